	.target	sm_80

	.elftype	@"ET_EXEC"


//--------------------- .note.nv.tkinfo           --------------------------
	.section	.note.nv.tkinfo,"",@"SHT_NOTE"
	.sectionflags	@"SHF_NOTE_NV_TKINFO"
	.tkinfo
        /*0018*/ 	.word	0x00000002
        /*0030*/ 	.string	""
        /*0030*/ 	.string	"ptxas"
        /*0030*/ 	.string	"Cuda compilation tools, release 13.0, V13.0.88"
        /*0030*/ 	.string	"Build cuda_13.0.r13.0/compiler.36424714_0"
        /*0030*/ 	.string	"-arch sm_80 -m 64 "



//--------------------- .note.nv.cuinfo           --------------------------
	.section	.note.nv.cuinfo,"",@"SHT_NOTE"
	.sectionflags	@"SHF_NOTE_NV_CUINFO"
        /*0018*/ 	.short	0x0002
        /*001a*/ 	.short	0x0050
        /*001c*/ 	.short	0x0082
	.zero		2


//--------------------- .nv.info                  --------------------------
	.section	.nv.info,"",@"SHT_CUDA_INFO"
	.align	4


	//----- nvinfo : EIATTR_REGCOUNT
	.align		4
        /*0000*/ 	.byte	0x04, 0x2f
        /*0002*/ 	.short	(.L_12 - .L_11)
	.align		4
.L_11:
        /*0004*/ 	.word	index@(_ZN7cutlass13device_kernelIN5flash19enable_sm80_to_sm89INS1_16FlashAttnFwdSm80INS1_25CollectiveMainloopFwdSm80ILi4ELi1ELb0EN4cute5tupleIJNS5_1CILi128EEENS7_ILi48EEENS7_ILi96EEEEEELi96ENS_6half_tEfNS_4arch4Sm80ELb1ELb0ELb0ELb1ELb1ELb1ELb1ELb1EEENS1_21CollectiveEpilogueFwdINS6_IJS8_SA_S9_EEENS6_IJNS7_ILi1EEESI_SI_EEESC_SE_Li128ELb1ELb1ELb1ELb0EEENS1_36VarlenDynamicPersistentTileSchedulerILi128ELi48ELi128ELi128ELb1ELb1ELb0ELb1ELb1ELb1EEEEEEEEEvNT_6ParamsE)
        /*0008*/ 	.word	0x000000ff


	//----- nvinfo : EIATTR_FRAME_SIZE
	.align		4
.L_12:
        /*000c*/ 	.byte	0x04, 0x11
        /*000e*/ 	.short	(.L_14 - .L_13)
	.align		4
.L_13:
        /*0010*/ 	.word	index@($__internal_53_$__cuda_sm70_votesync_ballot)
        /*0014*/ 	.word	0x00000000


	//----- nvinfo : EIATTR_FRAME_SIZE
	.align		4
.L_14:
        /*0018*/ 	.byte	0x04, 0x11
        /*001a*/ 	.short	(.L_16 - .L_15)
	.align		4
.L_15:
        /*001c*/ 	.word	index@($__internal_52_$__cuda_sm70_shflsync_up_p)
        /*0020*/ 	.word	0x00000000


	//----- nvinfo : EIATTR_FRAME_SIZE
	.align		4
.L_16:
        /*0024*/ 	.byte	0x04, 0x11
        /*0026*/ 	.short	(.L_18 - .L_17)
	.align		4
.L_17:
        /*0028*/ 	.word	index@($__internal_51_$__cuda_sm70_shflsync_idx_p)
        /*002c*/ 	.word	0x00000000


	//----- nvinfo : EIATTR_FRAME_SIZE
	.align		4
.L_18:
        /*0030*/ 	.byte	0x04, 0x11
        /*0032*/ 	.short	(.L_20 - .L_19)
	.align		4
.L_19:
        /*0034*/ 	.word	index@($__internal_50_$__cuda_sm70_shflsync_bfly_p)
        /*0038*/ 	.word	0x00000000


	//----- nvinfo : EIATTR_FRAME_SIZE
	.align		4
.L_20:
        /*003c*/ 	.byte	0x04, 0x11
        /*003e*/ 	.short	(.L_22 - .L_21)
	.align		4
.L_21:
        /*0040*/ 	.word	index@(_ZN7cutlass13device_kernelIN5flash19enable_sm80_to_sm89INS1_16FlashAttnFwdSm80INS1_25CollectiveMainloopFwdSm80ILi4ELi1ELb0EN4cute5tupleIJNS5_1CILi128EEENS7_ILi48EEENS7_ILi96EEEEEELi96ENS_6half_tEfNS_4arch4Sm80ELb1ELb0ELb0ELb1ELb1ELb1ELb1ELb1EEENS1_21CollectiveEpilogueFwdINS6_IJS8_SA_S9_EEENS6_IJNS7_ILi1EEESI_SI_EEESC_SE_Li128ELb1ELb1ELb1ELb0EEENS1_36VarlenDynamicPersistentTileSchedulerILi128ELi48ELi128ELi128ELb1ELb1ELb0ELb1ELb1ELb1EEEEEEEEEvNT_6ParamsE)
        /*0044*/ 	.word	0x00000150


	//----- nvinfo : EIATTR_REGCOUNT
	.align		4
.L_22:
        /*0048*/ 	.byte	0x04, 0x2f
        /*004a*/ 	.short	(.L_24 - .L_23)
	.align		4
.L_23:
        /*004c*/ 	.word	index@(_ZN7cutlass13device_kernelIN5flash19enable_sm80_to_sm89INS1_16FlashAttnFwdSm80INS1_25CollectiveMainloopFwdSm80ILi4ELi1ELb0EN4cute5tupleIJNS5_1CILi128EEENS7_ILi48EEENS7_ILi96EEEEEELi96ENS_6half_tEfNS_4arch4Sm80ELb1ELb0ELb0ELb1ELb1ELb0ELb1ELb1EEENS1_21CollectiveEpilogueFwdINS6_IJS8_SA_S9_EEENS6_IJNS7_ILi1EEESI_SI_EEESC_SE_Li128ELb1ELb1ELb1ELb0EEENS1_36VarlenDynamicPersistentTileSchedulerILi128ELi48ELi128ELi128ELb1ELb1ELb0ELb1ELb1ELb1EEEEEEEEEvNT_6ParamsE)
        /*0050*/ 	.word	0x000000ff


	//----- nvinfo : EIATTR_FRAME_SIZE
	.align		4
.L_24:
        /*0054*/ 	.byte	0x04, 0x11
        /*0056*/ 	.short	(.L_26 - .L_25)
	.align		4
.L_25:
        /*0058*/ 	.word	index@($__internal_49_$__cuda_sm70_votesync_ballot)
        /*005c*/ 	.word	0x00000000


	//----- nvinfo : EIATTR_FRAME_SIZE
	.align		4
.L_26:
        /*0060*/ 	.byte	0x04, 0x11
        /*0062*/ 	.short	(.L_28 - .L_27)
	.align		4
.L_27:
        /*0064*/ 	.word	index@($__internal_48_$__cuda_sm70_shflsync_up_p)
        /*0068*/ 	.word	0x00000000


	//----- nvinfo : EIATTR_FRAME_SIZE
	.align		4
.L_28:
        /*006c*/ 	.byte	0x04, 0x11
        /*006e*/ 	.short	(.L_30 - .L_29)
	.align		4
.L_29:
        /*0070*/ 	.word	index@($__internal_47_$__cuda_sm70_shflsync_idx_p)
        /*0074*/ 	.word	0x00000000


	//----- nvinfo : EIATTR_FRAME_SIZE
	.align		4
.L_30:
        /*0078*/ 	.byte	0x04, 0x11
        /*007a*/ 	.short	(.L_32 - .L_31)
	.align		4
.L_31:
        /*007c*/ 	.word	index@($__internal_46_$__cuda_sm70_shflsync_bfly_p)
        /*0080*/ 	.word	0x00000000


	//----- nvinfo : EIATTR_FRAME_SIZE
	.align		4
.L_32:
        /*0084*/ 	.byte	0x04, 0x11
        /*0086*/ 	.short	(.L_34 - .L_33)
	.align		4
.L_33:
        /*0088*/ 	.word	index@(_ZN7cutlass13device_kernelIN5flash19enable_sm80_to_sm89INS1_16FlashAttnFwdSm80INS1_25CollectiveMainloopFwdSm80ILi4ELi1ELb0EN4cute5tupleIJNS5_1CILi128EEENS7_ILi48EEENS7_ILi96EEEEEELi96ENS_6half_tEfNS_4arch4Sm80ELb1ELb0ELb0ELb1ELb1ELb0ELb1ELb1EEENS1_21CollectiveEpilogueFwdINS6_IJS8_SA_S9_EEENS6_IJNS7_ILi1EEESI_SI_EEESC_SE_Li128ELb1ELb1ELb1ELb0EEENS1_36VarlenDynamicPersistentTileSchedulerILi128ELi48ELi128ELi128ELb1ELb1ELb0ELb1ELb1ELb1EEEEEEEEEvNT_6ParamsE)
        /*008c*/ 	.word	0x00000028


	//----- nvinfo : EIATTR_REGCOUNT
	.align		4
.L_34:
        /*0090*/ 	.byte	0x04, 0x2f
        /*0092*/ 	.short	(.L_36 - .L_35)
	.align		4
.L_35:
        /*0094*/ 	.word	index@(_ZN7cutlass13device_kernelIN5flash19enable_sm80_to_sm89INS1_16FlashAttnFwdSm80INS1_25CollectiveMainloopFwdSm80ILi4ELi1ELb0EN4cute5tupleIJNS5_1CILi128EEENS7_ILi64EEENS7_ILi96EEEEEELi96ENS_6half_tEfNS_4arch4Sm80ELb1ELb0ELb0ELb0ELb1ELb0ELb1ELb1EEENS1_21CollectiveEpilogueFwdINS6_IJS8_SA_S9_EEENS6_IJNS7_ILi1EEESI_SI_EEESC_SE_Li128ELb0ELb1ELb1ELb0EEENS1_30DynamicPersistentTileSchedulerILi128ELi128ELb1ELb1ELb0EEEEEEEEEvNT_6ParamsE)
        /*0098*/ 	.word	0x000000ff


	//----- nvinfo : EIATTR_FRAME_SIZE
	.align		4
.L_36:
        /*009c*/ 	.byte	0x04, 0x11
        /*009e*/ 	.short	(.L_38 - .L_37)
	.align		4
.L_37:
        /*00a0*/ 	.word	index@($__internal_45_$__cuda_sm70_shflsync_idx_p)
        /*00a4*/ 	.word	0x00000000


	//----- nvinfo : EIATTR_FRAME_SIZE
	.align		4
.L_38:
        /*00a8*/ 	.byte	0x04, 0x11
        /*00aa*/ 	.short	(.L_40 - .L_39)
	.align		4
.L_39:
        /*00ac*/ 	.word	index@($__internal_44_$__cuda_sm70_shflsync_bfly_p)
        /*00b0*/ 	.word	0x00000000


	//----- nvinfo : EIATTR_FRAME_SIZE
	.align		4
.L_40:
        /*00b4*/ 	.byte	0x04, 0x11
        /*00b6*/ 	.short	(.L_42 - .L_41)
	.align		4
.L_41:
        /*00b8*/ 	.word	index@(_ZN7cutlass13device_kernelIN5flash19enable_sm80_to_sm89INS1_16FlashAttnFwdSm80INS1_25CollectiveMainloopFwdSm80ILi4ELi1ELb0EN4cute5tupleIJNS5_1CILi128EEENS7_ILi64EEENS7_ILi96EEEEEELi96ENS_6half_tEfNS_4arch4Sm80ELb1ELb0ELb0ELb0ELb1ELb0ELb1ELb1EEENS1_21CollectiveEpilogueFwdINS6_IJS8_SA_S9_EEENS6_IJNS7_ILi1EEESI_SI_EEESC_SE_Li128ELb0ELb1ELb1ELb0EEENS1_30DynamicPersistentTileSchedulerILi128ELi128ELb1ELb1ELb0EEEEEEEEEvNT_6ParamsE)
        /*00bc*/ 	.word	0x000000c0


	//----- nvinfo : EIATTR_REGCOUNT
	.align		4
.L_42:
        /*00c0*/ 	.byte	0x04, 0x2f
        /*00c2*/ 	.short	(.L_44 - .L_43)
	.align		4
.L_43:
        /*00c4*/ 	.word	index@(_ZN7cutlass13device_kernelIN5flash19enable_sm80_to_sm89INS1_16FlashAttnFwdSm80INS1_25CollectiveMainloopFwdSm80ILi4ELi1ELb0EN4cute5tupleIJNS5_1CILi128EEENS7_ILi48EEENS7_ILi96EEEEEELi96ENS_6half_tEfNS_4arch4Sm80ELb0ELb1ELb0ELb1ELb1ELb1ELb1ELb1EEENS1_21CollectiveEpilogueFwdINS6_IJS8_SA_S9_EEENS6_IJNS7_ILi1EEESI_SI_EEESC_SE_Li128ELb1ELb1ELb1ELb0EEENS1_36VarlenDynamicPersistentTileSchedulerILi128ELi48ELi128ELi128ELb1ELb1ELb0ELb1ELb0ELb1EEEEEEEEEvNT_6ParamsE)
        /*00c8*/ 	.word	0x000000ff


	//----- nvinfo : EIATTR_FRAME_SIZE
	.align		4
.L_44:
        /*00cc*/ 	.byte	0x04, 0x11
        /*00ce*/ 	.short	(.L_46 - .L_45)
	.align		4
.L_45:
        /*00d0*/ 	.word	index@($__internal_43_$__cuda_sm70_votesync_ballot)
        /*00d4*/ 	.word	0x00000000


	//----- nvinfo : EIATTR_FRAME_SIZE
	.align		4
.L_46:
        /*00d8*/ 	.byte	0x04, 0x11
        /*00da*/ 	.short	(.L_48 - .L_47)
	.align		4
.L_47:
        /*00dc*/ 	.word	index@($__internal_42_$__cuda_sm70_shflsync_up_p)
        /*00e0*/ 	.word	0x00000000


	//----- nvinfo : EIATTR_FRAME_SIZE
	.align		4
.L_48:
        /*00e4*/ 	.byte	0x04, 0x11
        /*00e6*/ 	.short	(.L_50 - .L_49)
	.align		4
.L_49:
        /*00e8*/ 	.word	index@($__internal_41_$__cuda_sm70_shflsync_idx_p)
        /*00ec*/ 	.word	0x00000000


	//----- nvinfo : EIATTR_FRAME_SIZE
	.align		4
.L_50:
        /*00f0*/ 	.byte	0x04, 0x11
        /*00f2*/ 	.short	(.L_52 - .L_51)
	.align		4
.L_51:
        /*00f4*/ 	.word	index@($__internal_40_$__cuda_sm70_shflsync_bfly_p)
        /*00f8*/ 	.word	0x00000000


	//----- nvinfo : EIATTR_FRAME_SIZE
	.align		4
.L_52:
        /*00fc*/ 	.byte	0x04, 0x11
        /*00fe*/ 	.short	(.L_54 - .L_53)
	.align		4
.L_53:
        /*0100*/ 	.word	index@(_ZN7cutlass13device_kernelIN5flash19enable_sm80_to_sm89INS1_16FlashAttnFwdSm80INS1_25CollectiveMainloopFwdSm80ILi4ELi1ELb0EN4cute5tupleIJNS5_1CILi128EEENS7_ILi48EEENS7_ILi96EEEEEELi96ENS_6half_tEfNS_4arch4Sm80ELb0ELb1ELb0ELb1ELb1ELb1ELb1ELb1EEENS1_21CollectiveEpilogueFwdINS6_IJS8_SA_S9_EEENS6_IJNS7_ILi1EEESI_SI_EEESC_SE_Li128ELb1ELb1ELb1ELb0EEENS1_36VarlenDynamicPersistentTileSchedulerILi128ELi48ELi128ELi128ELb1ELb1ELb0ELb1ELb0ELb1EEEEEEEEEvNT_6ParamsE)
        /*0104*/ 	.word	0x000000e8


	//----- nvinfo : EIATTR_REGCOUNT
	.align		4
.L_54:
        /*0108*/ 	.byte	0x04, 0x2f
        /*010a*/ 	.short	(.L_56 - .L_55)
	.align		4
.L_55:
        /*010c*/ 	.word	index@(_ZN7cutlass13device_kernelIN5flash19enable_sm80_to_sm89INS1_16FlashAttnFwdSm80INS1_25CollectiveMainloopFwdSm80ILi4ELi1ELb0EN4cute5tupleIJNS5_1CILi128EEENS7_ILi48EEENS7_ILi96EEEEEELi96ENS_6half_tEfNS_4arch4Sm80ELb0ELb1ELb0ELb1ELb1ELb0ELb1ELb1EEENS1_21CollectiveEpilogueFwdINS6_IJS8_SA_S9_EEENS6_IJNS7_ILi1EEESI_SI_EEESC_SE_Li128ELb1ELb1ELb1ELb0EEENS1_36VarlenDynamicPersistentTileSchedulerILi128ELi48ELi128ELi128ELb1ELb1ELb0ELb1ELb0ELb1EEEEEEEEEvNT_6ParamsE)
        /*0110*/ 	.word	0x000000ff


	//----- nvinfo : EIATTR_FRAME_SIZE
	.align		4
.L_56:
        /*0114*/ 	.byte	0x04, 0x11
        /*0116*/ 	.short	(.L_58 - .L_57)
	.align		4
.L_57:
        /*0118*/ 	.word	index@($__internal_39_$__cuda_sm70_votesync_ballot)
        /*011c*/ 	.word	0x00000000


	//----- nvinfo : EIATTR_FRAME_SIZE
	.align		4
.L_58:
        /*0120*/ 	.byte	0x04, 0x11
        /*0122*/ 	.short	(.L_60 - .L_59)
	.align		4
.L_59:
        /*0124*/ 	.word	index@($__internal_38_$__cuda_sm70_shflsync_up_p)
        /*0128*/ 	.word	0x00000000


	//----- nvinfo : EIATTR_FRAME_SIZE
	.align		4
.L_60:
        /*012c*/ 	.byte	0x04, 0x11
        /*012e*/ 	.short	(.L_62 - .L_61)
	.align		4
.L_61:
        /*0130*/ 	.word	index@($__internal_37_$__cuda_sm70_shflsync_idx_p)
        /*0134*/ 	.word	0x00000000


	//----- nvinfo : EIATTR_FRAME_SIZE
	.align		4
.L_62:
        /*0138*/ 	.byte	0x04, 0x11
        /*013a*/ 	.short	(.L_64 - .L_63)
	.align		4
.L_63:
        /*013c*/ 	.word	index@($__internal_36_$__cuda_sm70_shflsync_bfly_p)
        /*0140*/ 	.word	0x00000000


	//----- nvinfo : EIATTR_FRAME_SIZE
	.align		4
.L_64:
        /*0144*/ 	.byte	0x04, 0x11
        /*0146*/ 	.short	(.L_66 - .L_65)
	.align		4
.L_65:
        /*0148*/ 	.word	index@(_ZN7cutlass13device_kernelIN5flash19enable_sm80_to_sm89INS1_16FlashAttnFwdSm80INS1_25CollectiveMainloopFwdSm80ILi4ELi1ELb0EN4cute5tupleIJNS5_1CILi128EEENS7_ILi48EEENS7_ILi96EEEEEELi96ENS_6half_tEfNS_4arch4Sm80ELb0ELb1ELb0ELb1ELb1ELb0ELb1ELb1EEENS1_21CollectiveEpilogueFwdINS6_IJS8_SA_S9_EEENS6_IJNS7_ILi1EEESI_SI_EEESC_SE_Li128ELb1ELb1ELb1ELb0EEENS1_36VarlenDynamicPersistentTileSchedulerILi128ELi48ELi128ELi128ELb1ELb1ELb0ELb1ELb0ELb1EEEEEEEEEvNT_6ParamsE)
        /*014c*/ 	.word	0x00000040


	//----- nvinfo : EIATTR_REGCOUNT
	.align		4
.L_66:
        /*0150*/ 	.byte	0x04, 0x2f
        /*0152*/ 	.short	(.L_68 - .L_67)
	.align		4
.L_67:
        /*0154*/ 	.word	index@(_ZN7cutlass13device_kernelIN5flash19enable_sm80_to_sm89INS1_16FlashAttnFwdSm80INS1_25CollectiveMainloopFwdSm80ILi4ELi1ELb0EN4cute5tupleIJNS5_1CILi128EEENS7_ILi48EEENS7_ILi96EEEEEELi96ENS_6half_tEfNS_4arch4Sm80ELb0ELb1ELb0ELb0ELb1ELb0ELb1ELb1EEENS1_21CollectiveEpilogueFwdINS6_IJS8_SA_S9_EEENS6_IJNS7_ILi1EEESI_SI_EEESC_SE_Li128ELb0ELb1ELb1ELb0EEENS1_19SingleTileSchedulerILb0ELb1ELb1ELi128EEEEEEEEEvNT_6ParamsE)
        /*0158*/ 	.word	0x000000ff


	//----- nvinfo : EIATTR_FRAME_SIZE
	.align		4
.L_68:
        /*015c*/ 	.byte	0x04, 0x11
        /*015e*/ 	.short	(.L_70 - .L_69)
	.align		4
.L_69:
        /*0160*/ 	.word	index@($__internal_35_$__cuda_sm70_shflsync_idx_p)
        /*0164*/ 	.word	0x00000000


	//----- nvinfo : EIATTR_FRAME_SIZE
	.align		4
.L_70:
        /*0168*/ 	.byte	0x04, 0x11
        /*016a*/ 	.short	(.L_72 - .L_71)
	.align		4
.L_71:
        /*016c*/ 	.word	index@(_ZN7cutlass13device_kernelIN5flash19enable_sm80_to_sm89INS1_16FlashAttnFwdSm80INS1_25CollectiveMainloopFwdSm80ILi4ELi1ELb0EN4cute5tupleIJNS5_1CILi128EEENS7_ILi48EEENS7_ILi96EEEEEELi96ENS_6half_tEfNS_4arch4Sm80ELb0ELb1ELb0ELb0ELb1ELb0ELb1ELb1EEENS1_21CollectiveEpilogueFwdINS6_IJS8_SA_S9_EEENS6_IJNS7_ILi1EEESI_SI_EEESC_SE_Li128ELb0ELb1ELb1ELb0EEENS1_19SingleTileSchedulerILb0ELb1ELb1ELi128EEEEEEEEEvNT_6ParamsE)
        /*0170*/ 	.word	0x00000000


	//----- nvinfo : EIATTR_REGCOUNT
	.align		4
.L_72:
        /*0174*/ 	.byte	0x04, 0x2f
        /*0176*/ 	.short	(.L_74 - .L_73)
	.align		4
.L_73:
        /*0178*/ 	.word	index@(_ZN7cutlass13device_kernelIN5flash19enable_sm80_to_sm89INS1_16FlashAttnFwdSm80INS1_25CollectiveMainloopFwdSm80ILi4ELi1ELb0EN4cute5tupleIJNS5_1CILi128EEENS7_ILi48EEENS7_ILi96EEEEEELi96ENS_6half_tEfNS_4arch4Sm80ELb0ELb0ELb0ELb1ELb1ELb1ELb1ELb1EEENS1_21CollectiveEpilogueFwdINS6_IJS8_SA_S9_EEENS6_IJNS7_ILi1EEESI_SI_EEESC_SE_Li128ELb1ELb1ELb1ELb0EEENS1_36VarlenDynamicPersistentTileSchedulerILi128ELi48ELi128ELi128ELb1ELb1ELb0ELb0ELb1ELb1EEEEEEEEEvNT_6ParamsE)
        /*017c*/ 	.word	0x000000ff


	//----- nvinfo : EIATTR_FRAME_SIZE
	.align		4
.L_74:
        /*0180*/ 	.byte	0x04, 0x11
        /*0182*/ 	.short	(.L_76 - .L_75)
	.align		4
.L_75:
        /*0184*/ 	.word	index@($__internal_34_$__cuda_sm70_votesync_ballot)
        /*0188*/ 	.word	0x00000000


	//----- nvinfo : EIATTR_FRAME_SIZE
	.align		4
.L_76:
        /*018c*/ 	.byte	0x04, 0x11
        /*018e*/ 	.short	(.L_78 - .L_77)
	.align		4
.L_77:
        /*0190*/ 	.word	index@($__internal_33_$__cuda_sm70_shflsync_up_p)
        /*0194*/ 	.word	0x00000000


	//----- nvinfo : EIATTR_FRAME_SIZE
	.align		4
.L_78:
        /*0198*/ 	.byte	0x04, 0x11
        /*019a*/ 	.short	(.L_80 - .L_79)
	.align		4
.L_79:
        /*019c*/ 	.word	index@($__internal_32_$__cuda_sm70_shflsync_idx_p)
        /*01a0*/ 	.word	0x00000000


	//----- nvinfo : EIATTR_FRAME_SIZE
	.align		4
.L_80:
        /*01a4*/ 	.byte	0x04, 0x11
        /*01a6*/ 	.short	(.L_82 - .L_81)
	.align		4
.L_81:
        /*01a8*/ 	.word	index@($__internal_31_$__cuda_sm70_shflsync_bfly_p)
        /*01ac*/ 	.word	0x00000000


	//----- nvinfo : EIATTR_FRAME_SIZE
	.align		4
.L_82:
        /*01b0*/ 	.byte	0x04, 0x11
        /*01b2*/ 	.short	(.L_84 - .L_83)
	.align		4
.L_83:
        /*01b4*/ 	.word	index@(_ZN7cutlass13device_kernelIN5flash19enable_sm80_to_sm89INS1_16FlashAttnFwdSm80INS1_25CollectiveMainloopFwdSm80ILi4ELi1ELb0EN4cute5tupleIJNS5_1CILi128EEENS7_ILi48EEENS7_ILi96EEEEEELi96ENS_6half_tEfNS_4arch4Sm80ELb0ELb0ELb0ELb1ELb1ELb1ELb1ELb1EEENS1_21CollectiveEpilogueFwdINS6_IJS8_SA_S9_EEENS6_IJNS7_ILi1EEESI_SI_EEESC_SE_Li128ELb1ELb1ELb1ELb0EEENS1_36VarlenDynamicPersistentTileSchedulerILi128ELi48ELi128ELi128ELb1ELb1ELb0ELb0ELb1ELb1EEEEEEEEEvNT_6ParamsE)
        /*01b8*/ 	.word	0x00000138


	//----- nvinfo : EIATTR_REGCOUNT
	.align		4
.L_84:
        /*01bc*/ 	.byte	0x04, 0x2f
        /*01be*/ 	.short	(.L_86 - .L_85)
	.align		4
.L_85:
        /*01c0*/ 	.word	index@(_ZN7cutlass13device_kernelIN5flash19enable_sm80_to_sm89INS1_16FlashAttnFwdSm80INS1_25CollectiveMainloopFwdSm80ILi4ELi1ELb0EN4cute5tupleIJNS5_1CILi128EEENS7_ILi48EEENS7_ILi96EEEEEELi96ENS_6half_tEfNS_4arch4Sm80ELb0ELb0ELb0ELb1ELb1ELb0ELb1ELb1EEENS1_21CollectiveEpilogueFwdINS6_IJS8_SA_S9_EEENS6_IJNS7_ILi1EEESI_SI_EEESC_SE_Li128ELb1ELb1ELb1ELb0EEENS1_36VarlenDynamicPersistentTileSchedulerILi128ELi48ELi128ELi128ELb1ELb1ELb0ELb0ELb1ELb1EEEEEEEEEvNT_6ParamsE)
        /*01c4*/ 	.word	0x000000ff


	//----- nvinfo : EIATTR_FRAME_SIZE
	.align		4
.L_86:
        /*01c8*/ 	.byte	0x04, 0x11
        /*01ca*/ 	.short	(.L_88 - .L_87)
	.align		4
.L_87:
        /*01cc*/ 	.word	index@($__internal_30_$__cuda_sm70_votesync_ballot)
        /*01d0*/ 	.word	0x00000000


	//----- nvinfo : EIATTR_FRAME_SIZE
	.align		4
.L_88:
        /*01d4*/ 	.byte	0x04, 0x11
        /*01d6*/ 	.short	(.L_90 - .L_89)
	.align		4
.L_89:
        /*01d8*/ 	.word	index@($__internal_29_$__cuda_sm70_shflsync_up_p)
        /*01dc*/ 	.word	0x00000000


	//----- nvinfo : EIATTR_FRAME_SIZE
	.align		4
.L_90:
        /*01e0*/ 	.byte	0x04, 0x11
        /*01e2*/ 	.short	(.L_92 - .L_91)
	.align		4
.L_91:
        /*01e4*/ 	.word	index@($__internal_28_$__cuda_sm70_shflsync_idx_p)
        /*01e8*/ 	.word	0x00000000


	//----- nvinfo : EIATTR_FRAME_SIZE
	.align		4
.L_92:
        /*01ec*/ 	.byte	0x04, 0x11
        /*01ee*/ 	.short	(.L_94 - .L_93)
	.align		4
.L_93:
        /*01f0*/ 	.word	index@($__internal_27_$__cuda_sm70_shflsync_bfly_p)
        /*01f4*/ 	.word	0x00000000


	//----- nvinfo : EIATTR_FRAME_SIZE
	.align		4
.L_94:
        /*01f8*/ 	.byte	0x04, 0x11
        /*01fa*/ 	.short	(.L_96 - .L_95)
	.align		4
.L_95:
        /*01fc*/ 	.word	index@(_ZN7cutlass13device_kernelIN5flash19enable_sm80_to_sm89INS1_16FlashAttnFwdSm80INS1_25CollectiveMainloopFwdSm80ILi4ELi1ELb0EN4cute5tupleIJNS5_1CILi128EEENS7_ILi48EEENS7_ILi96EEEEEELi96ENS_6half_tEfNS_4arch4Sm80ELb0ELb0ELb0ELb1ELb1ELb0ELb1ELb1EEENS1_21CollectiveEpilogueFwdINS6_IJS8_SA_S9_EEENS6_IJNS7_ILi1EEESI_SI_EEESC_SE_Li128ELb1ELb1ELb1ELb0EEENS1_36VarlenDynamicPersistentTileSchedulerILi128ELi48ELi128ELi128ELb1ELb1ELb0ELb0ELb1ELb1EEEEEEEEEvNT_6ParamsE)
        /*0200*/ 	.word	0x00000068


	//----- nvinfo : EIATTR_REGCOUNT
	.align		4
.L_96:
        /*0204*/ 	.byte	0x04, 0x2f
        /*0206*/ 	.short	(.L_98 - .L_97)
	.align		4
.L_97:
        /*0208*/ 	.word	index@(_ZN7cutlass13device_kernelIN5flash19enable_sm80_to_sm89INS1_16FlashAttnFwdSm80INS1_25CollectiveMainloopFwdSm80ILi4ELi1ELb0EN4cute5tupleIJNS5_1CILi128EEENS7_ILi64EEENS7_ILi96EEEEEELi96ENS_6half_tEfNS_4arch4Sm80ELb0ELb0ELb0ELb0ELb1ELb0ELb1ELb1EEENS1_21CollectiveEpilogueFwdINS6_IJS8_SA_S9_EEENS6_IJNS7_ILi1EEESI_SI_EEESC_SE_Li128ELb0ELb1ELb1ELb0EEENS1_19SingleTileSchedulerILb0ELb1ELb1ELi128EEEEEEEEEvNT_6ParamsE)
        /*020c*/ 	.word	0x000000ff


	//----- nvinfo : EIATTR_FRAME_SIZE
	.align		4
.L_98:
        /*0210*/ 	.byte	0x04, 0x11
        /*0212*/ 	.short	(.L_100 - .L_99)
	.align		4
.L_99:
        /*0214*/ 	.word	index@(_ZN7cutlass13device_kernelIN5flash19enable_sm80_to_sm89INS1_16FlashAttnFwdSm80INS1_25CollectiveMainloopFwdSm80ILi4ELi1ELb0EN4cute5tupleIJNS5_1CILi128EEENS7_ILi64EEENS7_ILi96EEEEEELi96ENS_6half_tEfNS_4arch4Sm80ELb0ELb0ELb0ELb0ELb1ELb0ELb1ELb1EEENS1_21CollectiveEpilogueFwdINS6_IJS8_SA_S9_EEENS6_IJNS7_ILi1EEESI_SI_EEESC_SE_Li128ELb0ELb1ELb1ELb0EEENS1_19SingleTileSchedulerILb0ELb1ELb1ELi128EEEEEEEEEvNT_6ParamsE)
        /*0218*/ 	.word	0x00000028


	//----- nvinfo : EIATTR_REGCOUNT
	.align		4
.L_100:
        /*021c*/ 	.byte	0x04, 0x2f
        /*021e*/ 	.short	(.L_102 - .L_101)
	.align		4
.L_101:
        /*0220*/ 	.word	index@(_ZN7cutlass13device_kernelIN5flash19enable_sm80_to_sm89INS1_16FlashAttnFwdSm80INS1_25CollectiveMainloopFwdSm80ILi4ELi1ELb0EN4cute5tupleIJNS5_1CILi128EEENS7_ILi48EEENS7_ILi96EEEEEELi96ENS_6half_tEfNS_4arch4Sm80ELb1ELb0ELb1ELb1ELb1ELb1ELb1ELb1EEENS1_21CollectiveEpilogueFwdINS6_IJS8_SA_S9_EEENS6_IJNS7_ILi1EEESI_SI_EEESC_SE_Li128ELb1ELb1ELb1ELb0EEENS1_36VarlenDynamicPersistentTileSchedulerILi128ELi48ELi128ELi128ELb1ELb1ELb0ELb1ELb1ELb1EEEEEEEEEvNT_6ParamsE)
        /*0224*/ 	.word	0x000000ff


	//----- nvinfo : EIATTR_FRAME_SIZE
	.align		4
.L_102:
        /*0228*/ 	.byte	0x04, 0x11
        /*022a*/ 	.short	(.L_104 - .L_103)
	.align		4
.L_103:
        /*022c*/ 	.word	index@($__internal_26_$__cuda_sm70_votesync_ballot)
        /*0230*/ 	.word	0x00000000


	//----- nvinfo : EIATTR_FRAME_SIZE
	.align		4
.L_104:
        /*0234*/ 	.byte	0x04, 0x11
        /*0236*/ 	.short	(.L_106 - .L_105)
	.align		4
.L_105:
        /*0238*/ 	.word	index@($__internal_25_$__cuda_sm70_shflsync_up_p)
        /*023c*/ 	.word	0x00000000


	//----- nvinfo : EIATTR_FRAME_SIZE
	.align		4
.L_106:
        /*0240*/ 	.byte	0x04, 0x11
        /*0242*/ 	.short	(.L_108 - .L_107)
	.align		4
.L_107:
        /*0244*/ 	.word	index@($__internal_24_$__cuda_sm70_shflsync_idx_p)
        /*0248*/ 	.word	0x00000000


	//----- nvinfo : EIATTR_FRAME_SIZE
	.align		4
.L_108:
        /*024c*/ 	.byte	0x04, 0x11
        /*024e*/ 	.short	(.L_110 - .L_109)
	.align		4
.L_109:
        /*0250*/ 	.word	index@($__internal_23_$__cuda_sm70_shflsync_bfly_p)
        /*0254*/ 	.word	0x00000000


	//----- nvinfo : EIATTR_FRAME_SIZE
	.align		4
.L_110:
        /*0258*/ 	.byte	0x04, 0x11
        /*025a*/ 	.short	(.L_112 - .L_111)
	.align		4
.L_111:
        /*025c*/ 	.word	index@(_ZN7cutlass13device_kernelIN5flash19enable_sm80_to_sm89INS1_16FlashAttnFwdSm80INS1_25CollectiveMainloopFwdSm80ILi4ELi1ELb0EN4cute5tupleIJNS5_1CILi128EEENS7_ILi48EEENS7_ILi96EEEEEELi96ENS_6half_tEfNS_4arch4Sm80ELb1ELb0ELb1ELb1ELb1ELb1ELb1ELb1EEENS1_21CollectiveEpilogueFwdINS6_IJS8_SA_S9_EEENS6_IJNS7_ILi1EEESI_SI_EEESC_SE_Li128ELb1ELb1ELb1ELb0EEENS1_36VarlenDynamicPersistentTileSchedulerILi128ELi48ELi128ELi128ELb1ELb1ELb0ELb1ELb1ELb1EEEEEEEEEvNT_6ParamsE)
        /*0260*/ 	.word	0x00000150


	//----- nvinfo : EIATTR_REGCOUNT
	.align		4
.L_112:
        /*0264*/ 	.byte	0x04, 0x2f
        /*0266*/ 	.short	(.L_114 - .L_113)
	.align		4
.L_113:
        /*0268*/ 	.word	index@(_ZN7cutlass13device_kernelIN5flash19enable_sm80_to_sm89INS1_16FlashAttnFwdSm80INS1_25CollectiveMainloopFwdSm80ILi4ELi1ELb0EN4cute5tupleIJNS5_1CILi128EEENS7_ILi48EEENS7_ILi96EEEEEELi96ENS_6half_tEfNS_4arch4Sm80ELb1ELb0ELb1ELb1ELb1ELb0ELb1ELb1EEENS1_21CollectiveEpilogueFwdINS6_IJS8_SA_S9_EEENS6_IJNS7_ILi1EEESI_SI_EEESC_SE_Li128ELb1ELb1ELb1ELb0EEENS1_36VarlenDynamicPersistentTileSchedulerILi128ELi48ELi128ELi128ELb1ELb1ELb0ELb1ELb1ELb1EEEEEEEEEvNT_6ParamsE)
        /*026c*/ 	.word	0x000000ff


	//----- nvinfo : EIATTR_FRAME_SIZE
	.align		4
.L_114:
        /*0270*/ 	.byte	0x04, 0x11
        /*0272*/ 	.short	(.L_116 - .L_115)
	.align		4
.L_115:
        /*0274*/ 	.word	index@($__internal_22_$__cuda_sm70_votesync_ballot)
        /*0278*/ 	.word	0x00000000


	//----- nvinfo : EIATTR_FRAME_SIZE
	.align		4
.L_116:
        /*027c*/ 	.byte	0x04, 0x11
        /*027e*/ 	.short	(.L_118 - .L_117)
	.align		4
.L_117:
        /*0280*/ 	.word	index@($__internal_21_$__cuda_sm70_shflsync_up_p)
        /*0284*/ 	.word	0x00000000


	//----- nvinfo : EIATTR_FRAME_SIZE
	.align		4
.L_118:
        /*0288*/ 	.byte	0x04, 0x11
        /*028a*/ 	.short	(.L_120 - .L_119)
	.align		4
.L_119:
        /*028c*/ 	.word	index@($__internal_20_$__cuda_sm70_shflsync_idx_p)
        /*0290*/ 	.word	0x00000000


	//----- nvinfo : EIATTR_FRAME_SIZE
	.align		4
.L_120:
        /*0294*/ 	.byte	0x04, 0x11
        /*0296*/ 	.short	(.L_122 - .L_121)
	.align		4
.L_121:
        /*0298*/ 	.word	index@($__internal_19_$__cuda_sm70_shflsync_bfly_p)
        /*029c*/ 	.word	0x00000000


	//----- nvinfo : EIATTR_FRAME_SIZE
	.align		4
.L_122:
        /*02a0*/ 	.byte	0x04, 0x11
        /*02a2*/ 	.short	(.L_124 - .L_123)
	.align		4
.L_123:
        /*02a4*/ 	.word	index@(_ZN7cutlass13device_kernelIN5flash19enable_sm80_to_sm89INS1_16FlashAttnFwdSm80INS1_25CollectiveMainloopFwdSm80ILi4ELi1ELb0EN4cute5tupleIJNS5_1CILi128EEENS7_ILi48EEENS7_ILi96EEEEEELi96ENS_6half_tEfNS_4arch4Sm80ELb1ELb0ELb1ELb1ELb1ELb0ELb1ELb1EEENS1_21CollectiveEpilogueFwdINS6_IJS8_SA_S9_EEENS6_IJNS7_ILi1EEESI_SI_EEESC_SE_Li128ELb1ELb1ELb1ELb0EEENS1_36VarlenDynamicPersistentTileSchedulerILi128ELi48ELi128ELi128ELb1ELb1ELb0ELb1ELb1ELb1EEEEEEEEEvNT_6ParamsE)
        /*02a8*/ 	.word	0x00000040


	//----- nvinfo : EIATTR_REGCOUNT
	.align		4
.L_124:
        /*02ac*/ 	.byte	0x04, 0x2f
        /*02ae*/ 	.short	(.L_126 - .L_125)
	.align		4
.L_125:
        /*02b0*/ 	.word	index@(_ZN7cutlass13device_kernelIN5flash19enable_sm80_to_sm89INS1_16FlashAttnFwdSm80INS1_25CollectiveMainloopFwdSm80ILi4ELi1ELb0EN4cute5tupleIJNS5_1CILi128EEENS7_ILi64EEENS7_ILi96EEEEEELi96ENS_6half_tEfNS_4arch4Sm80ELb1ELb0ELb1ELb0ELb1ELb0ELb1ELb1EEENS1_21CollectiveEpilogueFwdINS6_IJS8_SA_S9_EEENS6_IJNS7_ILi1EEESI_SI_EEESC_SE_Li128ELb0ELb1ELb1ELb0EEENS1_30DynamicPersistentTileSchedulerILi128ELi128ELb1ELb1ELb0EEEEEEEEEvNT_6ParamsE)
        /*02b4*/ 	.word	0x000000ff


	//----- nvinfo : EIATTR_FRAME_SIZE
	.align		4
.L_126:
        /*02b8*/ 	.byte	0x04, 0x11
        /*02ba*/ 	.short	(.L_128 - .L_127)
	.align		4
.L_127:
        /*02bc*/ 	.word	index@($__internal_18_$__cuda_sm70_shflsync_idx_p)
        /*02c0*/ 	.word	0x00000000


	//----- nvinfo : EIATTR_FRAME_SIZE
	.align		4
.L_128:
        /*02c4*/ 	.byte	0x04, 0x11
        /*02c6*/ 	.short	(.L_130 - .L_129)
	.align		4
.L_129:
        /*02c8*/ 	.word	index@($__internal_17_$__cuda_sm70_shflsync_bfly_p)
        /*02cc*/ 	.word	0x00000000


	//----- nvinfo : EIATTR_FRAME_SIZE
	.align		4
.L_130:
        /*02d0*/ 	.byte	0x04, 0x11
        /*02d2*/ 	.short	(.L_132 - .L_131)
	.align		4
.L_131:
        /*02d4*/ 	.word	index@(_ZN7cutlass13device_kernelIN5flash19enable_sm80_to_sm89INS1_16FlashAttnFwdSm80INS1_25CollectiveMainloopFwdSm80ILi4ELi1ELb0EN4cute5tupleIJNS5_1CILi128EEENS7_ILi64EEENS7_ILi96EEEEEELi96ENS_6half_tEfNS_4arch4Sm80ELb1ELb0ELb1ELb0ELb1ELb0ELb1ELb1EEENS1_21CollectiveEpilogueFwdINS6_IJS8_SA_S9_EEENS6_IJNS7_ILi1EEESI_SI_EEESC_SE_Li128ELb0ELb1ELb1ELb0EEENS1_30DynamicPersistentTileSchedulerILi128ELi128ELb1ELb1ELb0EEEEEEEEEvNT_6ParamsE)
        /*02d8*/ 	.word	0x000000c0


	//----- nvinfo : EIATTR_REGCOUNT
	.align		4
.L_132:
        /*02dc*/ 	.byte	0x04, 0x2f
        /*02de*/ 	.short	(.L_134 - .L_133)
	.align		4
.L_133:
        /*02e0*/ 	.word	index@(_ZN7cutlass13device_kernelIN5flash19enable_sm80_to_sm89INS1_16FlashAttnFwdSm80INS1_25CollectiveMainloopFwdSm80ILi4ELi1ELb0EN4cute5tupleIJNS5_1CILi128EEENS7_ILi48EEENS7_ILi96EEEEEELi96ENS_6half_tEfNS_4arch4Sm80ELb0ELb1ELb1ELb1ELb1ELb1ELb1ELb1EEENS1_21CollectiveEpilogueFwdINS6_IJS8_SA_S9_EEENS6_IJNS7_ILi1EEESI_SI_EEESC_SE_Li128ELb1ELb1ELb1ELb0EEENS1_36VarlenDynamicPersistentTileSchedulerILi128ELi48ELi128ELi128ELb1ELb1ELb0ELb1ELb0ELb1EEEEEEEEEvNT_6ParamsE)
        /*02e4*/ 	.word	0x000000ff


	//----- nvinfo : EIATTR_FRAME_SIZE
	.align		4
.L_134:
        /*02e8*/ 	.byte	0x04, 0x11
        /*02ea*/ 	.short	(.L_136 - .L_135)
	.align		4
.L_135:
        /*02ec*/ 	.word	index@($__internal_16_$__cuda_sm70_votesync_ballot)
        /*02f0*/ 	.word	0x00000000


	//----- nvinfo : EIATTR_FRAME_SIZE
	.align		4
.L_136:
        /*02f4*/ 	.byte	0x04, 0x11
        /*02f6*/ 	.short	(.L_138 - .L_137)
	.align		4
.L_137:
        /*02f8*/ 	.word	index@($__internal_15_$__cuda_sm70_shflsync_up_p)
        /*02fc*/ 	.word	0x00000000


	//----- nvinfo : EIATTR_FRAME_SIZE
	.align		4
.L_138:
        /*0300*/ 	.byte	0x04, 0x11
        /*0302*/ 	.short	(.L_140 - .L_139)
	.align		4
.L_139:
        /*0304*/ 	.word	index@($__internal_14_$__cuda_sm70_shflsync_idx_p)
        /*0308*/ 	.word	0x00000000


	//----- nvinfo : EIATTR_FRAME_SIZE
	.align		4
.L_140:
        /*030c*/ 	.byte	0x04, 0x11
        /*030e*/ 	.short	(.L_142 - .L_141)
	.align		4
.L_141:
        /*0310*/ 	.word	index@($__internal_13_$__cuda_sm70_shflsync_bfly_p)
        /*0314*/ 	.word	0x00000000


	//----- nvinfo : EIATTR_FRAME_SIZE
	.align		4
.L_142:
        /*0318*/ 	.byte	0x04, 0x11
        /*031a*/ 	.short	(.L_144 - .L_143)
	.align		4
.L_143:
        /*031c*/ 	.word	index@(_ZN7cutlass13device_kernelIN5flash19enable_sm80_to_sm89INS1_16FlashAttnFwdSm80INS1_25CollectiveMainloopFwdSm80ILi4ELi1ELb0EN4cute5tupleIJNS5_1CILi128EEENS7_ILi48EEENS7_ILi96EEEEEELi96ENS_6half_tEfNS_4arch4Sm80ELb0ELb1ELb1ELb1ELb1ELb1ELb1ELb1EEENS1_21CollectiveEpilogueFwdINS6_IJS8_SA_S9_EEENS6_IJNS7_ILi1EEESI_SI_EEESC_SE_Li128ELb1ELb1ELb1ELb0EEENS1_36VarlenDynamicPersistentTileSchedulerILi128ELi48ELi128ELi128ELb1ELb1ELb0ELb1ELb0ELb1EEEEEEEEEvNT_6ParamsE)
        /*0320*/ 	.word	0x000000f0


	//----- nvinfo : EIATTR_REGCOUNT
	.align		4
.L_144:
        /*0324*/ 	.byte	0x04, 0x2f
        /*0326*/ 	.short	(.L_146 - .L_145)
	.align		4
.L_145:
        /*0328*/ 	.word	index@(_ZN7cutlass13device_kernelIN5flash19enable_sm80_to_sm89INS1_16FlashAttnFwdSm80INS1_25CollectiveMainloopFwdSm80ILi4ELi1ELb0EN4cute5tupleIJNS5_1CILi128EEENS7_ILi48EEENS7_ILi96EEEEEELi96ENS_6half_tEfNS_4arch4Sm80ELb0ELb1ELb1ELb1ELb1ELb0ELb1ELb1EEENS1_21CollectiveEpilogueFwdINS6_IJS8_SA_S9_EEENS6_IJNS7_ILi1EEESI_SI_EEESC_SE_Li128ELb1ELb1ELb1ELb0EEENS1_36VarlenDynamicPersistentTileSchedulerILi128ELi48ELi128ELi128ELb1ELb1ELb0ELb1ELb0ELb1EEEEEEEEEvNT_6ParamsE)
        /*032c*/ 	.word	0x000000ff


	//----- nvinfo : EIATTR_FRAME_SIZE
	.align		4
.L_146:
        /*0330*/ 	.byte	0x04, 0x11
        /*0332*/ 	.short	(.L_148 - .L_147)
	.align		4
.L_147:
        /*0334*/ 	.word	index@($__internal_12_$__cuda_sm70_votesync_ballot)
        /*0338*/ 	.word	0x00000000


	//----- nvinfo : EIATTR_FRAME_SIZE
	.align		4
.L_148:
        /*033c*/ 	.byte	0x04, 0x11
        /*033e*/ 	.short	(.L_150 - .L_149)
	.align		4
.L_149:
        /*0340*/ 	.word	index@($__internal_11_$__cuda_sm70_shflsync_up_p)
        /*0344*/ 	.word	0x00000000


	//----- nvinfo : EIATTR_FRAME_SIZE
	.align		4
.L_150:
        /*0348*/ 	.byte	0x04, 0x11
        /*034a*/ 	.short	(.L_152 - .L_151)
	.align		4
.L_151:
        /*034c*/ 	.word	index@($__internal_10_$__cuda_sm70_shflsync_idx_p)
        /*0350*/ 	.word	0x00000000


	//----- nvinfo : EIATTR_FRAME_SIZE
	.align		4
.L_152:
        /*0354*/ 	.byte	0x04, 0x11
        /*0356*/ 	.short	(.L_154 - .L_153)
	.align		4
.L_153:
        /*0358*/ 	.word	index@($__internal_9_$__cuda_sm70_shflsync_bfly_p)
        /*035c*/ 	.word	0x00000000


	//----- nvinfo : EIATTR_FRAME_SIZE
	.align		4
.L_154:
        /*0360*/ 	.byte	0x04, 0x11
        /*0362*/ 	.short	(.L_156 - .L_155)
	.align		4
.L_155:
        /*0364*/ 	.word	index@(_ZN7cutlass13device_kernelIN5flash19enable_sm80_to_sm89INS1_16FlashAttnFwdSm80INS1_25CollectiveMainloopFwdSm80ILi4ELi1ELb0EN4cute5tupleIJNS5_1CILi128EEENS7_ILi48EEENS7_ILi96EEEEEELi96ENS_6half_tEfNS_4arch4Sm80ELb0ELb1ELb1ELb1ELb1ELb0ELb1ELb1EEENS1_21CollectiveEpilogueFwdINS6_IJS8_SA_S9_EEENS6_IJNS7_ILi1EEESI_SI_EEESC_SE_Li128ELb1ELb1ELb1ELb0EEENS1_36VarlenDynamicPersistentTileSchedulerILi128ELi48ELi128ELi128ELb1ELb1ELb0ELb1ELb0ELb1EEEEEEEEEvNT_6ParamsE)
        /*0368*/ 	.word	0x00000038


	//----- nvinfo : EIATTR_REGCOUNT
	.align		4
.L_156:
        /*036c*/ 	.byte	0x04, 0x2f
        /*036e*/ 	.short	(.L_158 - .L_157)
	.align		4
.L_157:
        /*0370*/ 	.word	index@(_ZN7cutlass13device_kernelIN5flash19enable_sm80_to_sm89INS1_16FlashAttnFwdSm80INS1_25CollectiveMainloopFwdSm80ILi4ELi1ELb0EN4cute5tupleIJNS5_1CILi128EEENS7_ILi48EEENS7_ILi96EEEEEELi96ENS_6half_tEfNS_4arch4Sm80ELb0ELb1ELb1ELb0ELb1ELb0ELb1ELb1EEENS1_21CollectiveEpilogueFwdINS6_IJS8_SA_S9_EEENS6_IJNS7_ILi1EEESI_SI_EEESC_SE_Li128ELb0ELb1ELb1ELb0EEENS1_19SingleTileSchedulerILb0ELb1ELb1ELi128EEEEEEEEEvNT_6ParamsE)
        /*0374*/ 	.word	0x000000ff


	//----- nvinfo : EIATTR_FRAME_SIZE
	.align		4
.L_158:
        /*0378*/ 	.byte	0x04, 0x11
        /*037a*/ 	.short	(.L_160 - .L_159)
	.align		4
.L_159:
        /*037c*/ 	.word	index@($__internal_8_$__cuda_sm70_shflsync_idx_p)
        /*0380*/ 	.word	0x00000000


	//----- nvinfo : EIATTR_FRAME_SIZE
	.align		4
.L_160:
        /*0384*/ 	.byte	0x04, 0x11
        /*0386*/ 	.short	(.L_162 - .L_161)
	.align		4
.L_161:
        /*0388*/ 	.word	index@(_ZN7cutlass13device_kernelIN5flash19enable_sm80_to_sm89INS1_16FlashAttnFwdSm80INS1_25CollectiveMainloopFwdSm80ILi4ELi1ELb0EN4cute5tupleIJNS5_1CILi128EEENS7_ILi48EEENS7_ILi96EEEEEELi96ENS_6half_tEfNS_4arch4Sm80ELb0ELb1ELb1ELb0ELb1ELb0ELb1ELb1EEENS1_21CollectiveEpilogueFwdINS6_IJS8_SA_S9_EEENS6_IJNS7_ILi1EEESI_SI_EEESC_SE_Li128ELb0ELb1ELb1ELb0EEENS1_19SingleTileSchedulerILb0ELb1ELb1ELi128EEEEEEEEEvNT_6ParamsE)
        /*038c*/ 	.word	0x00000000


	//----- nvinfo : EIATTR_REGCOUNT
	.align		4
.L_162:
        /*0390*/ 	.byte	0x04, 0x2f
        /*0392*/ 	.short	(.L_164 - .L_163)
	.align		4
.L_163:
        /*0394*/ 	.word	index@(_ZN7cutlass13device_kernelIN5flash19enable_sm80_to_sm89INS1_16FlashAttnFwdSm80INS1_25CollectiveMainloopFwdSm80ILi4ELi1ELb0EN4cute5tupleIJNS5_1CILi128EEENS7_ILi48EEENS7_ILi96EEEEEELi96ENS_6half_tEfNS_4arch4Sm80ELb0ELb0ELb1ELb1ELb1ELb1ELb1ELb1EEENS1_21CollectiveEpilogueFwdINS6_IJS8_SA_S9_EEENS6_IJNS7_ILi1EEESI_SI_EEESC_SE_Li128ELb1ELb1ELb1ELb0EEENS1_36VarlenDynamicPersistentTileSchedulerILi128ELi48ELi128ELi128ELb1ELb1ELb0ELb0ELb1ELb1EEEEEEEEEvNT_6ParamsE)
        /*0398*/ 	.word	0x000000ff


	//----- nvinfo : EIATTR_FRAME_SIZE
	.align		4
.L_164:
        /*039c*/ 	.byte	0x04, 0x11
        /*039e*/ 	.short	(.L_166 - .L_165)
	.align		4
.L_165:
        /*03a0*/ 	.word	index@($__internal_7_$__cuda_sm70_votesync_ballot)
        /*03a4*/ 	.word	0x00000000


	//----- nvinfo : EIATTR_FRAME_SIZE
	.align		4
.L_166:
        /*03a8*/ 	.byte	0x04, 0x11
        /*03aa*/ 	.short	(.L_168 - .L_167)
	.align		4
.L_167:
        /*03ac*/ 	.word	index@($__internal_6_$__cuda_sm70_shflsync_up_p)
        /*03b0*/ 	.word	0x00000000


	//----- nvinfo : EIATTR_FRAME_SIZE
	.align		4
.L_168:
        /*03b4*/ 	.byte	0x04, 0x11
        /*03b6*/ 	.short	(.L_170 - .L_169)
	.align		4
.L_169:
        /*03b8*/ 	.word	index@($__internal_5_$__cuda_sm70_shflsync_idx_p)
        /*03bc*/ 	.word	0x00000000


	//----- nvinfo : EIATTR_FRAME_SIZE
	.align		4
.L_170:
        /*03c0*/ 	.byte	0x04, 0x11
        /*03c2*/ 	.short	(.L_172 - .L_171)
	.align		4
.L_171:
        /*03c4*/ 	.word	index@($__internal_4_$__cuda_sm70_shflsync_bfly_p)
        /*03c8*/ 	.word	0x00000000


	//----- nvinfo : EIATTR_FRAME_SIZE
	.align		4
.L_172:
        /*03cc*/ 	.byte	0x04, 0x11
        /*03ce*/ 	.short	(.L_174 - .L_173)
	.align		4
.L_173:
        /*03d0*/ 	.word	index@(_ZN7cutlass13device_kernelIN5flash19enable_sm80_to_sm89INS1_16FlashAttnFwdSm80INS1_25CollectiveMainloopFwdSm80ILi4ELi1ELb0EN4cute5tupleIJNS5_1CILi128EEENS7_ILi48EEENS7_ILi96EEEEEELi96ENS_6half_tEfNS_4arch4Sm80ELb0ELb0ELb1ELb1ELb1ELb1ELb1ELb1EEENS1_21CollectiveEpilogueFwdINS6_IJS8_SA_S9_EEENS6_IJNS7_ILi1EEESI_SI_EEESC_SE_Li128ELb1ELb1ELb1ELb0EEENS1_36VarlenDynamicPersistentTileSchedulerILi128ELi48ELi128ELi128ELb1ELb1ELb0ELb0ELb1ELb1EEEEEEEEEvNT_6ParamsE)
        /*03d4*/ 	.word	0x00000130


	//----- nvinfo : EIATTR_REGCOUNT
	.align		4
.L_174:
        /*03d8*/ 	.byte	0x04, 0x2f
        /*03da*/ 	.short	(.L_176 - .L_175)
	.align		4
.L_175:
        /*03dc*/ 	.word	index@(_ZN7cutlass13device_kernelIN5flash19enable_sm80_to_sm89INS1_16FlashAttnFwdSm80INS1_25CollectiveMainloopFwdSm80ILi4ELi1ELb0EN4cute5tupleIJNS5_1CILi128EEENS7_ILi48EEENS7_ILi96EEEEEELi96ENS_6half_tEfNS_4arch4Sm80ELb0ELb0ELb1ELb1ELb1ELb0ELb1ELb1EEENS1_21CollectiveEpilogueFwdINS6_IJS8_SA_S9_EEENS6_IJNS7_ILi1EEESI_SI_EEESC_SE_Li128ELb1ELb1ELb1ELb0EEENS1_36VarlenDynamicPersistentTileSchedulerILi128ELi48ELi128ELi128ELb1ELb1ELb0ELb0ELb1ELb1EEEEEEEEEvNT_6ParamsE)
        /*03e0*/ 	.word	0x000000ff


	//----- nvinfo : EIATTR_FRAME_SIZE
	.align		4
.L_176:
        /*03e4*/ 	.byte	0x04, 0x11
        /*03e6*/ 	.short	(.L_178 - .L_177)
	.align		4
.L_177:
        /*03e8*/ 	.word	index@($__internal_3_$__cuda_sm70_votesync_ballot)
        /*03ec*/ 	.word	0x00000000


	//----- nvinfo : EIATTR_FRAME_SIZE
	.align		4
.L_178:
        /*03f0*/ 	.byte	0x04, 0x11
        /*03f2*/ 	.short	(.L_180 - .L_179)
	.align		4
.L_179:
        /*03f4*/ 	.word	index@($__internal_2_$__cuda_sm70_shflsync_up_p)
        /*03f8*/ 	.word	0x00000000


	//----- nvinfo : EIATTR_FRAME_SIZE
	.align		4
.L_180:
        /*03fc*/ 	.byte	0x04, 0x11
        /*03fe*/ 	.short	(.L_182 - .L_181)
	.align		4
.L_181:
        /*0400*/ 	.word	index@($__internal_1_$__cuda_sm70_shflsync_idx_p)
        /*0404*/ 	.word	0x00000000


	//----- nvinfo : EIATTR_FRAME_SIZE
	.align		4
.L_182:
        /*0408*/ 	.byte	0x04, 0x11
        /*040a*/ 	.short	(.L_184 - .L_183)
	.align		4
.L_183:
        /*040c*/ 	.word	index@($__internal_0_$__cuda_sm70_shflsync_bfly_p)
        /*0410*/ 	.word	0x00000000


	//----- nvinfo : EIATTR_FRAME_SIZE
	.align		4
.L_184:
        /*0414*/ 	.byte	0x04, 0x11
        /*0416*/ 	.short	(.L_186 - .L_185)
	.align		4
.L_185:
        /*0418*/ 	.word	index@(_ZN7cutlass13device_kernelIN5flash19enable_sm80_to_sm89INS1_16FlashAttnFwdSm80INS1_25CollectiveMainloopFwdSm80ILi4ELi1ELb0EN4cute5tupleIJNS5_1CILi128EEENS7_ILi48EEENS7_ILi96EEEEEELi96ENS_6half_tEfNS_4arch4Sm80ELb0ELb0ELb1ELb1ELb1ELb0ELb1ELb1EEENS1_21CollectiveEpilogueFwdINS6_IJS8_SA_S9_EEENS6_IJNS7_ILi1EEESI_SI_EEESC_SE_Li128ELb1ELb1ELb1ELb0EEENS1_36VarlenDynamicPersistentTileSchedulerILi128ELi48ELi128ELi128ELb1ELb1ELb0ELb0ELb1ELb1EEEEEEEEEvNT_6ParamsE)
        /*041c*/ 	.word	0x00000098


	//----- nvinfo : EIATTR_REGCOUNT
	.align		4
.L_186:
        /*0420*/ 	.byte	0x04, 0x2f
        /*0422*/ 	.short	(.L_188 - .L_187)
	.align		4
.L_187:
        /*0424*/ 	.word	index@(_ZN7cutlass13device_kernelIN5flash19enable_sm80_to_sm89INS1_16FlashAttnFwdSm80INS1_25CollectiveMainloopFwdSm80ILi4ELi1ELb0EN4cute5tupleIJNS5_1CILi128EEENS7_ILi64EEENS7_ILi96EEEEEELi96ENS_6half_tEfNS_4arch4Sm80ELb0ELb0ELb1ELb0ELb1ELb0ELb1ELb1EEENS1_21CollectiveEpilogueFwdINS6_IJS8_SA_S9_EEENS6_IJNS7_ILi1EEESI_SI_EEESC_SE_Li128ELb0ELb1ELb1ELb0EEENS1_19SingleTileSchedulerILb0ELb1ELb1ELi128EEEEEEEEEvNT_6ParamsE)
        /*0428*/ 	.word	0x000000ff


	//----- nvinfo : EIATTR_FRAME_SIZE
	.align		4
.L_188:
        /*042c*/ 	.byte	0x04, 0x11
        /*042e*/ 	.short	(.L_190 - .L_189)
	.align		4
.L_189:
        /*0430*/ 	.word	index@(_ZN7cutlass13device_kernelIN5flash19enable_sm80_to_sm89INS1_16FlashAttnFwdSm80INS1_25CollectiveMainloopFwdSm80ILi4ELi1ELb0EN4cute5tupleIJNS5_1CILi128EEENS7_ILi64EEENS7_ILi96EEEEEELi96ENS_6half_tEfNS_4arch4Sm80ELb0ELb0ELb1ELb0ELb1ELb0ELb1ELb1EEENS1_21CollectiveEpilogueFwdINS6_IJS8_SA_S9_EEENS6_IJNS7_ILi1EEESI_SI_EEESC_SE_Li128ELb0ELb1ELb1ELb0EEENS1_19SingleTileSchedulerILb0ELb1ELb1ELi128EEEEEEEEEvNT_6ParamsE)
        /*0434*/ 	.word	0x00000060


	//----- nvinfo : EIATTR_MIN_STACK_SIZE
	.align		4
.L_190:
        /*0438*/ 	.byte	0x04, 0x12
        /*043a*/ 	.short	(.L_192 - .L_191)
	.align		4
.L_191:
        /*043c*/ 	.word	index@(_ZN7cutlass13device_kernelIN5flash19enable_sm80_to_sm89INS1_16FlashAttnFwdSm80INS1_25CollectiveMainloopFwdSm80ILi4ELi1ELb0EN4cute5tupleIJNS5_1CILi128EEENS7_ILi64EEENS7_ILi96EEEEEELi96ENS_6half_tEfNS_4arch4Sm80ELb0ELb0ELb1ELb0ELb1ELb0ELb1ELb1EEENS1_21CollectiveEpilogueFwdINS6_IJS8_SA_S9_EEENS6_IJNS7_ILi1EEESI_SI_EEESC_SE_Li128ELb0ELb1ELb1ELb0EEENS1_19SingleTileSchedulerILb0ELb1ELb1ELi128EEEEEEEEEvNT_6ParamsE)
        /*0440*/ 	.word	0x00000060


	//----- nvinfo : EIATTR_MIN_STACK_SIZE
	.align		4
.L_192:
        /*0444*/ 	.byte	0x04, 0x12
        /*0446*/ 	.short	(.L_194 - .L_193)
	.align		4
.L_193:
        /*0448*/ 	.word	index@(_ZN7cutlass13device_kernelIN5flash19enable_sm80_to_sm89INS1_16FlashAttnFwdSm80INS1_25CollectiveMainloopFwdSm80ILi4ELi1ELb0EN4cute5tupleIJNS5_1CILi128EEENS7_ILi48EEENS7_ILi96EEEEEELi96ENS_6half_tEfNS_4arch4Sm80ELb0ELb0ELb1ELb1ELb1ELb0ELb1ELb1EEENS1_21CollectiveEpilogueFwdINS6_IJS8_SA_S9_EEENS6_IJNS7_ILi1EEESI_SI_EEESC_SE_Li128ELb1ELb1ELb1ELb0EEENS1_36VarlenDynamicPersistentTileSchedulerILi128ELi48ELi128ELi128ELb1ELb1ELb0ELb0ELb1ELb1EEEEEEEEEvNT_6ParamsE)
        /*044c*/ 	.word	0x00000098


	//----- nvinfo : EIATTR_MIN_STACK_SIZE
	.align		4
.L_194:
        /*0450*/ 	.byte	0x04, 0x12
        /*0452*/ 	.short	(.L_196 - .L_195)
	.align		4
.L_195:
        /*0454*/ 	.word	index@(_ZN7cutlass13device_kernelIN5flash19enable_sm80_to_sm89INS1_16FlashAttnFwdSm80INS1_25CollectiveMainloopFwdSm80ILi4ELi1ELb0EN4cute5tupleIJNS5_1CILi128EEENS7_ILi48EEENS7_ILi96EEEEEELi96ENS_6half_tEfNS_4arch4Sm80ELb0ELb0ELb1ELb1ELb1ELb1ELb1ELb1EEENS1_21CollectiveEpilogueFwdINS6_IJS8_SA_S9_EEENS6_IJNS7_ILi1EEESI_SI_EEESC_SE_Li128ELb1ELb1ELb1ELb0EEENS1_36VarlenDynamicPersistentTileSchedulerILi128ELi48ELi128ELi128ELb1ELb1ELb0ELb0ELb1ELb1EEEEEEEEEvNT_6ParamsE)
        /*0458*/ 	.word	0x00000130


	//----- nvinfo : EIATTR_MIN_STACK_SIZE
	.align		4
.L_196:
        /*045c*/ 	.byte	0x04, 0x12
        /*045e*/ 	.short	(.L_198 - .L_197)
	.align		4
.L_197:
        /*0460*/ 	.word	index@(_ZN7cutlass13device_kernelIN5flash19enable_sm80_to_sm89INS1_16FlashAttnFwdSm80INS1_25CollectiveMainloopFwdSm80ILi4ELi1ELb0EN4cute5tupleIJNS5_1CILi128EEENS7_ILi48EEENS7_ILi96EEEEEELi96ENS_6half_tEfNS_4arch4Sm80ELb0ELb1ELb1ELb0ELb1ELb0ELb1ELb1EEENS1_21CollectiveEpilogueFwdINS6_IJS8_SA_S9_EEENS6_IJNS7_ILi1EEESI_SI_EEESC_SE_Li128ELb0ELb1ELb1ELb0EEENS1_19SingleTileSchedulerILb0ELb1ELb1ELi128EEEEEEEEEvNT_6ParamsE)
        /*0464*/ 	.word	0x00000000


	//----- nvinfo : EIATTR_MIN_STACK_SIZE
	.align		4
.L_198:
        /*0468*/ 	.byte	0x04, 0x12
        /*046a*/ 	.short	(.L_200 - .L_199)
	.align		4
.L_199:
        /*046c*/ 	.word	index@(_ZN7cutlass13device_kernelIN5flash19enable_sm80_to_sm89INS1_16FlashAttnFwdSm80INS1_25CollectiveMainloopFwdSm80ILi4ELi1ELb0EN4cute5tupleIJNS5_1CILi128EEENS7_ILi48EEENS7_ILi96EEEEEELi96ENS_6half_tEfNS_4arch4Sm80ELb0ELb1ELb1ELb1ELb1ELb0ELb1ELb1EEENS1_21CollectiveEpilogueFwdINS6_IJS8_SA_S9_EEENS6_IJNS7_ILi1EEESI_SI_EEESC_SE_Li128ELb1ELb1ELb1ELb0EEENS1_36VarlenDynamicPersistentTileSchedulerILi128ELi48ELi128ELi128ELb1ELb1ELb0ELb1ELb0ELb1EEEEEEEEEvNT_6ParamsE)
        /*0470*/ 	.word	0x00000038


	//----- nvinfo : EIATTR_MIN_STACK_SIZE
	.align		4
.L_200:
        /*0474*/ 	.byte	0x04, 0x12
        /*0476*/ 	.short	(.L_202 - .L_201)
	.align		4
.L_201:
        /*0478*/ 	.word	index@(_ZN7cutlass13device_kernelIN5flash19enable_sm80_to_sm89INS1_16FlashAttnFwdSm80INS1_25CollectiveMainloopFwdSm80ILi4ELi1ELb0EN4cute5tupleIJNS5_1CILi128EEENS7_ILi48EEENS7_ILi96EEEEEELi96ENS_6half_tEfNS_4arch4Sm80ELb0ELb1ELb1ELb1ELb1ELb1ELb1ELb1EEENS1_21CollectiveEpilogueFwdINS6_IJS8_SA_S9_EEENS6_IJNS7_ILi1EEESI_SI_EEESC_SE_Li128ELb1ELb1ELb1ELb0EEENS1_36VarlenDynamicPersistentTileSchedulerILi128ELi48ELi128ELi128ELb1ELb1ELb0ELb1ELb0ELb1EEEEEEEEEvNT_6ParamsE)
        /*047c*/ 	.word	0x000000f0


	//----- nvinfo : EIATTR_MIN_STACK_SIZE
	.align		4
.L_202:
        /*0480*/ 	.byte	0x04, 0x12
        /*0482*/ 	.short	(.L_204 - .L_203)
	.align		4
.L_203:
        /*0484*/ 	.word	index@(_ZN7cutlass13device_kernelIN5flash19enable_sm80_to_sm89INS1_16FlashAttnFwdSm80INS1_25CollectiveMainloopFwdSm80ILi4ELi1ELb0EN4cute5tupleIJNS5_1CILi128EEENS7_ILi64EEENS7_ILi96EEEEEELi96ENS_6half_tEfNS_4arch4Sm80ELb1ELb0ELb1ELb0ELb1ELb0ELb1ELb1EEENS1_21CollectiveEpilogueFwdINS6_IJS8_SA_S9_EEENS6_IJNS7_ILi1EEESI_SI_EEESC_SE_Li128ELb0ELb1ELb1ELb0EEENS1_30DynamicPersistentTileSchedulerILi128ELi128ELb1ELb1ELb0EEEEEEEEEvNT_6ParamsE)
        /*0488*/ 	.word	0x000000c0


	//----- nvinfo : EIATTR_MIN_STACK_SIZE
	.align		4
.L_204:
        /*048c*/ 	.byte	0x04, 0x12
        /*048e*/ 	.short	(.L_206 - .L_205)
	.align		4
.L_205:
        /*0490*/ 	.word	index@(_ZN7cutlass13device_kernelIN5flash19enable_sm80_to_sm89INS1_16FlashAttnFwdSm80INS1_25CollectiveMainloopFwdSm80ILi4ELi1ELb0EN4cute5tupleIJNS5_1CILi128EEENS7_ILi48EEENS7_ILi96EEEEEELi96ENS_6half_tEfNS_4arch4Sm80ELb1ELb0ELb1ELb1ELb1ELb0ELb1ELb1EEENS1_21CollectiveEpilogueFwdINS6_IJS8_SA_S9_EEENS6_IJNS7_ILi1EEESI_SI_EEESC_SE_Li128ELb1ELb1ELb1ELb0EEENS1_36VarlenDynamicPersistentTileSchedulerILi128ELi48ELi128ELi128ELb1ELb1ELb0ELb1ELb1ELb1EEEEEEEEEvNT_6ParamsE)
        /*0494*/ 	.word	0x00000040


	//----- nvinfo : EIATTR_MIN_STACK_SIZE
	.align		4
.L_206:
        /*0498*/ 	.byte	0x04, 0x12
        /*049a*/ 	.short	(.L_208 - .L_207)
	.align		4
.L_207:
        /*049c*/ 	.word	index@(_ZN7cutlass13device_kernelIN5flash19enable_sm80_to_sm89INS1_16FlashAttnFwdSm80INS1_25CollectiveMainloopFwdSm80ILi4ELi1ELb0EN4cute5tupleIJNS5_1CILi128EEENS7_ILi48EEENS7_ILi96EEEEEELi96ENS_6half_tEfNS_4arch4Sm80ELb1ELb0ELb1ELb1ELb1ELb1ELb1ELb1EEENS1_21CollectiveEpilogueFwdINS6_IJS8_SA_S9_EEENS6_IJNS7_ILi1EEESI_SI_EEESC_SE_Li128ELb1ELb1ELb1ELb0EEENS1_36VarlenDynamicPersistentTileSchedulerILi128ELi48ELi128ELi128ELb1ELb1ELb0ELb1ELb1ELb1EEEEEEEEEvNT_6ParamsE)
        /*04a0*/ 	.word	0x00000150


	//----- nvinfo : EIATTR_MIN_STACK_SIZE
	.align		4
.L_208:
        /*04a4*/ 	.byte	0x04, 0x12
        /*04a6*/ 	.short	(.L_210 - .L_209)
	.align		4
.L_209:
        /*04a8*/ 	.word	index@(_ZN7cutlass13device_kernelIN5flash19enable_sm80_to_sm89INS1_16FlashAttnFwdSm80INS1_25CollectiveMainloopFwdSm80ILi4ELi1ELb0EN4cute5tupleIJNS5_1CILi128EEENS7_ILi64EEENS7_ILi96EEEEEELi96ENS_6half_tEfNS_4arch4Sm80ELb0ELb0ELb0ELb0ELb1ELb0ELb1ELb1EEENS1_21CollectiveEpilogueFwdINS6_IJS8_SA_S9_EEENS6_IJNS7_ILi1EEESI_SI_EEESC_SE_Li128ELb0ELb1ELb1ELb0EEENS1_19SingleTileSchedulerILb0ELb1ELb1ELi128EEEEEEEEEvNT_6ParamsE)
        /*04ac*/ 	.word	0x00000028


	//----- nvinfo : EIATTR_MIN_STACK_SIZE
	.align		4
.L_210:
        /*04b0*/ 	.byte	0x04, 0x12
        /*04b2*/ 	.short	(.L_212 - .L_211)
	.align		4
.L_211:
        /*04b4*/ 	.word	index@(_ZN7cutlass13device_kernelIN5flash19enable_sm80_to_sm89INS1_16FlashAttnFwdSm80INS1_25CollectiveMainloopFwdSm80ILi4ELi1ELb0EN4cute5tupleIJNS5_1CILi128EEENS7_ILi48EEENS7_ILi96EEEEEELi96ENS_6half_tEfNS_4arch4Sm80ELb0ELb0ELb0ELb1ELb1ELb0ELb1ELb1EEENS1_21CollectiveEpilogueFwdINS6_IJS8_SA_S9_EEENS6_IJNS7_ILi1EEESI_SI_EEESC_SE_Li128ELb1ELb1ELb1ELb0EEENS1_36VarlenDynamicPersistentTileSchedulerILi128ELi48ELi128ELi128ELb1ELb1ELb0ELb0ELb1ELb1EEEEEEEEEvNT_6ParamsE)
        /*04b8*/ 	.word	0x00000068


	//----- nvinfo : EIATTR_MIN_STACK_SIZE
	.align		4
.L_212:
        /*04bc*/ 	.byte	0x04, 0x12
        /*04be*/ 	.short	(.L_214 - .L_213)
	.align		4
.L_213:
        /*04c0*/ 	.word	index@(_ZN7cutlass13device_kernelIN5flash19enable_sm80_to_sm89INS1_16FlashAttnFwdSm80INS1_25CollectiveMainloopFwdSm80ILi4ELi1ELb0EN4cute5tupleIJNS5_1CILi128EEENS7_ILi48EEENS7_ILi96EEEEEELi96ENS_6half_tEfNS_4arch4Sm80ELb0ELb0ELb0ELb1ELb1ELb1ELb1ELb1EEENS1_21CollectiveEpilogueFwdINS6_IJS8_SA_S9_EEENS6_IJNS7_ILi1EEESI_SI_EEESC_SE_Li128ELb1ELb1ELb1ELb0EEENS1_36VarlenDynamicPersistentTileSchedulerILi128ELi48ELi128ELi128ELb1ELb1ELb0ELb0ELb1ELb1EEEEEEEEEvNT_6ParamsE)
        /*04c4*/ 	.word	0x00000138


	//----- nvinfo : EIATTR_MIN_STACK_SIZE
	.align		4
.L_214:
        /*04c8*/ 	.byte	0x04, 0x12
        /*04ca*/ 	.short	(.L_216 - .L_215)
	.align		4
.L_215:
        /*04cc*/ 	.word	index@(_ZN7cutlass13device_kernelIN5flash19enable_sm80_to_sm89INS1_16FlashAttnFwdSm80INS1_25CollectiveMainloopFwdSm80ILi4ELi1ELb0EN4cute5tupleIJNS5_1CILi128EEENS7_ILi48EEENS7_ILi96EEEEEELi96ENS_6half_tEfNS_4arch4Sm80ELb0ELb1ELb0ELb0ELb1ELb0ELb1ELb1EEENS1_21CollectiveEpilogueFwdINS6_IJS8_SA_S9_EEENS6_IJNS7_ILi1EEESI_SI_EEESC_SE_Li128ELb0ELb1ELb1ELb0EEENS1_19SingleTileSchedulerILb0ELb1ELb1ELi128EEEEEEEEEvNT_6ParamsE)
        /*04d0*/ 	.word	0x00000000


	//----- nvinfo : EIATTR_MIN_STACK_SIZE
	.align		4
.L_216:
        /*04d4*/ 	.byte	0x04, 0x12
        /*04d6*/ 	.short	(.L_218 - .L_217)
	.align		4
.L_217:
        /*04d8*/ 	.word	index@(_ZN7cutlass13device_kernelIN5flash19enable_sm80_to_sm89INS1_16FlashAttnFwdSm80INS1_25CollectiveMainloopFwdSm80ILi4ELi1ELb0EN4cute5tupleIJNS5_1CILi128EEENS7_ILi48EEENS7_ILi96EEEEEELi96ENS_6half_tEfNS_4arch4Sm80ELb0ELb1ELb0ELb1ELb1ELb0ELb1ELb1EEENS1_21CollectiveEpilogueFwdINS6_IJS8_SA_S9_EEENS6_IJNS7_ILi1EEESI_SI_EEESC_SE_Li128ELb1ELb1ELb1ELb0EEENS1_36VarlenDynamicPersistentTileSchedulerILi128ELi48ELi128ELi128ELb1ELb1ELb0ELb1ELb0ELb1EEEEEEEEEvNT_6ParamsE)
        /*04dc*/ 	.word	0x00000040


	//----- nvinfo : EIATTR_MIN_STACK_SIZE
	.align		4
.L_218:
        /*04e0*/ 	.byte	0x04, 0x12
        /*04e2*/ 	.short	(.L_220 - .L_219)
	.align		4
.L_219:
        /*04e4*/ 	.word	index@(_ZN7cutlass13device_kernelIN5flash19enable_sm80_to_sm89INS1_16FlashAttnFwdSm80INS1_25CollectiveMainloopFwdSm80ILi4ELi1ELb0EN4cute5tupleIJNS5_1CILi128EEENS7_ILi48EEENS7_ILi96EEEEEELi96ENS_6half_tEfNS_4arch4Sm80ELb0ELb1ELb0ELb1ELb1ELb1ELb1ELb1EEENS1_21CollectiveEpilogueFwdINS6_IJS8_SA_S9_EEENS6_IJNS7_ILi1EEESI_SI_EEESC_SE_Li128ELb1ELb1ELb1ELb0EEENS1_36VarlenDynamicPersistentTileSchedulerILi128ELi48ELi128ELi128ELb1ELb1ELb0ELb1ELb0ELb1EEEEEEEEEvNT_6ParamsE)
        /*04e8*/ 	.word	0x000000e8


	//----- nvinfo : EIATTR_MIN_STACK_SIZE
	.align		4
.L_220:
        /*04ec*/ 	.byte	0x04, 0x12
        /*04ee*/ 	.short	(.L_222 - .L_221)
	.align		4
.L_221:
        /*04f0*/ 	.word	index@(_ZN7cutlass13device_kernelIN5flash19enable_sm80_to_sm89INS1_16FlashAttnFwdSm80INS1_25CollectiveMainloopFwdSm80ILi4ELi1ELb0EN4cute5tupleIJNS5_1CILi128EEENS7_ILi64EEENS7_ILi96EEEEEELi96ENS_6half_tEfNS_4arch4Sm80ELb1ELb0ELb0ELb0ELb1ELb0ELb1ELb1EEENS1_21CollectiveEpilogueFwdINS6_IJS8_SA_S9_EEENS6_IJNS7_ILi1EEESI_SI_EEESC_SE_Li128ELb0ELb1ELb1ELb0EEENS1_30DynamicPersistentTileSchedulerILi128ELi128ELb1ELb1ELb0EEEEEEEEEvNT_6ParamsE)
        /*04f4*/ 	.word	0x000000c0


	//----- nvinfo : EIATTR_MIN_STACK_SIZE
	.align		4
.L_222:
        /*04f8*/ 	.byte	0x04, 0x12
        /*04fa*/ 	.short	(.L_224 - .L_223)
	.align		4
.L_223:
        /*04fc*/ 	.word	index@(_ZN7cutlass13device_kernelIN5flash19enable_sm80_to_sm89INS1_16FlashAttnFwdSm80INS1_25CollectiveMainloopFwdSm80ILi4ELi1ELb0EN4cute5tupleIJNS5_1CILi128EEENS7_ILi48EEENS7_ILi96EEEEEELi96ENS_6half_tEfNS_4arch4Sm80ELb1ELb0ELb0ELb1ELb1ELb0ELb1ELb1EEENS1_21CollectiveEpilogueFwdINS6_IJS8_SA_S9_EEENS6_IJNS7_ILi1EEESI_SI_EEESC_SE_Li128ELb1ELb1ELb1ELb0EEENS1_36VarlenDynamicPersistentTileSchedulerILi128ELi48ELi128ELi128ELb1ELb1ELb0ELb1ELb1ELb1EEEEEEEEEvNT_6ParamsE)
        /*0500*/ 	.word	0x00000028


	//----- nvinfo : EIATTR_MIN_STACK_SIZE
	.align		4
.L_224:
        /*0504*/ 	.byte	0x04, 0x12
        /*0506*/ 	.short	(.L_226 - .L_225)
	.align		4
.L_225:
        /*0508*/ 	.word	index@(_ZN7cutlass13device_kernelIN5flash19enable_sm80_to_sm89INS1_16FlashAttnFwdSm80INS1_25CollectiveMainloopFwdSm80ILi4ELi1ELb0EN4cute5tupleIJNS5_1CILi128EEENS7_ILi48EEENS7_ILi96EEEEEELi96ENS_6half_tEfNS_4arch4Sm80ELb1ELb0ELb0ELb1ELb1ELb1ELb1ELb1EEENS1_21CollectiveEpilogueFwdINS6_IJS8_SA_S9_EEENS6_IJNS7_ILi1EEESI_SI_EEESC_SE_Li128ELb1ELb1ELb1ELb0EEENS1_36VarlenDynamicPersistentTileSchedulerILi128ELi48ELi128ELi128ELb1ELb1ELb0ELb1ELb1ELb1EEEEEEEEEvNT_6ParamsE)
        /*050c*/ 	.word	0x00000150
.L_226:


//--------------------- .nv.info._ZN7cutlass13device_kernelIN5flash19enable_sm80_to_sm89INS1_16FlashAttnFwdSm80INS1_25CollectiveMainloopFwdSm80ILi4ELi1ELb0EN4cute5tupleIJNS5_1CILi128EEENS7_ILi64EEENS7_ILi96EEEEEELi96ENS_6half_tEfNS_4arch4Sm80ELb0ELb0ELb1ELb0ELb1ELb0ELb1ELb1EEENS1_21CollectiveEpilogueFwdINS6_IJS8_SA_S9_EEENS6_IJNS7_ILi1EEESI_SI_EEESC_SE_Li128ELb0ELb1ELb1ELb0EEENS1_19SingleTileSchedulerILb0ELb1ELb1ELi128EEEEEEEEEvNT_6ParamsE --------------------------
	.section	.nv.info._ZN7cutlass13device_kernelIN5flash19enable_sm80_to_sm89INS1_16FlashAttnFwdSm80INS1_25CollectiveMainloopFwdSm80ILi4ELi1ELb0EN4cute5tupleIJNS5_1CILi128EEENS7_ILi64EEENS7_ILi96EEEEEELi96ENS_6half_tEfNS_4arch4Sm80ELb0ELb0ELb1ELb0ELb1ELb0ELb1ELb1EEENS1_21CollectiveEpilogueFwdINS6_IJS8_SA_S9_EEENS6_IJNS7_ILi1EEESI_SI_EEESC_SE_Li128ELb0ELb1ELb1ELb0EEENS1_19SingleTileSchedulerILb0ELb1ELb1ELi128EEEEEEEEEvNT_6ParamsE,"",@"SHT_CUDA_INFO"
	.sectionflags	@""
	.align	4


	//----- nvinfo : EIATTR_CUDA_API_VERSION
	.align		4
        /*0000*/ 	.byte	0x04, 0x37
        /*0002*/ 	.short	(.L_228 - .L_227)
.L_227:
        /*0004*/ 	.word	0x00000082


	//----- nvinfo : EIATTR_SW2861232_WAR
	.align		4
.L_228:
        /*0008*/ 	.byte	0x01, 0x35
	.zero		2


	//----- nvinfo : EIATTR_PARAM_CBANK
	.align		4
        /*000c*/ 	.byte	0x04, 0x0a
        /*000e*/ 	.short	(.L_230 - .L_229)
	.align		4
.L_229:
        /*0010*/ 	.word	index@(.nv.constant0._ZN7cutlass13device_kernelIN5flash19enable_sm80_to_sm89INS1_16FlashAttnFwdSm80INS1_25CollectiveMainloopFwdSm80ILi4ELi1ELb0EN4cute5tupleIJNS5_1CILi128EEENS7_ILi64EEENS7_ILi96EEEEEELi96ENS_6half_tEfNS_4arch4Sm80ELb0ELb0ELb1ELb0ELb1ELb0ELb1ELb1EEENS1_21CollectiveEpilogueFwdINS6_IJS8_SA_S9_EEENS6_IJNS7_ILi1EEESI_SI_EEESC_SE_Li128ELb0ELb1ELb1ELb0EEENS1_19SingleTileSchedulerILb0ELb1ELb1ELi128EEEEEEEEEvNT_6ParamsE)
        /*0014*/ 	.short	0x0160
        /*0016*/ 	.short	0x0418


	//----- nvinfo : EIATTR_CBANK_PARAM_SIZE
	.align		4
.L_230:
        /*0018*/ 	.byte	0x03, 0x19
        /*001a*/ 	.short	0x0418


	//----- nvinfo : EIATTR_KPARAM_INFO
	.align		4
        /*001c*/ 	.byte	0x04, 0x17
        /*001e*/ 	.short	(.L_232 - .L_231)
.L_231:
        /*0020*/ 	.word	0x00000000
        /*0024*/ 	.short	0x0000
        /*0026*/ 	.short	0x0000
        /*0028*/ 	.byte	0x00, 0xf0, 0x61, 0x10


	//----- nvinfo : EIATTR_MAXREG_COUNT
	.align		4
.L_232:
        /*002c*/ 	.byte	0x03, 0x1b
        /*002e*/ 	.short	0x00ff


	//----- nvinfo : EIATTR_NUM_BARRIERS
	.align		4
        /*0030*/ 	.byte	0x02, 0x4c
        /*0032*/ 	.byte	0x02
	.zero		1


	//----- nvinfo : EIATTR_ANNOTATIONS
	.align		4
        /*0034*/ 	.byte	0x04, 0x55
        /*0036*/ 	.short	(.L_234 - .L_233)


	//   ....[0]....
.L_233:
        /*0038*/ 	.word	0x00000001
        /*003c*/ 	.byte	0x90, 0x00, 0x00, 0x00, 0x01, 0x00, 0x00, 0x00, 0xf0, 0x00, 0x00, 0x00, 0x01, 0x00, 0x00, 0x00
        /* <DEDUP_REMOVED lines=24> */
        /*01cc*/ 	.byte	0x50, 0x9b, 0x00, 0x00, 0x01, 0x00, 0x00, 0x00, 0x00, 0xb6, 0x00, 0x00


	//----- nvinfo : EIATTR_MERCURY_ISA_VERSION
	.align		4
.L_234:
        /*01d8*/ 	.byte	0x03, 0x5f
        /*01da*/ 	.short	0x0000


	//----- nvinfo : EIATTR_COOP_GROUP_MASK_REGIDS
	.align		4
        /*01dc*/ 	.byte	0x04, 0x29
        /*01de*/ 	.short	(.L_236 - .L_235)


	//   ....[0]....
.L_235:
        /*01e0*/ 	.word	0xffffffff


	//   ....[1]....
        /*01e4*/ 	.word	0xffffffff


	//   ....[2]....
        /*01e8*/ 	.word	0xffffffff


	//   ....[3]....
        /*01ec*/ 	.word	0xffffffff


	//   ....[4]....
        /*01f0*/ 	.word	0xffffffff


	//   ....[5]....
        /*01f4*/ 	.word	0xffffffff


	//   ....[6]....
        /*01f8*/ 	.word	0xffffffff


	//   ....[7]....
        /*01fc*/ 	.word	0xffffffff


	//   ....[8]....
        /*0200*/ 	.word	0xffffffff


	//   ....[9]....
        /*0204*/ 	.word	0xffffffff


	//   ....[10]....
        /*0208*/ 	.word	0xffffffff


	//   ....[11]....
        /*020c*/ 	.word	0xffffffff


	//   ....[12]....
        /*0210*/ 	.word	0xffffffff


	//   ....[13]....
        /*0214*/ 	.word	0xffffffff


	//   ....[14]....
        /*0218*/ 	.word	0xffffffff


	//   ....[15]....
        /*021c*/ 	.word	0xffffffff


	//   ....[16]....
        /*0220*/ 	.word	0xffffffff


	//   ....[17]....
        /*0224*/ 	.word	0xffffffff


	//   ....[18]....
        /*0228*/ 	.word	0xffffffff


	//   ....[19]....
        /*022c*/ 	.word	0xffffffff


	//   ....[20]....
        /*0230*/ 	.word	0xffffffff


	//   ....[21]....
        /*0234*/ 	.word	0xffffffff


	//   ....[22]....
        /*0238*/ 	.word	0xffffffff


	//   ....[23]....
        /*023c*/ 	.word	0xffffffff


	//   ....[24]....
        /*0240*/ 	.word	0xffffffff


	//   ....[25]....
        /*0244*/ 	.word	0xffffffff


	//   ....[26]....
        /*0248*/ 	.word	0xffffffff


	//   ....[27]....
        /*024c*/ 	.word	0xffffffff


	//   ....[28]....
        /*0250*/ 	.word	0xffffffff


	//   ....[29]....
        /*0254*/ 	.word	0xffffffff


	//   ....[30]....
        /*0258*/ 	.word	0xffffffff


	//   ....[31]....
        /*025c*/ 	.word	0xffffffff


	//   ....[32]....
        /*0260*/ 	.word	0xffffffff


	//   ....[33]....
        /*0264*/ 	.word	0xffffffff


	//   ....[34]....
        /*0268*/ 	.word	0xffffffff


	//   ....[35]....
        /*026c*/ 	.word	0xffffffff


	//   ....[36]....
        /*0270*/ 	.word	0xffffffff


	//   ....[37]....
        /*0274*/ 	.word	0xffffffff


	//   ....[38]....
        /*0278*/ 	.word	0xffffffff


	//   ....[39]....
        /*027c*/ 	.word	0xffffffff


	//   ....[40]....
        /*0280*/ 	.word	0xffffffff


	//   ....[41]....
        /*0284*/ 	.word	0xffffffff


	//   ....[42]....
        /*0288*/ 	.word	0xffffffff


	//   ....[43]....
        /*028c*/ 	.word	0xffffffff


	//   ....[44]....
        /*0290*/ 	.word	0xffffffff


	//   ....[45]....
        /*0294*/ 	.word	0xffffffff


	//   ....[46]....
        /*0298*/ 	.word	0xffffffff


	//   ....[47]....
        /*029c*/ 	.word	0xffffffff


	//   ....[48]....
        /*02a0*/ 	.word	0xffffffff


	//   ....[49]....
        /*02a4*/ 	.word	0xffffffff


	//   ....[50]....
        /*02a8*/ 	.word	0xffffffff


	//   ....[51]....
        /*02ac*/ 	.word	0xffffffff


	//   ....[52]....
        /*02b0*/ 	.word	0xffffffff


	//   ....[53]....
        /*02b4*/ 	.word	0xffffffff


	//   ....[54]....
        /*02b8*/ 	.word	0xffffffff


	//   ....[55]....
        /*02bc*/ 	.word	0xffffffff


	//   ....[56]....
        /*02c0*/ 	.word	0xffffffff


	//   ....[57]....
        /*02c4*/ 	.word	0xffffffff


	//   ....[58]....
        /*02c8*/ 	.word	0xffffffff


	//   ....[59]....
        /*02cc*/ 	.word	0xffffffff


	//   ....[60]....
        /*02d0*/ 	.word	0xffffffff


	//   ....[61]....
        /*02d4*/ 	.word	0xffffffff


	//   ....[62]....
        /*02d8*/ 	.word	0xffffffff


	//   ....[63]....
        /*02dc*/ 	.word	0xffffffff


	//   ....[64]....
        /*02e0*/ 	.word	0xffffffff


	//   ....[65]....
        /*02e4*/ 	.word	0xffffffff


	//   ....[66]....
        /*02e8*/ 	.word	0xffffffff


	//   ....[67]....
        /*02ec*/ 	.word	0xffffffff


	//   ....[68]....
        /*02f0*/ 	.word	0xffffffff


	//----- nvinfo : EIATTR_COOP_GROUP_INSTR_OFFSETS
	.align		4
.L_236:
        /*02f4*/ 	.byte	0x04, 0x28
        /*02f6*/ 	.short	(.L_238 - .L_237)


	//   ....[0]....
.L_237:
        /*02f8*/ 	.word	0x00000060


	//   ....[1]....
        /*02fc*/ 	.word	0x00000ce0


	//   ....[2]....
        /*0300*/ 	.word	0x00000d10


	//   ....[3]....
        /*0304*/ 	.word	0x00000ec0


	//   ....[4]....
        /*0308*/ 	.word	0x00000ef0


	//   ....[5]....
        /*030c*/ 	.word	0x00001010


	//   ....[6]....
        /*0310*/ 	.word	0x00001040


	//   ....[7]....
        /*0314*/ 	.word	0x00001160


	//   ....[8]....
        /*0318*/ 	.word	0x000011a0


	//   ....[9]....
        /*031c*/ 	.word	0x000016e0


	//   ....[10]....
        /*0320*/ 	.word	0x00001710


	//   ....[11]....
        /*0324*/ 	.word	0x000017f0


	//   ....[12]....
        /*0328*/ 	.word	0x00001830


	//   ....[13]....
        /*032c*/ 	.word	0x00001860


	//   ....[14]....
        /*0330*/ 	.word	0x00001870


	//   ....[15]....
        /*0334*/ 	.word	0x00001930


	//   ....[16]....
        /*0338*/ 	.word	0x00001960


	//   ....[17]....
        /*033c*/ 	.word	0x00003070


	//   ....[18]....
        /*0340*/ 	.word	0x00003080


	//   ....[19]....
        /*0344*/ 	.word	0x00003090


	//   ....[20]....
        /*0348*/ 	.word	0x000030a0


	//   ....[21]....
        /*034c*/ 	.word	0x00003940


	//   ....[22]....
        /*0350*/ 	.word	0x00003a40


	//   ....[23]....
        /*0354*/ 	.word	0x00003aa0


	//   ....[24]....
        /*0358*/ 	.word	0x00003b80


	//   ....[25]....
        /*035c*/ 	.word	0x00003bb0


	//   ....[26]....
        /*0360*/ 	.word	0x00003cf0


	//   ....[27]....
        /*0364*/ 	.word	0x00003d10


	//   ....[28]....
        /*0368*/ 	.word	0x00003e40


	//   ....[29]....
        /*036c*/ 	.word	0x000057c0


	//   ....[30]....
        /*0370*/ 	.word	0x000057d0


	//   ....[31]....
        /*0374*/ 	.word	0x000057e0


	//   ....[32]....
        /*0378*/ 	.word	0x000057f0


	//   ....[33]....
        /*037c*/ 	.word	0x00005d20


	//   ....[34]....
        /*0380*/ 	.word	0x00005d40


	//   ....[35]....
        /*0384*/ 	.word	0x00005d60


	//   ....[36]....
        /*0388*/ 	.word	0x00005d80


	//   ....[37]....
        /*038c*/ 	.word	0x00006f00


	//   ....[38]....
        /*0390*/ 	.word	0x00007010


	//   ....[39]....
        /*0394*/ 	.word	0x00007050


	//   ....[40]....
        /*0398*/ 	.word	0x000070d0


	//   ....[41]....
        /*039c*/ 	.word	0x00007100


	//   ....[42]....
        /*03a0*/ 	.word	0x00007120


	//   ....[43]....
        /*03a4*/ 	.word	0x00007260


	//   ....[44]....
        /*03a8*/ 	.word	0x000076d0


	//   ....[45]....
        /*03ac*/ 	.word	0x00009240


	//   ....[46]....
        /*03b0*/ 	.word	0x00009250


	//   ....[47]....
        /*03b4*/ 	.word	0x00009260


	//   ....[48]....
        /*03b8*/ 	.word	0x00009270


	//   ....[49]....
        /*03bc*/ 	.word	0x000092a0


	//   ....[50]....
        /*03c0*/ 	.word	0x000092c0


	//   ....[51]....
        /*03c4*/ 	.word	0x000092e0


	//   ....[52]....
        /*03c8*/ 	.word	0x000092f0


	//   ....[53]....
        /*03cc*/ 	.word	0x0000a0d0


	//   ....[54]....
        /*03d0*/ 	.word	0x0000a120


	//   ....[55]....
        /*03d4*/ 	.word	0x0000a150


	//   ....[56]....
        /*03d8*/ 	.word	0x0000a180


	//   ....[57]....
        /*03dc*/ 	.word	0x0000a1b0


	//   ....[58]....
        /*03e0*/ 	.word	0x0000a1e0


	//   ....[59]....
        /*03e4*/ 	.word	0x0000a210


	//   ....[60]....
        /*03e8*/ 	.word	0x0000a230


	//   ....[61]....
        /*03ec*/ 	.word	0x0000a250


	//   ....[62]....
        /*03f0*/ 	.word	0x0000a260


	//   ....[63]....
        /*03f4*/ 	.word	0x0000a790


	//   ....[64]....
        /*03f8*/ 	.word	0x0000a7b0


	//   ....[65]....
        /*03fc*/ 	.word	0x0000ac30


	//   ....[66]....
        /*0400*/ 	.word	0x0000ac50


	//   ....[67]....
        /*0404*/ 	.word	0x0000b0d0


	//   ....[68]....
        /*0408*/ 	.word	0x0000b0e0


	//----- nvinfo : EIATTR_EXIT_INSTR_OFFSETS
	.align		4
.L_238:
        /*040c*/ 	.byte	0x04, 0x1c
        /*040e*/ 	.short	(.L_240 - .L_239)


	//   ....[0]....
.L_239:
        /*0410*/ 	.word	0x000001b0


	//   ....[1]....
        /*0414*/ 	.word	0x0000b0f0


	//   ....[2]....
        /*0418*/ 	.word	0x0000b510


	//   ....[3]....
        /*041c*/ 	.word	0x0000b560


	//   ....[4]....
        /*0420*/ 	.word	0x0000b590


	//   ....[5]....
        /*0424*/ 	.word	0x0000b5f0


	//   ....[6]....
        /*0428*/ 	.word	0x0000b850


	//----- nvinfo : EIATTR_CTAIDZ_USED
	.align		4
.L_240:
        /*042c*/ 	.byte	0x01, 0x04
	.zero		2


	//----- nvinfo : EIATTR_MAX_THREADS
	.align		4
        /*0430*/ 	.byte	0x04, 0x05
        /*0432*/ 	.short	(.L_242 - .L_241)
.L_241:
        /*0434*/ 	.word	0x00000080
        /*0438*/ 	.word	0x00000001
        /*043c*/ 	.word	0x00000001


	//----- nvinfo : EIATTR_CRS_STACK_SIZE
	.align		4
.L_242:
        /*0440*/ 	.byte	0x04, 0x1e
        /*0442*/ 	.short	(.L_244 - .L_243)
.L_243:
        /*0444*/ 	.word	0x00000000
.L_244:


//--------------------- .nv.info._ZN7cutlass13device_kernelIN5flash19enable_sm80_to_sm89INS1_16FlashAttnFwdSm80INS1_25CollectiveMainloopFwdSm80ILi4ELi1ELb0EN4cute5tupleIJNS5_1CILi128EEENS7_ILi48EEENS7_ILi96EEEEEELi96ENS_6half_tEfNS_4arch4Sm80ELb0ELb0ELb1ELb1ELb1ELb0ELb1ELb1EEENS1_21CollectiveEpilogueFwdINS6_IJS8_SA_S9_EEENS6_IJNS7_ILi1EEESI_SI_EEESC_SE_Li128ELb1ELb1ELb1ELb0EEENS1_36VarlenDynamicPersistentTileSchedulerILi128ELi48ELi128ELi128ELb1ELb1ELb0ELb0ELb1ELb1EEEEEEEEEvNT_6ParamsE --------------------------
	.section	.nv.info._ZN7cutlass13device_kernelIN5flash19enable_sm80_to_sm89INS1_16FlashAttnFwdSm80INS1_25CollectiveMainloopFwdSm80ILi4ELi1ELb0EN4cute5tupleIJNS5_1CILi128EEENS7_ILi48EEENS7_ILi96EEEEEELi96ENS_6half_tEfNS_4arch4Sm80ELb0ELb0ELb1ELb1ELb1ELb0ELb1ELb1EEENS1_21CollectiveEpilogueFwdINS6_IJS8_SA_S9_EEENS6_IJNS7_ILi1EEESI_SI_EEESC_SE_Li128ELb1ELb1ELb1ELb0EEENS1_36VarlenDynamicPersistentTileSchedulerILi128ELi48ELi128ELi128ELb1ELb1ELb0ELb0ELb1ELb1EEEEEEEEEvNT_6ParamsE,"",@"SHT_CUDA_INFO"
	.sectionflags	@""
	.align	4


	//----- nvinfo : EIATTR_CUDA_API_VERSION
	.align		4
        /*0000*/ 	.byte	0x04, 0x37
        /*0002*/ 	.short	(.L_246 - .L_245)
.L_245:
        /*0004*/ 	.word	0x00000082


	//----- nvinfo : EIATTR_SW2861232_WAR
	.align		4
.L_246:
        /*0008*/ 	.byte	0x01, 0x35
	.zero		2


	//----- nvinfo : EIATTR_PARAM_CBANK
	.align		4
        /*000c*/ 	.byte	0x04, 0x0a
        /*000e*/ 	.short	(.L_248 - .L_247)
	.align		4
.L_247:
        /*0010*/ 	.word	index@(.nv.constant0._ZN7cutlass13device_kernelIN5flash19enable_sm80_to_sm89INS1_16FlashAttnFwdSm80INS1_25CollectiveMainloopFwdSm80ILi4ELi1ELb0EN4cute5tupleIJNS5_1CILi128EEENS7_ILi48EEENS7_ILi96EEEEEELi96ENS_6half_tEfNS_4arch4Sm80ELb0ELb0ELb1ELb1ELb1ELb0ELb1ELb1EEENS1_21CollectiveEpilogueFwdINS6_IJS8_SA_S9_EEENS6_IJNS7_ILi1EEESI_SI_EEESC_SE_Li128ELb1ELb1ELb1ELb0EEENS1_36VarlenDynamicPersistentTileSchedulerILi128ELi48ELi128ELi128ELb1ELb1ELb0ELb0ELb1ELb1EEEEEEEEEvNT_6ParamsE)
        /*0014*/ 	.short	0x0160
        /*0016*/ 	.short	0x0438


	//----- nvinfo : EIATTR_CBANK_PARAM_SIZE
	.align		4
.L_248:
        /*0018*/ 	.byte	0x03, 0x19
        /*001a*/ 	.short	0x0438


	//----- nvinfo : EIATTR_KPARAM_INFO
	.align		4
        /*001c*/ 	.byte	0x04, 0x17
        /*001e*/ 	.short	(.L_250 - .L_249)
.L_249:
        /*0020*/ 	.word	0x00000000
        /*0024*/ 	.short	0x0000
        /*0026*/ 	.short	0x0000
        /*0028*/ 	.byte	0x00, 0xf0, 0xe1, 0x10


	//----- nvinfo : EIATTR_MAXREG_COUNT
	.align		4
.L_250:
        /*002c*/ 	.byte	0x03, 0x1b
        /*002e*/ 	.short	0x00ff


	//----- nvinfo : EIATTR_NUM_BARRIERS
	.align		4
        /*0030*/ 	.byte	0x02, 0x4c
        /*0032*/ 	.byte	0x06
	.zero		1


	//----- nvinfo : EIATTR_ANNOTATIONS
	.align		4
        /*0034*/ 	.byte	0x04, 0x55
        /*0036*/ 	.short	(.L_252 - .L_251)


	//   ....[0]....
.L_251:
        /* <DEDUP_REMOVED lines=98> */
        /*064c*/ 	.byte	0x00, 0xde, 0x00, 0x00


	//----- nvinfo : EIATTR_MERCURY_ISA_VERSION
	.align		4
.L_252:
        /*0650*/ 	.byte	0x03, 0x5f
        /*0652*/ 	.short	0x0000


	//----- nvinfo : EIATTR_INT_WARP_WIDE_INSTR_OFFSETS
	.align		4
        /*0654*/ 	.byte	0x04, 0x31
        /*0656*/ 	.short	(.L_254 - .L_253)


	//   ....[0]....
.L_253:
        /*0658*/ 	.word	0x00009830


	//   ....[1]....
        /*065c*/ 	.word	0x000098b0


	//----- nvinfo : EIATTR_COOP_GROUP_MASK_REGIDS
	.align		4
.L_254:
        /*0660*/ 	.byte	0x04, 0x29
        /*0662*/ 	.short	(.L_256 - .L_255)


	//   ....[0]....
.L_255:
        /*0664*/ 	.word	0xffffffff


	//   ....[1]....
        /*0668*/ 	.word	0xffffffff


	//   ....[2]....
        /*066c*/ 	.word	0xffffffff


	//   ....[3]....
        /*0670*/ 	.word	0xffffffff


	//   ....[4]....
        /*0674*/ 	.word	0xffffffff


	//   ....[5]....
        /*0678*/ 	.word	0xffffffff


	//   ....[6]....
        /*067c*/ 	.word	0xffffffff


	//   ....[7]....
        /*0680*/ 	.word	0xffffffff


	//   ....[8]....
        /*0684*/ 	.word	0xffffffff


	//   ....[9]....
        /*0688*/ 	.word	0xffffffff


	//   ....[10]....
        /*068c*/ 	.word	0xffffffff


	//   ....[11]....
        /*0690*/ 	.word	0xffffffff


	//   ....[12]....
        /*0694*/ 	.word	0xffffffff


	//   ....[13]....
        /*0698*/ 	.word	0xffffffff


	//   ....[14]....
        /*069c*/ 	.word	0xffffffff


	//   ....[15]....
        /*06a0*/ 	.word	0xffffffff


	//   ....[16]....
        /*06a4*/ 	.word	0xffffffff


	//   ....[17]....
        /*06a8*/ 	.word	0xffffffff


	//   ....[18]....
        /*06ac*/ 	.word	0xffffffff


	//   ....[19]....
        /*06b0*/ 	.word	0xffffffff


	//   ....[20]....
        /*06b4*/ 	.word	0xffffffff


	//   ....[21]....
        /*06b8*/ 	.word	0xffffffff


	//   ....[22]....
        /*06bc*/ 	.word	0xffffffff


	//   ....[23]....
        /*06c0*/ 	.word	0xffffffff


	//   ....[24]....
        /*06c4*/ 	.word	0xffffffff


	//   ....[25]....
        /*06c8*/ 	.word	0xffffffff


	//   ....[26]....
        /*06cc*/ 	.word	0xffffffff


	//   ....[27]....
        /*06d0*/ 	.word	0xffffffff


	//   ....[28]....
        /*06d4*/ 	.word	0xffffffff


	//   ....[29]....
        /*06d8*/ 	.word	0xffffffff


	//   ....[30]....
        /*06dc*/ 	.word	0xffffffff


	//   ....[31]....
        /*06e0*/ 	.word	0xffffffff


	//   ....[32]....
        /*06e4*/ 	.word	0xffffffff


	//   ....[33]....
        /*06e8*/ 	.word	0xffffffff


	//   ....[34]....
        /*06ec*/ 	.word	0xffffffff


	//   ....[35]....
        /*06f0*/ 	.word	0xffffffff


	//   ....[36]....
        /*06f4*/ 	.word	0xffffffff


	//   ....[37]....
        /*06f8*/ 	.word	0xffffffff


	//   ....[38]....
        /*06fc*/ 	.word	0xffffffff


	//   ....[39]....
        /*0700*/ 	.word	0xffffffff


	//   ....[40]....
        /*0704*/ 	.word	0xffffffff


	//   ....[41]....
        /*0708*/ 	.word	0xffffffff


	//   ....[42]....
        /*070c*/ 	.word	0xffffffff


	//   ....[43]....
        /*0710*/ 	.word	0xffffffff


	//   ....[44]....
        /*0714*/ 	.word	0xffffffff


	//   ....[45]....
        /*0718*/ 	.word	0xffffffff


	//   ....[46]....
        /*071c*/ 	.word	0xffffffff


	//   ....[47]....
        /*0720*/ 	.word	0xffffffff


	//   ....[48]....
        /*0724*/ 	.word	0xffffffff


	//   ....[49]....
        /*0728*/ 	.word	0xffffffff


	//   ....[50]....
        /*072c*/ 	.word	0xffffffff


	//   ....[51]....
        /*0730*/ 	.word	0xffffffff


	//   ....[52]....
        /*0734*/ 	.word	0xffffffff


	//   ....[53]....
        /*0738*/ 	.word	0xffffffff


	//   ....[54]....
        /*073c*/ 	.word	0xffffffff


	//   ....[55]....
        /*0740*/ 	.word	0xffffffff


	//   ....[56]....
        /*0744*/ 	.word	0xffffffff


	//   ....[57]....
        /*0748*/ 	.word	0xffffffff


	//   ....[58]....
        /*074c*/ 	.word	0xffffffff


	//   ....[59]....
        /*0750*/ 	.word	0xffffffff


	//   ....[60]....
        /*0754*/ 	.word	0xffffffff


	//   ....[61]....
        /*0758*/ 	.word	0xffffffff


	//   ....[62]....
        /*075c*/ 	.word	0xffffffff


	//   ....[63]....
        /*0760*/ 	.word	0xffffffff


	//   ....[64]....
        /*0764*/ 	.word	0xffffffff


	//   ....[65]....
        /*0768*/ 	.word	0xffffffff


	//   ....[66]....
        /*076c*/ 	.word	0xffffffff


	//   ....[67]....
        /*0770*/ 	.word	0xffffffff


	//   ....[68]....
        /*0774*/ 	.word	0xffffffff


	//   ....[69]....
        /*0778*/ 	.word	0xffffffff


	//   ....[70]....
        /*077c*/ 	.word	0xffffffff


	//   ....[71]....
        /*0780*/ 	.word	0xffffffff


	//   ....[72]....
        /*0784*/ 	.word	0xffffffff


	//   ....[73]....
        /*0788*/ 	.word	0xffffffff


	//   ....[74]....
        /*078c*/ 	.word	0xffffffff


	//   ....[75]....
        /*0790*/ 	.word	0xffffffff


	//   ....[76]....
        /*0794*/ 	.word	0xffffffff


	//   ....[77]....
        /*0798*/ 	.word	0xffffffff


	//   ....[78]....
        /*079c*/ 	.word	0xffffffff


	//   ....[79]....
        /*07a0*/ 	.word	0xffffffff


	//   ....[80]....
        /*07a4*/ 	.word	0xffffffff


	//   ....[81]....
        /*07a8*/ 	.word	0xffffffff


	//   ....[82]....
        /*07ac*/ 	.word	0xffffffff


	//   ....[83]....
        /*07b0*/ 	.word	0xffffffff


	//   ....[84]....
        /*07b4*/ 	.word	0xffffffff


	//   ....[85]....
        /*07b8*/ 	.word	0xffffffff


	//   ....[86]....
        /*07bc*/ 	.word	0xffffffff


	//   ....[87]....
        /*07c0*/ 	.word	0xffffffff


	//   ....[88]....
        /*07c4*/ 	.word	0xffffffff


	//   ....[89]....
        /*07c8*/ 	.word	0xffffffff


	//   ....[90]....
        /*07cc*/ 	.word	0xffffffff


	//   ....[91]....
        /*07d0*/ 	.word	0xffffffff


	//   ....[92]....
        /*07d4*/ 	.word	0xffffffff


	//   ....[93]....
        /*07d8*/ 	.word	0xffffffff


	//   ....[94]....
        /*07dc*/ 	.word	0xffffffff


	//   ....[95]....
        /*07e0*/ 	.word	0xffffffff


	//   ....[96]....
        /*07e4*/ 	.word	0xffffffff


	//   ....[97]....
        /*07e8*/ 	.word	0xffffffff


	//   ....[98]....
        /*07ec*/ 	.word	0xffffffff


	//   ....[99]....
        /*07f0*/ 	.word	0xffffffff


	//   ....[100]....
        /*07f4*/ 	.word	0xffffffff


	//   ....[101]....
        /*07f8*/ 	.word	0xffffffff


	//   ....[102]....
        /*07fc*/ 	.word	0xffffffff


	//   ....[103]....
        /*0800*/ 	.word	0xffffffff


	//   ....[104]....
        /*0804*/ 	.word	0xffffffff


	//   ....[105]....
        /*0808*/ 	.word	0xffffffff


	//   ....[106]....
        /*080c*/ 	.word	0xffffffff


	//   ....[107]....
        /*0810*/ 	.word	0xffffffff


	//   ....[108]....
        /*0814*/ 	.word	0xffffffff


	//   ....[109]....
        /*0818*/ 	.word	0xffffffff


	//   ....[110]....
        /*081c*/ 	.word	0xffffffff


	//   ....[111]....
        /*0820*/ 	.word	0xffffffff


	//   ....[112]....
        /*0824*/ 	.word	0xffffffff


	//   ....[113]....
        /*0828*/ 	.word	0xffffffff


	//   ....[114]....
        /*082c*/ 	.word	0xffffffff


	//   ....[115]....
        /*0830*/ 	.word	0xffffffff


	//   ....[116]....
        /*0834*/ 	.word	0xffffffff


	//   ....[117]....
        /*0838*/ 	.word	0xffffffff


	//   ....[118]....
        /*083c*/ 	.word	0xffffffff


	//   ....[119]....
        /*0840*/ 	.word	0xffffffff


	//   ....[120]....
        /*0844*/ 	.word	0xffffffff


	//   ....[121]....
        /*0848*/ 	.word	0xffffffff


	//   ....[122]....
        /*084c*/ 	.word	0xffffffff


	//   ....[123]....
        /*0850*/ 	.word	0xffffffff


	//   ....[124]....
        /*0854*/ 	.word	0xffffffff


	//   ....[125]....
        /*0858*/ 	.word	0xffffffff


	//   ....[126]....
        /*085c*/ 	.word	0xffffffff


	//   ....[127]....
        /*0860*/ 	.word	0xffffffff


	//   ....[128]....
        /*0864*/ 	.word	0xffffffff


	//   ....[129]....
        /*0868*/ 	.word	0xffffffff


	//   ....[130]....
        /*086c*/ 	.word	0xffffffff


	//   ....[131]....
        /*0870*/ 	.word	0xffffffff


	//   ....[132]....
        /*0874*/ 	.word	0xffffffff


	//   ....[133]....
        /*0878*/ 	.word	0xffffffff


	//   ....[134]....
        /*087c*/ 	.word	0xffffffff


	//   ....[135]....
        /*0880*/ 	.word	0xffffffff


	//   ....[136]....
        /*0884*/ 	.word	0xffffffff


	//   ....[137]....
        /*0888*/ 	.word	0xffffffff


	//   ....[138]....
        /*088c*/ 	.word	0xffffffff


	//   ....[139]....
        /*0890*/ 	.word	0xffffffff


	//   ....[140]....
        /*0894*/ 	.word	0xffffffff


	//   ....[141]....
        /*0898*/ 	.word	0xffffffff


	//   ....[142]....
        /*089c*/ 	.word	0xffffffff


	//   ....[143]....
        /*08a0*/ 	.word	0xffffffff


	//   ....[144]....
        /*08a4*/ 	.word	0xffffffff


	//   ....[145]....
        /*08a8*/ 	.word	0xffffffff


	//   ....[146]....
        /*08ac*/ 	.word	0xffffffff


	//   ....[147]....
        /*08b0*/ 	.word	0xffffffff


	//   ....[148]....
        /*08b4*/ 	.word	0xffffffff


	//   ....[149]....
        /*08b8*/ 	.word	0xffffffff


	//   ....[150]....
        /*08bc*/ 	.word	0xffffffff


	//   ....[151]....
        /*08c0*/ 	.word	0xffffffff


	//   ....[152]....
        /*08c4*/ 	.word	0xffffffff


	//   ....[153]....
        /*08c8*/ 	.word	0xffffffff


	//   ....[154]....
        /*08cc*/ 	.word	0xffffffff


	//   ....[155]....
        /*08d0*/ 	.word	0xffffffff


	//   ....[156]....
        /*08d4*/ 	.word	0xffffffff


	//   ....[157]....
        /*08d8*/ 	.word	0xffffffff


	//   ....[158]....
        /*08dc*/ 	.word	0xffffffff


	//   ....[159]....
        /*08e0*/ 	.word	0xffffffff


	//   ....[160]....
        /*08e4*/ 	.word	0xffffffff


	//   ....[161]....
        /*08e8*/ 	.word	0xffffffff


	//   ....[162]....
        /*08ec*/ 	.word	0xffffffff


	//   ....[163]....
        /*08f0*/ 	.word	0xffffffff


	//   ....[164]....
        /*08f4*/ 	.word	0xffffffff


	//   ....[165]....
        /*08f8*/ 	.word	0xffffffff


	//   ....[166]....
        /*08fc*/ 	.word	0xffffffff


	//   ....[167]....
        /*0900*/ 	.word	0xffffffff


	//   ....[168]....
        /*0904*/ 	.word	0xffffffff


	//   ....[169]....
        /*0908*/ 	.word	0xffffffff


	//   ....[170]....
        /*090c*/ 	.word	0xffffffff


	//   ....[171]....
        /*0910*/ 	.word	0xffffffff


	//   ....[172]....
        /*0914*/ 	.word	0xffffffff


	//   ....[173]....
        /*0918*/ 	.word	0xffffffff


	//   ....[174]....
        /*091c*/ 	.word	0xffffffff


	//   ....[175]....
        /*0920*/ 	.word	0xffffffff


	//   ....[176]....
        /*0924*/ 	.word	0xffffffff


	//   ....[177]....
        /*0928*/ 	.word	0xffffffff


	//   ....[178]....
        /*092c*/ 	.word	0xffffffff


	//   ....[179]....
        /*0930*/ 	.word	0xffffffff


	//   ....[180]....
        /*0934*/ 	.word	0xffffffff


	//   ....[181]....
        /*0938*/ 	.word	0xffffffff


	//   ....[182]....
        /*093c*/ 	.word	0xffffffff


	//   ....[183]....
        /*0940*/ 	.word	0xffffffff


	//   ....[184]....
        /*0944*/ 	.word	0xffffffff


	//   ....[185]....
        /*0948*/ 	.word	0xffffffff


	//   ....[186]....
        /*094c*/ 	.word	0xffffffff


	//   ....[187]....
        /*0950*/ 	.word	0xffffffff


	//   ....[188]....
        /*0954*/ 	.word	0xffffffff


	//   ....[189]....
        /*0958*/ 	.word	0xffffffff


	//   ....[190]....
        /*095c*/ 	.word	0xffffffff


	//   ....[191]....
        /*0960*/ 	.word	0xffffffff


	//   ....[192]....
        /*0964*/ 	.word	0xffffffff


	//   ....[193]....
        /*0968*/ 	.word	0xffffffff


	//   ....[194]....
        /*096c*/ 	.word	0xffffffff


	//   ....[195]....
        /*0970*/ 	.word	0xffffffff


	//   ....[196]....
        /*0974*/ 	.word	0xffffffff


	//   ....[197]....
        /*0978*/ 	.word	0xffffffff


	//   ....[198]....
        /*097c*/ 	.word	0xffffffff


	//   ....[199]....
        /*0980*/ 	.word	0xffffffff


	//   ....[200]....
        /*0984*/ 	.word	0xffffffff


	//   ....[201]....
        /*0988*/ 	.word	0xffffffff


	//   ....[202]....
        /*098c*/ 	.word	0xffffffff


	//   ....[203]....
        /*0990*/ 	.word	0xffffffff


	//   ....[204]....
        /*0994*/ 	.word	0xffffffff


	//   ....[205]....
        /*0998*/ 	.word	0xffffffff


	//   ....[206]....
        /*099c*/ 	.word	0xffffffff


	//   ....[207]....
        /*09a0*/ 	.word	0xffffffff


	//   ....[208]....
        /*09a4*/ 	.word	0xffffffff


	//   ....[209]....
        /*09a8*/ 	.word	0xffffffff


	//   ....[210]....
        /*09ac*/ 	.word	0xffffffff


	//   ....[211]....
        /*09b0*/ 	.word	0xffffffff


	//   ....[212]....
        /*09b4*/ 	.word	0xffffffff


	//   ....[213]....
        /*09b8*/ 	.word	0xffffffff


	//   ....[214]....
        /*09bc*/ 	.word	0xffffffff


	//   ....[215]....
        /*09c0*/ 	.word	0xffffffff


	//----- nvinfo : EIATTR_COOP_GROUP_INSTR_OFFSETS
	.align		4
.L_256:
        /*09c4*/ 	.byte	0x04, 0x28
        /*09c6*/ 	.short	(.L_258 - .L_257)


	//   ....[0]....
.L_257:
        /*09c8*/ 	.word	0x00000050


	//   ....[1]....
        /*09cc*/ 	.word	0x00000200


	//   ....[2]....
        /*09d0*/ 	.word	0x00000230


	//   ....[3]....
        /*09d4*/ 	.word	0x00000260


	//   ....[4]....
        /*09d8*/ 	.word	0x00000290


	//   ....[5]....
        /*09dc*/ 	.word	0x000002c0


	//   ....[6]....
        /*09e0*/ 	.word	0x000002f0


	//   ....[7]....
        /*09e4*/ 	.word	0x00000460


	//   ....[8]....
        /*09e8*/ 	.word	0x000004a0


	//   ....[9]....
        /*09ec*/ 	.word	0x000004d0


	//   ....[10]....
        /*09f0*/ 	.word	0x00000500


	//   ....[11]....
        /*09f4*/ 	.word	0x00000530


	//   ....[12]....
        /*09f8*/ 	.word	0x00000560


	//   ....[13]....
        /*09fc*/ 	.word	0x000005f0


	//   ....[14]....
        /*0a00*/ 	.word	0x00000620


	//   ....[15]....
        /*0a04*/ 	.word	0x00000640


	//   ....[16]....
        /*0a08*/ 	.word	0x000006a0


	//   ....[17]....
        /*0a0c*/ 	.word	0x00002460


	//   ....[18]....
        /*0a10*/ 	.word	0x00002480


	//   ....[19]....
        /*0a14*/ 	.word	0x00002620


	//   ....[20]....
        /*0a18*/ 	.word	0x00002630


	//   ....[21]....
        /*0a1c*/ 	.word	0x000027b0


	//   ....[22]....
        /*0a20*/ 	.word	0x000027d0


	//   ....[23]....
        /*0a24*/ 	.word	0x00002950


	//   ....[24]....
        /*0a28*/ 	.word	0x00002960


	//   ....[25]....
        /*0a2c*/ 	.word	0x00002df0


	//   ....[26]....
        /*0a30*/ 	.word	0x00002e20


	//   ....[27]....
        /*0a34*/ 	.word	0x00002e40


	//   ....[28]....
        /*0a38*/ 	.word	0x00002e60


	//   ....[29]....
        /*0a3c*/ 	.word	0x00002ee0


	//   ....[30]....
        /*0a40*/ 	.word	0x00002f30


	//   ....[31]....
        /*0a44*/ 	.word	0x00003290


	//   ....[32]....
        /*0a48*/ 	.word	0x000032a0


	//   ....[33]....
        /*0a4c*/ 	.word	0x00004230


	//   ....[34]....
        /*0a50*/ 	.word	0x00004250


	//   ....[35]....
        /*0a54*/ 	.word	0x000043a0


	//   ....[36]....
        /*0a58*/ 	.word	0x000043b0


	//   ....[37]....
        /*0a5c*/ 	.word	0x00004b90


	//   ....[38]....
        /*0a60*/ 	.word	0x00004bc0


	//   ....[39]....
        /*0a64*/ 	.word	0x00004bd0


	//   ....[40]....
        /*0a68*/ 	.word	0x00004be0


	//   ....[41]....
        /*0a6c*/ 	.word	0x00004bf0


	//   ....[42]....
        /*0a70*/ 	.word	0x00004c20


	//   ....[43]....
        /*0a74*/ 	.word	0x00004c40


	//   ....[44]....
        /*0a78*/ 	.word	0x00004c60


	//   ....[45]....
        /*0a7c*/ 	.word	0x00005f90


	//   ....[46]....
        /*0a80*/ 	.word	0x00005fb0


	//   ....[47]....
        /*0a84*/ 	.word	0x000060f0


	//   ....[48]....
        /*0a88*/ 	.word	0x00006100


	//   ....[49]....
        /*0a8c*/ 	.word	0x00007060


	//   ....[50]....
        /*0a90*/ 	.word	0x00007080


	//   ....[51]....
        /*0a94*/ 	.word	0x000071a0


	//   ....[52]....
        /*0a98*/ 	.word	0x000071b0


	//   ....[53]....
        /*0a9c*/ 	.word	0x000075e0


	//   ....[54]....
        /*0aa0*/ 	.word	0x00007610


	//   ....[55]....
        /*0aa4*/ 	.word	0x00007620


	//   ....[56]....
        /*0aa8*/ 	.word	0x00007630


	//   ....[57]....
        /*0aac*/ 	.word	0x00007670


	//   ....[58]....
        /*0ab0*/ 	.word	0x00007680


	//   ....[59]....
        /*0ab4*/ 	.word	0x00007690


	//   ....[60]....
        /*0ab8*/ 	.word	0x000076a0


	//   ....[61]....
        /*0abc*/ 	.word	0x00008e80


	//   ....[62]....
        /*0ac0*/ 	.word	0x00008e90


	//   ....[63]....
        /*0ac4*/ 	.word	0x00008ea0


	//   ....[64]....
        /*0ac8*/ 	.word	0x00008eb0


	//   ....[65]....
        /*0acc*/ 	.word	0x00008ee0


	//   ....[66]....
        /*0ad0*/ 	.word	0x00008f00


	//   ....[67]....
        /*0ad4*/ 	.word	0x00008f20


	//   ....[68]....
        /*0ad8*/ 	.word	0x00008f30


	//   ....[69]....
        /*0adc*/ 	.word	0x0000a4c0


	//   ....[70]....
        /*0ae0*/ 	.word	0x0000a4d0


	//   ....[71]....
        /*0ae4*/ 	.word	0x0000a4e0


	//   ....[72]....
        /*0ae8*/ 	.word	0x0000a4f0


	//   ....[73]....
        /*0aec*/ 	.word	0x0000a500


	//   ....[74]....
        /*0af0*/ 	.word	0x0000a510


	//   ....[75]....
        /*0af4*/ 	.word	0x0000a520


	//   ....[76]....
        /*0af8*/ 	.word	0x0000a540


	//   ....[77]....
        /*0afc*/ 	.word	0x0000a940


	//   ....[78]....
        /*0b00*/ 	.word	0x0000a960


	//   ....[79]....
        /*0b04*/ 	.word	0x0000aad0


	//   ....[80]....
        /*0b08*/ 	.word	0x0000aae0


	//   ....[81]....
        /*0b0c*/ 	.word	0x0000ac40


	//   ....[82]....
        /*0b10*/ 	.word	0x0000ac60


	//   ....[83]....
        /*0b14*/ 	.word	0x0000adc0


	//   ....[84]....
        /*0b18*/ 	.word	0x0000add0


	//   ....[85]....
        /*0b1c*/ 	.word	0x0000b120


	//   ....[86]....
        /*0b20*/ 	.word	0x0000b140


	//   ....[87]....
        /*0b24*/ 	.word	0x0000b610


	//   ....[88]....
        /*0b28*/ 	.word	0x0000b620


	//   ....[89]....
        /*0b2c*/ 	.word	0x0000baf0


	//   ....[90]....
        /*0b30*/ 	.word	0x0000bb10


	//   ....[91]....
        /*0b34*/ 	.word	0x0000bfe0


	//   ....[92]....
        /*0b38*/ 	.word	0x0000bff0


	//   ....[93]....
        /*0b3c*/ 	.word	0x0000cc00


	//   ....[94]....
        /*0b40*/ 	.word	0x0000cc20


	//   ....[95]....
        /*0b44*/ 	.word	0x0000cda0


	//   ....[96]....
        /*0b48*/ 	.word	0x0000cdb0


	//   ....[97]....
        /*0b4c*/ 	.word	0x0000cf10


	//   ....[98]....
        /*0b50*/ 	.word	0x0000cf30


	//   ....[99]....
        /*0b54*/ 	.word	0x0000d090


	//   ....[100]....
        /*0b58*/ 	.word	0x0000d0a0


	//   ....[101]....
        /*0b5c*/ 	.word	0x0000d2c0


	//   ....[102]....
        /*0b60*/ 	.word	0x0000d2e0


	//   ....[103]....
        /*0b64*/ 	.word	0x0000d410


	//   ....[104]....
        /*0b68*/ 	.word	0x0000d450


	//   ....[105]....
        /*0b6c*/ 	.word	0x0000d480


	//   ....[106]....
        /*0b70*/ 	.word	0x0000d4b0


	//   ....[107]....
        /*0b74*/ 	.word	0x0000d4e0


	//   ....[108]....
        /*0b78*/ 	.word	0x0000d510


	//   ....[109]....
        /*0b7c*/ 	.word	0x0000d670


	//   ....[110]....
        /*0b80*/ 	.word	0x0000d6b0


	//   ....[111]....
        /*0b84*/ 	.word	0x0000d6e0


	//   ....[112]....
        /*0b88*/ 	.word	0x0000d710


	//   ....[113]....
        /*0b8c*/ 	.word	0x0000d740


	//   ....[114]....
        /*0b90*/ 	.word	0x0000d770


	//   ....[115]....
        /*0b94*/ 	.word	0x0000d800


	//   ....[116]....
        /*0b98*/ 	.word	0x0000d830


	//   ....[117]....
        /*0b9c*/ 	.word	0x0000d840


	//   ....[118]....
        /*0ba0*/ 	.word	0x0000d8a0


	//   ....[119]....
        /*0ba4*/ 	.word	0x0000de80


	//   ....[120]....
        /*0ba8*/ 	.word	0x0000dee0


	//   ....[121]....
        /*0bac*/ 	.word	0x0000df30


	//   ....[122]....
        /*0bb0*/ 	.word	0x0000df80


	//   ....[123]....
        /*0bb4*/ 	.word	0x0000dfd0


	//   ....[124]....
        /*0bb8*/ 	.word	0x0000e040


	//   ....[125]....
        /*0bbc*/ 	.word	0x0000e090


	//   ....[126]....
        /*0bc0*/ 	.word	0x0000e0f0


	//   ....[127]....
        /*0bc4*/ 	.word	0x0000e160


	//   ....[128]....
        /*0bc8*/ 	.word	0x0000e1c0


	//   ....[129]....
        /*0bcc*/ 	.word	0x0000e230


	//   ....[130]....
        /*0bd0*/ 	.word	0x0000e2a0


	//   ....[131]....
        /*0bd4*/ 	.word	0x0000e310


	//   ....[132]....
        /*0bd8*/ 	.word	0x0000e370


	//   ....[133]....
        /*0bdc*/ 	.word	0x0000e3e0


	//   ....[134]....
        /*0be0*/ 	.word	0x0000e450


	//   ....[135]....
        /*0be4*/ 	.word	0x0000e4c0


	//   ....[136]....
        /*0be8*/ 	.word	0x0000e520


	//   ....[137]....
        /*0bec*/ 	.word	0x0000e590


	//   ....[138]....
        /*0bf0*/ 	.word	0x0000e5f0


	//   ....[139]....
        /*0bf4*/ 	.word	0x0000e660


	//   ....[140]....
        /*0bf8*/ 	.word	0x0000e6d0


	//   ....[141]....
        /*0bfc*/ 	.word	0x0000e740


	//   ....[142]....
        /*0c00*/ 	.word	0x0000e7a0


	//   ....[143]....
        /*0c04*/ 	.word	0x0000e800


	//   ....[144]....
        /*0c08*/ 	.word	0x0000e850


	//   ....[145]....
        /*0c0c*/ 	.word	0x0000e8a0


	//   ....[146]....
        /*0c10*/ 	.word	0x0000e8f0


	//   ....[147]....
        /*0c14*/ 	.word	0x0000e940


	//   ....[148]....
        /*0c18*/ 	.word	0x0000e990


	//   ....[149]....
        /*0c1c*/ 	.word	0x0000e9e0


	//   ....[150]....
        /*0c20*/ 	.word	0x0000ea30


	//   ....[151]....
        /*0c24*/ 	.word	0x0000ea90


	//   ....[152]....
        /*0c28*/ 	.word	0x0000eb00


	//   ....[153]....
        /*0c2c*/ 	.word	0x0000eb60


	//   ....[154]....
        /*0c30*/ 	.word	0x0000ebd0


	//   ....[155]....
        /*0c34*/ 	.word	0x0000ec40


	//   ....[156]....
        /*0c38*/ 	.word	0x0000ecb0


	//   ....[157]....
        /*0c3c*/ 	.word	0x0000ed10


	//   ....[158]....
        /*0c40*/ 	.word	0x0000ed60


	//   ....[159]....
        /*0c44*/ 	.word	0x0000edc0


	//   ....[160]....
        /*0c48*/ 	.word	0x0000ee10


	//   ....[161]....
        /*0c4c*/ 	.word	0x0000ee50


	//   ....[162]....
        /*0c50*/ 	.word	0x0000eea0


	//   ....[163]....
        /*0c54*/ 	.word	0x0000eee0


	//   ....[164]....
        /*0c58*/ 	.word	0x0000ef30


	//   ....[165]....
        /*0c5c*/ 	.word	0x0000ef70


	//   ....[166]....
        /*0c60*/ 	.word	0x0000efd0


	//   ....[167]....
        /*0c64*/ 	.word	0x0000f010


	//   ....[168]....
        /*0c68*/ 	.word	0x0000f060


	//   ....[169]....
        /*0c6c*/ 	.word	0x0000f0b0


	//   ....[170]....
        /*0c70*/ 	.word	0x0000f100


	//   ....[171]....
        /*0c74*/ 	.word	0x0000f150


	//   ....[172]....
        /*0c78*/ 	.word	0x0000f1a0


	//   ....[173]....
        /*0c7c*/ 	.word	0x0000f1e0


	//   ....[174]....
        /*0c80*/ 	.word	0x0000f240


	//   ....[175]....
        /*0c84*/ 	.word	0x0000f2b0


	//   ....[176]....
        /*0c88*/ 	.word	0x0000f320


	//   ....[177]....
        /*0c8c*/ 	.word	0x0000f380


	//   ....[178]....
        /*0c90*/ 	.word	0x0000f3f0


	//   ....[179]....
        /*0c94*/ 	.word	0x0000f460


	//   ....[180]....
        /*0c98*/ 	.word	0x0000f4d0


	//   ....[181]....
        /*0c9c*/ 	.word	0x0000f530


	//   ....[182]....
        /*0ca0*/ 	.word	0x0000f5a0


	//   ....[183]....
        /*0ca4*/ 	.word	0x0000f610


	//   ....[184]....
        /*0ca8*/ 	.word	0x0000f680


	//   ....[185]....
        /*0cac*/ 	.word	0x0000f6e0


	//   ....[186]....
        /*0cb0*/ 	.word	0x0000f750


	//   ....[187]....
        /*0cb4*/ 	.word	0x0000f7c0


	//   ....[188]....
        /*0cb8*/ 	.word	0x0000f830


	//   ....[189]....
        /*0cbc*/ 	.word	0x0000f890


	//   ....[190]....
        /*0cc0*/ 	.word	0x0000f900


	//   ....[191]....
        /*0cc4*/ 	.word	0x0000f970


	//   ....[192]....
        /*0cc8*/ 	.word	0x0000f9e0


	//   ....[193]....
        /*0ccc*/ 	.word	0x0000fa40


	//   ....[194]....
        /*0cd0*/ 	.word	0x0000fab0


	//   ....[195]....
        /*0cd4*/ 	.word	0x0000fb20


	//   ....[196]....
        /*0cd8*/ 	.word	0x0000fb90


	//   ....[197]....
        /*0cdc*/ 	.word	0x0000fbf0


	//   ....[198]....
        /*0ce0*/ 	.word	0x0000fc60


	//   ....[199]....
        /*0ce4*/ 	.word	0x0000fcd0


	//   ....[200]....
        /*0ce8*/ 	.word	0x0000fd20


	//   ....[201]....
        /*0cec*/ 	.word	0x0000fd60


	//   ....[202]....
        /*0cf0*/ 	.word	0x0000fdb0


	//   ....[203]....
        /*0cf4*/ 	.word	0x0000fe00


	//   ....[204]....
        /*0cf8*/ 	.word	0x0000fe50


	//   ....[205]....
        /*0cfc*/ 	.word	0x0000fec0


	//   ....[206]....
        /*0d00*/ 	.word	0x0000ff10


	//   ....[207]....
        /*0d04*/ 	.word	0x0000ff60


	//   ....[208]....
        /*0d08*/ 	.word	0x0000ffb0


	//   ....[209]....
        /*0d0c*/ 	.word	0x00010000


	//   ....[210]....
        /*0d10*/ 	.word	0x00010050


	//   ....[211]....
        /*0d14*/ 	.word	0x000100c0


	//   ....[212]....
        /*0d18*/ 	.word	0x00010110


	//   ....[213]....
        /*0d1c*/ 	.word	0x00010170


	//   ....[214]....
        /*0d20*/ 	.word	0x000101d0


	//   ....[215]....
        /*0d24*/ 	.word	0x00010240


	//----- nvinfo : EIATTR_EXIT_INSTR_OFFSETS
	.align		4
.L_258:
        /*0d28*/ 	.byte	0x04, 0x1c
        /*0d2a*/ 	.short	(.L_260 - .L_259)


	//   ....[0]....
.L_259:
        /*0d2c*/ 	.word	0x00000c10


	//   ....[1]....
        /*0d30*/ 	.word	0x0000de40


	//----- nvinfo : EIATTR_MAX_THREADS
	.align		4
.L_260:
        /*0d34*/ 	.byte	0x04, 0x05
        /*0d36*/ 	.short	(.L_262 - .L_261)
.L_261:
        /*0d38*/ 	.word	0x00000080
        /*0d3c*/ 	.word	0x00000001
        /*0d40*/ 	.word	0x00000001


	//----- nvinfo : EIATTR_CRS_STACK_SIZE
	.align		4
.L_262:
        /*0d44*/ 	.byte	0x04, 0x1e
        /*0d46*/ 	.short	(.L_264 - .L_263)
.L_263:
        /*0d48*/ 	.word	0x00000000
.L_264:


//--------------------- .nv.info._ZN7cutlass13device_kernelIN5flash19enable_sm80_to_sm89INS1_16FlashAttnFwdSm80INS1_25CollectiveMainloopFwdSm80ILi4ELi1ELb0EN4cute5tupleIJNS5_1CILi128EEENS7_ILi48EEENS7_ILi96EEEEEELi96ENS_6half_tEfNS_4arch4Sm80ELb0ELb0ELb1ELb1ELb1ELb1ELb1ELb1EEENS1_21CollectiveEpilogueFwdINS6_IJS8_SA_S9_EEENS6_IJNS7_ILi1EEESI_SI_EEESC_SE_Li128ELb1ELb1ELb1ELb0EEENS1_36VarlenDynamicPersistentTileSchedulerILi128ELi48ELi128ELi128ELb1ELb1ELb0ELb0ELb1ELb1EEEEEEEEEvNT_6ParamsE --------------------------
	.section	.nv.info._ZN7cutlass13device_kernelIN5flash19enable_sm80_to_sm89INS1_16FlashAttnFwdSm80INS1_25CollectiveMainloopFwdSm80ILi4ELi1ELb0EN4cute5tupleIJNS5_1CILi128EEENS7_ILi48EEENS7_ILi96EEEEEELi96ENS_6half_tEfNS_4arch4Sm80ELb0ELb0ELb1ELb1ELb1ELb1ELb1ELb1EEENS1_21CollectiveEpilogueFwdINS6_IJS8_SA_S9_EEENS6_IJNS7_ILi1EEESI_SI_EEESC_SE_Li128ELb1ELb1ELb1ELb0EEENS1_36VarlenDynamicPersistentTileSchedulerILi128ELi48ELi128ELi128ELb1ELb1ELb0ELb0ELb1ELb1EEEEEEEEEvNT_6ParamsE,"",@"SHT_CUDA_INFO"
	.sectionflags	@""
	.align	4


	//----- nvinfo : EIATTR_CUDA_API_VERSION
	.align		4
        /*0000*/ 	.byte	0x04, 0x37
        /*0002*/ 	.short	(.L_266 - .L_265)
.L_265:
        /*0004*/ 	.word	0x00000082


	//----- nvinfo : EIATTR_SW2861232_WAR
	.align		4
.L_266:
        /*0008*/ 	.byte	0x01, 0x35
	.zero		2


	//----- nvinfo : EIATTR_PARAM_CBANK
	.align		4
        /*000c*/ 	.byte	0x04, 0x0a
        /*000e*/ 	.short	(.L_268 - .L_267)
	.align		4
.L_267:
        /*0010*/ 	.word	index@(.nv.constant0._ZN7cutlass13device_kernelIN5flash19enable_sm80_to_sm89INS1_16FlashAttnFwdSm80INS1_25CollectiveMainloopFwdSm80ILi4ELi1ELb0EN4cute5tupleIJNS5_1CILi128EEENS7_ILi48EEENS7_ILi96EEEEEELi96ENS_6half_tEfNS_4arch4Sm80ELb0ELb0ELb1ELb1ELb1ELb1ELb1ELb1EEENS1_21CollectiveEpilogueFwdINS6_IJS8_SA_S9_EEENS6_IJNS7_ILi1EEESI_SI_EEESC_SE_Li128ELb1ELb1ELb1ELb0EEENS1_36VarlenDynamicPersistentTileSchedulerILi128ELi48ELi128ELi128ELb1ELb1ELb0ELb0ELb1ELb1EEEEEEEEEvNT_6ParamsE)
        /*0014*/ 	.short	0x0160
        /*0016*/ 	.short	0x0438


	//----- nvinfo : EIATTR_CBANK_PARAM_SIZE
	.align		4
.L_268:
        /*0018*/ 	.byte	0x03, 0x19
        /*001a*/ 	.short	0x0438


	//----- nvinfo : EIATTR_KPARAM_INFO
	.align		4
        /*001c*/ 	.byte	0x04, 0x17
        /*001e*/ 	.short	(.L_270 - .L_269)
.L_269:
        /*0020*/ 	.word	0x00000000
        /*0024*/ 	.short	0x0000
        /*0026*/ 	.short	0x0000
        /*0028*/ 	.byte	0x00, 0xf0, 0xe1, 0x10


	//----- nvinfo : EIATTR_MAXREG_COUNT
	.align		4
.L_270:
        /*002c*/ 	.byte	0x03, 0x1b
        /*002e*/ 	.short	0x00ff


	//----- nvinfo : EIATTR_NUM_BARRIERS
	.align		4
        /*0030*/ 	.byte	0x02, 0x4c
        /*0032*/ 	.byte	0x06
	.zero		1


	//----- nvinfo : EIATTR_ANNOTATIONS
	.align		4
        /*0034*/ 	.byte	0x04, 0x55
        /*0036*/ 	.short	(.L_272 - .L_271)


	//   ....[0]....
.L_271:
        /* <DEDUP_REMOVED lines=144> */


	//----- nvinfo : EIATTR_MERCURY_ISA_VERSION
	.align		4
.L_272:
        /*0920*/ 	.byte	0x03, 0x5f
        /*0922*/ 	.short	0x0000


	//----- nvinfo : EIATTR_INT_WARP_WIDE_INSTR_OFFSETS
	.align		4
        /*0924*/ 	.byte	0x04, 0x31
        /*0926*/ 	.short	(.L_274 - .L_273)


	//   ....[0]....
.L_273:
        /*0928*/ 	.word	0x000150f0


	//   ....[1]....
        /*092c*/ 	.word	0x00015170


	//----- nvinfo : EIATTR_COOP_GROUP_MASK_REGIDS
	.align		4
.L_274:
        /*0930*/ 	.byte	0x04, 0x29
        /*0932*/ 	.short	(.L_276 - .L_275)


	//   ....[0]....
.L_275:
        /*0934*/ 	.word	0xffffffff


	//   ....[1]....
        /*0938*/ 	.word	0xffffffff


	//   ....[2]....
        /*093c*/ 	.word	0xffffffff


	//   ....[3]....
        /*0940*/ 	.word	0xffffffff


	//   ....[4]....
        /*0944*/ 	.word	0xffffffff


	//   ....[5]....
        /*0948*/ 	.word	0xffffffff


	//   ....[6]....
        /*094c*/ 	.word	0xffffffff


	//   ....[7]....
        /*0950*/ 	.word	0xffffffff


	//   ....[8]....
        /*0954*/ 	.word	0xffffffff


	//   ....[9]....
        /*0958*/ 	.word	0xffffffff


	//   ....[10]....
        /*095c*/ 	.word	0xffffffff


	//   ....[11]....
        /*0960*/ 	.word	0xffffffff


	//   ....[12]....
        /*0964*/ 	.word	0xffffffff


	//   ....[13]....
        /*0968*/ 	.word	0xffffffff


	//   ....[14]....
        /*096c*/ 	.word	0xffffffff


	//   ....[15]....
        /*0970*/ 	.word	0xffffffff


	//   ....[16]....
        /*0974*/ 	.word	0xffffffff


	//   ....[17]....
        /*0978*/ 	.word	0xffffffff


	//   ....[18]....
        /*097c*/ 	.word	0xffffffff


	//   ....[19]....
        /*0980*/ 	.word	0xffffffff


	//   ....[20]....
        /*0984*/ 	.word	0xffffffff


	//   ....[21]....
        /*0988*/ 	.word	0xffffffff


	//   ....[22]....
        /*098c*/ 	.word	0xffffffff


	//   ....[23]....
        /*0990*/ 	.word	0xffffffff


	//   ....[24]....
        /*0994*/ 	.word	0xffffffff


	//   ....[25]....
        /*0998*/ 	.word	0xffffffff


	//   ....[26]....
        /*099c*/ 	.word	0xffffffff


	//   ....[27]....
        /*09a0*/ 	.word	0xffffffff


	//   ....[28]....
        /*09a4*/ 	.word	0xffffffff


	//   ....[29]....
        /*09a8*/ 	.word	0xffffffff


	//   ....[30]....
        /*09ac*/ 	.word	0xffffffff


	//   ....[31]....
        /*09b0*/ 	.word	0xffffffff


	//   ....[32]....
        /*09b4*/ 	.word	0xffffffff


	//   ....[33]....
        /*09b8*/ 	.word	0xffffffff


	//   ....[34]....
        /*09bc*/ 	.word	0xffffffff


	//   ....[35]....
        /*09c0*/ 	.word	0xffffffff


	//   ....[36]....
        /*09c4*/ 	.word	0xffffffff


	//   ....[37]....
        /*09c8*/ 	.word	0xffffffff


	//   ....[38]....
        /*09cc*/ 	.word	0xffffffff


	//   ....[39]....
        /*09d0*/ 	.word	0xffffffff


	//   ....[40]....
        /*09d4*/ 	.word	0xffffffff


	//   ....[41]....
        /*09d8*/ 	.word	0xffffffff


	//   ....[42]....
        /*09dc*/ 	.word	0xffffffff


	//   ....[43]....
        /*09e0*/ 	.word	0xffffffff


	//   ....[44]....
        /*09e4*/ 	.word	0xffffffff


	//   ....[45]....
        /*09e8*/ 	.word	0xffffffff


	//   ....[46]....
        /*09ec*/ 	.word	0xffffffff


	//   ....[47]....
        /*09f0*/ 	.word	0xffffffff


	//   ....[48]....
        /*09f4*/ 	.word	0xffffffff


	//   ....[49]....
        /*09f8*/ 	.word	0xffffffff


	//   ....[50]....
        /*09fc*/ 	.word	0xffffffff


	//   ....[51]....
        /*0a00*/ 	.word	0xffffffff


	//   ....[52]....
        /*0a04*/ 	.word	0xffffffff


	//   ....[53]....
        /*0a08*/ 	.word	0xffffffff


	//   ....[54]....
        /*0a0c*/ 	.word	0xffffffff


	//   ....[55]....
        /*0a10*/ 	.word	0xffffffff


	//   ....[56]....
        /*0a14*/ 	.word	0xffffffff


	//   ....[57]....
        /*0a18*/ 	.word	0xffffffff


	//   ....[58]....
        /*0a1c*/ 	.word	0xffffffff


	//   ....[59]....
        /*0a20*/ 	.word	0xffffffff


	//   ....[60]....
        /*0a24*/ 	.word	0xffffffff


	//   ....[61]....
        /*0a28*/ 	.word	0xffffffff


	//   ....[62]....
        /*0a2c*/ 	.word	0xffffffff


	//   ....[63]....
        /*0a30*/ 	.word	0xffffffff


	//   ....[64]....
        /*0a34*/ 	.word	0xffffffff


	//   ....[65]....
        /*0a38*/ 	.word	0xffffffff


	//   ....[66]....
        /*0a3c*/ 	.word	0xffffffff


	//   ....[67]....
        /*0a40*/ 	.word	0xffffffff


	//   ....[68]....
        /*0a44*/ 	.word	0xffffffff


	//   ....[69]....
        /*0a48*/ 	.word	0xffffffff


	//   ....[70]....
        /*0a4c*/ 	.word	0xffffffff


	//   ....[71]....
        /*0a50*/ 	.word	0xffffffff


	//   ....[72]....
        /*0a54*/ 	.word	0xffffffff


	//   ....[73]....
        /*0a58*/ 	.word	0xffffffff


	//   ....[74]....
        /*0a5c*/ 	.word	0xffffffff


	//   ....[75]....
        /*0a60*/ 	.word	0xffffffff


	//   ....[76]....
        /*0a64*/ 	.word	0xffffffff


	//   ....[77]....
        /*0a68*/ 	.word	0xffffffff


	//   ....[78]....
        /*0a6c*/ 	.word	0xffffffff


	//   ....[79]....
        /*0a70*/ 	.word	0xffffffff


	//   ....[80]....
        /*0a74*/ 	.word	0xffffffff


	//   ....[81]....
        /*0a78*/ 	.word	0xffffffff


	//   ....[82]....
        /*0a7c*/ 	.word	0xffffffff


	//   ....[83]....
        /*0a80*/ 	.word	0xffffffff


	//   ....[84]....
        /*0a84*/ 	.word	0xffffffff


	//   ....[85]....
        /*0a88*/ 	.word	0xffffffff


	//   ....[86]....
        /*0a8c*/ 	.word	0xffffffff


	//   ....[87]....
        /*0a90*/ 	.word	0xffffffff


	//   ....[88]....
        /*0a94*/ 	.word	0xffffffff


	//   ....[89]....
        /*0a98*/ 	.word	0xffffffff


	//   ....[90]....
        /*0a9c*/ 	.word	0xffffffff


	//   ....[91]....
        /*0aa0*/ 	.word	0xffffffff


	//   ....[92]....
        /*0aa4*/ 	.word	0xffffffff


	//   ....[93]....
        /*0aa8*/ 	.word	0xffffffff


	//   ....[94]....
        /*0aac*/ 	.word	0xffffffff


	//   ....[95]....
        /*0ab0*/ 	.word	0xffffffff


	//   ....[96]....
        /*0ab4*/ 	.word	0xffffffff


	//   ....[97]....
        /*0ab8*/ 	.word	0xffffffff


	//   ....[98]....
        /*0abc*/ 	.word	0xffffffff


	//   ....[99]....
        /*0ac0*/ 	.word	0xffffffff


	//   ....[100]....
        /*0ac4*/ 	.word	0xffffffff


	//   ....[101]....
        /*0ac8*/ 	.word	0xffffffff


	//   ....[102]....
        /*0acc*/ 	.word	0xffffffff


	//   ....[103]....
        /*0ad0*/ 	.word	0xffffffff


	//   ....[104]....
        /*0ad4*/ 	.word	0xffffffff


	//   ....[105]....
        /*0ad8*/ 	.word	0xffffffff


	//   ....[106]....
        /*0adc*/ 	.word	0xffffffff


	//   ....[107]....
        /*0ae0*/ 	.word	0xffffffff


	//   ....[108]....
        /*0ae4*/ 	.word	0xffffffff


	//   ....[109]....
        /*0ae8*/ 	.word	0xffffffff


	//   ....[110]....
        /*0aec*/ 	.word	0xffffffff


	//   ....[111]....
        /*0af0*/ 	.word	0xffffffff


	//   ....[112]....
        /*0af4*/ 	.word	0xffffffff


	//   ....[113]....
        /*0af8*/ 	.word	0xffffffff


	//   ....[114]....
        /*0afc*/ 	.word	0xffffffff


	//   ....[115]....
        /*0b00*/ 	.word	0xffffffff


	//   ....[116]....
        /*0b04*/ 	.word	0xffffffff


	//   ....[117]....
        /*0b08*/ 	.word	0xffffffff


	//   ....[118]....
        /*0b0c*/ 	.word	0xffffffff


	//   ....[119]....
        /*0b10*/ 	.word	0xffffffff


	//   ....[120]....
        /*0b14*/ 	.word	0xffffffff


	//   ....[121]....
        /*0b18*/ 	.word	0xffffffff


	//   ....[122]....
        /*0b1c*/ 	.word	0xffffffff


	//   ....[123]....
        /*0b20*/ 	.word	0xffffffff


	//   ....[124]....
        /*0b24*/ 	.word	0xffffffff


	//   ....[125]....
        /*0b28*/ 	.word	0xffffffff


	//   ....[126]....
        /*0b2c*/ 	.word	0xffffffff


	//   ....[127]....
        /*0b30*/ 	.word	0xffffffff


	//   ....[128]....
        /*0b34*/ 	.word	0xffffffff


	//   ....[129]....
        /*0b38*/ 	.word	0xffffffff


	//   ....[130]....
        /*0b3c*/ 	.word	0xffffffff


	//   ....[131]....
        /*0b40*/ 	.word	0xffffffff


	//   ....[132]....
        /*0b44*/ 	.word	0xffffffff


	//   ....[133]....
        /*0b48*/ 	.word	0xffffffff


	//   ....[134]....
        /*0b4c*/ 	.word	0xffffffff


	//   ....[135]....
        /*0b50*/ 	.word	0xffffffff


	//   ....[136]....
        /*0b54*/ 	.word	0xffffffff


	//   ....[137]....
        /*0b58*/ 	.word	0xffffffff


	//   ....[138]....
        /*0b5c*/ 	.word	0xffffffff


	//   ....[139]....
        /*0b60*/ 	.word	0xffffffff


	//   ....[140]....
        /*0b64*/ 	.word	0xffffffff


	//   ....[141]....
        /*0b68*/ 	.word	0xffffffff


	//   ....[142]....
        /*0b6c*/ 	.word	0xffffffff


	//   ....[143]....
        /*0b70*/ 	.word	0xffffffff


	//   ....[144]....
        /*0b74*/ 	.word	0xffffffff


	//   ....[145]....
        /*0b78*/ 	.word	0xffffffff


	//   ....[146]....
        /*0b7c*/ 	.word	0xffffffff


	//   ....[147]....
        /*0b80*/ 	.word	0xffffffff


	//   ....[148]....
        /*0b84*/ 	.word	0xffffffff


	//   ....[149]....
        /*0b88*/ 	.word	0xffffffff


	//   ....[150]....
        /*0b8c*/ 	.word	0xffffffff


	//   ....[151]....
        /*0b90*/ 	.word	0xffffffff


	//   ....[152]....
        /*0b94*/ 	.word	0xffffffff


	//   ....[153]....
        /*0b98*/ 	.word	0xffffffff


	//   ....[154]....
        /*0b9c*/ 	.word	0xffffffff


	//   ....[155]....
        /*0ba0*/ 	.word	0xffffffff


	//   ....[156]....
        /*0ba4*/ 	.word	0xffffffff


	//   ....[157]....
        /*0ba8*/ 	.word	0xffffffff


	//   ....[158]....
        /*0bac*/ 	.word	0xffffffff


	//   ....[159]....
        /*0bb0*/ 	.word	0xffffffff


	//   ....[160]....
        /*0bb4*/ 	.word	0xffffffff


	//   ....[161]....
        /*0bb8*/ 	.word	0xffffffff


	//   ....[162]....
        /*0bbc*/ 	.word	0xffffffff


	//   ....[163]....
        /*0bc0*/ 	.word	0xffffffff


	//   ....[164]....
        /*0bc4*/ 	.word	0xffffffff


	//   ....[165]....
        /*0bc8*/ 	.word	0xffffffff


	//   ....[166]....
        /*0bcc*/ 	.word	0xffffffff


	//   ....[167]....
        /*0bd0*/ 	.word	0xffffffff


	//   ....[168]....
        /*0bd4*/ 	.word	0xffffffff


	//   ....[169]....
        /*0bd8*/ 	.word	0xffffffff


	//   ....[170]....
        /*0bdc*/ 	.word	0xffffffff


	//   ....[171]....
        /*0be0*/ 	.word	0xffffffff


	//   ....[172]....
        /*0be4*/ 	.word	0xffffffff


	//   ....[173]....
        /*0be8*/ 	.word	0xffffffff


	//   ....[174]....
        /*0bec*/ 	.word	0xffffffff


	//   ....[175]....
        /*0bf0*/ 	.word	0xffffffff


	//   ....[176]....
        /*0bf4*/ 	.word	0xffffffff


	//   ....[177]....
        /*0bf8*/ 	.word	0xffffffff


	//   ....[178]....
        /*0bfc*/ 	.word	0xffffffff


	//   ....[179]....
        /*0c00*/ 	.word	0xffffffff


	//   ....[180]....
        /*0c04*/ 	.word	0xffffffff


	//   ....[181]....
        /*0c08*/ 	.word	0xffffffff


	//   ....[182]....
        /*0c0c*/ 	.word	0xffffffff


	//   ....[183]....
        /*0c10*/ 	.word	0xffffffff


	//   ....[184]....
        /*0c14*/ 	.word	0xffffffff


	//   ....[185]....
        /*0c18*/ 	.word	0xffffffff


	//   ....[186]....
        /*0c1c*/ 	.word	0xffffffff


	//   ....[187]....
        /*0c20*/ 	.word	0xffffffff


	//   ....[188]....
        /*0c24*/ 	.word	0xffffffff


	//   ....[189]....
        /*0c28*/ 	.word	0xffffffff


	//   ....[190]....
        /*0c2c*/ 	.word	0xffffffff


	//   ....[191]....
        /*0c30*/ 	.word	0xffffffff


	//   ....[192]....
        /*0c34*/ 	.word	0xffffffff


	//   ....[193]....
        /*0c38*/ 	.word	0xffffffff


	//   ....[194]....
        /*0c3c*/ 	.word	0xffffffff


	//   ....[195]....
        /*0c40*/ 	.word	0xffffffff


	//   ....[196]....
        /*0c44*/ 	.word	0xffffffff


	//   ....[197]....
        /*0c48*/ 	.word	0xffffffff


	//   ....[198]....
        /*0c4c*/ 	.word	0xffffffff


	//   ....[199]....
        /*0c50*/ 	.word	0xffffffff


	//   ....[200]....
        /*0c54*/ 	.word	0xffffffff


	//   ....[201]....
        /*0c58*/ 	.word	0xffffffff


	//   ....[202]....
        /*0c5c*/ 	.word	0xffffffff


	//   ....[203]....
        /*0c60*/ 	.word	0xffffffff


	//   ....[204]....
        /*0c64*/ 	.word	0xffffffff


	//   ....[205]....
        /*0c68*/ 	.word	0xffffffff


	//   ....[206]....
        /*0c6c*/ 	.word	0xffffffff


	//   ....[207]....
        /*0c70*/ 	.word	0xffffffff


	//   ....[208]....
        /*0c74*/ 	.word	0xffffffff


	//   ....[209]....
        /*0c78*/ 	.word	0xffffffff


	//   ....[210]....
        /*0c7c*/ 	.word	0xffffffff


	//   ....[211]....
        /*0c80*/ 	.word	0xffffffff


	//   ....[212]....
        /*0c84*/ 	.word	0xffffffff


	//   ....[213]....
        /*0c88*/ 	.word	0xffffffff


	//   ....[214]....
        /*0c8c*/ 	.word	0xffffffff


	//   ....[215]....
        /*0c90*/ 	.word	0xffffffff


	//   ....[216]....
        /*0c94*/ 	.word	0xffffffff


	//   ....[217]....
        /*0c98*/ 	.word	0xffffffff


	//   ....[218]....
        /*0c9c*/ 	.word	0xffffffff


	//   ....[219]....
        /*0ca0*/ 	.word	0xffffffff


	//   ....[220]....
        /*0ca4*/ 	.word	0xffffffff


	//   ....[221]....
        /*0ca8*/ 	.word	0xffffffff


	//   ....[222]....
        /*0cac*/ 	.word	0xffffffff


	//   ....[223]....
        /*0cb0*/ 	.word	0xffffffff


	//   ....[224]....
        /*0cb4*/ 	.word	0xffffffff


	//   ....[225]....
        /*0cb8*/ 	.word	0xffffffff


	//   ....[226]....
        /*0cbc*/ 	.word	0xffffffff


	//   ....[227]....
        /*0cc0*/ 	.word	0xffffffff


	//   ....[228]....
        /*0cc4*/ 	.word	0xffffffff


	//   ....[229]....
        /*0cc8*/ 	.word	0xffffffff


	//   ....[230]....
        /*0ccc*/ 	.word	0xffffffff


	//   ....[231]....
        /*0cd0*/ 	.word	0xffffffff


	//----- nvinfo : EIATTR_COOP_GROUP_INSTR_OFFSETS
	.align		4
.L_276:
        /*0cd4*/ 	.byte	0x04, 0x28
        /*0cd6*/ 	.short	(.L_278 - .L_277)


	//   ....[0]....
.L_277:
        /*0cd8*/ 	.word	0x00000050


	//   ....[1]....
        /*0cdc*/ 	.word	0x00000200


	//   ....[2]....
        /*0ce0*/ 	.word	0x00000230


	//   ....[3]....
        /*0ce4*/ 	.word	0x00000260


	//   ....[4]....
        /*0ce8*/ 	.word	0x00000290


	//   ....[5]....
        /*0cec*/ 	.word	0x000002c0


	//   ....[6]....
        /*0cf0*/ 	.word	0x000002f0


	//   ....[7]....
        /*0cf4*/ 	.word	0x00000460


	//   ....[8]....
        /*0cf8*/ 	.word	0x000004a0


	//   ....[9]....
        /*0cfc*/ 	.word	0x000004d0


	//   ....[10]....
        /*0d00*/ 	.word	0x00000500


	//   ....[11]....
        /*0d04*/ 	.word	0x00000530


	//   ....[12]....
        /*0d08*/ 	.word	0x00000560


	//   ....[13]....
        /*0d0c*/ 	.word	0x000005f0


	//   ....[14]....
        /*0d10*/ 	.word	0x00000620


	//   ....[15]....
        /*0d14*/ 	.word	0x00000640


	//   ....[16]....
        /*0d18*/ 	.word	0x000006a0


	//   ....[17]....
        /*0d1c*/ 	.word	0x00003ab0


	//   ....[18]....
        /*0d20*/ 	.word	0x00003ac0


	//   ....[19]....
        /*0d24*/ 	.word	0x00005670


	//   ....[20]....
        /*0d28*/ 	.word	0x00005680


	//   ....[21]....
        /*0d2c*/ 	.word	0x00006ff0


	//   ....[22]....
        /*0d30*/ 	.word	0x00007010


	//   ....[23]....
        /*0d34*/ 	.word	0x00007600


	//   ....[24]....
        /*0d38*/ 	.word	0x00007620


	//   ....[25]....
        /*0d3c*/ 	.word	0x00008520


	//   ....[26]....
        /*0d40*/ 	.word	0x00008540


	//   ....[27]....
        /*0d44*/ 	.word	0x00008680


	//   ....[28]....
        /*0d48*/ 	.word	0x00008690


	//   ....[29]....
        /*0d4c*/ 	.word	0x000087d0


	//   ....[30]....
        /*0d50*/ 	.word	0x000087f0


	//   ....[31]....
        /*0d54*/ 	.word	0x00008930


	//   ....[32]....
        /*0d58*/ 	.word	0x00008940


	//   ....[33]....
        /*0d5c*/ 	.word	0x00008e10


	//   ....[34]....
        /*0d60*/ 	.word	0x00008e20


	//   ....[35]....
        /*0d64*/ 	.word	0x00008e30


	//   ....[36]....
        /*0d68*/ 	.word	0x00008e40


	//   ....[37]....
        /*0d6c*/ 	.word	0x00009150


	//   ....[38]....
        /*0d70*/ 	.word	0x00009190


	//   ....[39]....
        /*0d74*/ 	.word	0x000091d0


	//   ....[40]....
        /*0d78*/ 	.word	0x00009210


	//   ....[41]....
        /*0d7c*/ 	.word	0x0000bbc0


	//   ....[42]....
        /*0d80*/ 	.word	0x0000bc00


	//   ....[43]....
        /*0d84*/ 	.word	0x0000bc40


	//   ....[44]....
        /*0d88*/ 	.word	0x0000bc80


	//   ....[45]....
        /*0d8c*/ 	.word	0x0000e920


	//   ....[46]....
        /*0d90*/ 	.word	0x0000e930


	//   ....[47]....
        /*0d94*/ 	.word	0x0000eb00


	//   ....[48]....
        /*0d98*/ 	.word	0x0000eb10


	//   ....[49]....
        /*0d9c*/ 	.word	0x0000fb10


	//   ....[50]....
        /*0da0*/ 	.word	0x0000fb30


	//   ....[51]....
        /*0da4*/ 	.word	0x0000fc60


	//   ....[52]....
        /*0da8*/ 	.word	0x0000fc70


	//   ....[53]....
        /*0dac*/ 	.word	0x00010430


	//   ....[54]....
        /*0db0*/ 	.word	0x00010460


	//   ....[55]....
        /*0db4*/ 	.word	0x00010470


	//   ....[56]....
        /*0db8*/ 	.word	0x00010480


	//   ....[57]....
        /*0dbc*/ 	.word	0x00010490


	//   ....[58]....
        /*0dc0*/ 	.word	0x000104c0


	//   ....[59]....
        /*0dc4*/ 	.word	0x000104e0


	//   ....[60]....
        /*0dc8*/ 	.word	0x00010500


	//   ....[61]....
        /*0dcc*/ 	.word	0x00011860


	//   ....[62]....
        /*0dd0*/ 	.word	0x00011870


	//   ....[63]....
        /*0dd4*/ 	.word	0x00011980


	//   ....[64]....
        /*0dd8*/ 	.word	0x00011990


	//   ....[65]....
        /*0ddc*/ 	.word	0x00012970


	//   ....[66]....
        /*0de0*/ 	.word	0x00012990


	//   ....[67]....
        /*0de4*/ 	.word	0x00012a80


	//   ....[68]....
        /*0de8*/ 	.word	0x00012a90


	//   ....[69]....
        /*0dec*/ 	.word	0x00012e90


	//   ....[70]....
        /*0df0*/ 	.word	0x00012ec0


	//   ....[71]....
        /*0df4*/ 	.word	0x00012ee0


	//   ....[72]....
        /*0df8*/ 	.word	0x00012f00


	//   ....[73]....
        /*0dfc*/ 	.word	0x00012f20


	//   ....[74]....
        /*0e00*/ 	.word	0x00012f40


	//   ....[75]....
        /*0e04*/ 	.word	0x00012f60


	//   ....[76]....
        /*0e08*/ 	.word	0x00012f80


	//   ....[77]....
        /*0e0c*/ 	.word	0x00014740


	//   ....[78]....
        /*0e10*/ 	.word	0x00014750


	//   ....[79]....
        /*0e14*/ 	.word	0x00014760


	//   ....[80]....
        /*0e18*/ 	.word	0x00014770


	//   ....[81]....
        /*0e1c*/ 	.word	0x000147a0


	//   ....[82]....
        /*0e20*/ 	.word	0x000147c0


	//   ....[83]....
        /*0e24*/ 	.word	0x000147e0


	//   ....[84]....
        /*0e28*/ 	.word	0x000147f0


	//   ....[85]....
        /*0e2c*/ 	.word	0x00015dd0


	//   ....[86]....
        /*0e30*/ 	.word	0x00015de0


	//   ....[87]....
        /*0e34*/ 	.word	0x00015e00


	//   ....[88]....
        /*0e38*/ 	.word	0x00015e10


	//   ....[89]....
        /*0e3c*/ 	.word	0x00015e20


	//   ....[90]....
        /*0e40*/ 	.word	0x00015e30


	//   ....[91]....
        /*0e44*/ 	.word	0x00015e50


	//   ....[92]....
        /*0e48*/ 	.word	0x00015e60


	//   ....[93]....
        /*0e4c*/ 	.word	0x000162d0


	//   ....[94]....
        /*0e50*/ 	.word	0x000162f0


	//   ....[95]....
        /*0e54*/ 	.word	0x00016410


	//   ....[96]....
        /*0e58*/ 	.word	0x00016420


	//   ....[97]....
        /*0e5c*/ 	.word	0x00016550


	//   ....[98]....
        /*0e60*/ 	.word	0x00016570


	//   ....[99]....
        /*0e64*/ 	.word	0x000166a0


	//   ....[100]....
        /*0e68*/ 	.word	0x000166b0


	//   ....[101]....
        /*0e6c*/ 	.word	0x000169e0


	//   ....[102]....
        /*0e70*/ 	.word	0x00016a00


	//   ....[103]....
        /*0e74*/ 	.word	0x00016ed0


	//   ....[104]....
        /*0e78*/ 	.word	0x00016ee0


	//   ....[105]....
        /*0e7c*/ 	.word	0x000173b0


	//   ....[106]....
        /*0e80*/ 	.word	0x000173d0


	//   ....[107]....
        /*0e84*/ 	.word	0x000178b0


	//   ....[108]....
        /*0e88*/ 	.word	0x000178c0


	//   ....[109]....
        /*0e8c*/ 	.word	0x000185a0


	//   ....[110]....
        /*0e90*/ 	.word	0x000185c0


	//   ....[111]....
        /*0e94*/ 	.word	0x000186f0


	//   ....[112]....
        /*0e98*/ 	.word	0x00018700


	//   ....[113]....
        /*0e9c*/ 	.word	0x00018830


	//   ....[114]....
        /*0ea0*/ 	.word	0x00018850


	//   ....[115]....
        /*0ea4*/ 	.word	0x00018980


	//   ....[116]....
        /*0ea8*/ 	.word	0x00018990


	//   ....[117]....
        /*0eac*/ 	.word	0x00018b80


	//   ....[118]....
        /*0eb0*/ 	.word	0x00018ba0


	//   ....[119]....
        /*0eb4*/ 	.word	0x00018cd0


	//   ....[120]....
        /*0eb8*/ 	.word	0x00018d10


	//   ....[121]....
        /*0ebc*/ 	.word	0x00018d40


	//   ....[122]....
        /*0ec0*/ 	.word	0x00018d70


	//   ....[123]....
        /*0ec4*/ 	.word	0x00018da0


	//   ....[124]....
        /*0ec8*/ 	.word	0x00018dd0


	//   ....[125]....
        /*0ecc*/ 	.word	0x00018f40


	//   ....[126]....
        /*0ed0*/ 	.word	0x00018f80


	//   ....[127]....
        /*0ed4*/ 	.word	0x00018fb0


	//   ....[128]....
        /*0ed8*/ 	.word	0x00018fe0


	//   ....[129]....
        /*0edc*/ 	.word	0x00019010


	//   ....[130]....
        /*0ee0*/ 	.word	0x00019040


	//   ....[131]....
        /*0ee4*/ 	.word	0x000190d0


	//   ....[132]....
        /*0ee8*/ 	.word	0x00019100


	//   ....[133]....
        /*0eec*/ 	.word	0x00019110


	//   ....[134]....
        /*0ef0*/ 	.word	0x00019170


	//   ....[135]....
        /*0ef4*/ 	.word	0x00019750


	//   ....[136]....
        /*0ef8*/ 	.word	0x000197b0


	//   ....[137]....
        /*0efc*/ 	.word	0x00019800


	//   ....[138]....
        /*0f00*/ 	.word	0x00019850


	//   ....[139]....
        /*0f04*/ 	.word	0x000198a0


	//   ....[140]....
        /*0f08*/ 	.word	0x00019910


	//   ....[141]....
        /*0f0c*/ 	.word	0x00019950


	//   ....[142]....
        /*0f10*/ 	.word	0x000199c0


	//   ....[143]....
        /*0f14*/ 	.word	0x00019a30


	//   ....[144]....
        /*0f18*/ 	.word	0x00019a90


	//   ....[145]....
        /*0f1c*/ 	.word	0x00019b00


	//   ....[146]....
        /*0f20*/ 	.word	0x00019b70


	//   ....[147]....
        /*0f24*/ 	.word	0x00019bd0


	//   ....[148]....
        /*0f28*/ 	.word	0x00019c30


	//   ....[149]....
        /*0f2c*/ 	.word	0x00019c90


	//   ....[150]....
        /*0f30*/ 	.word	0x00019d00


	//   ....[151]....
        /*0f34*/ 	.word	0x00019d60


	//   ....[152]....
        /*0f38*/ 	.word	0x00019dc0


	//   ....[153]....
        /*0f3c*/ 	.word	0x00019e30


	//   ....[154]....
        /*0f40*/ 	.word	0x00019e90


	//   ....[155]....
        /*0f44*/ 	.word	0x00019ef0


	//   ....[156]....
        /*0f48*/ 	.word	0x00019f60


	//   ....[157]....
        /*0f4c*/ 	.word	0x00019fc0


	//   ....[158]....
        /*0f50*/ 	.word	0x0001a020


	//   ....[159]....
        /*0f54*/ 	.word	0x0001a060


	//   ....[160]....
        /*0f58*/ 	.word	0x0001a0a0


	//   ....[161]....
        /*0f5c*/ 	.word	0x0001a0f0


	//   ....[162]....
        /*0f60*/ 	.word	0x0001a140


	//   ....[163]....
        /*0f64*/ 	.word	0x0001a190


	//   ....[164]....
        /*0f68*/ 	.word	0x0001a1e0


	//   ....[165]....
        /*0f6c*/ 	.word	0x0001a230


	//   ....[166]....
        /*0f70*/ 	.word	0x0001a280


	//   ....[167]....
        /*0f74*/ 	.word	0x0001a2f0


	//   ....[168]....
        /*0f78*/ 	.word	0x0001a350


	//   ....[169]....
        /*0f7c*/ 	.word	0x0001a3b0


	//   ....[170]....
        /*0f80*/ 	.word	0x0001a410


	//   ....[171]....
        /*0f84*/ 	.word	0x0001a480


	//   ....[172]....
        /*0f88*/ 	.word	0x0001a4e0


	//   ....[173]....
        /*0f8c*/ 	.word	0x0001a540


	//   ....[174]....
        /*0f90*/ 	.word	0x0001a580


	//   ....[175]....
        /*0f94*/ 	.word	0x0001a5c0


	//   ....[176]....
        /*0f98*/ 	.word	0x0001a610


	//   ....[177]....
        /*0f9c*/ 	.word	0x0001a650


	//   ....[178]....
        /*0fa0*/ 	.word	0x0001a6a0


	//   ....[179]....
        /*0fa4*/ 	.word	0x0001a6e0


	//   ....[180]....
        /*0fa8*/ 	.word	0x0001a730


	//   ....[181]....
        /*0fac*/ 	.word	0x0001a770


	//   ....[182]....
        /*0fb0*/ 	.word	0x0001a7c0


	//   ....[183]....
        /*0fb4*/ 	.word	0x0001a800


	//   ....[184]....
        /*0fb8*/ 	.word	0x0001a850


	//   ....[185]....
        /*0fbc*/ 	.word	0x0001a8a0


	//   ....[186]....
        /*0fc0*/ 	.word	0x0001a8f0


	//   ....[187]....
        /*0fc4*/ 	.word	0x0001a940


	//   ....[188]....
        /*0fc8*/ 	.word	0x0001a990


	//   ....[189]....
        /*0fcc*/ 	.word	0x0001a9d0


	//   ....[190]....
        /*0fd0*/ 	.word	0x0001aa40


	//   ....[191]....
        /*0fd4*/ 	.word	0x0001aab0


	//   ....[192]....
        /*0fd8*/ 	.word	0x0001ab10


	//   ....[193]....
        /*0fdc*/ 	.word	0x0001ab70


	//   ....[194]....
        /*0fe0*/ 	.word	0x0001abd0


	//   ....[195]....
        /*0fe4*/ 	.word	0x0001ac40


	//   ....[196]....
        /*0fe8*/ 	.word	0x0001aca0


	//   ....[197]....
        /*0fec*/ 	.word	0x0001ad00


	//   ....[198]....
        /*0ff0*/ 	.word	0x0001ad60


	//   ....[199]....
        /*0ff4*/ 	.word	0x0001add0


	//   ....[200]....
        /*0ff8*/ 	.word	0x0001ae30


	//   ....[201]....
        /*0ffc*/ 	.word	0x0001ae90


	//   ....[202]....
        /*1000*/ 	.word	0x0001aef0


	//   ....[203]....
        /*1004*/ 	.word	0x0001af60


	//   ....[204]....
        /*1008*/ 	.word	0x0001afc0


	//   ....[205]....
        /*100c*/ 	.word	0x0001b020


	//   ....[206]....
        /*1010*/ 	.word	0x0001b080


	//   ....[207]....
        /*1014*/ 	.word	0x0001b0f0


	//   ....[208]....
        /*1018*/ 	.word	0x0001b150


	//   ....[209]....
        /*101c*/ 	.word	0x0001b1b0


	//   ....[210]....
        /*1020*/ 	.word	0x0001b210


	//   ....[211]....
        /*1024*/ 	.word	0x0001b280


	//   ....[212]....
        /*1028*/ 	.word	0x0001b2e0


	//   ....[213]....
        /*102c*/ 	.word	0x0001b340


	//   ....[214]....
        /*1030*/ 	.word	0x0001b3a0


	//   ....[215]....
        /*1034*/ 	.word	0x0001b410


	//   ....[216]....
        /*1038*/ 	.word	0x0001b460


	//   ....[217]....
        /*103c*/ 	.word	0x0001b4a0


	//   ....[218]....
        /*1040*/ 	.word	0x0001b4f0


	//   ....[219]....
        /*1044*/ 	.word	0x0001b540


	//   ....[220]....
        /*1048*/ 	.word	0x0001b590


	//   ....[221]....
        /*104c*/ 	.word	0x0001b600


	//   ....[222]....
        /*1050*/ 	.word	0x0001b640


	//   ....[223]....
        /*1054*/ 	.word	0x0001b690


	//   ....[224]....
        /*1058*/ 	.word	0x0001b6e0


	//   ....[225]....
        /*105c*/ 	.word	0x0001b730


	//   ....[226]....
        /*1060*/ 	.word	0x0001b780


	//   ....[227]....
        /*1064*/ 	.word	0x0001b7f0


	//   ....[228]....
        /*1068*/ 	.word	0x0001b830


	//   ....[229]....
        /*106c*/ 	.word	0x0001b8a0


	//   ....[230]....
        /*1070*/ 	.word	0x0001b900


	//   ....[231]....
        /*1074*/ 	.word	0x0001b970


	//----- nvinfo : EIATTR_EXIT_INSTR_OFFSETS
	.align		4
.L_278:
        /*1078*/ 	.byte	0x04, 0x1c
        /*107a*/ 	.short	(.L_280 - .L_279)


	//   ....[0]....
.L_279:
        /*107c*/ 	.word	0x00000c10


	//   ....[1]....
        /*1080*/ 	.word	0x00019710


	//----- nvinfo : EIATTR_MAX_THREADS
	.align		4
.L_280:
        /*1084*/ 	.byte	0x04, 0x05
        /*1086*/ 	.short	(.L_282 - .L_281)
.L_281:
        /*1088*/ 	.word	0x00000080
        /*108c*/ 	.word	0x00000001
        /*1090*/ 	.word	0x00000001


	//----- nvinfo : EIATTR_CRS_STACK_SIZE
	.align		4
.L_282:
        /*1094*/ 	.byte	0x04, 0x1e
        /*1096*/ 	.short	(.L_284 - .L_283)
.L_283:
        /*1098*/ 	.word	0x00000000
.L_284:


//--------------------- .nv.info._ZN7cutlass13device_kernelIN5flash19enable_sm80_to_sm89INS1_16FlashAttnFwdSm80INS1_25CollectiveMainloopFwdSm80ILi4ELi1ELb0EN4cute5tupleIJNS5_1CILi128EEENS7_ILi48EEENS7_ILi96EEEEEELi96ENS_6half_tEfNS_4arch4Sm80ELb0ELb1ELb1ELb0ELb1ELb0ELb1ELb1EEENS1_21CollectiveEpilogueFwdINS6_IJS8_SA_S9_EEENS6_IJNS7_ILi1EEESI_SI_EEESC_SE_Li128ELb0ELb1ELb1ELb0EEENS1_19SingleTileSchedulerILb0ELb1ELb1ELi128EEEEEEEEEvNT_6ParamsE --------------------------
	.section	.nv.info._ZN7cutlass13device_kernelIN5flash19enable_sm80_to_sm89INS1_16FlashAttnFwdSm80INS1_25CollectiveMainloopFwdSm80ILi4ELi1ELb0EN4cute5tupleIJNS5_1CILi128EEENS7_ILi48EEENS7_ILi96EEEEEELi96ENS_6half_tEfNS_4arch4Sm80ELb0ELb1ELb1ELb0ELb1ELb0ELb1ELb1EEENS1_21CollectiveEpilogueFwdINS6_IJS8_SA_S9_EEENS6_IJNS7_ILi1EEESI_SI_EEESC_SE_Li128ELb0ELb1ELb1ELb0EEENS1_19SingleTileSchedulerILb0ELb1ELb1ELi128EEEEEEEEEvNT_6ParamsE,"",@"SHT_CUDA_INFO"
	.sectionflags	@""
	.align	4


	//----- nvinfo : EIATTR_CUDA_API_VERSION
	.align		4
        /*0000*/ 	.byte	0x04, 0x37
        /*0002*/ 	.short	(.L_286 - .L_285)
.L_285:
        /*0004*/ 	.word	0x00000082


	//----- nvinfo : EIATTR_SW2861232_WAR
	.align		4
.L_286:
        /*0008*/ 	.byte	0x01, 0x35
	.zero		2


	//----- nvinfo : EIATTR_PARAM_CBANK
	.align		4
        /*000c*/ 	.byte	0x04, 0x0a
        /*000e*/ 	.short	(.L_288 - .L_287)
	.align		4
.L_287:
        /*0010*/ 	.word	index@(.nv.constant0._ZN7cutlass13device_kernelIN5flash19enable_sm80_to_sm89INS1_16FlashAttnFwdSm80INS1_25CollectiveMainloopFwdSm80ILi4ELi1ELb0EN4cute5tupleIJNS5_1CILi128EEENS7_ILi48EEENS7_ILi96EEEEEELi96ENS_6half_tEfNS_4arch4Sm80ELb0ELb1ELb1ELb0ELb1ELb0ELb1ELb1EEENS1_21CollectiveEpilogueFwdINS6_IJS8_SA_S9_EEENS6_IJNS7_ILi1EEESI_SI_EEESC_SE_Li128ELb0ELb1ELb1ELb0EEENS1_19SingleTileSchedulerILb0ELb1ELb1ELi128EEEEEEEEEvNT_6ParamsE)
        /*0014*/ 	.short	0x0160
        /*0016*/ 	.short	0x0418


	//----- nvinfo : EIATTR_CBANK_PARAM_SIZE
	.align		4
.L_288:
        /*0018*/ 	.byte	0x03, 0x19
        /*001a*/ 	.short	0x0418


	//----- nvinfo : EIATTR_KPARAM_INFO
	.align		4
        /*001c*/ 	.byte	0x04, 0x17
        /*001e*/ 	.short	(.L_290 - .L_289)
.L_289:
        /*0020*/ 	.word	0x00000000
        /*0024*/ 	.short	0x0000
        /*0026*/ 	.short	0x0000
        /*0028*/ 	.byte	0x00, 0xf0, 0x61, 0x10


	//----- nvinfo : EIATTR_MAXREG_COUNT
	.align		4
.L_290:
        /*002c*/ 	.byte	0x03, 0x1b
        /*002e*/ 	.short	0x00ff


	//----- nvinfo : EIATTR_NUM_BARRIERS
	.align		4
        /*0030*/ 	.byte	0x02, 0x4c
        /*0032*/ 	.byte	0x02
	.zero		1


	//----- nvinfo : EIATTR_MERCURY_ISA_VERSION
	.align		4
        /*0034*/ 	.byte	0x03, 0x5f
        /*0036*/ 	.short	0x0000


	//----- nvinfo : EIATTR_COOP_GROUP_MASK_REGIDS
	.align		4
        /*0038*/ 	.byte	0x04, 0x29
        /*003a*/ 	.short	(.L_292 - .L_291)


	//   ....[0]....
.L_291:
        /*003c*/ 	.word	0xffffffff


	//   ....[1]....
        /*0040*/ 	.word	0xffffffff


	//   ....[2]....
        /*0044*/ 	.word	0xffffffff


	//   ....[3]....
        /*0048*/ 	.word	0xffffffff


	//   ....[4]....
        /*004c*/ 	.word	0xffffffff


	//   ....[5]....
        /*0050*/ 	.word	0xffffffff


	//   ....[6]....
        /*0054*/ 	.word	0xffffffff


	//   ....[7]....
        /*0058*/ 	.word	0xffffffff


	//   ....[8]....
        /*005c*/ 	.word	0xffffffff


	//   ....[9]....
        /*0060*/ 	.word	0xffffffff


	//   ....[10]....
        /*0064*/ 	.word	0xffffffff


	//   ....[11]....
        /*0068*/ 	.word	0xffffffff


	//   ....[12]....
        /*006c*/ 	.word	0xffffffff


	//   ....[13]....
        /*0070*/ 	.word	0xffffffff


	//   ....[14]....
        /*0074*/ 	.word	0xffffffff


	//   ....[15]....
        /*0078*/ 	.word	0xffffffff


	//   ....[16]....
        /*007c*/ 	.word	0xffffffff


	//   ....[17]....
        /*0080*/ 	.word	0xffffffff


	//   ....[18]....
        /*0084*/ 	.word	0xffffffff


	//   ....[19]....
        /*0088*/ 	.word	0xffffffff


	//   ....[20]....
        /*008c*/ 	.word	0xffffffff


	//   ....[21]....
        /*0090*/ 	.word	0xffffffff


	//   ....[22]....
        /*0094*/ 	.word	0xffffffff


	//   ....[23]....
        /*0098*/ 	.word	0xffffffff


	//   ....[24]....
        /*009c*/ 	.word	0xffffffff


	//   ....[25]....
        /*00a0*/ 	.word	0xffffffff


	//   ....[26]....
        /*00a4*/ 	.word	0xffffffff


	//   ....[27]....
        /*00a8*/ 	.word	0xffffffff


	//   ....[28]....
        /*00ac*/ 	.word	0xffffffff


	//   ....[29]....
        /*00b0*/ 	.word	0xffffffff


	//   ....[30]....
        /*00b4*/ 	.word	0xffffffff


	//   ....[31]....
        /*00b8*/ 	.word	0xffffffff


	//   ....[32]....
        /*00bc*/ 	.word	0xffffffff


	//   ....[33]....
        /*00c0*/ 	.word	0xffffffff


	//   ....[34]....
        /*00c4*/ 	.word	0xffffffff


	//   ....[35]....
        /*00c8*/ 	.word	0xffffffff


	//   ....[36]....
        /*00cc*/ 	.word	0xffffffff


	//   ....[37]....
        /*00d0*/ 	.word	0xffffffff


	//   ....[38]....
        /*00d4*/ 	.word	0xffffffff


	//   ....[39]....
        /*00d8*/ 	.word	0xffffffff


	//   ....[40]....
        /*00dc*/ 	.word	0xffffffff


	//   ....[41]....
        /*00e0*/ 	.word	0xffffffff


	//   ....[42]....
        /*00e4*/ 	.word	0xffffffff


	//   ....[43]....
        /*00e8*/ 	.word	0xffffffff


	//   ....[44]....
        /*00ec*/ 	.word	0xffffffff


	//   ....[45]....
        /*00f0*/ 	.word	0xffffffff


	//   ....[46]....
        /*00f4*/ 	.word	0xffffffff


	//   ....[47]....
        /*00f8*/ 	.word	0xffffffff


	//   ....[48]....
        /*00fc*/ 	.word	0xffffffff


	//   ....[49]....
        /*0100*/ 	.word	0xffffffff


	//   ....[50]....
        /*0104*/ 	.word	0xffffffff


	//   ....[51]....
        /*0108*/ 	.word	0xffffffff


	//   ....[52]....
        /*010c*/ 	.word	0xffffffff


	//   ....[53]....
        /*0110*/ 	.word	0xffffffff


	//   ....[54]....
        /*0114*/ 	.word	0xffffffff


	//   ....[55]....
        /*0118*/ 	.word	0xffffffff


	//   ....[56]....
        /*011c*/ 	.word	0xffffffff


	//   ....[57]....
        /*0120*/ 	.word	0xffffffff


	//   ....[58]....
        /*0124*/ 	.word	0xffffffff


	//   ....[59]....
        /*0128*/ 	.word	0xffffffff


	//   ....[60]....
        /*012c*/ 	.word	0xffffffff


	//   ....[61]....
        /*0130*/ 	.word	0xffffffff


	//   ....[62]....
        /*0134*/ 	.word	0xffffffff


	//   ....[63]....
        /*0138*/ 	.word	0xffffffff


	//   ....[64]....
        /*013c*/ 	.word	0xffffffff


	//   ....[65]....
        /*0140*/ 	.word	0xffffffff


	//   ....[66]....
        /*0144*/ 	.word	0xffffffff


	//   ....[67]....
        /*0148*/ 	.word	0xffffffff


	//   ....[68]....
        /*014c*/ 	.word	0xffffffff


	//   ....[69]....
        /*0150*/ 	.word	0xffffffff


	//   ....[70]....
        /*0154*/ 	.word	0xffffffff


	//   ....[71]....
        /*0158*/ 	.word	0xffffffff


	//   ....[72]....
        /*015c*/ 	.word	0xffffffff


	//   ....[73]....
        /*0160*/ 	.word	0xffffffff


	//   ....[74]....
        /*0164*/ 	.word	0xffffffff


	//   ....[75]....
        /*0168*/ 	.word	0xffffffff


	//   ....[76]....
        /*016c*/ 	.word	0xffffffff


	//   ....[77]....
        /*0170*/ 	.word	0xffffffff


	//   ....[78]....
        /*0174*/ 	.word	0xffffffff


	//   ....[79]....
        /*0178*/ 	.word	0xffffffff


	//   ....[80]....
        /*017c*/ 	.word	0xffffffff


	//   ....[81]....
        /*0180*/ 	.word	0xffffffff


	//   ....[82]....
        /*0184*/ 	.word	0xffffffff


	//   ....[83]....
        /*0188*/ 	.word	0xffffffff


	//   ....[84]....
        /*018c*/ 	.word	0xffffffff


	//   ....[85]....
        /*0190*/ 	.word	0xffffffff


	//   ....[86]....
        /*0194*/ 	.word	0xffffffff


	//   ....[87]....
        /*0198*/ 	.word	0xffffffff


	//   ....[88]....
        /*019c*/ 	.word	0xffffffff


	//   ....[89]....
        /*01a0*/ 	.word	0xffffffff


	//   ....[90]....
        /*01a4*/ 	.word	0xffffffff


	//   ....[91]....
        /*01a8*/ 	.word	0xffffffff


	//   ....[92]....
        /*01ac*/ 	.word	0xffffffff


	//   ....[93]....
        /*01b0*/ 	.word	0xffffffff


	//   ....[94]....
        /*01b4*/ 	.word	0xffffffff


	//   ....[95]....
        /*01b8*/ 	.word	0xffffffff


	//   ....[96]....
        /*01bc*/ 	.word	0xffffffff


	//   ....[97]....
        /*01c0*/ 	.word	0xffffffff


	//   ....[98]....
        /*01c4*/ 	.word	0xffffffff


	//   ....[99]....
        /*01c8*/ 	.word	0xffffffff


	//   ....[100]....
        /*01cc*/ 	.word	0xffffffff


	//   ....[101]....
        /*01d0*/ 	.word	0xffffffff


	//   ....[102]....
        /*01d4*/ 	.word	0xffffffff


	//   ....[103]....
        /*01d8*/ 	.word	0xffffffff


	//   ....[104]....
        /*01dc*/ 	.word	0xffffffff


	//   ....[105]....
        /*01e0*/ 	.word	0xffffffff


	//   ....[106]....
        /*01e4*/ 	.word	0xffffffff


	//   ....[107]....
        /*01e8*/ 	.word	0xffffffff


	//   ....[108]....
        /*01ec*/ 	.word	0xffffffff


	//   ....[109]....
        /*01f0*/ 	.word	0xffffffff


	//   ....[110]....
        /*01f4*/ 	.word	0xffffffff


	//   ....[111]....
        /*01f8*/ 	.word	0xffffffff


	//   ....[112]....
        /*01fc*/ 	.word	0xffffffff


	//   ....[113]....
        /*0200*/ 	.word	0xffffffff


	//   ....[114]....
        /*0204*/ 	.word	0xffffffff


	//   ....[115]....
        /*0208*/ 	.word	0xffffffff


	//   ....[116]....
        /*020c*/ 	.word	0xffffffff


	//   ....[117]....
        /*0210*/ 	.word	0xffffffff


	//   ....[118]....
        /*0214*/ 	.word	0xffffffff


	//   ....[119]....
        /*0218*/ 	.word	0xffffffff


	//   ....[120]....
        /*021c*/ 	.word	0xffffffff


	//----- nvinfo : EIATTR_COOP_GROUP_INSTR_OFFSETS
	.align		4
.L_292:
        /*0220*/ 	.byte	0x04, 0x28
        /*0222*/ 	.short	(.L_294 - .L_293)


	//   ....[0]....
.L_293:
        /*0224*/ 	.word	0x00000050


	//   ....[1]....
        /*0228*/ 	.word	0x00001270


	//   ....[2]....
        /*022c*/ 	.word	0x000012a0


	//   ....[3]....
        /*0230*/ 	.word	0x000014b0


	//   ....[4]....
        /*0234*/ 	.word	0x000014e0


	//   ....[5]....
        /*0238*/ 	.word	0x00001600


	//   ....[6]....
        /*023c*/ 	.word	0x00001630


	//   ....[7]....
        /*0240*/ 	.word	0x00001750


	//   ....[8]....
        /*0244*/ 	.word	0x00001790


	//   ....[9]....
        /*0248*/ 	.word	0x00001d90


	//   ....[10]....
        /*024c*/ 	.word	0x00001dd0


	//   ....[11]....
        /*0250*/ 	.word	0x00001e00


	//   ....[12]....
        /*0254*/ 	.word	0x00001e40


	//   ....[13]....
        /*0258*/ 	.word	0x000020b0


	//   ....[14]....
        /*025c*/ 	.word	0x00002170


	//   ....[15]....
        /*0260*/ 	.word	0x00002330


	//   ....[16]....
        /*0264*/ 	.word	0x00002340


	//   ....[17]....
        /*0268*/ 	.word	0x00002ce0


	//   ....[18]....
        /*026c*/ 	.word	0x00002d00


	//   ....[19]....
        /*0270*/ 	.word	0x00002de0


	//   ....[20]....
        /*0274*/ 	.word	0x00002e00


	//   ....[21]....
        /*0278*/ 	.word	0x00003210


	//   ....[22]....
        /*027c*/ 	.word	0x00003470


	//   ....[23]....
        /*0280*/ 	.word	0x00003af0


	//   ....[24]....
        /*0284*/ 	.word	0x000044a0


	//   ....[25]....
        /*0288*/ 	.word	0x00004b90


	//   ....[26]....
        /*028c*/ 	.word	0x00004c70


	//   ....[27]....
        /*0290*/ 	.word	0x00004ca0


	//   ....[28]....
        /*0294*/ 	.word	0x00004cd0


	//   ....[29]....
        /*0298*/ 	.word	0x00004d10


	//   ....[30]....
        /*029c*/ 	.word	0x00004e20


	//   ....[31]....
        /*02a0*/ 	.word	0x00005060


	//   ....[32]....
        /*02a4*/ 	.word	0x000051f0


	//   ....[33]....
        /*02a8*/ 	.word	0x00006230


	//   ....[34]....
        /*02ac*/ 	.word	0x00006250


	//   ....[35]....
        /*02b0*/ 	.word	0x00006330


	//   ....[36]....
        /*02b4*/ 	.word	0x00006340


	//   ....[37]....
        /*02b8*/ 	.word	0x00007260


	//   ....[38]....
        /*02bc*/ 	.word	0x00007280


	//   ....[39]....
        /*02c0*/ 	.word	0x000072a0


	//   ....[40]....
        /*02c4*/ 	.word	0x00007340


	//   ....[41]....
        /*02c8*/ 	.word	0x000074a0


	//   ....[42]....
        /*02cc*/ 	.word	0x00007a10


	//   ....[43]....
        /*02d0*/ 	.word	0x00007e90


	//   ....[44]....
        /*02d4*/ 	.word	0x000080b0


	//   ....[45]....
        /*02d8*/ 	.word	0x00008890


	//   ....[46]....
        /*02dc*/ 	.word	0x00008920


	//   ....[47]....
        /*02e0*/ 	.word	0x00008a20


	//   ....[48]....
        /*02e4*/ 	.word	0x00008a70


	//   ....[49]....
        /*02e8*/ 	.word	0x00008ab0


	//   ....[50]....
        /*02ec*/ 	.word	0x00008bf0


	//   ....[51]....
        /*02f0*/ 	.word	0x00008d90


	//   ....[52]....
        /*02f4*/ 	.word	0x00008ed0


	//   ....[53]....
        /*02f8*/ 	.word	0x0000a970


	//   ....[54]....
        /*02fc*/ 	.word	0x0000a9a0


	//   ....[55]....
        /*0300*/ 	.word	0x0000aa80


	//   ....[56]....
        /*0304*/ 	.word	0x0000aa90


	//   ....[57]....
        /*0308*/ 	.word	0x0000b9b0


	//   ....[58]....
        /*030c*/ 	.word	0x0000b9d0


	//   ....[59]....
        /*0310*/ 	.word	0x0000b9f0


	//   ....[60]....
        /*0314*/ 	.word	0x0000ba90


	//   ....[61]....
        /*0318*/ 	.word	0x0000bd40


	//   ....[62]....
        /*031c*/ 	.word	0x0000bdd0


	//   ....[63]....
        /*0320*/ 	.word	0x0000be20


	//   ....[64]....
        /*0324*/ 	.word	0x0000bea0


	//   ....[65]....
        /*0328*/ 	.word	0x0000beb0


	//   ....[66]....
        /*032c*/ 	.word	0x0000bec0


	//   ....[67]....
        /*0330*/ 	.word	0x0000bff0


	//   ....[68]....
        /*0334*/ 	.word	0x0000c120


	//   ....[69]....
        /*0338*/ 	.word	0x0000d990


	//   ....[70]....
        /*033c*/ 	.word	0x0000d9b0


	//   ....[71]....
        /*0340*/ 	.word	0x0000db20


	//   ....[72]....
        /*0344*/ 	.word	0x0000db30


	//   ....[73]....
        /*0348*/ 	.word	0x0000ea60


	//   ....[74]....
        /*034c*/ 	.word	0x0000ea70


	//   ....[75]....
        /*0350*/ 	.word	0x0000ea80


	//   ....[76]....
        /*0354*/ 	.word	0x0000eb20


	//   ....[77]....
        /*0358*/ 	.word	0x0000ecb0


	//   ....[78]....
        /*035c*/ 	.word	0x0000f1d0


	//   ....[79]....
        /*0360*/ 	.word	0x0000f640


	//   ....[80]....
        /*0364*/ 	.word	0x0000fa80


	//   ....[81]....
        /*0368*/ 	.word	0x0000ffd0


	//   ....[82]....
        /*036c*/ 	.word	0x00010100


	//   ....[83]....
        /*0370*/ 	.word	0x00010150


	//   ....[84]....
        /*0374*/ 	.word	0x00010230


	//   ....[85]....
        /*0378*/ 	.word	0x00010280


	//   ....[86]....
        /*037c*/ 	.word	0x00010400


	//   ....[87]....
        /*0380*/ 	.word	0x00010510


	//   ....[88]....
        /*0384*/ 	.word	0x00010690


	//   ....[89]....
        /*0388*/ 	.word	0x00011c30


	//   ....[90]....
        /*038c*/ 	.word	0x00011c50


	//   ....[91]....
        /*0390*/ 	.word	0x00011c60


	//   ....[92]....
        /*0394*/ 	.word	0x00011c80


	//   ....[93]....
        /*0398*/ 	.word	0x00011ca0


	//   ....[94]....
        /*039c*/ 	.word	0x00011cc0


	//   ....[95]....
        /*03a0*/ 	.word	0x00011cd0


	//   ....[96]....
        /*03a4*/ 	.word	0x00011d00


	//   ....[97]....
        /*03a8*/ 	.word	0x00012b60


	//   ....[98]....
        /*03ac*/ 	.word	0x00012bb0


	//   ....[99]....
        /*03b0*/ 	.word	0x00012bf0


	//   ....[100]....
        /*03b4*/ 	.word	0x00012c30


	//   ....[101]....
        /*03b8*/ 	.word	0x00012c70


	//   ....[102]....
        /*03bc*/ 	.word	0x00012cb0


	//   ....[103]....
        /*03c0*/ 	.word	0x00012ce0


	//   ....[104]....
        /*03c4*/ 	.word	0x00012d10


	//   ....[105]....
        /*03c8*/ 	.word	0x00012d60


	//   ....[106]....
        /*03cc*/ 	.word	0x00012d80


	//   ....[107]....
        /*03d0*/ 	.word	0x00013250


	//   ....[108]....
        /*03d4*/ 	.word	0x00013270


	//   ....[109]....
        /*03d8*/ 	.word	0x000136f0


	//   ....[110]....
        /*03dc*/ 	.word	0x00013710


	//   ....[111]....
        /*03e0*/ 	.word	0x00013ba0


	//   ....[112]....
        /*03e4*/ 	.word	0x00013bb0


	//   ....[113]....
        /*03e8*/ 	.word	0x00014390


	//   ....[114]....
        /*03ec*/ 	.word	0x000143f0


	//   ....[115]....
        /*03f0*/ 	.word	0x00014440


	//   ....[116]....
        /*03f4*/ 	.word	0x000144a0


	//   ....[117]....
        /*03f8*/ 	.word	0x000144f0


	//   ....[118]....
        /*03fc*/ 	.word	0x00014550


	//   ....[119]....
        /*0400*/ 	.word	0x000145a0


	//   ....[120]....
        /*0404*/ 	.word	0x00014600


	//----- nvinfo : EIATTR_EXIT_INSTR_OFFSETS
	.align		4
.L_294:
        /*0408*/ 	.byte	0x04, 0x1c
        /*040a*/ 	.short	(.L_296 - .L_295)


	//   ....[0]....
.L_295:
        /*040c*/ 	.word	0x000001b0


	//   ....[1]....
        /*0410*/ 	.word	0x00013bc0


	//   ....[2]....
        /*0414*/ 	.word	0x00013fe0


	//   ....[3]....
        /*0418*/ 	.word	0x00014030


	//   ....[4]....
        /*041c*/ 	.word	0x00014060


	//   ....[5]....
        /*0420*/ 	.word	0x000140c0


	//   ....[6]....
        /*0424*/ 	.word	0x00014350


	//----- nvinfo : EIATTR_CTAIDZ_USED
	.align		4
.L_296:
        /*0428*/ 	.byte	0x01, 0x04
	.zero		2


	//----- nvinfo : EIATTR_MAX_THREADS
	.align		4
        /*042c*/ 	.byte	0x04, 0x05
        /*042e*/ 	.short	(.L_298 - .L_297)
.L_297:
        /*0430*/ 	.word	0x00000080
        /*0434*/ 	.word	0x00000001
        /*0438*/ 	.word	0x00000001


	//----- nvinfo : EIATTR_CRS_STACK_SIZE
	.align		4
.L_298:
        /*043c*/ 	.byte	0x04, 0x1e
        /*043e*/ 	.short	(.L_300 - .L_299)
.L_299:
        /*0440*/ 	.word	0x00000000
.L_300:


//--------------------- .nv.info._ZN7cutlass13device_kernelIN5flash19enable_sm80_to_sm89INS1_16FlashAttnFwdSm80INS1_25CollectiveMainloopFwdSm80ILi4ELi1ELb0EN4cute5tupleIJNS5_1CILi128EEENS7_ILi48EEENS7_ILi96EEEEEELi96ENS_6half_tEfNS_4arch4Sm80ELb0ELb1ELb1ELb1ELb1ELb0ELb1ELb1EEENS1_21CollectiveEpilogueFwdINS6_IJS8_SA_S9_EEENS6_IJNS7_ILi1EEESI_SI_EEESC_SE_Li128ELb1ELb1ELb1ELb0EEENS1_36VarlenDynamicPersistentTileSchedulerILi128ELi48ELi128ELi128ELb1ELb1ELb0ELb1ELb0ELb1EEEEEEEEEvNT_6ParamsE --------------------------
	.section	.nv.info._ZN7cutlass13device_kernelIN5flash19enable_sm80_to_sm89INS1_16FlashAttnFwdSm80INS1_25CollectiveMainloopFwdSm80ILi4ELi1ELb0EN4cute5tupleIJNS5_1CILi128EEENS7_ILi48EEENS7_ILi96EEEEEELi96ENS_6half_tEfNS_4arch4Sm80ELb0ELb1ELb1ELb1ELb1ELb0ELb1ELb1EEENS1_21CollectiveEpilogueFwdINS6_IJS8_SA_S9_EEENS6_IJNS7_ILi1EEESI_SI_EEESC_SE_Li128ELb1ELb1ELb1ELb0EEENS1_36VarlenDynamicPersistentTileSchedulerILi128ELi48ELi128ELi128ELb1ELb1ELb0ELb1ELb0ELb1EEEEEEEEEvNT_6ParamsE,"",@"SHT_CUDA_INFO"
	.sectionflags	@""
	.align	4


	//----- nvinfo : EIATTR_CUDA_API_VERSION
	.align		4
        /*0000*/ 	.byte	0x04, 0x37
        /*0002*/ 	.short	(.L_302 - .L_301)
.L_301:
        /*0004*/ 	.word	0x00000082


	//----- nvinfo : EIATTR_SW2861232_WAR
	.align		4
.L_302:
        /*0008*/ 	.byte	0x01, 0x35
	.zero		2


	//----- nvinfo : EIATTR_PARAM_CBANK
	.align		4
        /*000c*/ 	.byte	0x04, 0x0a
        /*000e*/ 	.short	(.L_304 - .L_303)
	.align		4
.L_303:
        /*0010*/ 	.word	index@(.nv.constant0._ZN7cutlass13device_kernelIN5flash19enable_sm80_to_sm89INS1_16FlashAttnFwdSm80INS1_25CollectiveMainloopFwdSm80ILi4ELi1ELb0EN4cute5tupleIJNS5_1CILi128EEENS7_ILi48EEENS7_ILi96EEEEEELi96ENS_6half_tEfNS_4arch4Sm80ELb0ELb1ELb1ELb1ELb1ELb0ELb1ELb1EEENS1_21CollectiveEpilogueFwdINS6_IJS8_SA_S9_EEENS6_IJNS7_ILi1EEESI_SI_EEESC_SE_Li128ELb1ELb1ELb1ELb0EEENS1_36VarlenDynamicPersistentTileSchedulerILi128ELi48ELi128ELi128ELb1ELb1ELb0ELb1ELb0ELb1EEEEEEEEEvNT_6ParamsE)
        /*0014*/ 	.short	0x0160
        /*0016*/ 	.short	0x0438


	//----- nvinfo : EIATTR_CBANK_PARAM_SIZE
	.align		4
.L_304:
        /*0018*/ 	.byte	0x03, 0x19
        /*001a*/ 	.short	0x0438


	//----- nvinfo : EIATTR_KPARAM_INFO
	.align		4
        /*001c*/ 	.byte	0x04, 0x17
        /*001e*/ 	.short	(.L_306 - .L_305)
.L_305:
        /*0020*/ 	.word	0x00000000
        /*0024*/ 	.short	0x0000
        /*0026*/ 	.short	0x0000
        /*0028*/ 	.byte	0x00, 0xf0, 0xe1, 0x10


	//----- nvinfo : EIATTR_MAXREG_COUNT
	.align		4
.L_306:
        /*002c*/ 	.byte	0x03, 0x1b
        /*002e*/ 	.short	0x00ff


	//----- nvinfo : EIATTR_NUM_BARRIERS
	.align		4
        /*0030*/ 	.byte	0x02, 0x4c
        /*0032*/ 	.byte	0x06
	.zero		1


	//----- nvinfo : EIATTR_ANNOTATIONS
	.align		4
        /*0034*/ 	.byte	0x04, 0x55
        /*0036*/ 	.short	(.L_308 - .L_307)


	//   ....[0]....
.L_307:
        /* <DEDUP_REMOVED lines=38> */


	//----- nvinfo : EIATTR_MERCURY_ISA_VERSION
	.align		4
.L_308:
        /*0288*/ 	.byte	0x03, 0x5f
        /*028a*/ 	.short	0x0000


	//----- nvinfo : EIATTR_INT_WARP_WIDE_INSTR_OFFSETS
	.align		4
        /*028c*/ 	.byte	0x04, 0x31
        /*028e*/ 	.short	(.L_310 - .L_309)


	//   ....[0]....
.L_309:
        /*0290*/ 	.word	0x000143b0


	//   ....[1]....
        /*0294*/ 	.word	0x00014430


	//----- nvinfo : EIATTR_COOP_GROUP_MASK_REGIDS
	.align		4
.L_310:
        /*0298*/ 	.byte	0x04, 0x29
        /*029a*/ 	.short	(.L_312 - .L_311)


	//   ....[0]....
.L_311:
        /*029c*/ 	.word	0xffffffff


	//   ....[1]....
        /*02a0*/ 	.word	0xffffffff


	//   ....[2]....
        /*02a4*/ 	.word	0xffffffff


	//   ....[3]....
        /*02a8*/ 	.word	0xffffffff


	//   ....[4]....
        /*02ac*/ 	.word	0xffffffff


	//   ....[5]....
        /*02b0*/ 	.word	0xffffffff


	//   ....[6]....
        /*02b4*/ 	.word	0xffffffff


	//   ....[7]....
        /*02b8*/ 	.word	0xffffffff


	//   ....[8]....
        /*02bc*/ 	.word	0xffffffff


	//   ....[9]....
        /*02c0*/ 	.word	0xffffffff


	//   ....[10]....
        /*02c4*/ 	.word	0xffffffff


	//   ....[11]....
        /*02c8*/ 	.word	0xffffffff


	//   ....[12]....
        /*02cc*/ 	.word	0xffffffff


	//   ....[13]....
        /*02d0*/ 	.word	0xffffffff


	//   ....[14]....
        /*02d4*/ 	.word	0xffffffff


	//   ....[15]....
        /*02d8*/ 	.word	0xffffffff


	//   ....[16]....
        /*02dc*/ 	.word	0xffffffff


	//   ....[17]....
        /*02e0*/ 	.word	0xffffffff


	//   ....[18]....
        /*02e4*/ 	.word	0xffffffff


	//   ....[19]....
        /*02e8*/ 	.word	0xffffffff


	//   ....[20]....
        /*02ec*/ 	.word	0xffffffff


	//   ....[21]....
        /*02f0*/ 	.word	0xffffffff


	//   ....[22]....
        /*02f4*/ 	.word	0xffffffff


	//   ....[23]....
        /*02f8*/ 	.word	0xffffffff


	//   ....[24]....
        /*02fc*/ 	.word	0xffffffff


	//   ....[25]....
        /*0300*/ 	.word	0xffffffff


	//   ....[26]....
        /*0304*/ 	.word	0xffffffff


	//   ....[27]....
        /*0308*/ 	.word	0xffffffff


	//   ....[28]....
        /*030c*/ 	.word	0xffffffff


	//   ....[29]....
        /*0310*/ 	.word	0xffffffff


	//   ....[30]....
        /*0314*/ 	.word	0xffffffff


	//   ....[31]....
        /*0318*/ 	.word	0xffffffff


	//   ....[32]....
        /*031c*/ 	.word	0xffffffff


	//   ....[33]....
        /*0320*/ 	.word	0xffffffff


	//   ....[34]....
        /*0324*/ 	.word	0xffffffff


	//   ....[35]....
        /*0328*/ 	.word	0xffffffff


	//   ....[36]....
        /*032c*/ 	.word	0xffffffff


	//   ....[37]....
        /*0330*/ 	.word	0xffffffff


	//   ....[38]....
        /*0334*/ 	.word	0xffffffff


	//   ....[39]....
        /*0338*/ 	.word	0xffffffff


	//   ....[40]....
        /*033c*/ 	.word	0xffffffff


	//   ....[41]....
        /*0340*/ 	.word	0xffffffff


	//   ....[42]....
        /*0344*/ 	.word	0xffffffff


	//   ....[43]....
        /*0348*/ 	.word	0xffffffff


	//   ....[44]....
        /*034c*/ 	.word	0xffffffff


	//   ....[45]....
        /*0350*/ 	.word	0xffffffff


	//   ....[46]....
        /*0354*/ 	.word	0xffffffff


	//   ....[47]....
        /*0358*/ 	.word	0xffffffff


	//   ....[48]....
        /*035c*/ 	.word	0xffffffff


	//   ....[49]....
        /*0360*/ 	.word	0xffffffff


	//   ....[50]....
        /*0364*/ 	.word	0xffffffff


	//   ....[51]....
        /*0368*/ 	.word	0xffffffff


	//   ....[52]....
        /*036c*/ 	.word	0xffffffff


	//   ....[53]....
        /*0370*/ 	.word	0xffffffff


	//   ....[54]....
        /*0374*/ 	.word	0xffffffff


	//   ....[55]....
        /*0378*/ 	.word	0xffffffff


	//   ....[56]....
        /*037c*/ 	.word	0xffffffff


	//   ....[57]....
        /*0380*/ 	.word	0xffffffff


	//   ....[58]....
        /*0384*/ 	.word	0xffffffff


	//   ....[59]....
        /*0388*/ 	.word	0xffffffff


	//   ....[60]....
        /*038c*/ 	.word	0xffffffff


	//   ....[61]....
        /*0390*/ 	.word	0xffffffff


	//   ....[62]....
        /*0394*/ 	.word	0xffffffff


	//   ....[63]....
        /*0398*/ 	.word	0xffffffff


	//   ....[64]....
        /*039c*/ 	.word	0xffffffff


	//   ....[65]....
        /*03a0*/ 	.word	0xffffffff


	//   ....[66]....
        /*03a4*/ 	.word	0xffffffff


	//   ....[67]....
        /*03a8*/ 	.word	0xffffffff


	//   ....[68]....
        /*03ac*/ 	.word	0xffffffff


	//   ....[69]....
        /*03b0*/ 	.word	0xffffffff


	//   ....[70]....
        /*03b4*/ 	.word	0xffffffff


	//   ....[71]....
        /*03b8*/ 	.word	0xffffffff


	//   ....[72]....
        /*03bc*/ 	.word	0xffffffff


	//   ....[73]....
        /*03c0*/ 	.word	0xffffffff


	//   ....[74]....
        /*03c4*/ 	.word	0xffffffff


	//   ....[75]....
        /*03c8*/ 	.word	0xffffffff


	//   ....[76]....
        /*03cc*/ 	.word	0xffffffff


	//   ....[77]....
        /*03d0*/ 	.word	0xffffffff


	//   ....[78]....
        /*03d4*/ 	.word	0xffffffff


	//   ....[79]....
        /*03d8*/ 	.word	0xffffffff


	//   ....[80]....
        /*03dc*/ 	.word	0xffffffff


	//   ....[81]....
        /*03e0*/ 	.word	0xffffffff


	//   ....[82]....
        /*03e4*/ 	.word	0xffffffff


	//   ....[83]....
        /*03e8*/ 	.word	0xffffffff


	//   ....[84]....
        /*03ec*/ 	.word	0xffffffff


	//   ....[85]....
        /*03f0*/ 	.word	0xffffffff


	//   ....[86]....
        /*03f4*/ 	.word	0xffffffff


	//   ....[87]....
        /*03f8*/ 	.word	0xffffffff


	//   ....[88]....
        /*03fc*/ 	.word	0xffffffff


	//   ....[89]....
        /*0400*/ 	.word	0xffffffff


	//   ....[90]....
        /*0404*/ 	.word	0xffffffff


	//   ....[91]....
        /*0408*/ 	.word	0xffffffff


	//   ....[92]....
        /*040c*/ 	.word	0xffffffff


	//   ....[93]....
        /*0410*/ 	.word	0xffffffff


	//   ....[94]....
        /*0414*/ 	.word	0xffffffff


	//   ....[95]....
        /*0418*/ 	.word	0xffffffff


	//   ....[96]....
        /*041c*/ 	.word	0xffffffff


	//   ....[97]....
        /*0420*/ 	.word	0xffffffff


	//   ....[98]....
        /*0424*/ 	.word	0xffffffff


	//   ....[99]....
        /*0428*/ 	.word	0xffffffff


	//   ....[100]....
        /*042c*/ 	.word	0xffffffff


	//   ....[101]....
        /*0430*/ 	.word	0xffffffff


	//   ....[102]....
        /*0434*/ 	.word	0xffffffff


	//   ....[103]....
        /*0438*/ 	.word	0xffffffff


	//   ....[104]....
        /*043c*/ 	.word	0xffffffff


	//   ....[105]....
        /*0440*/ 	.word	0xffffffff


	//   ....[106]....
        /*0444*/ 	.word	0xffffffff


	//   ....[107]....
        /*0448*/ 	.word	0xffffffff


	//   ....[108]....
        /*044c*/ 	.word	0xffffffff


	//   ....[109]....
        /*0450*/ 	.word	0xffffffff


	//   ....[110]....
        /*0454*/ 	.word	0xffffffff


	//   ....[111]....
        /*0458*/ 	.word	0xffffffff


	//   ....[112]....
        /*045c*/ 	.word	0xffffffff


	//   ....[113]....
        /*0460*/ 	.word	0xffffffff


	//   ....[114]....
        /*0464*/ 	.word	0xffffffff


	//   ....[115]....
        /*0468*/ 	.word	0xffffffff


	//   ....[116]....
        /*046c*/ 	.word	0xffffffff


	//   ....[117]....
        /*0470*/ 	.word	0xffffffff


	//   ....[118]....
        /*0474*/ 	.word	0xffffffff


	//   ....[119]....
        /*0478*/ 	.word	0xffffffff


	//   ....[120]....
        /*047c*/ 	.word	0xffffffff


	//   ....[121]....
        /*0480*/ 	.word	0xffffffff


	//   ....[122]....
        /*0484*/ 	.word	0xffffffff


	//   ....[123]....
        /*0488*/ 	.word	0xffffffff


	//   ....[124]....
        /*048c*/ 	.word	0xffffffff


	//   ....[125]....
        /*0490*/ 	.word	0xffffffff


	//   ....[126]....
        /*0494*/ 	.word	0xffffffff


	//   ....[127]....
        /*0498*/ 	.word	0xffffffff


	//   ....[128]....
        /*049c*/ 	.word	0xffffffff


	//   ....[129]....
        /*04a0*/ 	.word	0xffffffff


	//   ....[130]....
        /*04a4*/ 	.word	0xffffffff


	//   ....[131]....
        /*04a8*/ 	.word	0xffffffff


	//   ....[132]....
        /*04ac*/ 	.word	0xffffffff


	//   ....[133]....
        /*04b0*/ 	.word	0xffffffff


	//   ....[134]....
        /*04b4*/ 	.word	0xffffffff


	//   ....[135]....
        /*04b8*/ 	.word	0xffffffff


	//   ....[136]....
        /*04bc*/ 	.word	0xffffffff


	//   ....[137]....
        /*04c0*/ 	.word	0xffffffff


	//   ....[138]....
        /*04c4*/ 	.word	0xffffffff


	//   ....[139]....
        /*04c8*/ 	.word	0xffffffff


	//   ....[140]....
        /*04cc*/ 	.word	0xffffffff


	//   ....[141]....
        /*04d0*/ 	.word	0xffffffff


	//   ....[142]....
        /*04d4*/ 	.word	0xffffffff


	//   ....[143]....
        /*04d8*/ 	.word	0xffffffff


	//   ....[144]....
        /*04dc*/ 	.word	0xffffffff


	//   ....[145]....
        /*04e0*/ 	.word	0xffffffff


	//   ....[146]....
        /*04e4*/ 	.word	0xffffffff


	//   ....[147]....
        /*04e8*/ 	.word	0xffffffff


	//   ....[148]....
        /*04ec*/ 	.word	0xffffffff


	//   ....[149]....
        /*04f0*/ 	.word	0xffffffff


	//   ....[150]....
        /*04f4*/ 	.word	0xffffffff


	//   ....[151]....
        /*04f8*/ 	.word	0xffffffff


	//   ....[152]....
        /*04fc*/ 	.word	0xffffffff


	//   ....[153]....
        /*0500*/ 	.word	0xffffffff


	//   ....[154]....
        /*0504*/ 	.word	0xffffffff


	//   ....[155]....
        /*0508*/ 	.word	0xffffffff


	//   ....[156]....
        /*050c*/ 	.word	0xffffffff


	//   ....[157]....
        /*0510*/ 	.word	0xffffffff


	//   ....[158]....
        /*0514*/ 	.word	0xffffffff


	//   ....[159]....
        /*0518*/ 	.word	0xffffffff


	//   ....[160]....
        /*051c*/ 	.word	0xffffffff


	//   ....[161]....
        /*0520*/ 	.word	0xffffffff


	//   ....[162]....
        /*0524*/ 	.word	0xffffffff


	//   ....[163]....
        /*0528*/ 	.word	0xffffffff


	//   ....[164]....
        /*052c*/ 	.word	0xffffffff


	//   ....[165]....
        /*0530*/ 	.word	0xffffffff


	//   ....[166]....
        /*0534*/ 	.word	0xffffffff


	//   ....[167]....
        /*0538*/ 	.word	0xffffffff


	//   ....[168]....
        /*053c*/ 	.word	0xffffffff


	//   ....[169]....
        /*0540*/ 	.word	0xffffffff


	//   ....[170]....
        /*0544*/ 	.word	0xffffffff


	//   ....[171]....
        /*0548*/ 	.word	0xffffffff


	//   ....[172]....
        /*054c*/ 	.word	0xffffffff


	//   ....[173]....
        /*0550*/ 	.word	0xffffffff


	//   ....[174]....
        /*0554*/ 	.word	0xffffffff


	//   ....[175]....
        /*0558*/ 	.word	0xffffffff


	//   ....[176]....
        /*055c*/ 	.word	0xffffffff


	//   ....[177]....
        /*0560*/ 	.word	0xffffffff


	//   ....[178]....
        /*0564*/ 	.word	0xffffffff


	//   ....[179]....
        /*0568*/ 	.word	0xffffffff


	//   ....[180]....
        /*056c*/ 	.word	0xffffffff


	//   ....[181]....
        /*0570*/ 	.word	0xffffffff


	//   ....[182]....
        /*0574*/ 	.word	0xffffffff


	//   ....[183]....
        /*0578*/ 	.word	0xffffffff


	//   ....[184]....
        /*057c*/ 	.word	0xffffffff


	//   ....[185]....
        /*0580*/ 	.word	0xffffffff


	//   ....[186]....
        /*0584*/ 	.word	0xffffffff


	//   ....[187]....
        /*0588*/ 	.word	0xffffffff


	//   ....[188]....
        /*058c*/ 	.word	0xffffffff


	//   ....[189]....
        /*0590*/ 	.word	0xffffffff


	//   ....[190]....
        /*0594*/ 	.word	0xffffffff


	//   ....[191]....
        /*0598*/ 	.word	0xffffffff


	//   ....[192]....
        /*059c*/ 	.word	0xffffffff


	//   ....[193]....
        /*05a0*/ 	.word	0xffffffff


	//   ....[194]....
        /*05a4*/ 	.word	0xffffffff


	//   ....[195]....
        /*05a8*/ 	.word	0xffffffff


	//   ....[196]....
        /*05ac*/ 	.word	0xffffffff


	//   ....[197]....
        /*05b0*/ 	.word	0xffffffff


	//   ....[198]....
        /*05b4*/ 	.word	0xffffffff


	//   ....[199]....
        /*05b8*/ 	.word	0xffffffff


	//   ....[200]....
        /*05bc*/ 	.word	0xffffffff


	//   ....[201]....
        /*05c0*/ 	.word	0xffffffff


	//   ....[202]....
        /*05c4*/ 	.word	0xffffffff


	//   ....[203]....
        /*05c8*/ 	.word	0xffffffff


	//   ....[204]....
        /*05cc*/ 	.word	0xffffffff


	//   ....[205]....
        /*05d0*/ 	.word	0xffffffff


	//   ....[206]....
        /*05d4*/ 	.word	0xffffffff


	//   ....[207]....
        /*05d8*/ 	.word	0xffffffff


	//   ....[208]....
        /*05dc*/ 	.word	0xffffffff


	//   ....[209]....
        /*05e0*/ 	.word	0xffffffff


	//   ....[210]....
        /*05e4*/ 	.word	0xffffffff


	//   ....[211]....
        /*05e8*/ 	.word	0xffffffff


	//   ....[212]....
        /*05ec*/ 	.word	0xffffffff


	//   ....[213]....
        /*05f0*/ 	.word	0xffffffff


	//   ....[214]....
        /*05f4*/ 	.word	0xffffffff


	//   ....[215]....
        /*05f8*/ 	.word	0xffffffff


	//   ....[216]....
        /*05fc*/ 	.word	0xffffffff


	//   ....[217]....
        /*0600*/ 	.word	0xffffffff


	//   ....[218]....
        /*0604*/ 	.word	0xffffffff


	//   ....[219]....
        /*0608*/ 	.word	0xffffffff


	//   ....[220]....
        /*060c*/ 	.word	0xffffffff


	//   ....[221]....
        /*0610*/ 	.word	0xffffffff


	//   ....[222]....
        /*0614*/ 	.word	0xffffffff


	//   ....[223]....
        /*0618*/ 	.word	0xffffffff


	//   ....[224]....
        /*061c*/ 	.word	0xffffffff


	//   ....[225]....
        /*0620*/ 	.word	0xffffffff


	//   ....[226]....
        /*0624*/ 	.word	0xffffffff


	//   ....[227]....
        /*0628*/ 	.word	0xffffffff


	//   ....[228]....
        /*062c*/ 	.word	0xffffffff


	//   ....[229]....
        /*0630*/ 	.word	0xffffffff


	//   ....[230]....
        /*0634*/ 	.word	0xffffffff


	//   ....[231]....
        /*0638*/ 	.word	0xffffffff


	//   ....[232]....
        /*063c*/ 	.word	0xffffffff


	//   ....[233]....
        /*0640*/ 	.word	0xffffffff


	//   ....[234]....
        /*0644*/ 	.word	0xffffffff


	//   ....[235]....
        /*0648*/ 	.word	0xffffffff


	//   ....[236]....
        /*064c*/ 	.word	0xffffffff


	//   ....[237]....
        /*0650*/ 	.word	0xffffffff


	//   ....[238]....
        /*0654*/ 	.word	0xffffffff


	//   ....[239]....
        /*0658*/ 	.word	0xffffffff


	//   ....[240]....
        /*065c*/ 	.word	0xffffffff


	//   ....[241]....
        /*0660*/ 	.word	0xffffffff


	//   ....[242]....
        /*0664*/ 	.word	0xffffffff


	//   ....[243]....
        /*0668*/ 	.word	0xffffffff


	//   ....[244]....
        /*066c*/ 	.word	0xffffffff


	//   ....[245]....
        /*0670*/ 	.word	0xffffffff


	//   ....[246]....
        /*0674*/ 	.word	0xffffffff


	//   ....[247]....
        /*0678*/ 	.word	0xffffffff


	//   ....[248]....
        /*067c*/ 	.word	0xffffffff


	//   ....[249]....
        /*0680*/ 	.word	0xffffffff


	//   ....[250]....
        /*0684*/ 	.word	0xffffffff


	//   ....[251]....
        /*0688*/ 	.word	0xffffffff


	//   ....[252]....
        /*068c*/ 	.word	0xffffffff


	//   ....[253]....
        /*0690*/ 	.word	0xffffffff


	//   ....[254]....
        /*0694*/ 	.word	0xffffffff


	//   ....[255]....
        /*0698*/ 	.word	0xffffffff


	//   ....[0]....
        /*069c*/ 	.word	0xffffffff


	//   ....[1]....
        /*06a0*/ 	.word	0xffffffff


	//   ....[2]....
        /*06a4*/ 	.word	0xffffffff


	//   ....[3]....
        /*06a8*/ 	.word	0xffffffff


	//   ....[4]....
        /*06ac*/ 	.word	0xffffffff


	//   ....[5]....
        /*06b0*/ 	.word	0xffffffff


	//   ....[6]....
        /*06b4*/ 	.word	0xffffffff


	//   ....[7]....
        /*06b8*/ 	.word	0xffffffff


	//   ....[8]....
        /*06bc*/ 	.word	0xffffffff


	//   ....[9]....
        /*06c0*/ 	.word	0xffffffff


	//   ....[10]....
        /*06c4*/ 	.word	0xffffffff


	//   ....[11]....
        /*06c8*/ 	.word	0xffffffff


	//   ....[12]....
        /*06cc*/ 	.word	0xffffffff


	//   ....[13]....
        /*06d0*/ 	.word	0xffffffff


	//   ....[14]....
        /*06d4*/ 	.word	0xffffffff


	//   ....[15]....
        /*06d8*/ 	.word	0xffffffff


	//   ....[16]....
        /*06dc*/ 	.word	0xffffffff


	//   ....[17]....
        /*06e0*/ 	.word	0xffffffff


	//   ....[18]....
        /*06e4*/ 	.word	0xffffffff


	//   ....[19]....
        /*06e8*/ 	.word	0xffffffff


	//   ....[20]....
        /*06ec*/ 	.word	0xffffffff


	//   ....[21]....
        /*06f0*/ 	.word	0xffffffff


	//   ....[22]....
        /*06f4*/ 	.word	0xffffffff


	//   ....[23]....
        /*06f8*/ 	.word	0xffffffff


	//   ....[24]....
        /*06fc*/ 	.word	0xffffffff


	//   ....[25]....
        /*0700*/ 	.word	0xffffffff


	//   ....[26]....
        /*0704*/ 	.word	0xffffffff


	//   ....[27]....
        /*0708*/ 	.word	0xffffffff


	//   ....[28]....
        /*070c*/ 	.word	0xffffffff


	//   ....[29]....
        /*0710*/ 	.word	0xffffffff


	//   ....[30]....
        /*0714*/ 	.word	0xffffffff


	//   ....[31]....
        /*0718*/ 	.word	0xffffffff


	//   ....[32]....
        /*071c*/ 	.word	0xffffffff


	//   ....[33]....
        /*0720*/ 	.word	0xffffffff


	//   ....[34]....
        /*0724*/ 	.word	0xffffffff


	//   ....[35]....
        /*0728*/ 	.word	0xffffffff


	//   ....[36]....
        /*072c*/ 	.word	0xffffffff


	//   ....[37]....
        /*0730*/ 	.word	0xffffffff


	//   ....[38]....
        /*0734*/ 	.word	0xffffffff


	//   ....[39]....
        /*0738*/ 	.word	0xffffffff


	//   ....[40]....
        /*073c*/ 	.word	0xffffffff


	//   ....[41]....
        /*0740*/ 	.word	0xffffffff


	//   ....[42]....
        /*0744*/ 	.word	0xffffffff


	//   ....[43]....
        /*0748*/ 	.word	0xffffffff


	//   ....[44]....
        /*074c*/ 	.word	0xffffffff


	//   ....[45]....
        /*0750*/ 	.word	0xffffffff


	//   ....[46]....
        /*0754*/ 	.word	0xffffffff


	//   ....[47]....
        /*0758*/ 	.word	0xffffffff


	//----- nvinfo : EIATTR_COOP_GROUP_INSTR_OFFSETS
	.align		4
.L_312:
        /*075c*/ 	.byte	0x04, 0x28
        /*075e*/ 	.short	(.L_314 - .L_313)


	//   ....[0]....
.L_313:
        /*0760*/ 	.word	0x00000050


	//   ....[1]....
        /*0764*/ 	.word	0x00000200


	//   ....[2]....
        /*0768*/ 	.word	0x00000230


	//   ....[3]....
        /*076c*/ 	.word	0x00000260


	//   ....[4]....
        /*0770*/ 	.word	0x00000290


	//   ....[5]....
        /*0774*/ 	.word	0x000002c0


	//   ....[6]....
        /*0778*/ 	.word	0x000002f0


	//   ....[7]....
        /*077c*/ 	.word	0x00000450


	//   ....[8]....
        /*0780*/ 	.word	0x00000490


	//   ....[9]....
        /*0784*/ 	.word	0x000004c0


	//   ....[10]....
        /*0788*/ 	.word	0x000004f0


	//   ....[11]....
        /*078c*/ 	.word	0x00000520


	//   ....[12]....
        /*0790*/ 	.word	0x00000550


	//   ....[13]....
        /*0794*/ 	.word	0x000005e0


	//   ....[14]....
        /*0798*/ 	.word	0x00000630


	//   ....[15]....
        /*079c*/ 	.word	0x00000650


	//   ....[16]....
        /*07a0*/ 	.word	0x000006b0


	//   ....[17]....
        /*07a4*/ 	.word	0x00002b00


	//   ....[18]....
        /*07a8*/ 	.word	0x00002b20


	//   ....[19]....
        /*07ac*/ 	.word	0x00002cb0


	//   ....[20]....
        /*07b0*/ 	.word	0x00002cc0


	//   ....[21]....
        /*07b4*/ 	.word	0x00002e40


	//   ....[22]....
        /*07b8*/ 	.word	0x00002e60


	//   ....[23]....
        /*07bc*/ 	.word	0x00002fe0


	//   ....[24]....
        /*07c0*/ 	.word	0x00002ff0


	//   ....[25]....
        /*07c4*/ 	.word	0x00003510


	//   ....[26]....
        /*07c8*/ 	.word	0x00003520


	//   ....[27]....
        /*07cc*/ 	.word	0x00003530


	//   ....[28]....
        /*07d0*/ 	.word	0x00003540


	//   ....[29]....
        /*07d4*/ 	.word	0x000036e0


	//   ....[30]....
        /*07d8*/ 	.word	0x00003710


	//   ....[31]....
        /*07dc*/ 	.word	0x00003a30


	//   ....[32]....
        /*07e0*/ 	.word	0x00003a40


	//   ....[33]....
        /*07e4*/ 	.word	0x000049b0


	//   ....[34]....
        /*07e8*/ 	.word	0x000049d0


	//   ....[35]....
        /*07ec*/ 	.word	0x00004b50


	//   ....[36]....
        /*07f0*/ 	.word	0x00004b60


	//   ....[37]....
        /*07f4*/ 	.word	0x00004db0


	//   ....[38]....
        /*07f8*/ 	.word	0x00005330


	//   ....[39]....
        /*07fc*/ 	.word	0x00005790


	//   ....[40]....
        /*0800*/ 	.word	0x00005bf0


	//   ....[41]....
        /*0804*/ 	.word	0x00006310


	//   ....[42]....
        /*0808*/ 	.word	0x00006340


	//   ....[43]....
        /*080c*/ 	.word	0x00006350


	//   ....[44]....
        /*0810*/ 	.word	0x00006360


	//   ....[45]....
        /*0814*/ 	.word	0x00006370


	//   ....[46]....
        /*0818*/ 	.word	0x000063a0


	//   ....[47]....
        /*081c*/ 	.word	0x000063c0


	//   ....[48]....
        /*0820*/ 	.word	0x000063e0


	//   ....[49]....
        /*0824*/ 	.word	0x00007a40


	//   ....[50]....
        /*0828*/ 	.word	0x00007a60


	//   ....[51]....
        /*082c*/ 	.word	0x00007be0


	//   ....[52]....
        /*0830*/ 	.word	0x00007bf0


	//   ....[53]....
        /*0834*/ 	.word	0x00008b50


	//   ....[54]....
        /*0838*/ 	.word	0x00008b70


	//   ....[55]....
        /*083c*/ 	.word	0x00008cf0


	//   ....[56]....
        /*0840*/ 	.word	0x00008d00


	//   ....[57]....
        /*0844*/ 	.word	0x00008f30


	//   ....[58]....
        /*0848*/ 	.word	0x00009500


	//   ....[59]....
        /*084c*/ 	.word	0x000099a0


	//   ....[60]....
        /*0850*/ 	.word	0x00009e40


	//   ....[61]....
        /*0854*/ 	.word	0x0000a5e0


	//   ....[62]....
        /*0858*/ 	.word	0x0000a610


	//   ....[63]....
        /*085c*/ 	.word	0x0000a630


	//   ....[64]....
        /*0860*/ 	.word	0x0000a650


	//   ....[65]....
        /*0864*/ 	.word	0x0000a670


	//   ....[66]....
        /*0868*/ 	.word	0x0000a690


	//   ....[67]....
        /*086c*/ 	.word	0x0000a6b0


	//   ....[68]....
        /*0870*/ 	.word	0x0000a6d0


	//   ....[69]....
        /*0874*/ 	.word	0x0000c390


	//   ....[70]....
        /*0878*/ 	.word	0x0000c3b0


	//   ....[71]....
        /*087c*/ 	.word	0x0000c530


	//   ....[72]....
        /*0880*/ 	.word	0x0000c540


	//   ....[73]....
        /*0884*/ 	.word	0x0000d4b0


	//   ....[74]....
        /*0888*/ 	.word	0x0000d4d0


	//   ....[75]....
        /*088c*/ 	.word	0x0000d650


	//   ....[76]....
        /*0890*/ 	.word	0x0000d660


	//   ....[77]....
        /*0894*/ 	.word	0x0000daf0


	//   ....[78]....
        /*0898*/ 	.word	0x0000db20


	//   ....[79]....
        /*089c*/ 	.word	0x0000db40


	//   ....[80]....
        /*08a0*/ 	.word	0x0000db60


	//   ....[81]....
        /*08a4*/ 	.word	0x0000db80


	//   ....[82]....
        /*08a8*/ 	.word	0x0000dba0


	//   ....[83]....
        /*08ac*/ 	.word	0x0000dbc0


	//   ....[84]....
        /*08b0*/ 	.word	0x0000dbe0


	//   ....[85]....
        /*08b4*/ 	.word	0x0000f590


	//   ....[86]....
        /*08b8*/ 	.word	0x0000f5a0


	//   ....[87]....
        /*08bc*/ 	.word	0x0000f720


	//   ....[88]....
        /*08c0*/ 	.word	0x0000f730


	//   ....[89]....
        /*08c4*/ 	.word	0x00010690


	//   ....[90]....
        /*08c8*/ 	.word	0x000106b0


	//   ....[91]....
        /*08cc*/ 	.word	0x000107d0


	//   ....[92]....
        /*08d0*/ 	.word	0x000107e0


	//   ....[93]....
        /*08d4*/ 	.word	0x000109b0


	//   ....[94]....
        /*08d8*/ 	.word	0x00010f80


	//   ....[95]....
        /*08dc*/ 	.word	0x00011420


	//   ....[96]....
        /*08e0*/ 	.word	0x000118c0


	//   ....[97]....
        /*08e4*/ 	.word	0x00012060


	//   ....[98]....
        /*08e8*/ 	.word	0x00012090


	//   ....[99]....
        /*08ec*/ 	.word	0x000120a0


	//   ....[100]....
        /*08f0*/ 	.word	0x000120b0


	//   ....[101]....
        /*08f4*/ 	.word	0x000120f0


	//   ....[102]....
        /*08f8*/ 	.word	0x00012100


	//   ....[103]....
        /*08fc*/ 	.word	0x00012110


	//   ....[104]....
        /*0900*/ 	.word	0x00012150


	//   ....[105]....
        /*0904*/ 	.word	0x000139f0


	//   ....[106]....
        /*0908*/ 	.word	0x00013a20


	//   ....[107]....
        /*090c*/ 	.word	0x00013a30


	//   ....[108]....
        /*0910*/ 	.word	0x00013a40


	//   ....[109]....
        /*0914*/ 	.word	0x00013a50


	//   ....[110]....
        /*0918*/ 	.word	0x00013a80


	//   ....[111]....
        /*091c*/ 	.word	0x00013aa0


	//   ....[112]....
        /*0920*/ 	.word	0x00013ac0


	//   ....[113]....
        /*0924*/ 	.word	0x00015030


	//   ....[114]....
        /*0928*/ 	.word	0x00015050


	//   ....[115]....
        /*092c*/ 	.word	0x00015070


	//   ....[116]....
        /*0930*/ 	.word	0x00015080


	//   ....[117]....
        /*0934*/ 	.word	0x00015090


	//   ....[118]....
        /*0938*/ 	.word	0x000150a0


	//   ....[119]....
        /*093c*/ 	.word	0x000150c0


	//   ....[120]....
        /*0940*/ 	.word	0x000150d0


	//   ....[121]....
        /*0944*/ 	.word	0x000154d0


	//   ....[122]....
        /*0948*/ 	.word	0x000154f0


	//   ....[123]....
        /*094c*/ 	.word	0x00015650


	//   ....[124]....
        /*0950*/ 	.word	0x00015660


	//   ....[125]....
        /*0954*/ 	.word	0x000157c0


	//   ....[126]....
        /*0958*/ 	.word	0x000157e0


	//   ....[127]....
        /*095c*/ 	.word	0x00015940


	//   ....[128]....
        /*0960*/ 	.word	0x00015950


	//   ....[129]....
        /*0964*/ 	.word	0x00015ca0


	//   ....[130]....
        /*0968*/ 	.word	0x00015cc0


	//   ....[131]....
        /*096c*/ 	.word	0x00016230


	//   ....[132]....
        /*0970*/ 	.word	0x00016240


	//   ....[133]....
        /*0974*/ 	.word	0x000167b0


	//   ....[134]....
        /*0978*/ 	.word	0x000167d0


	//   ....[135]....
        /*097c*/ 	.word	0x00016d50


	//   ....[136]....
        /*0980*/ 	.word	0x00016d60


	//   ....[137]....
        /*0984*/ 	.word	0x00017a10


	//   ....[138]....
        /*0988*/ 	.word	0x00017a30


	//   ....[139]....
        /*098c*/ 	.word	0x00017ba0


	//   ....[140]....
        /*0990*/ 	.word	0x00017bb0


	//   ....[141]....
        /*0994*/ 	.word	0x00017d10


	//   ....[142]....
        /*0998*/ 	.word	0x00017d30


	//   ....[143]....
        /*099c*/ 	.word	0x00017e90


	//   ....[144]....
        /*09a0*/ 	.word	0x00017ea0


	//   ....[145]....
        /*09a4*/ 	.word	0x000180c0


	//   ....[146]....
        /*09a8*/ 	.word	0x000180e0


	//   ....[147]....
        /*09ac*/ 	.word	0x00018210


	//   ....[148]....
        /*09b0*/ 	.word	0x00018250


	//   ....[149]....
        /*09b4*/ 	.word	0x00018280


	//   ....[150]....
        /*09b8*/ 	.word	0x000182b0


	//   ....[151]....
        /*09bc*/ 	.word	0x000182e0


	//   ....[152]....
        /*09c0*/ 	.word	0x00018310


	//   ....[153]....
        /*09c4*/ 	.word	0x00018470


	//   ....[154]....
        /*09c8*/ 	.word	0x000184b0


	//   ....[155]....
        /*09cc*/ 	.word	0x000184e0


	//   ....[156]....
        /*09d0*/ 	.word	0x00018510


	//   ....[157]....
        /*09d4*/ 	.word	0x00018540


	//   ....[158]....
        /*09d8*/ 	.word	0x00018570


	//   ....[159]....
        /*09dc*/ 	.word	0x00018600


	//   ....[160]....
        /*09e0*/ 	.word	0x00018660


	//   ....[161]....
        /*09e4*/ 	.word	0x00018670


	//   ....[162]....
        /*09e8*/ 	.word	0x000186d0


	//   ....[163]....
        /*09ec*/ 	.word	0x00019130


	//   ....[164]....
        /*09f0*/ 	.word	0x00019190


	//   ....[165]....
        /*09f4*/ 	.word	0x000191e0


	//   ....[166]....
        /*09f8*/ 	.word	0x00019230


	//   ....[167]....
        /*09fc*/ 	.word	0x00019280


	//   ....[168]....
        /*0a00*/ 	.word	0x000192f0


	//   ....[169]....
        /*0a04*/ 	.word	0x00019340


	//   ....[170]....
        /*0a08*/ 	.word	0x000193b0


	//   ....[171]....
        /*0a0c*/ 	.word	0x00019420


	//   ....[172]....
        /*0a10*/ 	.word	0x00019490


	//   ....[173]....
        /*0a14*/ 	.word	0x00019500


	//   ....[174]....
        /*0a18*/ 	.word	0x00019570


	//   ....[175]....
        /*0a1c*/ 	.word	0x000195e0


	//   ....[176]....
        /*0a20*/ 	.word	0x00019640


	//   ....[177]....
        /*0a24*/ 	.word	0x000196b0


	//   ....[178]....
        /*0a28*/ 	.word	0x00019720


	//   ....[179]....
        /*0a2c*/ 	.word	0x00019790


	//   ....[180]....
        /*0a30*/ 	.word	0x000197f0


	//   ....[181]....
        /*0a34*/ 	.word	0x00019860


	//   ....[182]....
        /*0a38*/ 	.word	0x000198c0


	//   ....[183]....
        /*0a3c*/ 	.word	0x00019930


	//   ....[184]....
        /*0a40*/ 	.word	0x000199a0


	//   ....[185]....
        /*0a44*/ 	.word	0x00019a10


	//   ....[186]....
        /*0a48*/ 	.word	0x00019a70


	//   ....[187]....
        /*0a4c*/ 	.word	0x00019ad0


	//   ....[188]....
        /*0a50*/ 	.word	0x00019b30


	//   ....[189]....
        /*0a54*/ 	.word	0x00019b90


	//   ....[190]....
        /*0a58*/ 	.word	0x00019bf0


	//   ....[191]....
        /*0a5c*/ 	.word	0x00019c40


	//   ....[192]....
        /*0a60*/ 	.word	0x00019c80


	//   ....[193]....
        /*0a64*/ 	.word	0x00019cd0


	//   ....[194]....
        /*0a68*/ 	.word	0x00019d20


	//   ....[195]....
        /*0a6c*/ 	.word	0x00019d70


	//   ....[196]....
        /*0a70*/ 	.word	0x00019dc0


	//   ....[197]....
        /*0a74*/ 	.word	0x00019e10


	//   ....[198]....
        /*0a78*/ 	.word	0x00019e60


	//   ....[199]....
        /*0a7c*/ 	.word	0x00019ed0


	//   ....[200]....
        /*0a80*/ 	.word	0x00019f40


	//   ....[201]....
        /*0a84*/ 	.word	0x00019fb0


	//   ....[202]....
        /*0a88*/ 	.word	0x0001a010


	//   ....[203]....
        /*0a8c*/ 	.word	0x0001a080


	//   ....[204]....
        /*0a90*/ 	.word	0x0001a0f0


	//   ....[205]....
        /*0a94*/ 	.word	0x0001a160


	//   ....[206]....
        /*0a98*/ 	.word	0x0001a1c0


	//   ....[207]....
        /*0a9c*/ 	.word	0x0001a220


	//   ....[208]....
        /*0aa0*/ 	.word	0x0001a280


	//   ....[209]....
        /*0aa4*/ 	.word	0x0001a2e0


	//   ....[210]....
        /*0aa8*/ 	.word	0x0001a340


	//   ....[211]....
        /*0aac*/ 	.word	0x0001a390


	//   ....[212]....
        /*0ab0*/ 	.word	0x0001a3d0


	//   ....[213]....
        /*0ab4*/ 	.word	0x0001a420


	//   ....[214]....
        /*0ab8*/ 	.word	0x0001a460


	//   ....[215]....
        /*0abc*/ 	.word	0x0001a4b0


	//   ....[216]....
        /*0ac0*/ 	.word	0x0001a4f0


	//   ....[217]....
        /*0ac4*/ 	.word	0x0001a540


	//   ....[218]....
        /*0ac8*/ 	.word	0x0001a580


	//   ....[219]....
        /*0acc*/ 	.word	0x0001a5e0


	//   ....[220]....
        /*0ad0*/ 	.word	0x0001a650


	//   ....[221]....
        /*0ad4*/ 	.word	0x0001a6c0


	//   ....[222]....
        /*0ad8*/ 	.word	0x0001a720


	//   ....[223]....
        /*0adc*/ 	.word	0x0001a790


	//   ....[224]....
        /*0ae0*/ 	.word	0x0001a800


	//   ....[225]....
        /*0ae4*/ 	.word	0x0001a870


	//   ....[226]....
        /*0ae8*/ 	.word	0x0001a8d0


	//   ....[227]....
        /*0aec*/ 	.word	0x0001a920


	//   ....[228]....
        /*0af0*/ 	.word	0x0001a960


	//   ....[229]....
        /*0af4*/ 	.word	0x0001a9b0


	//   ....[230]....
        /*0af8*/ 	.word	0x0001a9f0


	//   ....[231]....
        /*0afc*/ 	.word	0x0001aa40


	//   ....[232]....
        /*0b00*/ 	.word	0x0001aa80


	//   ....[233]....
        /*0b04*/ 	.word	0x0001aad0


	//   ....[234]....
        /*0b08*/ 	.word	0x0001ab10


	//   ....[235]....
        /*0b0c*/ 	.word	0x0001ab60


	//   ....[236]....
        /*0b10*/ 	.word	0x0001abc0


	//   ....[237]....
        /*0b14*/ 	.word	0x0001ac20


	//   ....[238]....
        /*0b18*/ 	.word	0x0001ac90


	//   ....[239]....
        /*0b1c*/ 	.word	0x0001ad00


	//   ....[240]....
        /*0b20*/ 	.word	0x0001ad70


	//   ....[241]....
        /*0b24*/ 	.word	0x0001add0


	//   ....[242]....
        /*0b28*/ 	.word	0x0001ae30


	//   ....[243]....
        /*0b2c*/ 	.word	0x0001ae90


	//   ....[244]....
        /*0b30*/ 	.word	0x0001aef0


	//   ....[245]....
        /*0b34*/ 	.word	0x0001af50


	//   ....[246]....
        /*0b38*/ 	.word	0x0001afa0


	//   ....[247]....
        /*0b3c*/ 	.word	0x0001afe0


	//   ....[248]....
        /*0b40*/ 	.word	0x0001b030


	//   ....[249]....
        /*0b44*/ 	.word	0x0001b070


	//   ....[250]....
        /*0b48*/ 	.word	0x0001b0c0


	//   ....[251]....
        /*0b4c*/ 	.word	0x0001b100


	//   ....[252]....
        /*0b50*/ 	.word	0x0001b150


	//   ....[253]....
        /*0b54*/ 	.word	0x0001b190


	//   ....[254]....
        /*0b58*/ 	.word	0x0001b1e0


	//   ....[255]....
        /*0b5c*/ 	.word	0x0001b230


	//   ....[0]....
        /*0b60*/ 	.word	0x0001b280


	//   ....[1]....
        /*0b64*/ 	.word	0x0001b2c0


	//   ....[2]....
        /*0b68*/ 	.word	0x0001b310


	//   ....[3]....
        /*0b6c*/ 	.word	0x0001b360


	//   ....[4]....
        /*0b70*/ 	.word	0x0001b3b0


	//   ....[5]....
        /*0b74*/ 	.word	0x0001b3f0


	//   ....[6]....
        /*0b78*/ 	.word	0x0001b460


	//   ....[7]....
        /*0b7c*/ 	.word	0x0001b4d0


	//   ....[8]....
        /*0b80*/ 	.word	0x0001b540


	//   ....[9]....
        /*0b84*/ 	.word	0x0001b5a0


	//   ....[10]....
        /*0b88*/ 	.word	0x0001b610


	//   ....[11]....
        /*0b8c*/ 	.word	0x0001b680


	//   ....[12]....
        /*0b90*/ 	.word	0x0001b6f0


	//   ....[13]....
        /*0b94*/ 	.word	0x0001b750


	//   ....[14]....
        /*0b98*/ 	.word	0x0001b7c0


	//   ....[15]....
        /*0b9c*/ 	.word	0x0001b830


	//   ....[16]....
        /*0ba0*/ 	.word	0x0001b8a0


	//   ....[17]....
        /*0ba4*/ 	.word	0x0001b900


	//   ....[18]....
        /*0ba8*/ 	.word	0x0001b970


	//   ....[19]....
        /*0bac*/ 	.word	0x0001b9e0


	//   ....[20]....
        /*0bb0*/ 	.word	0x0001ba50


	//   ....[21]....
        /*0bb4*/ 	.word	0x0001bab0


	//   ....[22]....
        /*0bb8*/ 	.word	0x0001bb20


	//   ....[23]....
        /*0bbc*/ 	.word	0x0001bb90


	//   ....[24]....
        /*0bc0*/ 	.word	0x0001bc00


	//   ....[25]....
        /*0bc4*/ 	.word	0x0001bc60


	//   ....[26]....
        /*0bc8*/ 	.word	0x0001bcd0


	//   ....[27]....
        /*0bcc*/ 	.word	0x0001bd40


	//   ....[28]....
        /*0bd0*/ 	.word	0x0001bdb0


	//   ....[29]....
        /*0bd4*/ 	.word	0x0001be10


	//   ....[30]....
        /*0bd8*/ 	.word	0x0001be80


	//   ....[31]....
        /*0bdc*/ 	.word	0x0001bef0


	//   ....[32]....
        /*0be0*/ 	.word	0x0001bf40


	//   ....[33]....
        /*0be4*/ 	.word	0x0001bf80


	//   ....[34]....
        /*0be8*/ 	.word	0x0001bfd0


	//   ....[35]....
        /*0bec*/ 	.word	0x0001c020


	//   ....[36]....
        /*0bf0*/ 	.word	0x0001c070


	//   ....[37]....
        /*0bf4*/ 	.word	0x0001c0e0


	//   ....[38]....
        /*0bf8*/ 	.word	0x0001c130


	//   ....[39]....
        /*0bfc*/ 	.word	0x0001c180


	//   ....[40]....
        /*0c00*/ 	.word	0x0001c1d0


	//   ....[41]....
        /*0c04*/ 	.word	0x0001c220


	//   ....[42]....
        /*0c08*/ 	.word	0x0001c270


	//   ....[43]....
        /*0c0c*/ 	.word	0x0001c2e0


	//   ....[44]....
        /*0c10*/ 	.word	0x0001c330


	//   ....[45]....
        /*0c14*/ 	.word	0x0001c3a0


	//   ....[46]....
        /*0c18*/ 	.word	0x0001c400


	//   ....[47]....
        /*0c1c*/ 	.word	0x0001c470


	//----- nvinfo : EIATTR_EXIT_INSTR_OFFSETS
	.align		4
.L_314:
        /*0c20*/ 	.byte	0x04, 0x1c
        /*0c22*/ 	.short	(.L_316 - .L_315)


	//   ....[0]....
.L_315:
        /*0c24*/ 	.word	0x000010d0


	//   ....[1]....
        /*0c28*/ 	.word	0x000190f0


	//----- nvinfo : EIATTR_MAX_THREADS
	.align		4
.L_316:
        /*0c2c*/ 	.byte	0x04, 0x05
        /*0c2e*/ 	.short	(.L_318 - .L_317)
.L_317:
        /*0c30*/ 	.word	0x00000080
        /*0c34*/ 	.word	0x00000001
        /*0c38*/ 	.word	0x00000001


	//----- nvinfo : EIATTR_CRS_STACK_SIZE
	.align		4
.L_318:
        /*0c3c*/ 	.byte	0x04, 0x1e
        /*0c3e*/ 	.short	(.L_320 - .L_319)
.L_319:
        /*0c40*/ 	.word	0x00000000
.L_320:


//--------------------- .nv.info._ZN7cutlass13device_kernelIN5flash19enable_sm80_to_sm89INS1_16FlashAttnFwdSm80INS1_25CollectiveMainloopFwdSm80ILi4ELi1ELb0EN4cute5tupleIJNS5_1CILi128EEENS7_ILi48EEENS7_ILi96EEEEEELi96ENS_6half_tEfNS_4arch4Sm80ELb0ELb1ELb1ELb1ELb1ELb1ELb1ELb1EEENS1_21CollectiveEpilogueFwdINS6_IJS8_SA_S9_EEENS6_IJNS7_ILi1EEESI_SI_EEESC_SE_Li128ELb1ELb1ELb1ELb0EEENS1_36VarlenDynamicPersistentTileSchedulerILi128ELi48ELi128ELi128ELb1ELb1ELb0ELb1ELb0ELb1EEEEEEEEEvNT_6ParamsE --------------------------
	.section	.nv.info._ZN7cutlass13device_kernelIN5flash19enable_sm80_to_sm89INS1_16FlashAttnFwdSm80INS1_25CollectiveMainloopFwdSm80ILi4ELi1ELb0EN4cute5tupleIJNS5_1CILi128EEENS7_ILi48EEENS7_ILi96EEEEEELi96ENS_6half_tEfNS_4arch4Sm80ELb0ELb1ELb1ELb1ELb1ELb1ELb1ELb1EEENS1_21CollectiveEpilogueFwdINS6_IJS8_SA_S9_EEENS6_IJNS7_ILi1EEESI_SI_EEESC_SE_Li128ELb1ELb1ELb1ELb0EEENS1_36VarlenDynamicPersistentTileSchedulerILi128ELi48ELi128ELi128ELb1ELb1ELb0ELb1ELb0ELb1EEEEEEEEEvNT_6ParamsE,"",@"SHT_CUDA_INFO"
	.sectionflags	@""
	.align	4


	//----- nvinfo : EIATTR_CUDA_API_VERSION
	.align		4
        /*0000*/ 	.byte	0x04, 0x37
        /*0002*/ 	.short	(.L_322 - .L_321)
.L_321:
        /*0004*/ 	.word	0x00000082


	//----- nvinfo : EIATTR_SW2861232_WAR
	.align		4
.L_322:
        /*0008*/ 	.byte	0x01, 0x35
	.zero		2


	//----- nvinfo : EIATTR_PARAM_CBANK
	.align		4
        /*000c*/ 	.byte	0x04, 0x0a
        /*000e*/ 	.short	(.L_324 - .L_323)
	.align		4
.L_323:
        /*0010*/ 	.word	index@(.nv.constant0._ZN7cutlass13device_kernelIN5flash19enable_sm80_to_sm89INS1_16FlashAttnFwdSm80INS1_25CollectiveMainloopFwdSm80ILi4ELi1ELb0EN4cute5tupleIJNS5_1CILi128EEENS7_ILi48EEENS7_ILi96EEEEEELi96ENS_6half_tEfNS_4arch4Sm80ELb0ELb1ELb1ELb1ELb1ELb1ELb1ELb1EEENS1_21CollectiveEpilogueFwdINS6_IJS8_SA_S9_EEENS6_IJNS7_ILi1EEESI_SI_EEESC_SE_Li128ELb1ELb1ELb1ELb0EEENS1_36VarlenDynamicPersistentTileSchedulerILi128ELi48ELi128ELi128ELb1ELb1ELb0ELb1ELb0ELb1EEEEEEEEEvNT_6ParamsE)
        /*0014*/ 	.short	0x0160
        /*0016*/ 	.short	0x0438


	//----- nvinfo : EIATTR_CBANK_PARAM_SIZE
	.align		4
.L_324:
        /*0018*/ 	.byte	0x03, 0x19
        /*001a*/ 	.short	0x0438


	//----- nvinfo : EIATTR_KPARAM_INFO
	.align		4
        /*001c*/ 	.byte	0x04, 0x17
        /*001e*/ 	.short	(.L_326 - .L_325)
.L_325:
        /*0020*/ 	.word	0x00000000
        /*0024*/ 	.short	0x0000
        /*0026*/ 	.short	0x0000
        /*0028*/ 	.byte	0x00, 0xf0, 0xe1, 0x10


	//----- nvinfo : EIATTR_MAXREG_COUNT
	.align		4
.L_326:
        /*002c*/ 	.byte	0x03, 0x1b
        /*002e*/ 	.short	0x00ff


	//----- nvinfo : EIATTR_NUM_BARRIERS
	.align		4
        /*0030*/ 	.byte	0x02, 0x4c
        /*0032*/ 	.byte	0x06
	.zero		1


	//----- nvinfo : EIATTR_ANNOTATIONS
	.align		4
        /*0034*/ 	.byte	0x04, 0x55
        /*0036*/ 	.short	(.L_328 - .L_327)


	//   ....[0]....
.L_327:
        /* <DEDUP_REMOVED lines=162> */


	//----- nvinfo : EIATTR_MERCURY_ISA_VERSION
	.align		4
.L_328:
        /*0a40*/ 	.byte	0x03, 0x5f
        /*0a42*/ 	.short	0x0000


	//----- nvinfo : EIATTR_INT_WARP_WIDE_INSTR_OFFSETS
	.align		4
        /*0a44*/ 	.byte	0x04, 0x31
        /*0a46*/ 	.short	(.L_330 - .L_329)


	//   ....[0]....
.L_329:
        /*0a48*/ 	.word	0x00021650


	//   ....[1]....
        /*0a4c*/ 	.word	0x000216d0


	//----- nvinfo : EIATTR_COOP_GROUP_MASK_REGIDS
	.align		4
.L_330:
        /*0a50*/ 	.byte	0x04, 0x29
        /*0a52*/ 	.short	(.L_332 - .L_331)


	//   ....[0]....
.L_331:
        /*0a54*/ 	.word	0xffffffff


	//   ....[1]....
        /*0a58*/ 	.word	0xffffffff


	//   ....[2]....
        /*0a5c*/ 	.word	0xffffffff


	//   ....[3]....
        /*0a60*/ 	.word	0xffffffff


	//   ....[4]....
        /*0a64*/ 	.word	0xffffffff


	//   ....[5]....
        /*0a68*/ 	.word	0xffffffff


	//   ....[6]....
        /*0a6c*/ 	.word	0xffffffff


	//   ....[7]....
        /*0a70*/ 	.word	0xffffffff


	//   ....[8]....
        /*0a74*/ 	.word	0xffffffff


	//   ....[9]....
        /*0a78*/ 	.word	0xffffffff


	//   ....[10]....
        /*0a7c*/ 	.word	0xffffffff


	//   ....[11]....
        /*0a80*/ 	.word	0xffffffff


	//   ....[12]....
        /*0a84*/ 	.word	0xffffffff


	//   ....[13]....
        /*0a88*/ 	.word	0xffffffff


	//   ....[14]....
        /*0a8c*/ 	.word	0xffffffff


	//   ....[15]....
        /*0a90*/ 	.word	0xffffffff


	//   ....[16]....
        /*0a94*/ 	.word	0xffffffff


	//   ....[17]....
        /*0a98*/ 	.word	0xffffffff


	//   ....[18]....
        /*0a9c*/ 	.word	0xffffffff


	//   ....[19]....
        /*0aa0*/ 	.word	0xffffffff


	//   ....[20]....
        /*0aa4*/ 	.word	0xffffffff


	//   ....[21]....
        /*0aa8*/ 	.word	0xffffffff


	//   ....[22]....
        /*0aac*/ 	.word	0xffffffff


	//   ....[23]....
        /*0ab0*/ 	.word	0xffffffff


	//   ....[24]....
        /*0ab4*/ 	.word	0xffffffff


	//   ....[25]....
        /*0ab8*/ 	.word	0xffffffff


	//   ....[26]....
        /*0abc*/ 	.word	0xffffffff


	//   ....[27]....
        /*0ac0*/ 	.word	0xffffffff


	//   ....[28]....
        /*0ac4*/ 	.word	0xffffffff


	//   ....[29]....
        /*0ac8*/ 	.word	0xffffffff


	//   ....[30]....
        /*0acc*/ 	.word	0xffffffff


	//   ....[31]....
        /*0ad0*/ 	.word	0xffffffff


	//   ....[32]....
        /*0ad4*/ 	.word	0xffffffff


	//   ....[33]....
        /*0ad8*/ 	.word	0xffffffff


	//   ....[34]....
        /*0adc*/ 	.word	0xffffffff


	//   ....[35]....
        /*0ae0*/ 	.word	0xffffffff


	//   ....[36]....
        /*0ae4*/ 	.word	0xffffffff


	//   ....[37]....
        /*0ae8*/ 	.word	0xffffffff


	//   ....[38]....
        /*0aec*/ 	.word	0xffffffff


	//   ....[39]....
        /*0af0*/ 	.word	0xffffffff


	//   ....[40]....
        /*0af4*/ 	.word	0xffffffff


	//   ....[41]....
        /*0af8*/ 	.word	0xffffffff


	//   ....[42]....
        /*0afc*/ 	.word	0xffffffff


	//   ....[43]....
        /*0b00*/ 	.word	0xffffffff


	//   ....[44]....
        /*0b04*/ 	.word	0xffffffff


	//   ....[45]....
        /*0b08*/ 	.word	0xffffffff


	//   ....[46]....
        /*0b0c*/ 	.word	0xffffffff


	//   ....[47]....
        /*0b10*/ 	.word	0xffffffff


	//   ....[48]....
        /*0b14*/ 	.word	0xffffffff


	//   ....[49]....
        /*0b18*/ 	.word	0xffffffff


	//   ....[50]....
        /*0b1c*/ 	.word	0xffffffff


	//   ....[51]....
        /*0b20*/ 	.word	0xffffffff


	//   ....[52]....
        /*0b24*/ 	.word	0xffffffff


	//   ....[53]....
        /*0b28*/ 	.word	0xffffffff


	//   ....[54]....
        /*0b2c*/ 	.word	0xffffffff


	//   ....[55]....
        /*0b30*/ 	.word	0xffffffff


	//   ....[56]....
        /*0b34*/ 	.word	0xffffffff


	//   ....[57]....
        /*0b38*/ 	.word	0xffffffff


	//   ....[58]....
        /*0b3c*/ 	.word	0xffffffff


	//   ....[59]....
        /*0b40*/ 	.word	0xffffffff


	//   ....[60]....
        /*0b44*/ 	.word	0xffffffff


	//   ....[61]....
        /*0b48*/ 	.word	0xffffffff


	//   ....[62]....
        /*0b4c*/ 	.word	0xffffffff


	//   ....[63]....
        /*0b50*/ 	.word	0xffffffff


	//   ....[64]....
        /*0b54*/ 	.word	0xffffffff


	//   ....[65]....
        /*0b58*/ 	.word	0xffffffff


	//   ....[66]....
        /*0b5c*/ 	.word	0xffffffff


	//   ....[67]....
        /*0b60*/ 	.word	0xffffffff


	//   ....[68]....
        /*0b64*/ 	.word	0xffffffff


	//   ....[69]....
        /*0b68*/ 	.word	0xffffffff


	//   ....[70]....
        /*0b6c*/ 	.word	0xffffffff


	//   ....[71]....
        /*0b70*/ 	.word	0xffffffff


	//   ....[72]....
        /*0b74*/ 	.word	0xffffffff


	//   ....[73]....
        /*0b78*/ 	.word	0xffffffff


	//   ....[74]....
        /*0b7c*/ 	.word	0xffffffff


	//   ....[75]....
        /*0b80*/ 	.word	0xffffffff


	//   ....[76]....
        /*0b84*/ 	.word	0xffffffff


	//   ....[77]....
        /*0b88*/ 	.word	0xffffffff


	//   ....[78]....
        /*0b8c*/ 	.word	0xffffffff


	//   ....[79]....
        /*0b90*/ 	.word	0xffffffff


	//   ....[80]....
        /*0b94*/ 	.word	0xffffffff


	//   ....[81]....
        /*0b98*/ 	.word	0xffffffff


	//   ....[82]....
        /*0b9c*/ 	.word	0xffffffff


	//   ....[83]....
        /*0ba0*/ 	.word	0xffffffff


	//   ....[84]....
        /*0ba4*/ 	.word	0xffffffff


	//   ....[85]....
        /*0ba8*/ 	.word	0xffffffff


	//   ....[86]....
        /*0bac*/ 	.word	0xffffffff


	//   ....[87]....
        /*0bb0*/ 	.word	0xffffffff


	//   ....[88]....
        /*0bb4*/ 	.word	0xffffffff


	//   ....[89]....
        /*0bb8*/ 	.word	0xffffffff


	//   ....[90]....
        /*0bbc*/ 	.word	0xffffffff


	//   ....[91]....
        /*0bc0*/ 	.word	0xffffffff


	//   ....[92]....
        /*0bc4*/ 	.word	0xffffffff


	//   ....[93]....
        /*0bc8*/ 	.word	0xffffffff


	//   ....[94]....
        /*0bcc*/ 	.word	0xffffffff


	//   ....[95]....
        /*0bd0*/ 	.word	0xffffffff


	//   ....[96]....
        /*0bd4*/ 	.word	0xffffffff


	//   ....[97]....
        /*0bd8*/ 	.word	0xffffffff


	//   ....[98]....
        /*0bdc*/ 	.word	0xffffffff


	//   ....[99]....
        /*0be0*/ 	.word	0xffffffff


	//   ....[100]....
        /*0be4*/ 	.word	0xffffffff


	//   ....[101]....
        /*0be8*/ 	.word	0xffffffff


	//   ....[102]....
        /*0bec*/ 	.word	0xffffffff


	//   ....[103]....
        /*0bf0*/ 	.word	0xffffffff


	//   ....[104]....
        /*0bf4*/ 	.word	0xffffffff


	//   ....[105]....
        /*0bf8*/ 	.word	0xffffffff


	//   ....[106]....
        /*0bfc*/ 	.word	0xffffffff


	//   ....[107]....
        /*0c00*/ 	.word	0xffffffff


	//   ....[108]....
        /*0c04*/ 	.word	0xffffffff


	//   ....[109]....
        /*0c08*/ 	.word	0xffffffff


	//   ....[110]....
        /*0c0c*/ 	.word	0xffffffff


	//   ....[111]....
        /*0c10*/ 	.word	0xffffffff


	//   ....[112]....
        /*0c14*/ 	.word	0xffffffff


	//   ....[113]....
        /*0c18*/ 	.word	0xffffffff


	//   ....[114]....
        /*0c1c*/ 	.word	0xffffffff


	//   ....[115]....
        /*0c20*/ 	.word	0xffffffff


	//   ....[116]....
        /*0c24*/ 	.word	0xffffffff


	//   ....[117]....
        /*0c28*/ 	.word	0xffffffff


	//   ....[118]....
        /*0c2c*/ 	.word	0xffffffff


	//   ....[119]....
        /*0c30*/ 	.word	0xffffffff


	//   ....[120]....
        /*0c34*/ 	.word	0xffffffff


	//   ....[121]....
        /*0c38*/ 	.word	0xffffffff


	//   ....[122]....
        /*0c3c*/ 	.word	0xffffffff


	//   ....[123]....
        /*0c40*/ 	.word	0xffffffff


	//   ....[124]....
        /*0c44*/ 	.word	0xffffffff


	//   ....[125]....
        /*0c48*/ 	.word	0xffffffff


	//   ....[126]....
        /*0c4c*/ 	.word	0xffffffff


	//   ....[127]....
        /*0c50*/ 	.word	0xffffffff


	//   ....[128]....
        /*0c54*/ 	.word	0xffffffff


	//   ....[129]....
        /*0c58*/ 	.word	0xffffffff


	//   ....[130]....
        /*0c5c*/ 	.word	0xffffffff


	//   ....[131]....
        /*0c60*/ 	.word	0xffffffff


	//   ....[132]....
        /*0c64*/ 	.word	0xffffffff


	//   ....[133]....
        /*0c68*/ 	.word	0xffffffff


	//   ....[134]....
        /*0c6c*/ 	.word	0xffffffff


	//   ....[135]....
        /*0c70*/ 	.word	0xffffffff


	//   ....[136]....
        /*0c74*/ 	.word	0xffffffff


	//   ....[137]....
        /*0c78*/ 	.word	0xffffffff


	//   ....[138]....
        /*0c7c*/ 	.word	0xffffffff


	//   ....[139]....
        /*0c80*/ 	.word	0xffffffff


	//   ....[140]....
        /*0c84*/ 	.word	0xffffffff


	//   ....[141]....
        /*0c88*/ 	.word	0xffffffff


	//   ....[142]....
        /*0c8c*/ 	.word	0xffffffff


	//   ....[143]....
        /*0c90*/ 	.word	0xffffffff


	//   ....[144]....
        /*0c94*/ 	.word	0xffffffff


	//   ....[145]....
        /*0c98*/ 	.word	0xffffffff


	//   ....[146]....
        /*0c9c*/ 	.word	0xffffffff


	//   ....[147]....
        /*0ca0*/ 	.word	0xffffffff


	//   ....[148]....
        /*0ca4*/ 	.word	0xffffffff


	//   ....[149]....
        /*0ca8*/ 	.word	0xffffffff


	//   ....[150]....
        /*0cac*/ 	.word	0xffffffff


	//   ....[151]....
        /*0cb0*/ 	.word	0xffffffff


	//   ....[152]....
        /*0cb4*/ 	.word	0xffffffff


	//   ....[153]....
        /*0cb8*/ 	.word	0xffffffff


	//   ....[154]....
        /*0cbc*/ 	.word	0xffffffff


	//   ....[155]....
        /*0cc0*/ 	.word	0xffffffff


	//   ....[156]....
        /*0cc4*/ 	.word	0xffffffff


	//   ....[157]....
        /*0cc8*/ 	.word	0xffffffff


	//   ....[158]....
        /*0ccc*/ 	.word	0xffffffff


	//   ....[159]....
        /*0cd0*/ 	.word	0xffffffff


	//   ....[160]....
        /*0cd4*/ 	.word	0xffffffff


	//   ....[161]....
        /*0cd8*/ 	.word	0xffffffff


	//   ....[162]....
        /*0cdc*/ 	.word	0xffffffff


	//   ....[163]....
        /*0ce0*/ 	.word	0xffffffff


	//   ....[164]....
        /*0ce4*/ 	.word	0xffffffff


	//   ....[165]....
        /*0ce8*/ 	.word	0xffffffff


	//   ....[166]....
        /*0cec*/ 	.word	0xffffffff


	//   ....[167]....
        /*0cf0*/ 	.word	0xffffffff


	//   ....[168]....
        /*0cf4*/ 	.word	0xffffffff


	//   ....[169]....
        /*0cf8*/ 	.word	0xffffffff


	//   ....[170]....
        /*0cfc*/ 	.word	0xffffffff


	//   ....[171]....
        /*0d00*/ 	.word	0xffffffff


	//   ....[172]....
        /*0d04*/ 	.word	0xffffffff


	//   ....[173]....
        /*0d08*/ 	.word	0xffffffff


	//   ....[174]....
        /*0d0c*/ 	.word	0xffffffff


	//   ....[175]....
        /*0d10*/ 	.word	0xffffffff


	//   ....[176]....
        /*0d14*/ 	.word	0xffffffff


	//   ....[177]....
        /*0d18*/ 	.word	0xffffffff


	//   ....[178]....
        /*0d1c*/ 	.word	0xffffffff


	//   ....[179]....
        /*0d20*/ 	.word	0xffffffff


	//   ....[180]....
        /*0d24*/ 	.word	0xffffffff


	//   ....[181]....
        /*0d28*/ 	.word	0xffffffff


	//   ....[182]....
        /*0d2c*/ 	.word	0xffffffff


	//   ....[183]....
        /*0d30*/ 	.word	0xffffffff


	//   ....[184]....
        /*0d34*/ 	.word	0xffffffff


	//   ....[185]....
        /*0d38*/ 	.word	0xffffffff


	//   ....[186]....
        /*0d3c*/ 	.word	0xffffffff


	//   ....[187]....
        /*0d40*/ 	.word	0xffffffff


	//   ....[188]....
        /*0d44*/ 	.word	0xffffffff


	//   ....[189]....
        /*0d48*/ 	.word	0xffffffff


	//   ....[190]....
        /*0d4c*/ 	.word	0xffffffff


	//   ....[191]....
        /*0d50*/ 	.word	0xffffffff


	//   ....[192]....
        /*0d54*/ 	.word	0xffffffff


	//   ....[193]....
        /*0d58*/ 	.word	0xffffffff


	//   ....[194]....
        /*0d5c*/ 	.word	0xffffffff


	//   ....[195]....
        /*0d60*/ 	.word	0xffffffff


	//   ....[196]....
        /*0d64*/ 	.word	0xffffffff


	//   ....[197]....
        /*0d68*/ 	.word	0xffffffff


	//   ....[198]....
        /*0d6c*/ 	.word	0xffffffff


	//   ....[199]....
        /*0d70*/ 	.word	0xffffffff


	//   ....[200]....
        /*0d74*/ 	.word	0xffffffff


	//   ....[201]....
        /*0d78*/ 	.word	0xffffffff


	//   ....[202]....
        /*0d7c*/ 	.word	0xffffffff


	//   ....[203]....
        /*0d80*/ 	.word	0xffffffff


	//   ....[204]....
        /*0d84*/ 	.word	0xffffffff


	//   ....[205]....
        /*0d88*/ 	.word	0xffffffff


	//   ....[206]....
        /*0d8c*/ 	.word	0xffffffff


	//   ....[207]....
        /*0d90*/ 	.word	0xffffffff


	//   ....[208]....
        /*0d94*/ 	.word	0xffffffff


	//   ....[209]....
        /*0d98*/ 	.word	0xffffffff


	//   ....[210]....
        /*0d9c*/ 	.word	0xffffffff


	//   ....[211]....
        /*0da0*/ 	.word	0xffffffff


	//   ....[212]....
        /*0da4*/ 	.word	0xffffffff


	//   ....[213]....
        /*0da8*/ 	.word	0xffffffff


	//   ....[214]....
        /*0dac*/ 	.word	0xffffffff


	//   ....[215]....
        /*0db0*/ 	.word	0xffffffff


	//   ....[216]....
        /*0db4*/ 	.word	0xffffffff


	//   ....[217]....
        /*0db8*/ 	.word	0xffffffff


	//   ....[218]....
        /*0dbc*/ 	.word	0xffffffff


	//   ....[219]....
        /*0dc0*/ 	.word	0xffffffff


	//   ....[220]....
        /*0dc4*/ 	.word	0xffffffff


	//   ....[221]....
        /*0dc8*/ 	.word	0xffffffff


	//   ....[222]....
        /*0dcc*/ 	.word	0xffffffff


	//   ....[223]....
        /*0dd0*/ 	.word	0xffffffff


	//   ....[224]....
        /*0dd4*/ 	.word	0xffffffff


	//   ....[225]....
        /*0dd8*/ 	.word	0xffffffff


	//   ....[226]....
        /*0ddc*/ 	.word	0xffffffff


	//   ....[227]....
        /*0de0*/ 	.word	0xffffffff


	//   ....[228]....
        /*0de4*/ 	.word	0xffffffff


	//   ....[229]....
        /*0de8*/ 	.word	0xffffffff


	//   ....[230]....
        /*0dec*/ 	.word	0xffffffff


	//   ....[231]....
        /*0df0*/ 	.word	0xffffffff


	//   ....[232]....
        /*0df4*/ 	.word	0xffffffff


	//   ....[233]....
        /*0df8*/ 	.word	0xffffffff


	//   ....[234]....
        /*0dfc*/ 	.word	0xffffffff


	//   ....[235]....
        /*0e00*/ 	.word	0xffffffff


	//   ....[236]....
        /*0e04*/ 	.word	0xffffffff


	//   ....[237]....
        /*0e08*/ 	.word	0xffffffff


	//   ....[238]....
        /*0e0c*/ 	.word	0xffffffff


	//   ....[239]....
        /*0e10*/ 	.word	0xffffffff


	//   ....[240]....
        /*0e14*/ 	.word	0xffffffff


	//   ....[241]....
        /*0e18*/ 	.word	0xffffffff


	//   ....[242]....
        /*0e1c*/ 	.word	0xffffffff


	//   ....[243]....
        /*0e20*/ 	.word	0xffffffff


	//   ....[244]....
        /*0e24*/ 	.word	0xffffffff


	//   ....[245]....
        /*0e28*/ 	.word	0xffffffff


	//   ....[246]....
        /*0e2c*/ 	.word	0xffffffff


	//   ....[247]....
        /*0e30*/ 	.word	0xffffffff


	//   ....[248]....
        /*0e34*/ 	.word	0xffffffff


	//   ....[249]....
        /*0e38*/ 	.word	0xffffffff


	//   ....[250]....
        /*0e3c*/ 	.word	0xffffffff


	//   ....[251]....
        /*0e40*/ 	.word	0xffffffff


	//   ....[252]....
        /*0e44*/ 	.word	0xffffffff


	//   ....[253]....
        /*0e48*/ 	.word	0xffffffff


	//   ....[254]....
        /*0e4c*/ 	.word	0xffffffff


	//   ....[255]....
        /*0e50*/ 	.word	0xffffffff


	//   ....[0]....
        /*0e54*/ 	.word	0xffffffff


	//   ....[1]....
        /*0e58*/ 	.word	0xffffffff


	//   ....[2]....
        /*0e5c*/ 	.word	0xffffffff


	//   ....[3]....
        /*0e60*/ 	.word	0xffffffff


	//   ....[4]....
        /*0e64*/ 	.word	0xffffffff


	//   ....[5]....
        /*0e68*/ 	.word	0xffffffff


	//   ....[6]....
        /*0e6c*/ 	.word	0xffffffff


	//   ....[7]....
        /*0e70*/ 	.word	0xffffffff


	//   ....[8]....
        /*0e74*/ 	.word	0xffffffff


	//   ....[9]....
        /*0e78*/ 	.word	0xffffffff


	//   ....[10]....
        /*0e7c*/ 	.word	0xffffffff


	//   ....[11]....
        /*0e80*/ 	.word	0xffffffff


	//   ....[12]....
        /*0e84*/ 	.word	0xffffffff


	//   ....[13]....
        /*0e88*/ 	.word	0xffffffff


	//   ....[14]....
        /*0e8c*/ 	.word	0xffffffff


	//   ....[15]....
        /*0e90*/ 	.word	0xffffffff


	//   ....[16]....
        /*0e94*/ 	.word	0xffffffff


	//   ....[17]....
        /*0e98*/ 	.word	0xffffffff


	//   ....[18]....
        /*0e9c*/ 	.word	0xffffffff


	//   ....[19]....
        /*0ea0*/ 	.word	0xffffffff


	//   ....[20]....
        /*0ea4*/ 	.word	0xffffffff


	//   ....[21]....
        /*0ea8*/ 	.word	0xffffffff


	//   ....[22]....
        /*0eac*/ 	.word	0xffffffff


	//   ....[23]....
        /*0eb0*/ 	.word	0xffffffff


	//   ....[24]....
        /*0eb4*/ 	.word	0xffffffff


	//   ....[25]....
        /*0eb8*/ 	.word	0xffffffff


	//   ....[26]....
        /*0ebc*/ 	.word	0xffffffff


	//   ....[27]....
        /*0ec0*/ 	.word	0xffffffff


	//   ....[28]....
        /*0ec4*/ 	.word	0xffffffff


	//   ....[29]....
        /*0ec8*/ 	.word	0xffffffff


	//   ....[30]....
        /*0ecc*/ 	.word	0xffffffff


	//   ....[31]....
        /*0ed0*/ 	.word	0xffffffff


	//   ....[32]....
        /*0ed4*/ 	.word	0xffffffff


	//   ....[33]....
        /*0ed8*/ 	.word	0xffffffff


	//   ....[34]....
        /*0edc*/ 	.word	0xffffffff


	//   ....[35]....
        /*0ee0*/ 	.word	0xffffffff


	//   ....[36]....
        /*0ee4*/ 	.word	0xffffffff


	//   ....[37]....
        /*0ee8*/ 	.word	0xffffffff


	//   ....[38]....
        /*0eec*/ 	.word	0xffffffff


	//   ....[39]....
        /*0ef0*/ 	.word	0xffffffff


	//   ....[40]....
        /*0ef4*/ 	.word	0xffffffff


	//   ....[41]....
        /*0ef8*/ 	.word	0xffffffff


	//   ....[42]....
        /*0efc*/ 	.word	0xffffffff


	//   ....[43]....
        /*0f00*/ 	.word	0xffffffff


	//   ....[44]....
        /*0f04*/ 	.word	0xffffffff


	//   ....[45]....
        /*0f08*/ 	.word	0xffffffff


	//   ....[46]....
        /*0f0c*/ 	.word	0xffffffff


	//   ....[47]....
        /*0f10*/ 	.word	0xffffffff


	//   ....[48]....
        /*0f14*/ 	.word	0xffffffff


	//   ....[49]....
        /*0f18*/ 	.word	0xffffffff


	//   ....[50]....
        /*0f1c*/ 	.word	0xffffffff


	//   ....[51]....
        /*0f20*/ 	.word	0xffffffff


	//   ....[52]....
        /*0f24*/ 	.word	0xffffffff


	//   ....[53]....
        /*0f28*/ 	.word	0xffffffff


	//   ....[54]....
        /*0f2c*/ 	.word	0xffffffff


	//   ....[55]....
        /*0f30*/ 	.word	0xffffffff


	//   ....[56]....
        /*0f34*/ 	.word	0xffffffff


	//   ....[57]....
        /*0f38*/ 	.word	0xffffffff


	//   ....[58]....
        /*0f3c*/ 	.word	0xffffffff


	//   ....[59]....
        /*0f40*/ 	.word	0xffffffff


	//   ....[60]....
        /*0f44*/ 	.word	0xffffffff


	//   ....[61]....
        /*0f48*/ 	.word	0xffffffff


	//   ....[62]....
        /*0f4c*/ 	.word	0xffffffff


	//   ....[63]....
        /*0f50*/ 	.word	0xffffffff


	//   ....[64]....
        /*0f54*/ 	.word	0xffffffff


	//   ....[65]....
        /*0f58*/ 	.word	0xffffffff


	//   ....[66]....
        /*0f5c*/ 	.word	0xffffffff


	//   ....[67]....
        /*0f60*/ 	.word	0xffffffff


	//   ....[68]....
        /*0f64*/ 	.word	0xffffffff


	//   ....[69]....
        /*0f68*/ 	.word	0xffffffff


	//   ....[70]....
        /*0f6c*/ 	.word	0xffffffff


	//   ....[71]....
        /*0f70*/ 	.word	0xffffffff


	//----- nvinfo : EIATTR_COOP_GROUP_INSTR_OFFSETS
	.align		4
.L_332:
        /*0f74*/ 	.byte	0x04, 0x28
        /*0f76*/ 	.short	(.L_334 - .L_333)


	//   ....[0]....
.L_333:
        /*0f78*/ 	.word	0x00000050


	//   ....[1]....
        /*0f7c*/ 	.word	0x00000200


	//   ....[2]....
        /*0f80*/ 	.word	0x00000230


	//   ....[3]....
        /*0f84*/ 	.word	0x00000260


	//   ....[4]....
        /*0f88*/ 	.word	0x00000290


	//   ....[5]....
        /*0f8c*/ 	.word	0x000002c0


	//   ....[6]....
        /*0f90*/ 	.word	0x000002f0


	//   ....[7]....
        /*0f94*/ 	.word	0x00000450


	//   ....[8]....
        /*0f98*/ 	.word	0x00000490


	//   ....[9]....
        /*0f9c*/ 	.word	0x000004c0


	//   ....[10]....
        /*0fa0*/ 	.word	0x000004f0


	//   ....[11]....
        /*0fa4*/ 	.word	0x00000520


	//   ....[12]....
        /*0fa8*/ 	.word	0x00000550


	//   ....[13]....
        /*0fac*/ 	.word	0x000005e0


	//   ....[14]....
        /*0fb0*/ 	.word	0x00000630


	//   ....[15]....
        /*0fb4*/ 	.word	0x00000650


	//   ....[16]....
        /*0fb8*/ 	.word	0x000006b0


	//   ....[17]....
        /*0fbc*/ 	.word	0x00004140


	//   ....[18]....
        /*0fc0*/ 	.word	0x00004150


	//   ....[19]....
        /*0fc4*/ 	.word	0x00005db0


	//   ....[20]....
        /*0fc8*/ 	.word	0x00005dc0


	//   ....[21]....
        /*0fcc*/ 	.word	0x00007730


	//   ....[22]....
        /*0fd0*/ 	.word	0x00007750


	//   ....[23]....
        /*0fd4*/ 	.word	0x00007dd0


	//   ....[24]....
        /*0fd8*/ 	.word	0x00007df0


	//   ....[25]....
        /*0fdc*/ 	.word	0x00009170


	//   ....[26]....
        /*0fe0*/ 	.word	0x00009190


	//   ....[27]....
        /*0fe4*/ 	.word	0x00009320


	//   ....[28]....
        /*0fe8*/ 	.word	0x00009330


	//   ....[29]....
        /*0fec*/ 	.word	0x000094c0


	//   ....[30]....
        /*0ff0*/ 	.word	0x000094e0


	//   ....[31]....
        /*0ff4*/ 	.word	0x00009670


	//   ....[32]....
        /*0ff8*/ 	.word	0x00009680


	//   ....[33]....
        /*0ffc*/ 	.word	0x00009bb0


	//   ....[34]....
        /*1000*/ 	.word	0x00009bc0


	//   ....[35]....
        /*1004*/ 	.word	0x00009bd0


	//   ....[36]....
        /*1008*/ 	.word	0x00009be0


	//   ....[37]....
        /*100c*/ 	.word	0x0000a090


	//   ....[38]....
        /*1010*/ 	.word	0x0000a0b0


	//   ....[39]....
        /*1014*/ 	.word	0x0000a0d0


	//   ....[40]....
        /*1018*/ 	.word	0x0000a0f0


	//   ....[41]....
        /*101c*/ 	.word	0x0000a610


	//   ....[42]....
        /*1020*/ 	.word	0x0000a880


	//   ....[43]....
        /*1024*/ 	.word	0x0000a8c0


	//   ....[44]....
        /*1028*/ 	.word	0x0000a8f0


	//   ....[45]....
        /*102c*/ 	.word	0x0000d4e0


	//   ....[46]....
        /*1030*/ 	.word	0x0000d500


	//   ....[47]....
        /*1034*/ 	.word	0x0000d520


	//   ....[48]....
        /*1038*/ 	.word	0x0000d540


	//   ....[49]....
        /*103c*/ 	.word	0x0000d890


	//   ....[50]....
        /*1040*/ 	.word	0x0000db00


	//   ....[51]....
        /*1044*/ 	.word	0x0000db40


	//   ....[52]....
        /*1048*/ 	.word	0x0000db80


	//   ....[53]....
        /*104c*/ 	.word	0x00010950


	//   ....[54]....
        /*1050*/ 	.word	0x00010970


	//   ....[55]....
        /*1054*/ 	.word	0x00010b50


	//   ....[56]....
        /*1058*/ 	.word	0x00010b60


	//   ....[57]....
        /*105c*/ 	.word	0x00011b70


	//   ....[58]....
        /*1060*/ 	.word	0x00011b90


	//   ....[59]....
        /*1064*/ 	.word	0x00011d00


	//   ....[60]....
        /*1068*/ 	.word	0x00011d10


	//   ....[61]....
        /*106c*/ 	.word	0x00011f70


	//   ....[62]....
        /*1070*/ 	.word	0x000124f0


	//   ....[63]....
        /*1074*/ 	.word	0x00012950


	//   ....[64]....
        /*1078*/ 	.word	0x00012db0


	//   ....[65]....
        /*107c*/ 	.word	0x000134d0


	//   ....[66]....
        /*1080*/ 	.word	0x00013500


	//   ....[67]....
        /*1084*/ 	.word	0x00013510


	//   ....[68]....
        /*1088*/ 	.word	0x00013520


	//   ....[69]....
        /*108c*/ 	.word	0x00013530


	//   ....[70]....
        /*1090*/ 	.word	0x00013560


	//   ....[71]....
        /*1094*/ 	.word	0x00013580


	//   ....[72]....
        /*1098*/ 	.word	0x000135a0


	//   ....[73]....
        /*109c*/ 	.word	0x00014b60


	//   ....[74]....
        /*10a0*/ 	.word	0x00014b80


	//   ....[75]....
        /*10a4*/ 	.word	0x00014ce0


	//   ....[76]....
        /*10a8*/ 	.word	0x00014cf0


	//   ....[77]....
        /*10ac*/ 	.word	0x00015cd0


	//   ....[78]....
        /*10b0*/ 	.word	0x00015cf0


	//   ....[79]....
        /*10b4*/ 	.word	0x00015e60


	//   ....[80]....
        /*10b8*/ 	.word	0x00015e70


	//   ....[81]....
        /*10bc*/ 	.word	0x000160b0


	//   ....[82]....
        /*10c0*/ 	.word	0x00016680


	//   ....[83]....
        /*10c4*/ 	.word	0x00016b20


	//   ....[84]....
        /*10c8*/ 	.word	0x00016fc0


	//   ....[85]....
        /*10cc*/ 	.word	0x00017760


	//   ....[86]....
        /*10d0*/ 	.word	0x00017790


	//   ....[87]....
        /*10d4*/ 	.word	0x000177b0


	//   ....[88]....
        /*10d8*/ 	.word	0x000177d0


	//   ....[89]....
        /*10dc*/ 	.word	0x000177f0


	//   ....[90]....
        /*10e0*/ 	.word	0x00017810


	//   ....[91]....
        /*10e4*/ 	.word	0x00017830


	//   ....[92]....
        /*10e8*/ 	.word	0x00017850


	//   ....[93]....
        /*10ec*/ 	.word	0x00019580


	//   ....[94]....
        /*10f0*/ 	.word	0x000195a0


	//   ....[95]....
        /*10f4*/ 	.word	0x00019700


	//   ....[96]....
        /*10f8*/ 	.word	0x00019710


	//   ....[97]....
        /*10fc*/ 	.word	0x0001a700


	//   ....[98]....
        /*1100*/ 	.word	0x0001a720


	//   ....[99]....
        /*1104*/ 	.word	0x0001a890


	//   ....[100]....
        /*1108*/ 	.word	0x0001a8a0


	//   ....[101]....
        /*110c*/ 	.word	0x0001ad20


	//   ....[102]....
        /*1110*/ 	.word	0x0001ad50


	//   ....[103]....
        /*1114*/ 	.word	0x0001ad70


	//   ....[104]....
        /*1118*/ 	.word	0x0001ad90


	//   ....[105]....
        /*111c*/ 	.word	0x0001adb0


	//   ....[106]....
        /*1120*/ 	.word	0x0001add0


	//   ....[107]....
        /*1124*/ 	.word	0x0001adf0


	//   ....[108]....
        /*1128*/ 	.word	0x0001ae10


	//   ....[109]....
        /*112c*/ 	.word	0x0001c7f0


	//   ....[110]....
        /*1130*/ 	.word	0x0001c840


	//   ....[111]....
        /*1134*/ 	.word	0x0001c960


	//   ....[112]....
        /*1138*/ 	.word	0x0001c970


	//   ....[113]....
        /*113c*/ 	.word	0x0001d950


	//   ....[114]....
        /*1140*/ 	.word	0x0001d970


	//   ....[115]....
        /*1144*/ 	.word	0x0001da60


	//   ....[116]....
        /*1148*/ 	.word	0x0001da70


	//   ....[117]....
        /*114c*/ 	.word	0x0001dc30


	//   ....[118]....
        /*1150*/ 	.word	0x0001e200


	//   ....[119]....
        /*1154*/ 	.word	0x0001e6a0


	//   ....[120]....
        /*1158*/ 	.word	0x0001eb40


	//   ....[121]....
        /*115c*/ 	.word	0x0001f2e0


	//   ....[122]....
        /*1160*/ 	.word	0x0001f310


	//   ....[123]....
        /*1164*/ 	.word	0x0001f330


	//   ....[124]....
        /*1168*/ 	.word	0x0001f350


	//   ....[125]....
        /*116c*/ 	.word	0x0001f370


	//   ....[126]....
        /*1170*/ 	.word	0x0001f390


	//   ....[127]....
        /*1174*/ 	.word	0x0001f3b0


	//   ....[128]....
        /*1178*/ 	.word	0x0001f3d0


	//   ....[129]....
        /*117c*/ 	.word	0x00020c90


	//   ....[130]....
        /*1180*/ 	.word	0x00020cc0


	//   ....[131]....
        /*1184*/ 	.word	0x00020cd0


	//   ....[132]....
        /*1188*/ 	.word	0x00020ce0


	//   ....[133]....
        /*118c*/ 	.word	0x00020cf0


	//   ....[134]....
        /*1190*/ 	.word	0x00020d20


	//   ....[135]....
        /*1194*/ 	.word	0x00020d40


	//   ....[136]....
        /*1198*/ 	.word	0x00020d60


	//   ....[137]....
        /*119c*/ 	.word	0x00022300


	//   ....[138]....
        /*11a0*/ 	.word	0x00022310


	//   ....[139]....
        /*11a4*/ 	.word	0x00022330


	//   ....[140]....
        /*11a8*/ 	.word	0x00022340


	//   ....[141]....
        /*11ac*/ 	.word	0x00022350


	//   ....[142]....
        /*11b0*/ 	.word	0x00022360


	//   ....[143]....
        /*11b4*/ 	.word	0x00022380


	//   ....[144]....
        /*11b8*/ 	.word	0x00022390


	//   ....[145]....
        /*11bc*/ 	.word	0x00022800


	//   ....[146]....
        /*11c0*/ 	.word	0x00022820


	//   ....[147]....
        /*11c4*/ 	.word	0x00022980


	//   ....[148]....
        /*11c8*/ 	.word	0x00022990


	//   ....[149]....
        /*11cc*/ 	.word	0x00022b00


	//   ....[150]....
        /*11d0*/ 	.word	0x00022b20


	//   ....[151]....
        /*11d4*/ 	.word	0x00022c90


	//   ....[152]....
        /*11d8*/ 	.word	0x00022ca0


	//   ....[153]....
        /*11dc*/ 	.word	0x00023000


	//   ....[154]....
        /*11e0*/ 	.word	0x00023020


	//   ....[155]....
        /*11e4*/ 	.word	0x00023590


	//   ....[156]....
        /*11e8*/ 	.word	0x000235a0


	//   ....[157]....
        /*11ec*/ 	.word	0x00023b10


	//   ....[158]....
        /*11f0*/ 	.word	0x00023b30


	//   ....[159]....
        /*11f4*/ 	.word	0x000240b0


	//   ....[160]....
        /*11f8*/ 	.word	0x000240c0


	//   ....[161]....
        /*11fc*/ 	.word	0x00024e10


	//   ....[162]....
        /*1200*/ 	.word	0x00024e30


	//   ....[163]....
        /*1204*/ 	.word	0x00024fa0


	//   ....[164]....
        /*1208*/ 	.word	0x00024fb0


	//   ....[165]....
        /*120c*/ 	.word	0x00025120


	//   ....[166]....
        /*1210*/ 	.word	0x00025140


	//   ....[167]....
        /*1214*/ 	.word	0x000252b0


	//   ....[168]....
        /*1218*/ 	.word	0x000252c0


	//   ....[169]....
        /*121c*/ 	.word	0x000254f0


	//   ....[170]....
        /*1220*/ 	.word	0x00025510


	//   ....[171]....
        /*1224*/ 	.word	0x00025640


	//   ....[172]....
        /*1228*/ 	.word	0x00025680


	//   ....[173]....
        /*122c*/ 	.word	0x000256b0


	//   ....[174]....
        /*1230*/ 	.word	0x000256e0


	//   ....[175]....
        /*1234*/ 	.word	0x00025710


	//   ....[176]....
        /*1238*/ 	.word	0x00025740


	//   ....[177]....
        /*123c*/ 	.word	0x000258b0


	//   ....[178]....
        /*1240*/ 	.word	0x000258f0


	//   ....[179]....
        /*1244*/ 	.word	0x00025920


	//   ....[180]....
        /*1248*/ 	.word	0x00025950


	//   ....[181]....
        /*124c*/ 	.word	0x00025980


	//   ....[182]....
        /*1250*/ 	.word	0x000259b0


	//   ....[183]....
        /*1254*/ 	.word	0x00025a40


	//   ....[184]....
        /*1258*/ 	.word	0x00025aa0


	//   ....[185]....
        /*125c*/ 	.word	0x00025ab0


	//   ....[186]....
        /*1260*/ 	.word	0x00025b10


	//   ....[187]....
        /*1264*/ 	.word	0x00026570


	//   ....[188]....
        /*1268*/ 	.word	0x000265d0


	//   ....[189]....
        /*126c*/ 	.word	0x00026620


	//   ....[190]....
        /*1270*/ 	.word	0x00026670


	//   ....[191]....
        /*1274*/ 	.word	0x000266c0


	//   ....[192]....
        /*1278*/ 	.word	0x00026730


	//   ....[193]....
        /*127c*/ 	.word	0x00026780


	//   ....[194]....
        /*1280*/ 	.word	0x000267f0


	//   ....[195]....
        /*1284*/ 	.word	0x00026860


	//   ....[196]....
        /*1288*/ 	.word	0x000268d0


	//   ....[197]....
        /*128c*/ 	.word	0x00026940


	//   ....[198]....
        /*1290*/ 	.word	0x000269b0


	//   ....[199]....
        /*1294*/ 	.word	0x00026a20


	//   ....[200]....
        /*1298*/ 	.word	0x00026a80


	//   ....[201]....
        /*129c*/ 	.word	0x00026af0


	//   ....[202]....
        /*12a0*/ 	.word	0x00026b60


	//   ....[203]....
        /*12a4*/ 	.word	0x00026bd0


	//   ....[204]....
        /*12a8*/ 	.word	0x00026c30


	//   ....[205]....
        /*12ac*/ 	.word	0x00026ca0


	//   ....[206]....
        /*12b0*/ 	.word	0x00026d00


	//   ....[207]....
        /*12b4*/ 	.word	0x00026d70


	//   ....[208]....
        /*12b8*/ 	.word	0x00026de0


	//   ....[209]....
        /*12bc*/ 	.word	0x00026e50


	//   ....[210]....
        /*12c0*/ 	.word	0x00026eb0


	//   ....[211]....
        /*12c4*/ 	.word	0x00026f20


	//   ....[212]....
        /*12c8*/ 	.word	0x00026f90


	//   ....[213]....
        /*12cc*/ 	.word	0x00027000


	//   ....[214]....
        /*12d0*/ 	.word	0x00027070


	//   ....[215]....
        /*12d4*/ 	.word	0x000270c0


	//   ....[216]....
        /*12d8*/ 	.word	0x00027100


	//   ....[217]....
        /*12dc*/ 	.word	0x00027150


	//   ....[218]....
        /*12e0*/ 	.word	0x000271a0


	//   ....[219]....
        /*12e4*/ 	.word	0x000271f0


	//   ....[220]....
        /*12e8*/ 	.word	0x00027240


	//   ....[221]....
        /*12ec*/ 	.word	0x00027290


	//   ....[222]....
        /*12f0*/ 	.word	0x000272e0


	//   ....[223]....
        /*12f4*/ 	.word	0x00027350


	//   ....[224]....
        /*12f8*/ 	.word	0x000273c0


	//   ....[225]....
        /*12fc*/ 	.word	0x00027430


	//   ....[226]....
        /*1300*/ 	.word	0x00027490


	//   ....[227]....
        /*1304*/ 	.word	0x00027500


	//   ....[228]....
        /*1308*/ 	.word	0x00027570


	//   ....[229]....
        /*130c*/ 	.word	0x000275e0


	//   ....[230]....
        /*1310*/ 	.word	0x00027640


	//   ....[231]....
        /*1314*/ 	.word	0x000276b0


	//   ....[232]....
        /*1318*/ 	.word	0x00027720


	//   ....[233]....
        /*131c*/ 	.word	0x00027790


	//   ....[234]....
        /*1320*/ 	.word	0x00027800


	//   ....[235]....
        /*1324*/ 	.word	0x00027850


	//   ....[236]....
        /*1328*/ 	.word	0x00027890


	//   ....[237]....
        /*132c*/ 	.word	0x000278e0


	//   ....[238]....
        /*1330*/ 	.word	0x00027920


	//   ....[239]....
        /*1334*/ 	.word	0x00027970


	//   ....[240]....
        /*1338*/ 	.word	0x000279b0


	//   ....[241]....
        /*133c*/ 	.word	0x00027a00


	//   ....[242]....
        /*1340*/ 	.word	0x00027a40


	//   ....[243]....
        /*1344*/ 	.word	0x00027aa0


	//   ....[244]....
        /*1348*/ 	.word	0x00027b10


	//   ....[245]....
        /*134c*/ 	.word	0x00027b80


	//   ....[246]....
        /*1350*/ 	.word	0x00027be0


	//   ....[247]....
        /*1354*/ 	.word	0x00027c50


	//   ....[248]....
        /*1358*/ 	.word	0x00027cc0


	//   ....[249]....
        /*135c*/ 	.word	0x00027d30


	//   ....[250]....
        /*1360*/ 	.word	0x00027d90


	//   ....[251]....
        /*1364*/ 	.word	0x00027de0


	//   ....[252]....
        /*1368*/ 	.word	0x00027e20


	//   ....[253]....
        /*136c*/ 	.word	0x00027e70


	//   ....[254]....
        /*1370*/ 	.word	0x00027eb0


	//   ....[255]....
        /*1374*/ 	.word	0x00027f00


	//   ....[0]....
        /*1378*/ 	.word	0x00027f40


	//   ....[1]....
        /*137c*/ 	.word	0x00027f90


	//   ....[2]....
        /*1380*/ 	.word	0x00027fd0


	//   ....[3]....
        /*1384*/ 	.word	0x00028030


	//   ....[4]....
        /*1388*/ 	.word	0x000280a0


	//   ....[5]....
        /*138c*/ 	.word	0x00028100


	//   ....[6]....
        /*1390*/ 	.word	0x00028170


	//   ....[7]....
        /*1394*/ 	.word	0x000281e0


	//   ....[8]....
        /*1398*/ 	.word	0x00028250


	//   ....[9]....
        /*139c*/ 	.word	0x000282b0


	//   ....[10]....
        /*13a0*/ 	.word	0x00028320


	//   ....[11]....
        /*13a4*/ 	.word	0x00028390


	//   ....[12]....
        /*13a8*/ 	.word	0x00028400


	//   ....[13]....
        /*13ac*/ 	.word	0x00028470


	//   ....[14]....
        /*13b0*/ 	.word	0x000284c0


	//   ....[15]....
        /*13b4*/ 	.word	0x00028500


	//   ....[16]....
        /*13b8*/ 	.word	0x00028550


	//   ....[17]....
        /*13bc*/ 	.word	0x00028590


	//   ....[18]....
        /*13c0*/ 	.word	0x000285e0


	//   ....[19]....
        /*13c4*/ 	.word	0x00028620


	//   ....[20]....
        /*13c8*/ 	.word	0x00028670


	//   ....[21]....
        /*13cc*/ 	.word	0x000286b0


	//   ....[22]....
        /*13d0*/ 	.word	0x00028700


	//   ....[23]....
        /*13d4*/ 	.word	0x00028740


	//   ....[24]....
        /*13d8*/ 	.word	0x00028790


	//   ....[25]....
        /*13dc*/ 	.word	0x000287d0


	//   ....[26]....
        /*13e0*/ 	.word	0x00028820


	//   ....[27]....
        /*13e4*/ 	.word	0x00028870


	//   ....[28]....
        /*13e8*/ 	.word	0x000288c0


	//   ....[29]....
        /*13ec*/ 	.word	0x00028910


	//   ....[30]....
        /*13f0*/ 	.word	0x00028980


	//   ....[31]....
        /*13f4*/ 	.word	0x000289f0


	//   ....[32]....
        /*13f8*/ 	.word	0x00028a60


	//   ....[33]....
        /*13fc*/ 	.word	0x00028ac0


	//   ....[34]....
        /*1400*/ 	.word	0x00028b30


	//   ....[35]....
        /*1404*/ 	.word	0x00028ba0


	//   ....[36]....
        /*1408*/ 	.word	0x00028c10


	//   ....[37]....
        /*140c*/ 	.word	0x00028c70


	//   ....[38]....
        /*1410*/ 	.word	0x00028ce0


	//   ....[39]....
        /*1414*/ 	.word	0x00028d50


	//   ....[40]....
        /*1418*/ 	.word	0x00028dc0


	//   ....[41]....
        /*141c*/ 	.word	0x00028e20


	//   ....[42]....
        /*1420*/ 	.word	0x00028e90


	//   ....[43]....
        /*1424*/ 	.word	0x00028f00


	//   ....[44]....
        /*1428*/ 	.word	0x00028f70


	//   ....[45]....
        /*142c*/ 	.word	0x00028fd0


	//   ....[46]....
        /*1430*/ 	.word	0x00029040


	//   ....[47]....
        /*1434*/ 	.word	0x000290b0


	//   ....[48]....
        /*1438*/ 	.word	0x00029120


	//   ....[49]....
        /*143c*/ 	.word	0x00029180


	//   ....[50]....
        /*1440*/ 	.word	0x000291f0


	//   ....[51]....
        /*1444*/ 	.word	0x00029260


	//   ....[52]....
        /*1448*/ 	.word	0x000292d0


	//   ....[53]....
        /*144c*/ 	.word	0x00029330


	//   ....[54]....
        /*1450*/ 	.word	0x000293a0


	//   ....[55]....
        /*1454*/ 	.word	0x00029410


	//   ....[56]....
        /*1458*/ 	.word	0x00029460


	//   ....[57]....
        /*145c*/ 	.word	0x000294a0


	//   ....[58]....
        /*1460*/ 	.word	0x000294f0


	//   ....[59]....
        /*1464*/ 	.word	0x00029540


	//   ....[60]....
        /*1468*/ 	.word	0x00029590


	//   ....[61]....
        /*146c*/ 	.word	0x00029600


	//   ....[62]....
        /*1470*/ 	.word	0x00029650


	//   ....[63]....
        /*1474*/ 	.word	0x000296a0


	//   ....[64]....
        /*1478*/ 	.word	0x000296f0


	//   ....[65]....
        /*147c*/ 	.word	0x00029740


	//   ....[66]....
        /*1480*/ 	.word	0x00029790


	//   ....[67]....
        /*1484*/ 	.word	0x00029800


	//   ....[68]....
        /*1488*/ 	.word	0x00029850


	//   ....[69]....
        /*148c*/ 	.word	0x000298c0


	//   ....[70]....
        /*1490*/ 	.word	0x00029920


	//   ....[71]....
        /*1494*/ 	.word	0x00029990


	//----- nvinfo : EIATTR_EXIT_INSTR_OFFSETS
	.align		4
.L_334:
        /*1498*/ 	.byte	0x04, 0x1c
        /*149a*/ 	.short	(.L_336 - .L_335)


	//   ....[0]....
.L_335:
        /*149c*/ 	.word	0x000010d0


	//   ....[1]....
        /*14a0*/ 	.word	0x00026530


	//----- nvinfo : EIATTR_MAX_THREADS
	.align		4
.L_336:
        /*14a4*/ 	.byte	0x04, 0x05
        /*14a6*/ 	.short	(.L_338 - .L_337)
.L_337:
        /*14a8*/ 	.word	0x00000080
        /*14ac*/ 	.word	0x00000001
        /*14b0*/ 	.word	0x00000001


	//----- nvinfo : EIATTR_CRS_STACK_SIZE
	.align		4
.L_338:
        /*14b4*/ 	.byte	0x04, 0x1e
        /*14b6*/ 	.short	(.L_340 - .L_339)
.L_339:
        /*14b8*/ 	.word	0x00000000
.L_340:


//--------------------- .nv.info._ZN7cutlass13device_kernelIN5flash19enable_sm80_to_sm89INS1_16FlashAttnFwdSm80INS1_25CollectiveMainloopFwdSm80ILi4ELi1ELb0EN4cute5tupleIJNS5_1CILi128EEENS7_ILi64EEENS7_ILi96EEEEEELi96ENS_6half_tEfNS_4arch4Sm80ELb1ELb0ELb1ELb0ELb1ELb0ELb1ELb1EEENS1_21CollectiveEpilogueFwdINS6_IJS8_SA_S9_EEENS6_IJNS7_ILi1EEESI_SI_EEESC_SE_Li128ELb0ELb1ELb1ELb0EEENS1_30DynamicPersistentTileSchedulerILi128ELi128ELb1ELb1ELb0EEEEEEEEEvNT_6ParamsE --------------------------
	.section	.nv.info._ZN7cutlass13device_kernelIN5flash19enable_sm80_to_sm89INS1_16FlashAttnFwdSm80INS1_25CollectiveMainloopFwdSm80ILi4ELi1ELb0EN4cute5tupleIJNS5_1CILi128EEENS7_ILi64EEENS7_ILi96EEEEEELi96ENS_6half_tEfNS_4arch4Sm80ELb1ELb0ELb1ELb0ELb1ELb0ELb1ELb1EEENS1_21CollectiveEpilogueFwdINS6_IJS8_SA_S9_EEENS6_IJNS7_ILi1EEESI_SI_EEESC_SE_Li128ELb0ELb1ELb1ELb0EEENS1_30DynamicPersistentTileSchedulerILi128ELi128ELb1ELb1ELb0EEEEEEEEEvNT_6ParamsE,"",@"SHT_CUDA_INFO"
	.sectionflags	@""
	.align	4


	//----- nvinfo : EIATTR_CUDA_API_VERSION
	.align		4
        /*0000*/ 	.byte	0x04, 0x37
        /*0002*/ 	.short	(.L_342 - .L_341)
.L_341:
        /*0004*/ 	.word	0x00000082


	//----- nvinfo : EIATTR_SW2861232_WAR
	.align		4
.L_342:
        /*0008*/ 	.byte	0x01, 0x35
	.zero		2


	//----- nvinfo : EIATTR_PARAM_CBANK
	.align		4
        /*000c*/ 	.byte	0x04, 0x0a
        /*000e*/ 	.short	(.L_344 - .L_343)
	.align		4
.L_343:
        /*0010*/ 	.word	index@(.nv.constant0._ZN7cutlass13device_kernelIN5flash19enable_sm80_to_sm89INS1_16FlashAttnFwdSm80INS1_25CollectiveMainloopFwdSm80ILi4ELi1ELb0EN4cute5tupleIJNS5_1CILi128EEENS7_ILi64EEENS7_ILi96EEEEEELi96ENS_6half_tEfNS_4arch4Sm80ELb1ELb0ELb1ELb0ELb1ELb0ELb1ELb1EEENS1_21CollectiveEpilogueFwdINS6_IJS8_SA_S9_EEENS6_IJNS7_ILi1EEESI_SI_EEESC_SE_Li128ELb0ELb1ELb1ELb0EEENS1_30DynamicPersistentTileSchedulerILi128ELi128ELb1ELb1ELb0EEEEEEEEEvNT_6ParamsE)
        /*0014*/ 	.short	0x0160
        /*0016*/ 	.short	0x0428


	//----- nvinfo : EIATTR_CBANK_PARAM_SIZE
	.align		4
.L_344:
        /*0018*/ 	.byte	0x03, 0x19
        /*001a*/ 	.short	0x0428


	//----- nvinfo : EIATTR_KPARAM_INFO
	.align		4
        /*001c*/ 	.byte	0x04, 0x17
        /*001e*/ 	.short	(.L_346 - .L_345)
.L_345:
        /*0020*/ 	.word	0x00000000
        /*0024*/ 	.short	0x0000
        /*0026*/ 	.short	0x0000
        /*0028*/ 	.byte	0x00, 0xf0, 0xa1, 0x10


	//----- nvinfo : EIATTR_MAXREG_COUNT
	.align		4
.L_346:
        /*002c*/ 	.byte	0x03, 0x1b
        /*002e*/ 	.short	0x00ff


	//----- nvinfo : EIATTR_NUM_BARRIERS
	.align		4
        /*0030*/ 	.byte	0x02, 0x4c
        /*0032*/ 	.byte	0x06
	.zero		1


	//----- nvinfo : EIATTR_ANNOTATIONS
	.align		4
        /*0034*/ 	.byte	0x04, 0x55
        /*0036*/ 	.short	(.L_348 - .L_347)


	//   ....[0]....
.L_347:
        /* <DEDUP_REMOVED lines=63> */


	//----- nvinfo : EIATTR_MERCURY_ISA_VERSION
	.align		4
.L_348:
        /*0410*/ 	.byte	0x03, 0x5f
        /*0412*/ 	.short	0x0000


	//----- nvinfo : EIATTR_INT_WARP_WIDE_INSTR_OFFSETS
	.align		4
        /*0414*/ 	.byte	0x04, 0x31
        /*0416*/ 	.short	(.L_350 - .L_349)


	//   ....[0]....
.L_349:
        /*0418*/ 	.word	0x0000f320


	//   ....[1]....
        /*041c*/ 	.word	0x0000f3a0


	//----- nvinfo : EIATTR_COOP_GROUP_MASK_REGIDS
	.align		4
.L_350:
        /*0420*/ 	.byte	0x04, 0x29
        /*0422*/ 	.short	(.L_352 - .L_351)


	//   ....[0]....
.L_351:
        /*0424*/ 	.word	0xffffffff


	//   ....[1]....
        /*0428*/ 	.word	0xffffffff


	//   ....[2]....
        /*042c*/ 	.word	0xffffffff


	//   ....[3]....
        /*0430*/ 	.word	0xffffffff


	//   ....[4]....
        /*0434*/ 	.word	0xffffffff


	//   ....[5]....
        /*0438*/ 	.word	0xffffffff


	//   ....[6]....
        /*043c*/ 	.word	0xffffffff


	//   ....[7]....
        /*0440*/ 	.word	0xffffffff


	//   ....[8]....
        /*0444*/ 	.word	0xffffffff


	//   ....[9]....
        /*0448*/ 	.word	0xffffffff


	//   ....[10]....
        /*044c*/ 	.word	0xffffffff


	//   ....[11]....
        /*0450*/ 	.word	0xffffffff


	//   ....[12]....
        /*0454*/ 	.word	0xffffffff


	//   ....[13]....
        /*0458*/ 	.word	0xffffffff


	//   ....[14]....
        /*045c*/ 	.word	0xffffffff


	//   ....[15]....
        /*0460*/ 	.word	0xffffffff


	//   ....[16]....
        /*0464*/ 	.word	0xffffffff


	//   ....[17]....
        /*0468*/ 	.word	0xffffffff


	//   ....[18]....
        /*046c*/ 	.word	0xffffffff


	//   ....[19]....
        /*0470*/ 	.word	0xffffffff


	//   ....[20]....
        /*0474*/ 	.word	0xffffffff


	//   ....[21]....
        /*0478*/ 	.word	0xffffffff


	//   ....[22]....
        /*047c*/ 	.word	0xffffffff


	//   ....[23]....
        /*0480*/ 	.word	0xffffffff


	//   ....[24]....
        /*0484*/ 	.word	0xffffffff


	//   ....[25]....
        /*0488*/ 	.word	0xffffffff


	//   ....[26]....
        /*048c*/ 	.word	0xffffffff


	//   ....[27]....
        /*0490*/ 	.word	0xffffffff


	//   ....[28]....
        /*0494*/ 	.word	0xffffffff


	//   ....[29]....
        /*0498*/ 	.word	0xffffffff


	//   ....[30]....
        /*049c*/ 	.word	0xffffffff


	//   ....[31]....
        /*04a0*/ 	.word	0xffffffff


	//   ....[32]....
        /*04a4*/ 	.word	0xffffffff


	//   ....[33]....
        /*04a8*/ 	.word	0xffffffff


	//   ....[34]....
        /*04ac*/ 	.word	0xffffffff


	//   ....[35]....
        /*04b0*/ 	.word	0xffffffff


	//   ....[36]....
        /*04b4*/ 	.word	0xffffffff


	//   ....[37]....
        /*04b8*/ 	.word	0xffffffff


	//   ....[38]....
        /*04bc*/ 	.word	0xffffffff


	//   ....[39]....
        /*04c0*/ 	.word	0xffffffff


	//   ....[40]....
        /*04c4*/ 	.word	0xffffffff


	//   ....[41]....
        /*04c8*/ 	.word	0xffffffff


	//   ....[42]....
        /*04cc*/ 	.word	0xffffffff


	//   ....[43]....
        /*04d0*/ 	.word	0xffffffff


	//   ....[44]....
        /*04d4*/ 	.word	0xffffffff


	//   ....[45]....
        /*04d8*/ 	.word	0xffffffff


	//   ....[46]....
        /*04dc*/ 	.word	0xffffffff


	//   ....[47]....
        /*04e0*/ 	.word	0xffffffff


	//   ....[48]....
        /*04e4*/ 	.word	0xffffffff


	//   ....[49]....
        /*04e8*/ 	.word	0xffffffff


	//   ....[50]....
        /*04ec*/ 	.word	0xffffffff


	//   ....[51]....
        /*04f0*/ 	.word	0xffffffff


	//   ....[52]....
        /*04f4*/ 	.word	0xffffffff


	//   ....[53]....
        /*04f8*/ 	.word	0xffffffff


	//   ....[54]....
        /*04fc*/ 	.word	0xffffffff


	//   ....[55]....
        /*0500*/ 	.word	0xffffffff


	//   ....[56]....
        /*0504*/ 	.word	0xffffffff


	//   ....[57]....
        /*0508*/ 	.word	0xffffffff


	//   ....[58]....
        /*050c*/ 	.word	0xffffffff


	//   ....[59]....
        /*0510*/ 	.word	0xffffffff


	//   ....[60]....
        /*0514*/ 	.word	0xffffffff


	//   ....[61]....
        /*0518*/ 	.word	0xffffffff


	//   ....[62]....
        /*051c*/ 	.word	0xffffffff


	//   ....[63]....
        /*0520*/ 	.word	0xffffffff


	//   ....[64]....
        /*0524*/ 	.word	0xffffffff


	//   ....[65]....
        /*0528*/ 	.word	0xffffffff


	//   ....[66]....
        /*052c*/ 	.word	0xffffffff


	//   ....[67]....
        /*0530*/ 	.word	0xffffffff


	//   ....[68]....
        /*0534*/ 	.word	0xffffffff


	//   ....[69]....
        /*0538*/ 	.word	0xffffffff


	//   ....[70]....
        /*053c*/ 	.word	0xffffffff


	//   ....[71]....
        /*0540*/ 	.word	0xffffffff


	//   ....[72]....
        /*0544*/ 	.word	0xffffffff


	//   ....[73]....
        /*0548*/ 	.word	0xffffffff


	//   ....[74]....
        /*054c*/ 	.word	0xffffffff


	//   ....[75]....
        /*0550*/ 	.word	0xffffffff


	//   ....[76]....
        /*0554*/ 	.word	0xffffffff


	//   ....[77]....
        /*0558*/ 	.word	0xffffffff


	//   ....[78]....
        /*055c*/ 	.word	0xffffffff


	//   ....[79]....
        /*0560*/ 	.word	0xffffffff


	//   ....[80]....
        /*0564*/ 	.word	0xffffffff


	//   ....[81]....
        /*0568*/ 	.word	0xffffffff


	//   ....[82]....
        /*056c*/ 	.word	0xffffffff


	//   ....[83]....
        /*0570*/ 	.word	0xffffffff


	//   ....[84]....
        /*0574*/ 	.word	0xffffffff


	//   ....[85]....
        /*0578*/ 	.word	0xffffffff


	//   ....[86]....
        /*057c*/ 	.word	0xffffffff


	//   ....[87]....
        /*0580*/ 	.word	0xffffffff


	//   ....[88]....
        /*0584*/ 	.word	0xffffffff


	//   ....[89]....
        /*0588*/ 	.word	0xffffffff


	//   ....[90]....
        /*058c*/ 	.word	0xffffffff


	//   ....[91]....
        /*0590*/ 	.word	0xffffffff


	//   ....[92]....
        /*0594*/ 	.word	0xffffffff


	//   ....[93]....
        /*0598*/ 	.word	0xffffffff


	//   ....[94]....
        /*059c*/ 	.word	0xffffffff


	//   ....[95]....
        /*05a0*/ 	.word	0xffffffff


	//   ....[96]....
        /*05a4*/ 	.word	0xffffffff


	//   ....[97]....
        /*05a8*/ 	.word	0xffffffff


	//   ....[98]....
        /*05ac*/ 	.word	0xffffffff


	//   ....[99]....
        /*05b0*/ 	.word	0xffffffff


	//   ....[100]....
        /*05b4*/ 	.word	0xffffffff


	//   ....[101]....
        /*05b8*/ 	.word	0xffffffff


	//   ....[102]....
        /*05bc*/ 	.word	0xffffffff


	//   ....[103]....
        /*05c0*/ 	.word	0xffffffff


	//   ....[104]....
        /*05c4*/ 	.word	0xffffffff


	//   ....[105]....
        /*05c8*/ 	.word	0xffffffff


	//   ....[106]....
        /*05cc*/ 	.word	0xffffffff


	//   ....[107]....
        /*05d0*/ 	.word	0xffffffff


	//   ....[108]....
        /*05d4*/ 	.word	0xffffffff


	//   ....[109]....
        /*05d8*/ 	.word	0xffffffff


	//   ....[110]....
        /*05dc*/ 	.word	0xffffffff


	//   ....[111]....
        /*05e0*/ 	.word	0xffffffff


	//   ....[112]....
        /*05e4*/ 	.word	0xffffffff


	//   ....[113]....
        /*05e8*/ 	.word	0xffffffff


	//   ....[114]....
        /*05ec*/ 	.word	0xffffffff


	//   ....[115]....
        /*05f0*/ 	.word	0xffffffff


	//   ....[116]....
        /*05f4*/ 	.word	0xffffffff


	//   ....[117]....
        /*05f8*/ 	.word	0xffffffff


	//   ....[118]....
        /*05fc*/ 	.word	0xffffffff


	//   ....[119]....
        /*0600*/ 	.word	0xffffffff


	//   ....[120]....
        /*0604*/ 	.word	0xffffffff


	//   ....[121]....
        /*0608*/ 	.word	0xffffffff


	//   ....[122]....
        /*060c*/ 	.word	0xffffffff


	//   ....[123]....
        /*0610*/ 	.word	0xffffffff


	//   ....[124]....
        /*0614*/ 	.word	0xffffffff


	//   ....[125]....
        /*0618*/ 	.word	0xffffffff


	//   ....[126]....
        /*061c*/ 	.word	0xffffffff


	//   ....[127]....
        /*0620*/ 	.word	0xffffffff


	//   ....[128]....
        /*0624*/ 	.word	0xffffffff


	//   ....[129]....
        /*0628*/ 	.word	0xffffffff


	//   ....[130]....
        /*062c*/ 	.word	0xffffffff


	//   ....[131]....
        /*0630*/ 	.word	0xffffffff


	//   ....[132]....
        /*0634*/ 	.word	0xffffffff


	//   ....[133]....
        /*0638*/ 	.word	0xffffffff


	//   ....[134]....
        /*063c*/ 	.word	0xffffffff


	//   ....[135]....
        /*0640*/ 	.word	0xffffffff


	//   ....[136]....
        /*0644*/ 	.word	0xffffffff


	//   ....[137]....
        /*0648*/ 	.word	0xffffffff


	//   ....[138]....
        /*064c*/ 	.word	0xffffffff


	//   ....[139]....
        /*0650*/ 	.word	0xffffffff


	//   ....[140]....
        /*0654*/ 	.word	0xffffffff


	//   ....[141]....
        /*0658*/ 	.word	0xffffffff


	//   ....[142]....
        /*065c*/ 	.word	0xffffffff


	//   ....[143]....
        /*0660*/ 	.word	0xffffffff


	//   ....[144]....
        /*0664*/ 	.word	0xffffffff


	//   ....[145]....
        /*0668*/ 	.word	0xffffffff


	//   ....[146]....
        /*066c*/ 	.word	0xffffffff


	//   ....[147]....
        /*0670*/ 	.word	0xffffffff


	//   ....[148]....
        /*0674*/ 	.word	0xffffffff


	//   ....[149]....
        /*0678*/ 	.word	0xffffffff


	//   ....[150]....
        /*067c*/ 	.word	0xffffffff


	//   ....[151]....
        /*0680*/ 	.word	0xffffffff


	//   ....[152]....
        /*0684*/ 	.word	0xffffffff


	//   ....[153]....
        /*0688*/ 	.word	0xffffffff


	//   ....[154]....
        /*068c*/ 	.word	0xffffffff


	//   ....[155]....
        /*0690*/ 	.word	0xffffffff


	//   ....[156]....
        /*0694*/ 	.word	0xffffffff


	//   ....[157]....
        /*0698*/ 	.word	0xffffffff


	//   ....[158]....
        /*069c*/ 	.word	0xffffffff


	//   ....[159]....
        /*06a0*/ 	.word	0xffffffff


	//   ....[160]....
        /*06a4*/ 	.word	0xffffffff


	//----- nvinfo : EIATTR_COOP_GROUP_INSTR_OFFSETS
	.align		4
.L_352:
        /*06a8*/ 	.byte	0x04, 0x28
        /*06aa*/ 	.short	(.L_354 - .L_353)


	//   ....[0]....
.L_353:
        /*06ac*/ 	.word	0x00000050


	//   ....[1]....
        /*06b0*/ 	.word	0x000018a0


	//   ....[2]....
        /*06b4*/ 	.word	0x000018c0


	//   ....[3]....
        /*06b8*/ 	.word	0x00001af0


	//   ....[4]....
        /*06bc*/ 	.word	0x00001b00


	//   ....[5]....
        /*06c0*/ 	.word	0x00001cc0


	//   ....[6]....
        /*06c4*/ 	.word	0x00001ce0


	//   ....[7]....
        /*06c8*/ 	.word	0x00001ea0


	//   ....[8]....
        /*06cc*/ 	.word	0x00001eb0


	//   ....[9]....
        /*06d0*/ 	.word	0x00002440


	//   ....[10]....
        /*06d4*/ 	.word	0x00002450


	//   ....[11]....
        /*06d8*/ 	.word	0x00002460


	//   ....[12]....
        /*06dc*/ 	.word	0x00002470


	//   ....[13]....
        /*06e0*/ 	.word	0x00002740


	//   ....[14]....
        /*06e4*/ 	.word	0x00002750


	//   ....[15]....
        /*06e8*/ 	.word	0x00002760


	//   ....[16]....
        /*06ec*/ 	.word	0x00002770


	//   ....[17]....
        /*06f0*/ 	.word	0x00003be0


	//   ....[18]....
        /*06f4*/ 	.word	0x00003c00


	//   ....[19]....
        /*06f8*/ 	.word	0x00003d20


	//   ....[20]....
        /*06fc*/ 	.word	0x00003d40


	//   ....[21]....
        /*0700*/ 	.word	0x00003fb0


	//   ....[22]....
        /*0704*/ 	.word	0x000041f0


	//   ....[23]....
        /*0708*/ 	.word	0x00004200


	//   ....[24]....
        /*070c*/ 	.word	0x00004210


	//   ....[25]....
        /*0710*/ 	.word	0x00004c10


	//   ....[26]....
        /*0714*/ 	.word	0x00004c40


	//   ....[27]....
        /*0718*/ 	.word	0x00004c60


	//   ....[28]....
        /*071c*/ 	.word	0x00004c70


	//   ....[29]....
        /*0720*/ 	.word	0x00004ca0


	//   ....[30]....
        /*0724*/ 	.word	0x00004cc0


	//   ....[31]....
        /*0728*/ 	.word	0x00004ce0


	//   ....[32]....
        /*072c*/ 	.word	0x00004cf0


	//   ....[33]....
        /*0730*/ 	.word	0x00006770


	//   ....[34]....
        /*0734*/ 	.word	0x00006790


	//   ....[35]....
        /*0738*/ 	.word	0x000068b0


	//   ....[36]....
        /*073c*/ 	.word	0x000068c0


	//   ....[37]....
        /*0740*/ 	.word	0x00007d30


	//   ....[38]....
        /*0744*/ 	.word	0x00007d50


	//   ....[39]....
        /*0748*/ 	.word	0x00007e40


	//   ....[40]....
        /*074c*/ 	.word	0x00007e80


	//   ....[41]....
        /*0750*/ 	.word	0x000080e0


	//   ....[42]....
        /*0754*/ 	.word	0x00008320


	//   ....[43]....
        /*0758*/ 	.word	0x00008350


	//   ....[44]....
        /*075c*/ 	.word	0x00008380


	//   ....[45]....
        /*0760*/ 	.word	0x00008860


	//   ....[46]....
        /*0764*/ 	.word	0x00008960


	//   ....[47]....
        /*0768*/ 	.word	0x00008a50


	//   ....[48]....
        /*076c*/ 	.word	0x00008b50


	//   ....[49]....
        /*0770*/ 	.word	0x00008c40


	//   ....[50]....
        /*0774*/ 	.word	0x00008d10


	//   ....[51]....
        /*0778*/ 	.word	0x00008e30


	//   ....[52]....
        /*077c*/ 	.word	0x00008e50


	//   ....[53]....
        /*0780*/ 	.word	0x0000af90


	//   ....[54]....
        /*0784*/ 	.word	0x0000afb0


	//   ....[55]....
        /*0788*/ 	.word	0x0000b010


	//   ....[56]....
        /*078c*/ 	.word	0x0000b060


	//   ....[57]....
        /*0790*/ 	.word	0x0000c4b0


	//   ....[58]....
        /*0794*/ 	.word	0x0000c4d0


	//   ....[59]....
        /*0798*/ 	.word	0x0000c5a0


	//   ....[60]....
        /*079c*/ 	.word	0x0000c5c0


	//   ....[61]....
        /*07a0*/ 	.word	0x0000cb00


	//   ....[62]....
        /*07a4*/ 	.word	0x0000cb20


	//   ....[63]....
        /*07a8*/ 	.word	0x0000cb30


	//   ....[64]....
        /*07ac*/ 	.word	0x0000cb60


	//   ....[65]....
        /*07b0*/ 	.word	0x0000cb70


	//   ....[66]....
        /*07b4*/ 	.word	0x0000cb90


	//   ....[67]....
        /*07b8*/ 	.word	0x0000cbc0


	//   ....[68]....
        /*07bc*/ 	.word	0x0000cbe0


	//   ....[69]....
        /*07c0*/ 	.word	0x0000e960


	//   ....[70]....
        /*07c4*/ 	.word	0x0000e990


	//   ....[71]....
        /*07c8*/ 	.word	0x0000e9a0


	//   ....[72]....
        /*07cc*/ 	.word	0x0000e9b0


	//   ....[73]....
        /*07d0*/ 	.word	0x0000e9c0


	//   ....[74]....
        /*07d4*/ 	.word	0x0000e9f0


	//   ....[75]....
        /*07d8*/ 	.word	0x0000ea10


	//   ....[76]....
        /*07dc*/ 	.word	0x0000ea30


	//   ....[77]....
        /*07e0*/ 	.word	0x0000f4f0


	//   ....[78]....
        /*07e4*/ 	.word	0x0000faa0


	//   ....[79]....
        /*07e8*/ 	.word	0x0000fab0


	//   ....[80]....
        /*07ec*/ 	.word	0x0000fac0


	//   ....[81]....
        /*07f0*/ 	.word	0x0000faf0


	//   ....[82]....
        /*07f4*/ 	.word	0x0000fb50


	//   ....[83]....
        /*07f8*/ 	.word	0x0000fb80


	//   ....[84]....
        /*07fc*/ 	.word	0x0000fba0


	//   ....[85]....
        /*0800*/ 	.word	0x0000fbb0


	//   ....[86]....
        /*0804*/ 	.word	0x0000fca0


	//   ....[87]....
        /*0808*/ 	.word	0x0000fcd0


	//   ....[88]....
        /*080c*/ 	.word	0x00010030


	//   ....[89]....
        /*0810*/ 	.word	0x00010050


	//   ....[90]....
        /*0814*/ 	.word	0x00010380


	//   ....[91]....
        /*0818*/ 	.word	0x000103a0


	//   ....[92]....
        /*081c*/ 	.word	0x000106d0


	//   ....[93]....
        /*0820*/ 	.word	0x000106e0


	//   ....[94]....
        /*0824*/ 	.word	0x00010d80


	//   ....[95]....
        /*0828*/ 	.word	0x00010e90


	//   ....[96]....
        /*082c*/ 	.word	0x00010f00


	//   ....[97]....
        /*0830*/ 	.word	0x00010f60


	//   ....[98]....
        /*0834*/ 	.word	0x00010fc0


	//   ....[99]....
        /*0838*/ 	.word	0x00011020


	//   ....[100]....
        /*083c*/ 	.word	0x00011090


	//   ....[101]....
        /*0840*/ 	.word	0x000110f0


	//   ....[102]....
        /*0844*/ 	.word	0x00011150


	//   ....[103]....
        /*0848*/ 	.word	0x000111b0


	//   ....[104]....
        /*084c*/ 	.word	0x00011220


	//   ....[105]....
        /*0850*/ 	.word	0x000113b0


	//   ....[106]....
        /*0854*/ 	.word	0x00011410


	//   ....[107]....
        /*0858*/ 	.word	0x00011470


	//   ....[108]....
        /*085c*/ 	.word	0x000114d0


	//   ....[109]....
        /*0860*/ 	.word	0x00011740


	//   ....[110]....
        /*0864*/ 	.word	0x000119b0


	//   ....[111]....
        /*0868*/ 	.word	0x00011fd0


	//   ....[112]....
        /*086c*/ 	.word	0x00012020


	//   ....[113]....
        /*0870*/ 	.word	0x00012070


	//   ....[114]....
        /*0874*/ 	.word	0x000120c0


	//   ....[115]....
        /*0878*/ 	.word	0x00012110


	//   ....[116]....
        /*087c*/ 	.word	0x00012160


	//   ....[117]....
        /*0880*/ 	.word	0x000121b0


	//   ....[118]....
        /*0884*/ 	.word	0x00012200


	//   ....[119]....
        /*0888*/ 	.word	0x00012270


	//   ....[120]....
        /*088c*/ 	.word	0x000122e0


	//   ....[121]....
        /*0890*/ 	.word	0x00012470


	//   ....[122]....
        /*0894*/ 	.word	0x000124d0


	//   ....[123]....
        /*0898*/ 	.word	0x00012530


	//   ....[124]....
        /*089c*/ 	.word	0x000125a0


	//   ....[125]....
        /*08a0*/ 	.word	0x00012730


	//   ....[126]....
        /*08a4*/ 	.word	0x00012790


	//   ....[127]....
        /*08a8*/ 	.word	0x000127e0


	//   ....[128]....
        /*08ac*/ 	.word	0x00012830


	//   ....[129]....
        /*08b0*/ 	.word	0x00012a80


	//   ....[130]....
        /*08b4*/ 	.word	0x00012cd0


	//   ....[131]....
        /*08b8*/ 	.word	0x00013310


	//   ....[132]....
        /*08bc*/ 	.word	0x00013350


	//   ....[133]....
        /*08c0*/ 	.word	0x000133a0


	//   ....[134]....
        /*08c4*/ 	.word	0x000133e0


	//   ....[135]....
        /*08c8*/ 	.word	0x00013430


	//   ....[136]....
        /*08cc*/ 	.word	0x00013470


	//   ....[137]....
        /*08d0*/ 	.word	0x000134c0


	//   ....[138]....
        /*08d4*/ 	.word	0x00013500


	//   ....[139]....
        /*08d8*/ 	.word	0x00013560


	//   ....[140]....
        /*08dc*/ 	.word	0x000135c0


	//   ....[141]....
        /*08e0*/ 	.word	0x00013630


	//   ....[142]....
        /*08e4*/ 	.word	0x00013770


	//   ....[143]....
        /*08e8*/ 	.word	0x000137d0


	//   ....[144]....
        /*08ec*/ 	.word	0x00013810


	//   ....[145]....
        /*08f0*/ 	.word	0x00013850


	//   ....[146]....
        /*08f4*/ 	.word	0x000138a0


	//   ....[147]....
        /*08f8*/ 	.word	0x000138e0


	//   ....[148]....
        /*08fc*/ 	.word	0x00013930


	//   ....[149]....
        /*0900*/ 	.word	0x00013970


	//   ....[150]....
        /*0904*/ 	.word	0x000139c0


	//   ....[151]....
        /*0908*/ 	.word	0x00013a00


	//   ....[152]....
        /*090c*/ 	.word	0x00013a50


	//   ....[153]....
        /*0910*/ 	.word	0x00013ab0


	//   ....[154]....
        /*0914*/ 	.word	0x00013b00


	//   ....[155]....
        /*0918*/ 	.word	0x00013b50


	//   ....[156]....
        /*091c*/ 	.word	0x00013ba0


	//   ....[157]....
        /*0920*/ 	.word	0x00013bf0


	//   ....[158]....
        /*0924*/ 	.word	0x00013c40


	//   ....[159]....
        /*0928*/ 	.word	0x00013c90


	//   ....[160]....
        /*092c*/ 	.word	0x00013d00


	//----- nvinfo : EIATTR_EXIT_INSTR_OFFSETS
	.align		4
.L_354:
        /*0930*/ 	.byte	0x04, 0x1c
        /*0932*/ 	.short	(.L_356 - .L_355)


	//   ....[0]....
.L_355:
        /*0934*/ 	.word	0x000000a0


	//   ....[1]....
        /*0938*/ 	.word	0x00010e40


	//----- nvinfo : EIATTR_MAX_THREADS
	.align		4
.L_356:
        /*093c*/ 	.byte	0x04, 0x05
        /*093e*/ 	.short	(.L_358 - .L_357)
.L_357:
        /*0940*/ 	.word	0x00000080
        /*0944*/ 	.word	0x00000001
        /*0948*/ 	.word	0x00000001


	//----- nvinfo : EIATTR_CRS_STACK_SIZE
	.align		4
.L_358:
        /*094c*/ 	.byte	0x04, 0x1e
        /*094e*/ 	.short	(.L_360 - .L_359)
.L_359:
        /*0950*/ 	.word	0x00000000
.L_360:


//--------------------- .nv.info._ZN7cutlass13device_kernelIN5flash19enable_sm80_to_sm89INS1_16FlashAttnFwdSm80INS1_25CollectiveMainloopFwdSm80ILi4ELi1ELb0EN4cute5tupleIJNS5_1CILi128EEENS7_ILi48EEENS7_ILi96EEEEEELi96ENS_6half_tEfNS_4arch4Sm80ELb1ELb0ELb1ELb1ELb1ELb0ELb1ELb1EEENS1_21CollectiveEpilogueFwdINS6_IJS8_SA_S9_EEENS6_IJNS7_ILi1EEESI_SI_EEESC_SE_Li128ELb1ELb1ELb1ELb0EEENS1_36VarlenDynamicPersistentTileSchedulerILi128ELi48ELi128ELi128ELb1ELb1ELb0ELb1ELb1ELb1EEEEEEEEEvNT_6ParamsE --------------------------
	.section	.nv.info._ZN7cutlass13device_kernelIN5flash19enable_sm80_to_sm89INS1_16FlashAttnFwdSm80INS1_25CollectiveMainloopFwdSm80ILi4ELi1ELb0EN4cute5tupleIJNS5_1CILi128EEENS7_ILi48EEENS7_ILi96EEEEEELi96ENS_6half_tEfNS_4arch4Sm80ELb1ELb0ELb1ELb1ELb1ELb0ELb1ELb1EEENS1_21CollectiveEpilogueFwdINS6_IJS8_SA_S9_EEENS6_IJNS7_ILi1EEESI_SI_EEESC_SE_Li128ELb1ELb1ELb1ELb0EEENS1_36VarlenDynamicPersistentTileSchedulerILi128ELi48ELi128ELi128ELb1ELb1ELb0ELb1ELb1ELb1EEEEEEEEEvNT_6ParamsE,"",@"SHT_CUDA_INFO"
	.sectionflags	@""
	.align	4


	//----- nvinfo : EIATTR_CUDA_API_VERSION
	.align		4
        /*0000*/ 	.byte	0x04, 0x37
        /*0002*/ 	.short	(.L_362 - .L_361)
.L_361:
        /*0004*/ 	.word	0x00000082


	//----- nvinfo : EIATTR_SW2861232_WAR
	.align		4
.L_362:
        /*0008*/ 	.byte	0x01, 0x35
	.zero		2


	//----- nvinfo : EIATTR_PARAM_CBANK
	.align		4
        /*000c*/ 	.byte	0x04, 0x0a
        /*000e*/ 	.short	(.L_364 - .L_363)
	.align		4
.L_363:
        /*0010*/ 	.word	index@(.nv.constant0._ZN7cutlass13device_kernelIN5flash19enable_sm80_to_sm89INS1_16FlashAttnFwdSm80INS1_25CollectiveMainloopFwdSm80ILi4ELi1ELb0EN4cute5tupleIJNS5_1CILi128EEENS7_ILi48EEENS7_ILi96EEEEEELi96ENS_6half_tEfNS_4arch4Sm80ELb1ELb0ELb1ELb1ELb1ELb0ELb1ELb1EEENS1_21CollectiveEpilogueFwdINS6_IJS8_SA_S9_EEENS6_IJNS7_ILi1EEESI_SI_EEESC_SE_Li128ELb1ELb1ELb1ELb0EEENS1_36VarlenDynamicPersistentTileSchedulerILi128ELi48ELi128ELi128ELb1ELb1ELb0ELb1ELb1ELb1EEEEEEEEEvNT_6ParamsE)
        /*0014*/ 	.short	0x0160
        /*0016*/ 	.short	0x0438


	//----- nvinfo : EIATTR_CBANK_PARAM_SIZE
	.align		4
.L_364:
        /*0018*/ 	.byte	0x03, 0x19
        /*001a*/ 	.short	0x0438


	//----- nvinfo : EIATTR_KPARAM_INFO
	.align		4
        /*001c*/ 	.byte	0x04, 0x17
        /*001e*/ 	.short	(.L_366 - .L_365)
.L_365:
        /*0020*/ 	.word	0x00000000
        /*0024*/ 	.short	0x0000
        /*0026*/ 	.short	0x0000
        /*0028*/ 	.byte	0x00, 0xf0, 0xe1, 0x10


	//----- nvinfo : EIATTR_MAXREG_COUNT
	.align		4
.L_366:
        /*002c*/ 	.byte	0x03, 0x1b
        /*002e*/ 	.short	0x00ff


	//----- nvinfo : EIATTR_NUM_BARRIERS
	.align		4
        /*0030*/ 	.byte	0x02, 0x4c
        /*0032*/ 	.byte	0x06
	.zero		1


	//----- nvinfo : EIATTR_ANNOTATIONS
	.align		4
        /*0034*/ 	.byte	0x04, 0x55
        /*0036*/ 	.short	(.L_368 - .L_367)


	//   ....[0]....
.L_367:
        /* <DEDUP_REMOVED lines=41> */


	//----- nvinfo : EIATTR_MERCURY_ISA_VERSION
	.align		4
.L_368:
        /*02b0*/ 	.byte	0x03, 0x5f
        /*02b2*/ 	.short	0x0000


	//----- nvinfo : EIATTR_INT_WARP_WIDE_INSTR_OFFSETS
	.align		4
        /*02b4*/ 	.byte	0x04, 0x31
        /*02b6*/ 	.short	(.L_370 - .L_369)


	//   ....[0]....
.L_369:
        /*02b8*/ 	.word	0x0000daa0


	//   ....[1]....
        /*02bc*/ 	.word	0x0000db20


	//----- nvinfo : EIATTR_COOP_GROUP_MASK_REGIDS
	.align		4
.L_370:
        /*02c0*/ 	.byte	0x04, 0x29
        /*02c2*/ 	.short	(.L_372 - .L_371)


	//   ....[0]....
.L_371:
        /*02c4*/ 	.word	0xffffffff


	//   ....[1]....
        /*02c8*/ 	.word	0xffffffff


	//   ....[2]....
        /*02cc*/ 	.word	0xffffffff


	//   ....[3]....
        /*02d0*/ 	.word	0xffffffff


	//   ....[4]....
        /*02d4*/ 	.word	0xffffffff


	//   ....[5]....
        /*02d8*/ 	.word	0xffffffff


	//   ....[6]....
        /*02dc*/ 	.word	0xffffffff


	//   ....[7]....
        /*02e0*/ 	.word	0xffffffff


	//   ....[8]....
        /*02e4*/ 	.word	0xffffffff


	//   ....[9]....
        /*02e8*/ 	.word	0xffffffff


	//   ....[10]....
        /*02ec*/ 	.word	0xffffffff


	//   ....[11]....
        /*02f0*/ 	.word	0xffffffff


	//   ....[12]....
        /*02f4*/ 	.word	0xffffffff


	//   ....[13]....
        /*02f8*/ 	.word	0xffffffff


	//   ....[14]....
        /*02fc*/ 	.word	0xffffffff


	//   ....[15]....
        /*0300*/ 	.word	0xffffffff


	//   ....[16]....
        /*0304*/ 	.word	0xffffffff


	//   ....[17]....
        /*0308*/ 	.word	0xffffffff


	//   ....[18]....
        /*030c*/ 	.word	0xffffffff


	//   ....[19]....
        /*0310*/ 	.word	0xffffffff


	//   ....[20]....
        /*0314*/ 	.word	0xffffffff


	//   ....[21]....
        /*0318*/ 	.word	0xffffffff


	//   ....[22]....
        /*031c*/ 	.word	0xffffffff


	//   ....[23]....
        /*0320*/ 	.word	0xffffffff


	//   ....[24]....
        /*0324*/ 	.word	0xffffffff


	//   ....[25]....
        /*0328*/ 	.word	0xffffffff


	//   ....[26]....
        /*032c*/ 	.word	0xffffffff


	//   ....[27]....
        /*0330*/ 	.word	0xffffffff


	//   ....[28]....
        /*0334*/ 	.word	0xffffffff


	//   ....[29]....
        /*0338*/ 	.word	0xffffffff


	//   ....[30]....
        /*033c*/ 	.word	0xffffffff


	//   ....[31]....
        /*0340*/ 	.word	0xffffffff


	//   ....[32]....
        /*0344*/ 	.word	0xffffffff


	//   ....[33]....
        /*0348*/ 	.word	0xffffffff


	//   ....[34]....
        /*034c*/ 	.word	0xffffffff


	//   ....[35]....
        /*0350*/ 	.word	0xffffffff


	//   ....[36]....
        /*0354*/ 	.word	0xffffffff


	//   ....[37]....
        /*0358*/ 	.word	0xffffffff


	//   ....[38]....
        /*035c*/ 	.word	0xffffffff


	//   ....[39]....
        /*0360*/ 	.word	0xffffffff


	//   ....[40]....
        /*0364*/ 	.word	0xffffffff


	//   ....[41]....
        /*0368*/ 	.word	0xffffffff


	//   ....[42]....
        /*036c*/ 	.word	0xffffffff


	//   ....[43]....
        /*0370*/ 	.word	0xffffffff


	//   ....[44]....
        /*0374*/ 	.word	0xffffffff


	//   ....[45]....
        /*0378*/ 	.word	0xffffffff


	//   ....[46]....
        /*037c*/ 	.word	0xffffffff


	//   ....[47]....
        /*0380*/ 	.word	0xffffffff


	//   ....[48]....
        /*0384*/ 	.word	0xffffffff


	//   ....[49]....
        /*0388*/ 	.word	0xffffffff


	//   ....[50]....
        /*038c*/ 	.word	0xffffffff


	//   ....[51]....
        /*0390*/ 	.word	0xffffffff


	//   ....[52]....
        /*0394*/ 	.word	0xffffffff


	//   ....[53]....
        /*0398*/ 	.word	0xffffffff


	//   ....[54]....
        /*039c*/ 	.word	0xffffffff


	//   ....[55]....
        /*03a0*/ 	.word	0xffffffff


	//   ....[56]....
        /*03a4*/ 	.word	0xffffffff


	//   ....[57]....
        /*03a8*/ 	.word	0xffffffff


	//   ....[58]....
        /*03ac*/ 	.word	0xffffffff


	//   ....[59]....
        /*03b0*/ 	.word	0xffffffff


	//   ....[60]....
        /*03b4*/ 	.word	0xffffffff


	//   ....[61]....
        /*03b8*/ 	.word	0xffffffff


	//   ....[62]....
        /*03bc*/ 	.word	0xffffffff


	//   ....[63]....
        /*03c0*/ 	.word	0xffffffff


	//   ....[64]....
        /*03c4*/ 	.word	0xffffffff


	//   ....[65]....
        /*03c8*/ 	.word	0xffffffff


	//   ....[66]....
        /*03cc*/ 	.word	0xffffffff


	//   ....[67]....
        /*03d0*/ 	.word	0xffffffff


	//   ....[68]....
        /*03d4*/ 	.word	0xffffffff


	//   ....[69]....
        /*03d8*/ 	.word	0xffffffff


	//   ....[70]....
        /*03dc*/ 	.word	0xffffffff


	//   ....[71]....
        /*03e0*/ 	.word	0xffffffff


	//   ....[72]....
        /*03e4*/ 	.word	0xffffffff


	//   ....[73]....
        /*03e8*/ 	.word	0xffffffff


	//   ....[74]....
        /*03ec*/ 	.word	0xffffffff


	//   ....[75]....
        /*03f0*/ 	.word	0xffffffff


	//   ....[76]....
        /*03f4*/ 	.word	0xffffffff


	//   ....[77]....
        /*03f8*/ 	.word	0xffffffff


	//   ....[78]....
        /*03fc*/ 	.word	0xffffffff


	//   ....[79]....
        /*0400*/ 	.word	0xffffffff


	//   ....[80]....
        /*0404*/ 	.word	0xffffffff


	//   ....[81]....
        /*0408*/ 	.word	0xffffffff


	//   ....[82]....
        /*040c*/ 	.word	0xffffffff


	//   ....[83]....
        /*0410*/ 	.word	0xffffffff


	//   ....[84]....
        /*0414*/ 	.word	0xffffffff


	//   ....[85]....
        /*0418*/ 	.word	0xffffffff


	//   ....[86]....
        /*041c*/ 	.word	0xffffffff


	//   ....[87]....
        /*0420*/ 	.word	0xffffffff


	//   ....[88]....
        /*0424*/ 	.word	0xffffffff


	//   ....[89]....
        /*0428*/ 	.word	0xffffffff


	//   ....[90]....
        /*042c*/ 	.word	0xffffffff


	//   ....[91]....
        /*0430*/ 	.word	0xffffffff


	//   ....[92]....
        /*0434*/ 	.word	0xffffffff


	//   ....[93]....
        /*0438*/ 	.word	0xffffffff


	//   ....[94]....
        /*043c*/ 	.word	0xffffffff


	//   ....[95]....
        /*0440*/ 	.word	0xffffffff


	//   ....[96]....
        /*0444*/ 	.word	0xffffffff


	//   ....[97]....
        /*0448*/ 	.word	0xffffffff


	//   ....[98]....
        /*044c*/ 	.word	0xffffffff


	//   ....[99]....
        /*0450*/ 	.word	0xffffffff


	//   ....[100]....
        /*0454*/ 	.word	0xffffffff


	//   ....[101]....
        /*0458*/ 	.word	0xffffffff


	//   ....[102]....
        /*045c*/ 	.word	0xffffffff


	//   ....[103]....
        /*0460*/ 	.word	0xffffffff


	//   ....[104]....
        /*0464*/ 	.word	0xffffffff


	//   ....[105]....
        /*0468*/ 	.word	0xffffffff


	//   ....[106]....
        /*046c*/ 	.word	0xffffffff


	//   ....[107]....
        /*0470*/ 	.word	0xffffffff


	//   ....[108]....
        /*0474*/ 	.word	0xffffffff


	//   ....[109]....
        /*0478*/ 	.word	0xffffffff


	//   ....[110]....
        /*047c*/ 	.word	0xffffffff


	//   ....[111]....
        /*0480*/ 	.word	0xffffffff


	//   ....[112]....
        /*0484*/ 	.word	0xffffffff


	//   ....[113]....
        /*0488*/ 	.word	0xffffffff


	//   ....[114]....
        /*048c*/ 	.word	0xffffffff


	//   ....[115]....
        /*0490*/ 	.word	0xffffffff


	//   ....[116]....
        /*0494*/ 	.word	0xffffffff


	//   ....[117]....
        /*0498*/ 	.word	0xffffffff


	//   ....[118]....
        /*049c*/ 	.word	0xffffffff


	//   ....[119]....
        /*04a0*/ 	.word	0xffffffff


	//   ....[120]....
        /*04a4*/ 	.word	0xffffffff


	//   ....[121]....
        /*04a8*/ 	.word	0xffffffff


	//   ....[122]....
        /*04ac*/ 	.word	0xffffffff


	//   ....[123]....
        /*04b0*/ 	.word	0xffffffff


	//   ....[124]....
        /*04b4*/ 	.word	0xffffffff


	//   ....[125]....
        /*04b8*/ 	.word	0xffffffff


	//   ....[126]....
        /*04bc*/ 	.word	0xffffffff


	//   ....[127]....
        /*04c0*/ 	.word	0xffffffff


	//   ....[128]....
        /*04c4*/ 	.word	0xffffffff


	//   ....[129]....
        /*04c8*/ 	.word	0xffffffff


	//   ....[130]....
        /*04cc*/ 	.word	0xffffffff


	//   ....[131]....
        /*04d0*/ 	.word	0xffffffff


	//   ....[132]....
        /*04d4*/ 	.word	0xffffffff


	//   ....[133]....
        /*04d8*/ 	.word	0xffffffff


	//   ....[134]....
        /*04dc*/ 	.word	0xffffffff


	//   ....[135]....
        /*04e0*/ 	.word	0xffffffff


	//   ....[136]....
        /*04e4*/ 	.word	0xffffffff


	//   ....[137]....
        /*04e8*/ 	.word	0xffffffff


	//   ....[138]....
        /*04ec*/ 	.word	0xffffffff


	//   ....[139]....
        /*04f0*/ 	.word	0xffffffff


	//   ....[140]....
        /*04f4*/ 	.word	0xffffffff


	//   ....[141]....
        /*04f8*/ 	.word	0xffffffff


	//   ....[142]....
        /*04fc*/ 	.word	0xffffffff


	//   ....[143]....
        /*0500*/ 	.word	0xffffffff


	//   ....[144]....
        /*0504*/ 	.word	0xffffffff


	//   ....[145]....
        /*0508*/ 	.word	0xffffffff


	//   ....[146]....
        /*050c*/ 	.word	0xffffffff


	//   ....[147]....
        /*0510*/ 	.word	0xffffffff


	//   ....[148]....
        /*0514*/ 	.word	0xffffffff


	//   ....[149]....
        /*0518*/ 	.word	0xffffffff


	//   ....[150]....
        /*051c*/ 	.word	0xffffffff


	//   ....[151]....
        /*0520*/ 	.word	0xffffffff


	//   ....[152]....
        /*0524*/ 	.word	0xffffffff


	//   ....[153]....
        /*0528*/ 	.word	0xffffffff


	//   ....[154]....
        /*052c*/ 	.word	0xffffffff


	//   ....[155]....
        /*0530*/ 	.word	0xffffffff


	//   ....[156]....
        /*0534*/ 	.word	0xffffffff


	//   ....[157]....
        /*0538*/ 	.word	0xffffffff


	//   ....[158]....
        /*053c*/ 	.word	0xffffffff


	//   ....[159]....
        /*0540*/ 	.word	0xffffffff


	//   ....[160]....
        /*0544*/ 	.word	0xffffffff


	//   ....[161]....
        /*0548*/ 	.word	0xffffffff


	//   ....[162]....
        /*054c*/ 	.word	0xffffffff


	//   ....[163]....
        /*0550*/ 	.word	0xffffffff


	//   ....[164]....
        /*0554*/ 	.word	0xffffffff


	//   ....[165]....
        /*0558*/ 	.word	0xffffffff


	//   ....[166]....
        /*055c*/ 	.word	0xffffffff


	//   ....[167]....
        /*0560*/ 	.word	0xffffffff


	//   ....[168]....
        /*0564*/ 	.word	0xffffffff


	//   ....[169]....
        /*0568*/ 	.word	0xffffffff


	//   ....[170]....
        /*056c*/ 	.word	0xffffffff


	//   ....[171]....
        /*0570*/ 	.word	0xffffffff


	//   ....[172]....
        /*0574*/ 	.word	0xffffffff


	//   ....[173]....
        /*0578*/ 	.word	0xffffffff


	//   ....[174]....
        /*057c*/ 	.word	0xffffffff


	//   ....[175]....
        /*0580*/ 	.word	0xffffffff


	//   ....[176]....
        /*0584*/ 	.word	0xffffffff


	//   ....[177]....
        /*0588*/ 	.word	0xffffffff


	//   ....[178]....
        /*058c*/ 	.word	0xffffffff


	//   ....[179]....
        /*0590*/ 	.word	0xffffffff


	//   ....[180]....
        /*0594*/ 	.word	0xffffffff


	//   ....[181]....
        /*0598*/ 	.word	0xffffffff


	//   ....[182]....
        /*059c*/ 	.word	0xffffffff


	//   ....[183]....
        /*05a0*/ 	.word	0xffffffff


	//   ....[184]....
        /*05a4*/ 	.word	0xffffffff


	//   ....[185]....
        /*05a8*/ 	.word	0xffffffff


	//   ....[186]....
        /*05ac*/ 	.word	0xffffffff


	//   ....[187]....
        /*05b0*/ 	.word	0xffffffff


	//   ....[188]....
        /*05b4*/ 	.word	0xffffffff


	//   ....[189]....
        /*05b8*/ 	.word	0xffffffff


	//   ....[190]....
        /*05bc*/ 	.word	0xffffffff


	//   ....[191]....
        /*05c0*/ 	.word	0xffffffff


	//   ....[192]....
        /*05c4*/ 	.word	0xffffffff


	//   ....[193]....
        /*05c8*/ 	.word	0xffffffff


	//   ....[194]....
        /*05cc*/ 	.word	0xffffffff


	//   ....[195]....
        /*05d0*/ 	.word	0xffffffff


	//   ....[196]....
        /*05d4*/ 	.word	0xffffffff


	//   ....[197]....
        /*05d8*/ 	.word	0xffffffff


	//   ....[198]....
        /*05dc*/ 	.word	0xffffffff


	//   ....[199]....
        /*05e0*/ 	.word	0xffffffff


	//   ....[200]....
        /*05e4*/ 	.word	0xffffffff


	//   ....[201]....
        /*05e8*/ 	.word	0xffffffff


	//   ....[202]....
        /*05ec*/ 	.word	0xffffffff


	//   ....[203]....
        /*05f0*/ 	.word	0xffffffff


	//   ....[204]....
        /*05f4*/ 	.word	0xffffffff


	//   ....[205]....
        /*05f8*/ 	.word	0xffffffff


	//   ....[206]....
        /*05fc*/ 	.word	0xffffffff


	//   ....[207]....
        /*0600*/ 	.word	0xffffffff


	//   ....[208]....
        /*0604*/ 	.word	0xffffffff


	//   ....[209]....
        /*0608*/ 	.word	0xffffffff


	//   ....[210]....
        /*060c*/ 	.word	0xffffffff


	//   ....[211]....
        /*0610*/ 	.word	0xffffffff


	//   ....[212]....
        /*0614*/ 	.word	0xffffffff


	//   ....[213]....
        /*0618*/ 	.word	0xffffffff


	//   ....[214]....
        /*061c*/ 	.word	0xffffffff


	//   ....[215]....
        /*0620*/ 	.word	0xffffffff


	//   ....[216]....
        /*0624*/ 	.word	0xffffffff


	//   ....[217]....
        /*0628*/ 	.word	0xffffffff


	//   ....[218]....
        /*062c*/ 	.word	0xffffffff


	//   ....[219]....
        /*0630*/ 	.word	0xffffffff


	//   ....[220]....
        /*0634*/ 	.word	0xffffffff


	//   ....[221]....
        /*0638*/ 	.word	0xffffffff


	//   ....[222]....
        /*063c*/ 	.word	0xffffffff


	//   ....[223]....
        /*0640*/ 	.word	0xffffffff


	//   ....[224]....
        /*0644*/ 	.word	0xffffffff


	//   ....[225]....
        /*0648*/ 	.word	0xffffffff


	//   ....[226]....
        /*064c*/ 	.word	0xffffffff


	//   ....[227]....
        /*0650*/ 	.word	0xffffffff


	//   ....[228]....
        /*0654*/ 	.word	0xffffffff


	//   ....[229]....
        /*0658*/ 	.word	0xffffffff


	//   ....[230]....
        /*065c*/ 	.word	0xffffffff


	//   ....[231]....
        /*0660*/ 	.word	0xffffffff


	//   ....[232]....
        /*0664*/ 	.word	0xffffffff


	//   ....[233]....
        /*0668*/ 	.word	0xffffffff


	//   ....[234]....
        /*066c*/ 	.word	0xffffffff


	//   ....[235]....
        /*0670*/ 	.word	0xffffffff


	//   ....[236]....
        /*0674*/ 	.word	0xffffffff


	//   ....[237]....
        /*0678*/ 	.word	0xffffffff


	//   ....[238]....
        /*067c*/ 	.word	0xffffffff


	//   ....[239]....
        /*0680*/ 	.word	0xffffffff


	//   ....[240]....
        /*0684*/ 	.word	0xffffffff


	//   ....[241]....
        /*0688*/ 	.word	0xffffffff


	//   ....[242]....
        /*068c*/ 	.word	0xffffffff


	//   ....[243]....
        /*0690*/ 	.word	0xffffffff


	//   ....[244]....
        /*0694*/ 	.word	0xffffffff


	//   ....[245]....
        /*0698*/ 	.word	0xffffffff


	//   ....[246]....
        /*069c*/ 	.word	0xffffffff


	//   ....[247]....
        /*06a0*/ 	.word	0xffffffff


	//   ....[248]....
        /*06a4*/ 	.word	0xffffffff


	//   ....[249]....
        /*06a8*/ 	.word	0xffffffff


	//   ....[250]....
        /*06ac*/ 	.word	0xffffffff


	//   ....[251]....
        /*06b0*/ 	.word	0xffffffff


	//   ....[252]....
        /*06b4*/ 	.word	0xffffffff


	//   ....[253]....
        /*06b8*/ 	.word	0xffffffff


	//   ....[254]....
        /*06bc*/ 	.word	0xffffffff


	//   ....[255]....
        /*06c0*/ 	.word	0xffffffff


	//   ....[0]....
        /*06c4*/ 	.word	0xffffffff


	//   ....[1]....
        /*06c8*/ 	.word	0xffffffff


	//   ....[2]....
        /*06cc*/ 	.word	0xffffffff


	//   ....[3]....
        /*06d0*/ 	.word	0xffffffff


	//   ....[4]....
        /*06d4*/ 	.word	0xffffffff


	//   ....[5]....
        /*06d8*/ 	.word	0xffffffff


	//   ....[6]....
        /*06dc*/ 	.word	0xffffffff


	//   ....[7]....
        /*06e0*/ 	.word	0xffffffff


	//----- nvinfo : EIATTR_COOP_GROUP_INSTR_OFFSETS
	.align		4
.L_372:
        /*06e4*/ 	.byte	0x04, 0x28
        /*06e6*/ 	.short	(.L_374 - .L_373)


	//   ....[0]....
.L_373:
        /*06e8*/ 	.word	0x00000050


	//   ....[1]....
        /*06ec*/ 	.word	0x00000200


	//   ....[2]....
        /*06f0*/ 	.word	0x00000230


	//   ....[3]....
        /*06f4*/ 	.word	0x00000260


	//   ....[4]....
        /*06f8*/ 	.word	0x00000290


	//   ....[5]....
        /*06fc*/ 	.word	0x000002c0


	//   ....[6]....
        /*0700*/ 	.word	0x000002f0


	//   ....[7]....
        /*0704*/ 	.word	0x00000450


	//   ....[8]....
        /*0708*/ 	.word	0x00000490


	//   ....[9]....
        /*070c*/ 	.word	0x000004c0


	//   ....[10]....
        /*0710*/ 	.word	0x000004f0


	//   ....[11]....
        /*0714*/ 	.word	0x00000520


	//   ....[12]....
        /*0718*/ 	.word	0x00000550


	//   ....[13]....
        /*071c*/ 	.word	0x000005e0


	//   ....[14]....
        /*0720*/ 	.word	0x00000630


	//   ....[15]....
        /*0724*/ 	.word	0x00000650


	//   ....[16]....
        /*0728*/ 	.word	0x000006b0


	//   ....[17]....
        /*072c*/ 	.word	0x00002880


	//   ....[18]....
        /*0730*/ 	.word	0x000028a0


	//   ....[19]....
        /*0734*/ 	.word	0x00002a30


	//   ....[20]....
        /*0738*/ 	.word	0x00002a40


	//   ....[21]....
        /*073c*/ 	.word	0x00002bc0


	//   ....[22]....
        /*0740*/ 	.word	0x00002be0


	//   ....[23]....
        /*0744*/ 	.word	0x00002d60


	//   ....[24]....
        /*0748*/ 	.word	0x00002d70


	//   ....[25]....
        /*074c*/ 	.word	0x000031f0


	//   ....[26]....
        /*0750*/ 	.word	0x00003210


	//   ....[27]....
        /*0754*/ 	.word	0x00003240


	//   ....[28]....
        /*0758*/ 	.word	0x00003340


	//   ....[29]....
        /*075c*/ 	.word	0x000033f0


	//   ....[30]....
        /*0760*/ 	.word	0x00003460


	//   ....[31]....
        /*0764*/ 	.word	0x00003740


	//   ....[32]....
        /*0768*/ 	.word	0x00003750


	//   ....[33]....
        /*076c*/ 	.word	0x00004690


	//   ....[34]....
        /*0770*/ 	.word	0x000046b0


	//   ....[35]....
        /*0774*/ 	.word	0x00004830


	//   ....[36]....
        /*0778*/ 	.word	0x00004840


	//   ....[37]....
        /*077c*/ 	.word	0x00004a20


	//   ....[38]....
        /*0780*/ 	.word	0x00004be0


	//   ....[39]....
        /*0784*/ 	.word	0x00004bf0


	//   ....[40]....
        /*0788*/ 	.word	0x00004c00


	//   ....[41]....
        /*078c*/ 	.word	0x00005390


	//   ....[42]....
        /*0790*/ 	.word	0x000053b0


	//   ....[43]....
        /*0794*/ 	.word	0x000053d0


	//   ....[44]....
        /*0798*/ 	.word	0x000053e0


	//   ....[45]....
        /*079c*/ 	.word	0x00005410


	//   ....[46]....
        /*07a0*/ 	.word	0x00005430


	//   ....[47]....
        /*07a4*/ 	.word	0x00005450


	//   ....[48]....
        /*07a8*/ 	.word	0x00005460


	//   ....[49]....
        /*07ac*/ 	.word	0x000068f0


	//   ....[50]....
        /*07b0*/ 	.word	0x00006910


	//   ....[51]....
        /*07b4*/ 	.word	0x00006a80


	//   ....[52]....
        /*07b8*/ 	.word	0x00006a90


	//   ....[53]....
        /*07bc*/ 	.word	0x000079c0


	//   ....[54]....
        /*07c0*/ 	.word	0x000079e0


	//   ....[55]....
        /*07c4*/ 	.word	0x00007b30


	//   ....[56]....
        /*07c8*/ 	.word	0x00007b40


	//   ....[57]....
        /*07cc*/ 	.word	0x00007d00


	//   ....[58]....
        /*07d0*/ 	.word	0x00007eb0


	//   ....[59]....
        /*07d4*/ 	.word	0x00007ec0


	//   ....[60]....
        /*07d8*/ 	.word	0x00007ed0


	//   ....[61]....
        /*07dc*/ 	.word	0x00008420


	//   ....[62]....
        /*07e0*/ 	.word	0x00008470


	//   ....[63]....
        /*07e4*/ 	.word	0x00008550


	//   ....[64]....
        /*07e8*/ 	.word	0x00008570


	//   ....[65]....
        /*07ec*/ 	.word	0x00008650


	//   ....[66]....
        /*07f0*/ 	.word	0x00008670


	//   ....[67]....
        /*07f4*/ 	.word	0x00008750


	//   ....[68]....
        /*07f8*/ 	.word	0x00008770


	//   ....[69]....
        /*07fc*/ 	.word	0x0000a1f0


	//   ....[70]....
        /*0800*/ 	.word	0x0000a200


	//   ....[71]....
        /*0804*/ 	.word	0x0000a370


	//   ....[72]....
        /*0808*/ 	.word	0x0000a380


	//   ....[73]....
        /*080c*/ 	.word	0x0000b2b0


	//   ....[74]....
        /*0810*/ 	.word	0x0000b2d0


	//   ....[75]....
        /*0814*/ 	.word	0x0000b3f0


	//   ....[76]....
        /*0818*/ 	.word	0x0000b400


	//   ....[77]....
        /*081c*/ 	.word	0x0000b830


	//   ....[78]....
        /*0820*/ 	.word	0x0000b860


	//   ....[79]....
        /*0824*/ 	.word	0x0000b880


	//   ....[80]....
        /*0828*/ 	.word	0x0000b8a0


	//   ....[81]....
        /*082c*/ 	.word	0x0000b8c0


	//   ....[82]....
        /*0830*/ 	.word	0x0000b8e0


	//   ....[83]....
        /*0834*/ 	.word	0x0000b900


	//   ....[84]....
        /*0838*/ 	.word	0x0000b920


	//   ....[85]....
        /*083c*/ 	.word	0x0000d0e0


	//   ....[86]....
        /*0840*/ 	.word	0x0000d110


	//   ....[87]....
        /*0844*/ 	.word	0x0000d120


	//   ....[88]....
        /*0848*/ 	.word	0x0000d130


	//   ....[89]....
        /*084c*/ 	.word	0x0000d140


	//   ....[90]....
        /*0850*/ 	.word	0x0000d170


	//   ....[91]....
        /*0854*/ 	.word	0x0000d190


	//   ....[92]....
        /*0858*/ 	.word	0x0000d1b0


	//   ....[93]....
        /*085c*/ 	.word	0x0000e730


	//   ....[94]....
        /*0860*/ 	.word	0x0000e740


	//   ....[95]....
        /*0864*/ 	.word	0x0000e750


	//   ....[96]....
        /*0868*/ 	.word	0x0000e760


	//   ....[97]....
        /*086c*/ 	.word	0x0000e770


	//   ....[98]....
        /*0870*/ 	.word	0x0000e780


	//   ....[99]....
        /*0874*/ 	.word	0x0000e790


	//   ....[100]....
        /*0878*/ 	.word	0x0000e7b0


	//   ....[101]....
        /*087c*/ 	.word	0x0000eba0


	//   ....[102]....
        /*0880*/ 	.word	0x0000ebc0


	//   ....[103]....
        /*0884*/ 	.word	0x0000ed20


	//   ....[104]....
        /*0888*/ 	.word	0x0000ed30


	//   ....[105]....
        /*088c*/ 	.word	0x0000ee90


	//   ....[106]....
        /*0890*/ 	.word	0x0000eeb0


	//   ....[107]....
        /*0894*/ 	.word	0x0000f010


	//   ....[108]....
        /*0898*/ 	.word	0x0000f020


	//   ....[109]....
        /*089c*/ 	.word	0x0000f370


	//   ....[110]....
        /*08a0*/ 	.word	0x0000f390


	//   ....[111]....
        /*08a4*/ 	.word	0x0000f900


	//   ....[112]....
        /*08a8*/ 	.word	0x0000f910


	//   ....[113]....
        /*08ac*/ 	.word	0x0000fe80


	//   ....[114]....
        /*08b0*/ 	.word	0x0000fea0


	//   ....[115]....
        /*08b4*/ 	.word	0x00010410


	//   ....[116]....
        /*08b8*/ 	.word	0x00010420


	//   ....[117]....
        /*08bc*/ 	.word	0x000110a0


	//   ....[118]....
        /*08c0*/ 	.word	0x000110c0


	//   ....[119]....
        /*08c4*/ 	.word	0x00011230


	//   ....[120]....
        /*08c8*/ 	.word	0x00011240


	//   ....[121]....
        /*08cc*/ 	.word	0x000113a0


	//   ....[122]....
        /*08d0*/ 	.word	0x000113c0


	//   ....[123]....
        /*08d4*/ 	.word	0x00011520


	//   ....[124]....
        /*08d8*/ 	.word	0x00011530


	//   ....[125]....
        /*08dc*/ 	.word	0x00011750


	//   ....[126]....
        /*08e0*/ 	.word	0x00011770


	//   ....[127]....
        /*08e4*/ 	.word	0x000118a0


	//   ....[128]....
        /*08e8*/ 	.word	0x000118e0


	//   ....[129]....
        /*08ec*/ 	.word	0x00011910


	//   ....[130]....
        /*08f0*/ 	.word	0x00011940


	//   ....[131]....
        /*08f4*/ 	.word	0x00011970


	//   ....[132]....
        /*08f8*/ 	.word	0x000119a0


	//   ....[133]....
        /*08fc*/ 	.word	0x00011b00


	//   ....[134]....
        /*0900*/ 	.word	0x00011b40


	//   ....[135]....
        /*0904*/ 	.word	0x00011b70


	//   ....[136]....
        /*0908*/ 	.word	0x00011ba0


	//   ....[137]....
        /*090c*/ 	.word	0x00011bd0


	//   ....[138]....
        /*0910*/ 	.word	0x00011c00


	//   ....[139]....
        /*0914*/ 	.word	0x00011c90


	//   ....[140]....
        /*0918*/ 	.word	0x00011cf0


	//   ....[141]....
        /*091c*/ 	.word	0x00011d00


	//   ....[142]....
        /*0920*/ 	.word	0x00011d60


	//   ....[143]....
        /*0924*/ 	.word	0x000127c0


	//   ....[144]....
        /*0928*/ 	.word	0x00012820


	//   ....[145]....
        /*092c*/ 	.word	0x00012870


	//   ....[146]....
        /*0930*/ 	.word	0x000128c0


	//   ....[147]....
        /*0934*/ 	.word	0x00012910


	//   ....[148]....
        /*0938*/ 	.word	0x00012980


	//   ....[149]....
        /*093c*/ 	.word	0x000129c0


	//   ....[150]....
        /*0940*/ 	.word	0x00012a30


	//   ....[151]....
        /*0944*/ 	.word	0x00012aa0


	//   ....[152]....
        /*0948*/ 	.word	0x00012b00


	//   ....[153]....
        /*094c*/ 	.word	0x00012b70


	//   ....[154]....
        /*0950*/ 	.word	0x00012be0


	//   ....[155]....
        /*0954*/ 	.word	0x00012c40


	//   ....[156]....
        /*0958*/ 	.word	0x00012ca0


	//   ....[157]....
        /*095c*/ 	.word	0x00012d00


	//   ....[158]....
        /*0960*/ 	.word	0x00012d70


	//   ....[159]....
        /*0964*/ 	.word	0x00012dd0


	//   ....[160]....
        /*0968*/ 	.word	0x00012e30


	//   ....[161]....
        /*096c*/ 	.word	0x00012e90


	//   ....[162]....
        /*0970*/ 	.word	0x00012ef0


	//   ....[163]....
        /*0974*/ 	.word	0x00012f50


	//   ....[164]....
        /*0978*/ 	.word	0x00012fc0


	//   ....[165]....
        /*097c*/ 	.word	0x00013020


	//   ....[166]....
        /*0980*/ 	.word	0x00013080


	//   ....[167]....
        /*0984*/ 	.word	0x000130e0


	//   ....[168]....
        /*0988*/ 	.word	0x00013140


	//   ....[169]....
        /*098c*/ 	.word	0x00013330


	//   ....[170]....
        /*0990*/ 	.word	0x00013520


	//   ....[171]....
        /*0994*/ 	.word	0x000139c0


	//   ....[172]....
        /*0998*/ 	.word	0x00013a10


	//   ....[173]....
        /*099c*/ 	.word	0x00013a60


	//   ....[174]....
        /*09a0*/ 	.word	0x00013ab0


	//   ....[175]....
        /*09a4*/ 	.word	0x00013b00


	//   ....[176]....
        /*09a8*/ 	.word	0x00013b50


	//   ....[177]....
        /*09ac*/ 	.word	0x00013ba0


	//   ....[178]....
        /*09b0*/ 	.word	0x00013bf0


	//   ....[179]....
        /*09b4*/ 	.word	0x00013c60


	//   ....[180]....
        /*09b8*/ 	.word	0x00013cd0


	//   ....[181]....
        /*09bc*/ 	.word	0x00013d30


	//   ....[182]....
        /*09c0*/ 	.word	0x00013d90


	//   ....[183]....
        /*09c4*/ 	.word	0x00013df0


	//   ....[184]....
        /*09c8*/ 	.word	0x00013e60


	//   ....[185]....
        /*09cc*/ 	.word	0x00013ec0


	//   ....[186]....
        /*09d0*/ 	.word	0x00013f20


	//   ....[187]....
        /*09d4*/ 	.word	0x00013f80


	//   ....[188]....
        /*09d8*/ 	.word	0x00013fe0


	//   ....[189]....
        /*09dc*/ 	.word	0x000141c0


	//   ....[190]....
        /*09e0*/ 	.word	0x000143a0


	//   ....[191]....
        /*09e4*/ 	.word	0x00014860


	//   ....[192]....
        /*09e8*/ 	.word	0x000148a0


	//   ....[193]....
        /*09ec*/ 	.word	0x000148f0


	//   ....[194]....
        /*09f0*/ 	.word	0x00014930


	//   ....[195]....
        /*09f4*/ 	.word	0x00014980


	//   ....[196]....
        /*09f8*/ 	.word	0x000149c0


	//   ....[197]....
        /*09fc*/ 	.word	0x00014a10


	//   ....[198]....
        /*0a00*/ 	.word	0x00014a50


	//   ....[199]....
        /*0a04*/ 	.word	0x00014ab0


	//   ....[200]....
        /*0a08*/ 	.word	0x00014b10


	//   ....[201]....
        /*0a0c*/ 	.word	0x00014b70


	//   ....[202]....
        /*0a10*/ 	.word	0x00014bd0


	//   ....[203]....
        /*0a14*/ 	.word	0x00014c40


	//   ....[204]....
        /*0a18*/ 	.word	0x00014ca0


	//   ....[205]....
        /*0a1c*/ 	.word	0x00014d00


	//   ....[206]....
        /*0a20*/ 	.word	0x00014d40


	//   ....[207]....
        /*0a24*/ 	.word	0x00014d80


	//   ....[208]....
        /*0a28*/ 	.word	0x00014dd0


	//   ....[209]....
        /*0a2c*/ 	.word	0x00014e10


	//   ....[210]....
        /*0a30*/ 	.word	0x00014e60


	//   ....[211]....
        /*0a34*/ 	.word	0x00014ea0


	//   ....[212]....
        /*0a38*/ 	.word	0x00014ef0


	//   ....[213]....
        /*0a3c*/ 	.word	0x00014f30


	//   ....[214]....
        /*0a40*/ 	.word	0x00014f80


	//   ....[215]....
        /*0a44*/ 	.word	0x00014fd0


	//   ....[216]....
        /*0a48*/ 	.word	0x00015020


	//   ....[217]....
        /*0a4c*/ 	.word	0x00015070


	//   ....[218]....
        /*0a50*/ 	.word	0x000150c0


	//   ....[219]....
        /*0a54*/ 	.word	0x00015110


	//   ....[220]....
        /*0a58*/ 	.word	0x00015160


	//   ....[221]....
        /*0a5c*/ 	.word	0x000151a0


	//   ....[222]....
        /*0a60*/ 	.word	0x00015210


	//   ....[223]....
        /*0a64*/ 	.word	0x00015280


	//   ....[224]....
        /*0a68*/ 	.word	0x000152e0


	//   ....[225]....
        /*0a6c*/ 	.word	0x00015340


	//   ....[226]....
        /*0a70*/ 	.word	0x000153a0


	//   ....[227]....
        /*0a74*/ 	.word	0x00015410


	//   ....[228]....
        /*0a78*/ 	.word	0x00015470


	//   ....[229]....
        /*0a7c*/ 	.word	0x000154d0


	//   ....[230]....
        /*0a80*/ 	.word	0x00015530


	//   ....[231]....
        /*0a84*/ 	.word	0x000155a0


	//   ....[232]....
        /*0a88*/ 	.word	0x00015600


	//   ....[233]....
        /*0a8c*/ 	.word	0x00015660


	//   ....[234]....
        /*0a90*/ 	.word	0x000156c0


	//   ....[235]....
        /*0a94*/ 	.word	0x00015730


	//   ....[236]....
        /*0a98*/ 	.word	0x00015790


	//   ....[237]....
        /*0a9c*/ 	.word	0x000157f0


	//   ....[238]....
        /*0aa0*/ 	.word	0x00015850


	//   ....[239]....
        /*0aa4*/ 	.word	0x000158c0


	//   ....[240]....
        /*0aa8*/ 	.word	0x00015920


	//   ....[241]....
        /*0aac*/ 	.word	0x00015980


	//   ....[242]....
        /*0ab0*/ 	.word	0x000159e0


	//   ....[243]....
        /*0ab4*/ 	.word	0x00015a50


	//   ....[244]....
        /*0ab8*/ 	.word	0x00015ab0


	//   ....[245]....
        /*0abc*/ 	.word	0x00015b10


	//   ....[246]....
        /*0ac0*/ 	.word	0x00015b70


	//   ....[247]....
        /*0ac4*/ 	.word	0x00015be0


	//   ....[248]....
        /*0ac8*/ 	.word	0x00015c30


	//   ....[249]....
        /*0acc*/ 	.word	0x00015c70


	//   ....[250]....
        /*0ad0*/ 	.word	0x00015cc0


	//   ....[251]....
        /*0ad4*/ 	.word	0x00015d10


	//   ....[252]....
        /*0ad8*/ 	.word	0x00015d60


	//   ....[253]....
        /*0adc*/ 	.word	0x00015dd0


	//   ....[254]....
        /*0ae0*/ 	.word	0x00015e10


	//   ....[255]....
        /*0ae4*/ 	.word	0x00015e60


	//   ....[0]....
        /*0ae8*/ 	.word	0x00015eb0


	//   ....[1]....
        /*0aec*/ 	.word	0x00015f00


	//   ....[2]....
        /*0af0*/ 	.word	0x00015f50


	//   ....[3]....
        /*0af4*/ 	.word	0x00015fc0


	//   ....[4]....
        /*0af8*/ 	.word	0x00016000


	//   ....[5]....
        /*0afc*/ 	.word	0x00016070


	//   ....[6]....
        /*0b00*/ 	.word	0x000160d0


	//   ....[7]....
        /*0b04*/ 	.word	0x00016140


	//----- nvinfo : EIATTR_EXIT_INSTR_OFFSETS
	.align		4
.L_374:
        /*0b08*/ 	.byte	0x04, 0x1c
        /*0b0a*/ 	.short	(.L_376 - .L_375)


	//   ....[0]....
.L_375:
        /*0b0c*/ 	.word	0x000010d0


	//   ....[1]....
        /*0b10*/ 	.word	0x00012780


	//----- nvinfo : EIATTR_MAX_THREADS
	.align		4
.L_376:
        /*0b14*/ 	.byte	0x04, 0x05
        /*0b16*/ 	.short	(.L_378 - .L_377)
.L_377:
        /*0b18*/ 	.word	0x00000080
        /*0b1c*/ 	.word	0x00000001
        /*0b20*/ 	.word	0x00000001


	//----- nvinfo : EIATTR_CRS_STACK_SIZE
	.align		4
.L_378:
        /*0b24*/ 	.byte	0x04, 0x1e
        /*0b26*/ 	.short	(.L_380 - .L_379)
.L_379:
        /*0b28*/ 	.word	0x00000000
.L_380:


//--------------------- .nv.info._ZN7cutlass13device_kernelIN5flash19enable_sm80_to_sm89INS1_16FlashAttnFwdSm80INS1_25CollectiveMainloopFwdSm80ILi4ELi1ELb0EN4cute5tupleIJNS5_1CILi128EEENS7_ILi48EEENS7_ILi96EEEEEELi96ENS_6half_tEfNS_4arch4Sm80ELb1ELb0ELb1ELb1ELb1ELb1ELb1ELb1EEENS1_21CollectiveEpilogueFwdINS6_IJS8_SA_S9_EEENS6_IJNS7_ILi1EEESI_SI_EEESC_SE_Li128ELb1ELb1ELb1ELb0EEENS1_36VarlenDynamicPersistentTileSchedulerILi128ELi48ELi128ELi128ELb1ELb1ELb0ELb1ELb1ELb1EEEEEEEEEvNT_6ParamsE --------------------------
	.section	.nv.info._ZN7cutlass13device_kernelIN5flash19enable_sm80_to_sm89INS1_16FlashAttnFwdSm80INS1_25CollectiveMainloopFwdSm80ILi4ELi1ELb0EN4cute5tupleIJNS5_1CILi128EEENS7_ILi48EEENS7_ILi96EEEEEELi96ENS_6half_tEfNS_4arch4Sm80ELb1ELb0ELb1ELb1ELb1ELb1ELb1ELb1EEENS1_21CollectiveEpilogueFwdINS6_IJS8_SA_S9_EEENS6_IJNS7_ILi1EEESI_SI_EEESC_SE_Li128ELb1ELb1ELb1ELb0EEENS1_36VarlenDynamicPersistentTileSchedulerILi128ELi48ELi128ELi128ELb1ELb1ELb0ELb1ELb1ELb1EEEEEEEEEvNT_6ParamsE,"",@"SHT_CUDA_INFO"
	.sectionflags	@""
	.align	4


	//----- nvinfo : EIATTR_CUDA_API_VERSION
	.align		4
        /*0000*/ 	.byte	0x04, 0x37
        /*0002*/ 	.short	(.L_382 - .L_381)
.L_381:
        /*0004*/ 	.word	0x00000082


	//----- nvinfo : EIATTR_SW2861232_WAR
	.align		4
.L_382:
        /*0008*/ 	.byte	0x01, 0x35
	.zero		2


	//----- nvinfo : EIATTR_PARAM_CBANK
	.align		4
        /*000c*/ 	.byte	0x04, 0x0a
        /*000e*/ 	.short	(.L_384 - .L_383)
	.align		4
.L_383:
        /*0010*/ 	.word	index@(.nv.constant0._ZN7cutlass13device_kernelIN5flash19enable_sm80_to_sm89INS1_16FlashAttnFwdSm80INS1_25CollectiveMainloopFwdSm80ILi4ELi1ELb0EN4cute5tupleIJNS5_1CILi128EEENS7_ILi48EEENS7_ILi96EEEEEELi96ENS_6half_tEfNS_4arch4Sm80ELb1ELb0ELb1ELb1ELb1ELb1ELb1ELb1EEENS1_21CollectiveEpilogueFwdINS6_IJS8_SA_S9_EEENS6_IJNS7_ILi1EEESI_SI_EEESC_SE_Li128ELb1ELb1ELb1ELb0EEENS1_36VarlenDynamicPersistentTileSchedulerILi128ELi48ELi128ELi128ELb1ELb1ELb0ELb1ELb1ELb1EEEEEEEEEvNT_6ParamsE)
        /*0014*/ 	.short	0x0160
        /*0016*/ 	.short	0x0438


	//----- nvinfo : EIATTR_CBANK_PARAM_SIZE
	.align		4
.L_384:
        /*0018*/ 	.byte	0x03, 0x19
        /*001a*/ 	.short	0x0438


	//----- nvinfo : EIATTR_KPARAM_INFO
	.align		4
        /*001c*/ 	.byte	0x04, 0x17
        /*001e*/ 	.short	(.L_386 - .L_385)
.L_385:
        /*0020*/ 	.word	0x00000000
        /*0024*/ 	.short	0x0000
        /*0026*/ 	.short	0x0000
        /*0028*/ 	.byte	0x00, 0xf0, 0xe1, 0x10


	//----- nvinfo : EIATTR_MAXREG_COUNT
	.align		4
.L_386:
        /*002c*/ 	.byte	0x03, 0x1b
        /*002e*/ 	.short	0x00ff


	//----- nvinfo : EIATTR_NUM_BARRIERS
	.align		4
        /*0030*/ 	.byte	0x02, 0x4c
        /*0032*/ 	.byte	0x06
	.zero		1


	//----- nvinfo : EIATTR_ANNOTATIONS
	.align		4
        /*0034*/ 	.byte	0x04, 0x55
        /*0036*/ 	.short	(.L_388 - .L_387)


	//   ....[0]....
.L_387:
        /* <DEDUP_REMOVED lines=203> */


	//----- nvinfo : EIATTR_MERCURY_ISA_VERSION
	.align		4
.L_388:
        /*0cd8*/ 	.byte	0x03, 0x5f
        /*0cda*/ 	.short	0x0000


	//----- nvinfo : EIATTR_INT_WARP_WIDE_INSTR_OFFSETS
	.align		4
        /*0cdc*/ 	.byte	0x04, 0x31
        /*0cde*/ 	.short	(.L_390 - .L_389)


	//   ....[0]....
.L_389:
        /*0ce0*/ 	.word	0x0001aa40


	//   ....[1]....
        /*0ce4*/ 	.word	0x0001aac0


	//----- nvinfo : EIATTR_COOP_GROUP_MASK_REGIDS
	.align		4
.L_390:
        /*0ce8*/ 	.byte	0x04, 0x29
        /*0cea*/ 	.short	(.L_392 - .L_391)


	//   ....[0]....
.L_391:
        /*0cec*/ 	.word	0xffffffff


	//   ....[1]....
        /*0cf0*/ 	.word	0xffffffff


	//   ....[2]....
        /*0cf4*/ 	.word	0xffffffff


	//   ....[3]....
        /*0cf8*/ 	.word	0xffffffff


	//   ....[4]....
        /*0cfc*/ 	.word	0xffffffff


	//   ....[5]....
        /*0d00*/ 	.word	0xffffffff


	//   ....[6]....
        /*0d04*/ 	.word	0xffffffff


	//   ....[7]....
        /*0d08*/ 	.word	0xffffffff


	//   ....[8]....
        /*0d0c*/ 	.word	0xffffffff


	//   ....[9]....
        /*0d10*/ 	.word	0xffffffff


	//   ....[10]....
        /*0d14*/ 	.word	0xffffffff


	//   ....[11]....
        /*0d18*/ 	.word	0xffffffff


	//   ....[12]....
        /*0d1c*/ 	.word	0xffffffff


	//   ....[13]....
        /*0d20*/ 	.word	0xffffffff


	//   ....[14]....
        /*0d24*/ 	.word	0xffffffff


	//   ....[15]....
        /*0d28*/ 	.word	0xffffffff


	//   ....[16]....
        /*0d2c*/ 	.word	0xffffffff


	//   ....[17]....
        /*0d30*/ 	.word	0xffffffff


	//   ....[18]....
        /*0d34*/ 	.word	0xffffffff


	//   ....[19]....
        /*0d38*/ 	.word	0xffffffff


	//   ....[20]....
        /*0d3c*/ 	.word	0xffffffff


	//   ....[21]....
        /*0d40*/ 	.word	0xffffffff


	//   ....[22]....
        /*0d44*/ 	.word	0xffffffff


	//   ....[23]....
        /*0d48*/ 	.word	0xffffffff


	//   ....[24]....
        /*0d4c*/ 	.word	0xffffffff


	//   ....[25]....
        /*0d50*/ 	.word	0xffffffff


	//   ....[26]....
        /*0d54*/ 	.word	0xffffffff


	//   ....[27]....
        /*0d58*/ 	.word	0xffffffff


	//   ....[28]....
        /*0d5c*/ 	.word	0xffffffff


	//   ....[29]....
        /*0d60*/ 	.word	0xffffffff


	//   ....[30]....
        /*0d64*/ 	.word	0xffffffff


	//   ....[31]....
        /*0d68*/ 	.word	0xffffffff


	//   ....[32]....
        /*0d6c*/ 	.word	0xffffffff


	//   ....[33]....
        /*0d70*/ 	.word	0xffffffff


	//   ....[34]....
        /*0d74*/ 	.word	0xffffffff


	//   ....[35]....
        /*0d78*/ 	.word	0xffffffff


	//   ....[36]....
        /*0d7c*/ 	.word	0xffffffff


	//   ....[37]....
        /*0d80*/ 	.word	0xffffffff


	//   ....[38]....
        /*0d84*/ 	.word	0xffffffff


	//   ....[39]....
        /*0d88*/ 	.word	0xffffffff


	//   ....[40]....
        /*0d8c*/ 	.word	0xffffffff


	//   ....[41]....
        /*0d90*/ 	.word	0xffffffff


	//   ....[42]....
        /*0d94*/ 	.word	0xffffffff


	//   ....[43]....
        /*0d98*/ 	.word	0xffffffff


	//   ....[44]....
        /*0d9c*/ 	.word	0xffffffff


	//   ....[45]....
        /*0da0*/ 	.word	0xffffffff


	//   ....[46]....
        /*0da4*/ 	.word	0xffffffff


	//   ....[47]....
        /*0da8*/ 	.word	0xffffffff


	//   ....[48]....
        /*0dac*/ 	.word	0xffffffff


	//   ....[49]....
        /*0db0*/ 	.word	0xffffffff


	//   ....[50]....
        /*0db4*/ 	.word	0xffffffff


	//   ....[51]....
        /*0db8*/ 	.word	0xffffffff


	//   ....[52]....
        /*0dbc*/ 	.word	0xffffffff


	//   ....[53]....
        /*0dc0*/ 	.word	0xffffffff


	//   ....[54]....
        /*0dc4*/ 	.word	0xffffffff


	//   ....[55]....
        /*0dc8*/ 	.word	0xffffffff


	//   ....[56]....
        /*0dcc*/ 	.word	0xffffffff


	//   ....[57]....
        /*0dd0*/ 	.word	0xffffffff


	//   ....[58]....
        /*0dd4*/ 	.word	0xffffffff


	//   ....[59]....
        /*0dd8*/ 	.word	0xffffffff


	//   ....[60]....
        /*0ddc*/ 	.word	0xffffffff


	//   ....[61]....
        /*0de0*/ 	.word	0xffffffff


	//   ....[62]....
        /*0de4*/ 	.word	0xffffffff


	//   ....[63]....
        /*0de8*/ 	.word	0xffffffff


	//   ....[64]....
        /*0dec*/ 	.word	0xffffffff


	//   ....[65]....
        /*0df0*/ 	.word	0xffffffff


	//   ....[66]....
        /*0df4*/ 	.word	0xffffffff


	//   ....[67]....
        /*0df8*/ 	.word	0xffffffff


	//   ....[68]....
        /*0dfc*/ 	.word	0xffffffff


	//   ....[69]....
        /*0e00*/ 	.word	0xffffffff


	//   ....[70]....
        /*0e04*/ 	.word	0xffffffff


	//   ....[71]....
        /*0e08*/ 	.word	0xffffffff


	//   ....[72]....
        /*0e0c*/ 	.word	0xffffffff


	//   ....[73]....
        /*0e10*/ 	.word	0xffffffff


	//   ....[74]....
        /*0e14*/ 	.word	0xffffffff


	//   ....[75]....
        /*0e18*/ 	.word	0xffffffff


	//   ....[76]....
        /*0e1c*/ 	.word	0xffffffff


	//   ....[77]....
        /*0e20*/ 	.word	0xffffffff


	//   ....[78]....
        /*0e24*/ 	.word	0xffffffff


	//   ....[79]....
        /*0e28*/ 	.word	0xffffffff


	//   ....[80]....
        /*0e2c*/ 	.word	0xffffffff


	//   ....[81]....
        /*0e30*/ 	.word	0xffffffff


	//   ....[82]....
        /*0e34*/ 	.word	0xffffffff


	//   ....[83]....
        /*0e38*/ 	.word	0xffffffff


	//   ....[84]....
        /*0e3c*/ 	.word	0xffffffff


	//   ....[85]....
        /*0e40*/ 	.word	0xffffffff


	//   ....[86]....
        /*0e44*/ 	.word	0xffffffff


	//   ....[87]....
        /*0e48*/ 	.word	0xffffffff


	//   ....[88]....
        /*0e4c*/ 	.word	0xffffffff


	//   ....[89]....
        /*0e50*/ 	.word	0xffffffff


	//   ....[90]....
        /*0e54*/ 	.word	0xffffffff


	//   ....[91]....
        /*0e58*/ 	.word	0xffffffff


	//   ....[92]....
        /*0e5c*/ 	.word	0xffffffff


	//   ....[93]....
        /*0e60*/ 	.word	0xffffffff


	//   ....[94]....
        /*0e64*/ 	.word	0xffffffff


	//   ....[95]....
        /*0e68*/ 	.word	0xffffffff


	//   ....[96]....
        /*0e6c*/ 	.word	0xffffffff


	//   ....[97]....
        /*0e70*/ 	.word	0xffffffff


	//   ....[98]....
        /*0e74*/ 	.word	0xffffffff


	//   ....[99]....
        /*0e78*/ 	.word	0xffffffff


	//   ....[100]....
        /*0e7c*/ 	.word	0xffffffff


	//   ....[101]....
        /*0e80*/ 	.word	0xffffffff


	//   ....[102]....
        /*0e84*/ 	.word	0xffffffff


	//   ....[103]....
        /*0e88*/ 	.word	0xffffffff


	//   ....[104]....
        /*0e8c*/ 	.word	0xffffffff


	//   ....[105]....
        /*0e90*/ 	.word	0xffffffff


	//   ....[106]....
        /*0e94*/ 	.word	0xffffffff


	//   ....[107]....
        /*0e98*/ 	.word	0xffffffff


	//   ....[108]....
        /*0e9c*/ 	.word	0xffffffff


	//   ....[109]....
        /*0ea0*/ 	.word	0xffffffff


	//   ....[110]....
        /*0ea4*/ 	.word	0xffffffff


	//   ....[111]....
        /*0ea8*/ 	.word	0xffffffff


	//   ....[112]....
        /*0eac*/ 	.word	0xffffffff


	//   ....[113]....
        /*0eb0*/ 	.word	0xffffffff


	//   ....[114]....
        /*0eb4*/ 	.word	0xffffffff


	//   ....[115]....
        /*0eb8*/ 	.word	0xffffffff


	//   ....[116]....
        /*0ebc*/ 	.word	0xffffffff


	//   ....[117]....
        /*0ec0*/ 	.word	0xffffffff


	//   ....[118]....
        /*0ec4*/ 	.word	0xffffffff


	//   ....[119]....
        /*0ec8*/ 	.word	0xffffffff


	//   ....[120]....
        /*0ecc*/ 	.word	0xffffffff


	//   ....[121]....
        /*0ed0*/ 	.word	0xffffffff


	//   ....[122]....
        /*0ed4*/ 	.word	0xffffffff


	//   ....[123]....
        /*0ed8*/ 	.word	0xffffffff


	//   ....[124]....
        /*0edc*/ 	.word	0xffffffff


	//   ....[125]....
        /*0ee0*/ 	.word	0xffffffff


	//   ....[126]....
        /*0ee4*/ 	.word	0xffffffff


	//   ....[127]....
        /*0ee8*/ 	.word	0xffffffff


	//   ....[128]....
        /*0eec*/ 	.word	0xffffffff


	//   ....[129]....
        /*0ef0*/ 	.word	0xffffffff


	//   ....[130]....
        /*0ef4*/ 	.word	0xffffffff


	//   ....[131]....
        /*0ef8*/ 	.word	0xffffffff


	//   ....[132]....
        /*0efc*/ 	.word	0xffffffff


	//   ....[133]....
        /*0f00*/ 	.word	0xffffffff


	//   ....[134]....
        /*0f04*/ 	.word	0xffffffff


	//   ....[135]....
        /*0f08*/ 	.word	0xffffffff


	//   ....[136]....
        /*0f0c*/ 	.word	0xffffffff


	//   ....[137]....
        /*0f10*/ 	.word	0xffffffff


	//   ....[138]....
        /*0f14*/ 	.word	0xffffffff


	//   ....[139]....
        /*0f18*/ 	.word	0xffffffff


	//   ....[140]....
        /*0f1c*/ 	.word	0xffffffff


	//   ....[141]....
        /*0f20*/ 	.word	0xffffffff


	//   ....[142]....
        /*0f24*/ 	.word	0xffffffff


	//   ....[143]....
        /*0f28*/ 	.word	0xffffffff


	//   ....[144]....
        /*0f2c*/ 	.word	0xffffffff


	//   ....[145]....
        /*0f30*/ 	.word	0xffffffff


	//   ....[146]....
        /*0f34*/ 	.word	0xffffffff


	//   ....[147]....
        /*0f38*/ 	.word	0xffffffff


	//   ....[148]....
        /*0f3c*/ 	.word	0xffffffff


	//   ....[149]....
        /*0f40*/ 	.word	0xffffffff


	//   ....[150]....
        /*0f44*/ 	.word	0xffffffff


	//   ....[151]....
        /*0f48*/ 	.word	0xffffffff


	//   ....[152]....
        /*0f4c*/ 	.word	0xffffffff


	//   ....[153]....
        /*0f50*/ 	.word	0xffffffff


	//   ....[154]....
        /*0f54*/ 	.word	0xffffffff


	//   ....[155]....
        /*0f58*/ 	.word	0xffffffff


	//   ....[156]....
        /*0f5c*/ 	.word	0xffffffff


	//   ....[157]....
        /*0f60*/ 	.word	0xffffffff


	//   ....[158]....
        /*0f64*/ 	.word	0xffffffff


	//   ....[159]....
        /*0f68*/ 	.word	0xffffffff


	//   ....[160]....
        /*0f6c*/ 	.word	0xffffffff


	//   ....[161]....
        /*0f70*/ 	.word	0xffffffff


	//   ....[162]....
        /*0f74*/ 	.word	0xffffffff


	//   ....[163]....
        /*0f78*/ 	.word	0xffffffff


	//   ....[164]....
        /*0f7c*/ 	.word	0xffffffff


	//   ....[165]....
        /*0f80*/ 	.word	0xffffffff


	//   ....[166]....
        /*0f84*/ 	.word	0xffffffff


	//   ....[167]....
        /*0f88*/ 	.word	0xffffffff


	//   ....[168]....
        /*0f8c*/ 	.word	0xffffffff


	//   ....[169]....
        /*0f90*/ 	.word	0xffffffff


	//   ....[170]....
        /*0f94*/ 	.word	0xffffffff


	//   ....[171]....
        /*0f98*/ 	.word	0xffffffff


	//   ....[172]....
        /*0f9c*/ 	.word	0xffffffff


	//   ....[173]....
        /*0fa0*/ 	.word	0xffffffff


	//   ....[174]....
        /*0fa4*/ 	.word	0xffffffff


	//   ....[175]....
        /*0fa8*/ 	.word	0xffffffff


	//   ....[176]....
        /*0fac*/ 	.word	0xffffffff


	//   ....[177]....
        /*0fb0*/ 	.word	0xffffffff


	//   ....[178]....
        /*0fb4*/ 	.word	0xffffffff


	//   ....[179]....
        /*0fb8*/ 	.word	0xffffffff


	//   ....[180]....
        /*0fbc*/ 	.word	0xffffffff


	//   ....[181]....
        /*0fc0*/ 	.word	0xffffffff


	//   ....[182]....
        /*0fc4*/ 	.word	0xffffffff


	//   ....[183]....
        /*0fc8*/ 	.word	0xffffffff


	//   ....[184]....
        /*0fcc*/ 	.word	0xffffffff


	//   ....[185]....
        /*0fd0*/ 	.word	0xffffffff


	//   ....[186]....
        /*0fd4*/ 	.word	0xffffffff


	//   ....[187]....
        /*0fd8*/ 	.word	0xffffffff


	//   ....[188]....
        /*0fdc*/ 	.word	0xffffffff


	//   ....[189]....
        /*0fe0*/ 	.word	0xffffffff


	//   ....[190]....
        /*0fe4*/ 	.word	0xffffffff


	//   ....[191]....
        /*0fe8*/ 	.word	0xffffffff


	//   ....[192]....
        /*0fec*/ 	.word	0xffffffff


	//   ....[193]....
        /*0ff0*/ 	.word	0xffffffff


	//   ....[194]....
        /*0ff4*/ 	.word	0xffffffff


	//   ....[195]....
        /*0ff8*/ 	.word	0xffffffff


	//   ....[196]....
        /*0ffc*/ 	.word	0xffffffff


	//   ....[197]....
        /*1000*/ 	.word	0xffffffff


	//   ....[198]....
        /*1004*/ 	.word	0xffffffff


	//   ....[199]....
        /*1008*/ 	.word	0xffffffff


	//   ....[200]....
        /*100c*/ 	.word	0xffffffff


	//   ....[201]....
        /*1010*/ 	.word	0xffffffff


	//   ....[202]....
        /*1014*/ 	.word	0xffffffff


	//   ....[203]....
        /*1018*/ 	.word	0xffffffff


	//   ....[204]....
        /*101c*/ 	.word	0xffffffff


	//   ....[205]....
        /*1020*/ 	.word	0xffffffff


	//   ....[206]....
        /*1024*/ 	.word	0xffffffff


	//   ....[207]....
        /*1028*/ 	.word	0xffffffff


	//   ....[208]....
        /*102c*/ 	.word	0xffffffff


	//   ....[209]....
        /*1030*/ 	.word	0xffffffff


	//   ....[210]....
        /*1034*/ 	.word	0xffffffff


	//   ....[211]....
        /*1038*/ 	.word	0xffffffff


	//   ....[212]....
        /*103c*/ 	.word	0xffffffff


	//   ....[213]....
        /*1040*/ 	.word	0xffffffff


	//   ....[214]....
        /*1044*/ 	.word	0xffffffff


	//   ....[215]....
        /*1048*/ 	.word	0xffffffff


	//   ....[216]....
        /*104c*/ 	.word	0xffffffff


	//   ....[217]....
        /*1050*/ 	.word	0xffffffff


	//   ....[218]....
        /*1054*/ 	.word	0xffffffff


	//   ....[219]....
        /*1058*/ 	.word	0xffffffff


	//   ....[220]....
        /*105c*/ 	.word	0xffffffff


	//   ....[221]....
        /*1060*/ 	.word	0xffffffff


	//   ....[222]....
        /*1064*/ 	.word	0xffffffff


	//   ....[223]....
        /*1068*/ 	.word	0xffffffff


	//   ....[224]....
        /*106c*/ 	.word	0xffffffff


	//   ....[225]....
        /*1070*/ 	.word	0xffffffff


	//   ....[226]....
        /*1074*/ 	.word	0xffffffff


	//   ....[227]....
        /*1078*/ 	.word	0xffffffff


	//   ....[228]....
        /*107c*/ 	.word	0xffffffff


	//   ....[229]....
        /*1080*/ 	.word	0xffffffff


	//   ....[230]....
        /*1084*/ 	.word	0xffffffff


	//   ....[231]....
        /*1088*/ 	.word	0xffffffff


	//   ....[232]....
        /*108c*/ 	.word	0xffffffff


	//   ....[233]....
        /*1090*/ 	.word	0xffffffff


	//   ....[234]....
        /*1094*/ 	.word	0xffffffff


	//   ....[235]....
        /*1098*/ 	.word	0xffffffff


	//   ....[236]....
        /*109c*/ 	.word	0xffffffff


	//   ....[237]....
        /*10a0*/ 	.word	0xffffffff


	//   ....[238]....
        /*10a4*/ 	.word	0xffffffff


	//   ....[239]....
        /*10a8*/ 	.word	0xffffffff


	//   ....[240]....
        /*10ac*/ 	.word	0xffffffff


	//   ....[241]....
        /*10b0*/ 	.word	0xffffffff


	//   ....[242]....
        /*10b4*/ 	.word	0xffffffff


	//   ....[243]....
        /*10b8*/ 	.word	0xffffffff


	//   ....[244]....
        /*10bc*/ 	.word	0xffffffff


	//   ....[245]....
        /*10c0*/ 	.word	0xffffffff


	//   ....[246]....
        /*10c4*/ 	.word	0xffffffff


	//   ....[247]....
        /*10c8*/ 	.word	0xffffffff


	//   ....[248]....
        /*10cc*/ 	.word	0xffffffff


	//   ....[249]....
        /*10d0*/ 	.word	0xffffffff


	//   ....[250]....
        /*10d4*/ 	.word	0xffffffff


	//   ....[251]....
        /*10d8*/ 	.word	0xffffffff


	//   ....[252]....
        /*10dc*/ 	.word	0xffffffff


	//   ....[253]....
        /*10e0*/ 	.word	0xffffffff


	//   ....[254]....
        /*10e4*/ 	.word	0xffffffff


	//   ....[255]....
        /*10e8*/ 	.word	0xffffffff


	//   ....[0]....
        /*10ec*/ 	.word	0xffffffff


	//   ....[1]....
        /*10f0*/ 	.word	0xffffffff


	//   ....[2]....
        /*10f4*/ 	.word	0xffffffff


	//   ....[3]....
        /*10f8*/ 	.word	0xffffffff


	//   ....[4]....
        /*10fc*/ 	.word	0xffffffff


	//   ....[5]....
        /*1100*/ 	.word	0xffffffff


	//   ....[6]....
        /*1104*/ 	.word	0xffffffff


	//   ....[7]....
        /*1108*/ 	.word	0xffffffff


	//   ....[8]....
        /*110c*/ 	.word	0xffffffff


	//   ....[9]....
        /*1110*/ 	.word	0xffffffff


	//   ....[10]....
        /*1114*/ 	.word	0xffffffff


	//   ....[11]....
        /*1118*/ 	.word	0xffffffff


	//   ....[12]....
        /*111c*/ 	.word	0xffffffff


	//   ....[13]....
        /*1120*/ 	.word	0xffffffff


	//   ....[14]....
        /*1124*/ 	.word	0xffffffff


	//   ....[15]....
        /*1128*/ 	.word	0xffffffff


	//   ....[16]....
        /*112c*/ 	.word	0xffffffff


	//   ....[17]....
        /*1130*/ 	.word	0xffffffff


	//   ....[18]....
        /*1134*/ 	.word	0xffffffff


	//   ....[19]....
        /*1138*/ 	.word	0xffffffff


	//   ....[20]....
        /*113c*/ 	.word	0xffffffff


	//   ....[21]....
        /*1140*/ 	.word	0xffffffff


	//   ....[22]....
        /*1144*/ 	.word	0xffffffff


	//   ....[23]....
        /*1148*/ 	.word	0xffffffff


	//   ....[24]....
        /*114c*/ 	.word	0xffffffff


	//   ....[25]....
        /*1150*/ 	.word	0xffffffff


	//   ....[26]....
        /*1154*/ 	.word	0xffffffff


	//   ....[27]....
        /*1158*/ 	.word	0xffffffff


	//   ....[28]....
        /*115c*/ 	.word	0xffffffff


	//   ....[29]....
        /*1160*/ 	.word	0xffffffff


	//   ....[30]....
        /*1164*/ 	.word	0xffffffff


	//   ....[31]....
        /*1168*/ 	.word	0xffffffff


	//----- nvinfo : EIATTR_COOP_GROUP_INSTR_OFFSETS
	.align		4
.L_392:
        /*116c*/ 	.byte	0x04, 0x28
        /*116e*/ 	.short	(.L_394 - .L_393)


	//   ....[0]....
.L_393:
        /*1170*/ 	.word	0x00000050


	//   ....[1]....
        /*1174*/ 	.word	0x00000200


	//   ....[2]....
        /*1178*/ 	.word	0x00000230


	//   ....[3]....
        /*117c*/ 	.word	0x00000260


	//   ....[4]....
        /*1180*/ 	.word	0x00000290


	//   ....[5]....
        /*1184*/ 	.word	0x000002c0


	//   ....[6]....
        /*1188*/ 	.word	0x000002f0


	//   ....[7]....
        /*118c*/ 	.word	0x00000450


	//   ....[8]....
        /*1190*/ 	.word	0x00000490


	//   ....[9]....
        /*1194*/ 	.word	0x000004c0


	//   ....[10]....
        /*1198*/ 	.word	0x000004f0


	//   ....[11]....
        /*119c*/ 	.word	0x00000520


	//   ....[12]....
        /*11a0*/ 	.word	0x00000550


	//   ....[13]....
        /*11a4*/ 	.word	0x000005e0


	//   ....[14]....
        /*11a8*/ 	.word	0x00000630


	//   ....[15]....
        /*11ac*/ 	.word	0x00000650


	//   ....[16]....
        /*11b0*/ 	.word	0x000006b0


	//   ....[17]....
        /*11b4*/ 	.word	0x000040a0


	//   ....[18]....
        /*11b8*/ 	.word	0x000040b0


	//   ....[19]....
        /*11bc*/ 	.word	0x00005c70


	//   ....[20]....
        /*11c0*/ 	.word	0x00005c80


	//   ....[21]....
        /*11c4*/ 	.word	0x000075f0


	//   ....[22]....
        /*11c8*/ 	.word	0x00007610


	//   ....[23]....
        /*11cc*/ 	.word	0x00007b90


	//   ....[24]....
        /*11d0*/ 	.word	0x00007bb0


	//   ....[25]....
        /*11d4*/ 	.word	0x00008c40


	//   ....[26]....
        /*11d8*/ 	.word	0x00008c60


	//   ....[27]....
        /*11dc*/ 	.word	0x00008e00


	//   ....[28]....
        /*11e0*/ 	.word	0x00008e10


	//   ....[29]....
        /*11e4*/ 	.word	0x00008fa0


	//   ....[30]....
        /*11e8*/ 	.word	0x00008fc0


	//   ....[31]....
        /*11ec*/ 	.word	0x00009150


	//   ....[32]....
        /*11f0*/ 	.word	0x00009160


	//   ....[33]....
        /*11f4*/ 	.word	0x00009650


	//   ....[34]....
        /*11f8*/ 	.word	0x00009660


	//   ....[35]....
        /*11fc*/ 	.word	0x00009670


	//   ....[36]....
        /*1200*/ 	.word	0x00009680


	//   ....[37]....
        /*1204*/ 	.word	0x00009b20


	//   ....[38]....
        /*1208*/ 	.word	0x00009b40


	//   ....[39]....
        /*120c*/ 	.word	0x00009b60


	//   ....[40]....
        /*1210*/ 	.word	0x00009b80


	//   ....[41]....
        /*1214*/ 	.word	0x0000a0a0


	//   ....[42]....
        /*1218*/ 	.word	0x0000a310


	//   ....[43]....
        /*121c*/ 	.word	0x0000a350


	//   ....[44]....
        /*1220*/ 	.word	0x0000a380


	//   ....[45]....
        /*1224*/ 	.word	0x0000ceb0


	//   ....[46]....
        /*1228*/ 	.word	0x0000ced0


	//   ....[47]....
        /*122c*/ 	.word	0x0000cef0


	//   ....[48]....
        /*1230*/ 	.word	0x0000cf10


	//   ....[49]....
        /*1234*/ 	.word	0x0000d260


	//   ....[50]....
        /*1238*/ 	.word	0x0000d4d0


	//   ....[51]....
        /*123c*/ 	.word	0x0000d510


	//   ....[52]....
        /*1240*/ 	.word	0x0000d550


	//   ....[53]....
        /*1244*/ 	.word	0x00010300


	//   ....[54]....
        /*1248*/ 	.word	0x00010330


	//   ....[55]....
        /*124c*/ 	.word	0x00010500


	//   ....[56]....
        /*1250*/ 	.word	0x00010510


	//   ....[57]....
        /*1254*/ 	.word	0x000114e0


	//   ....[58]....
        /*1258*/ 	.word	0x00011500


	//   ....[59]....
        /*125c*/ 	.word	0x00011670


	//   ....[60]....
        /*1260*/ 	.word	0x00011680


	//   ....[61]....
        /*1264*/ 	.word	0x000118b0


	//   ....[62]....
        /*1268*/ 	.word	0x00011a70


	//   ....[63]....
        /*126c*/ 	.word	0x00011a80


	//   ....[64]....
        /*1270*/ 	.word	0x00011a90


	//   ....[65]....
        /*1274*/ 	.word	0x00012220


	//   ....[66]....
        /*1278*/ 	.word	0x00012240


	//   ....[67]....
        /*127c*/ 	.word	0x00012260


	//   ....[68]....
        /*1280*/ 	.word	0x00012270


	//   ....[69]....
        /*1284*/ 	.word	0x000122a0


	//   ....[70]....
        /*1288*/ 	.word	0x000122c0


	//   ....[71]....
        /*128c*/ 	.word	0x000122e0


	//   ....[72]....
        /*1290*/ 	.word	0x000122f0


	//   ....[73]....
        /*1294*/ 	.word	0x00013780


	//   ....[74]....
        /*1298*/ 	.word	0x000137a0


	//   ....[75]....
        /*129c*/ 	.word	0x00013900


	//   ....[76]....
        /*12a0*/ 	.word	0x00013910


	//   ....[77]....
        /*12a4*/ 	.word	0x000148b0


	//   ....[78]....
        /*12a8*/ 	.word	0x000148d0


	//   ....[79]....
        /*12ac*/ 	.word	0x00014a10


	//   ....[80]....
        /*12b0*/ 	.word	0x00014a20


	//   ....[81]....
        /*12b4*/ 	.word	0x00014c40


	//   ....[82]....
        /*12b8*/ 	.word	0x00014df0


	//   ....[83]....
        /*12bc*/ 	.word	0x00014e00


	//   ....[84]....
        /*12c0*/ 	.word	0x00014e10


	//   ....[85]....
        /*12c4*/ 	.word	0x00015350


	//   ....[86]....
        /*12c8*/ 	.word	0x000153b0


	//   ....[87]....
        /*12cc*/ 	.word	0x00015490


	//   ....[88]....
        /*12d0*/ 	.word	0x000154b0


	//   ....[89]....
        /*12d4*/ 	.word	0x00015590


	//   ....[90]....
        /*12d8*/ 	.word	0x000155b0


	//   ....[91]....
        /*12dc*/ 	.word	0x00015690


	//   ....[92]....
        /*12e0*/ 	.word	0x000156b0


	//   ....[93]....
        /*12e4*/ 	.word	0x00017170


	//   ....[94]....
        /*12e8*/ 	.word	0x000171c0


	//   ....[95]....
        /*12ec*/ 	.word	0x000172e0


	//   ....[96]....
        /*12f0*/ 	.word	0x000172f0


	//   ....[97]....
        /*12f4*/ 	.word	0x000182a0


	//   ....[98]....
        /*12f8*/ 	.word	0x000182c0


	//   ....[99]....
        /*12fc*/ 	.word	0x000183b0


	//   ....[100]....
        /*1300*/ 	.word	0x000183c0


	//   ....[101]....
        /*1304*/ 	.word	0x000187c0


	//   ....[102]....
        /*1308*/ 	.word	0x000187f0


	//   ....[103]....
        /*130c*/ 	.word	0x00018810


	//   ....[104]....
        /*1310*/ 	.word	0x00018830


	//   ....[105]....
        /*1314*/ 	.word	0x00018850


	//   ....[106]....
        /*1318*/ 	.word	0x00018870


	//   ....[107]....
        /*131c*/ 	.word	0x00018890


	//   ....[108]....
        /*1320*/ 	.word	0x000188b0


	//   ....[109]....
        /*1324*/ 	.word	0x0001a080


	//   ....[110]....
        /*1328*/ 	.word	0x0001a0b0


	//   ....[111]....
        /*132c*/ 	.word	0x0001a0c0


	//   ....[112]....
        /*1330*/ 	.word	0x0001a0d0


	//   ....[113]....
        /*1334*/ 	.word	0x0001a0e0


	//   ....[114]....
        /*1338*/ 	.word	0x0001a110


	//   ....[115]....
        /*133c*/ 	.word	0x0001a130


	//   ....[116]....
        /*1340*/ 	.word	0x0001a150


	//   ....[117]....
        /*1344*/ 	.word	0x0001b720


	//   ....[118]....
        /*1348*/ 	.word	0x0001b730


	//   ....[119]....
        /*134c*/ 	.word	0x0001b750


	//   ....[120]....
        /*1350*/ 	.word	0x0001b760


	//   ....[121]....
        /*1354*/ 	.word	0x0001b770


	//   ....[122]....
        /*1358*/ 	.word	0x0001b780


	//   ....[123]....
        /*135c*/ 	.word	0x0001b7a0


	//   ....[124]....
        /*1360*/ 	.word	0x0001b7b0


	//   ....[125]....
        /*1364*/ 	.word	0x0001bc10


	//   ....[126]....
        /*1368*/ 	.word	0x0001bc30


	//   ....[127]....
        /*136c*/ 	.word	0x0001bd90


	//   ....[128]....
        /*1370*/ 	.word	0x0001bda0


	//   ....[129]....
        /*1374*/ 	.word	0x0001bf10


	//   ....[130]....
        /*1378*/ 	.word	0x0001bf30


	//   ....[131]....
        /*137c*/ 	.word	0x0001c0a0


	//   ....[132]....
        /*1380*/ 	.word	0x0001c0b0


	//   ....[133]....
        /*1384*/ 	.word	0x0001c420


	//   ....[134]....
        /*1388*/ 	.word	0x0001c440


	//   ....[135]....
        /*138c*/ 	.word	0x0001c910


	//   ....[136]....
        /*1390*/ 	.word	0x0001c920


	//   ....[137]....
        /*1394*/ 	.word	0x0001cdf0


	//   ....[138]....
        /*1398*/ 	.word	0x0001ce10


	//   ....[139]....
        /*139c*/ 	.word	0x0001d2f0


	//   ....[140]....
        /*13a0*/ 	.word	0x0001d300


	//   ....[141]....
        /*13a4*/ 	.word	0x0001dfb0


	//   ....[142]....
        /*13a8*/ 	.word	0x0001dfd0


	//   ....[143]....
        /*13ac*/ 	.word	0x0001e140


	//   ....[144]....
        /*13b0*/ 	.word	0x0001e150


	//   ....[145]....
        /*13b4*/ 	.word	0x0001e2c0


	//   ....[146]....
        /*13b8*/ 	.word	0x0001e2e0


	//   ....[147]....
        /*13bc*/ 	.word	0x0001e450


	//   ....[148]....
        /*13c0*/ 	.word	0x0001e460


	//   ....[149]....
        /*13c4*/ 	.word	0x0001e690


	//   ....[150]....
        /*13c8*/ 	.word	0x0001e6b0


	//   ....[151]....
        /*13cc*/ 	.word	0x0001e7e0


	//   ....[152]....
        /*13d0*/ 	.word	0x0001e820


	//   ....[153]....
        /*13d4*/ 	.word	0x0001e850


	//   ....[154]....
        /*13d8*/ 	.word	0x0001e880


	//   ....[155]....
        /*13dc*/ 	.word	0x0001e8b0


	//   ....[156]....
        /*13e0*/ 	.word	0x0001e8e0


	//   ....[157]....
        /*13e4*/ 	.word	0x0001ea50


	//   ....[158]....
        /*13e8*/ 	.word	0x0001ea90


	//   ....[159]....
        /*13ec*/ 	.word	0x0001eac0


	//   ....[160]....
        /*13f0*/ 	.word	0x0001eaf0


	//   ....[161]....
        /*13f4*/ 	.word	0x0001eb20


	//   ....[162]....
        /*13f8*/ 	.word	0x0001eb50


	//   ....[163]....
        /*13fc*/ 	.word	0x0001ebe0


	//   ....[164]....
        /*1400*/ 	.word	0x0001ec40


	//   ....[165]....
        /*1404*/ 	.word	0x0001ec50


	//   ....[166]....
        /*1408*/ 	.word	0x0001ecb0


	//   ....[167]....
        /*140c*/ 	.word	0x0001f710


	//   ....[168]....
        /*1410*/ 	.word	0x0001f770


	//   ....[169]....
        /*1414*/ 	.word	0x0001f7c0


	//   ....[170]....
        /*1418*/ 	.word	0x0001f810


	//   ....[171]....
        /*141c*/ 	.word	0x0001f860


	//   ....[172]....
        /*1420*/ 	.word	0x0001f8d0


	//   ....[173]....
        /*1424*/ 	.word	0x0001f910


	//   ....[174]....
        /*1428*/ 	.word	0x0001f980


	//   ....[175]....
        /*142c*/ 	.word	0x0001f9f0


	//   ....[176]....
        /*1430*/ 	.word	0x0001fa50


	//   ....[177]....
        /*1434*/ 	.word	0x0001fac0


	//   ....[178]....
        /*1438*/ 	.word	0x0001fb30


	//   ....[179]....
        /*143c*/ 	.word	0x0001fb90


	//   ....[180]....
        /*1440*/ 	.word	0x0001fbf0


	//   ....[181]....
        /*1444*/ 	.word	0x0001fc50


	//   ....[182]....
        /*1448*/ 	.word	0x0001fcc0


	//   ....[183]....
        /*144c*/ 	.word	0x0001fd20


	//   ....[184]....
        /*1450*/ 	.word	0x0001fd80


	//   ....[185]....
        /*1454*/ 	.word	0x0001fde0


	//   ....[186]....
        /*1458*/ 	.word	0x0001fe40


	//   ....[187]....
        /*145c*/ 	.word	0x0001fea0


	//   ....[188]....
        /*1460*/ 	.word	0x0001ff10


	//   ....[189]....
        /*1464*/ 	.word	0x0001ff70


	//   ....[190]....
        /*1468*/ 	.word	0x0001ffd0


	//   ....[191]....
        /*146c*/ 	.word	0x00020030


	//   ....[192]....
        /*1470*/ 	.word	0x00020090


	//   ....[193]....
        /*1474*/ 	.word	0x00020280


	//   ....[194]....
        /*1478*/ 	.word	0x00020470


	//   ....[195]....
        /*147c*/ 	.word	0x00020910


	//   ....[196]....
        /*1480*/ 	.word	0x00020960


	//   ....[197]....
        /*1484*/ 	.word	0x000209b0


	//   ....[198]....
        /*1488*/ 	.word	0x00020a00


	//   ....[199]....
        /*148c*/ 	.word	0x00020a50


	//   ....[200]....
        /*1490*/ 	.word	0x00020aa0


	//   ....[201]....
        /*1494*/ 	.word	0x00020af0


	//   ....[202]....
        /*1498*/ 	.word	0x00020b40


	//   ....[203]....
        /*149c*/ 	.word	0x00020bb0


	//   ....[204]....
        /*14a0*/ 	.word	0x00020c20


	//   ....[205]....
        /*14a4*/ 	.word	0x00020c80


	//   ....[206]....
        /*14a8*/ 	.word	0x00020ce0


	//   ....[207]....
        /*14ac*/ 	.word	0x00020d40


	//   ....[208]....
        /*14b0*/ 	.word	0x00020db0


	//   ....[209]....
        /*14b4*/ 	.word	0x00020e10


	//   ....[210]....
        /*14b8*/ 	.word	0x00020e70


	//   ....[211]....
        /*14bc*/ 	.word	0x00020ed0


	//   ....[212]....
        /*14c0*/ 	.word	0x00020f30


	//   ....[213]....
        /*14c4*/ 	.word	0x00021110


	//   ....[214]....
        /*14c8*/ 	.word	0x000212f0


	//   ....[215]....
        /*14cc*/ 	.word	0x000217b0


	//   ....[216]....
        /*14d0*/ 	.word	0x000217f0


	//   ....[217]....
        /*14d4*/ 	.word	0x00021840


	//   ....[218]....
        /*14d8*/ 	.word	0x00021880


	//   ....[219]....
        /*14dc*/ 	.word	0x000218d0


	//   ....[220]....
        /*14e0*/ 	.word	0x00021910


	//   ....[221]....
        /*14e4*/ 	.word	0x00021960


	//   ....[222]....
        /*14e8*/ 	.word	0x000219a0


	//   ....[223]....
        /*14ec*/ 	.word	0x00021a00


	//   ....[224]....
        /*14f0*/ 	.word	0x00021a60


	//   ....[225]....
        /*14f4*/ 	.word	0x00021ac0


	//   ....[226]....
        /*14f8*/ 	.word	0x00021b20


	//   ....[227]....
        /*14fc*/ 	.word	0x00021b90


	//   ....[228]....
        /*1500*/ 	.word	0x00021bf0


	//   ....[229]....
        /*1504*/ 	.word	0x00021c50


	//   ....[230]....
        /*1508*/ 	.word	0x00021c90


	//   ....[231]....
        /*150c*/ 	.word	0x00021cd0


	//   ....[232]....
        /*1510*/ 	.word	0x00021d20


	//   ....[233]....
        /*1514*/ 	.word	0x00021d60


	//   ....[234]....
        /*1518*/ 	.word	0x00021db0


	//   ....[235]....
        /*151c*/ 	.word	0x00021df0


	//   ....[236]....
        /*1520*/ 	.word	0x00021e40


	//   ....[237]....
        /*1524*/ 	.word	0x00021e80


	//   ....[238]....
        /*1528*/ 	.word	0x00021ed0


	//   ....[239]....
        /*152c*/ 	.word	0x00021f10


	//   ....[240]....
        /*1530*/ 	.word	0x00021f60


	//   ....[241]....
        /*1534*/ 	.word	0x00021fb0


	//   ....[242]....
        /*1538*/ 	.word	0x00022000


	//   ....[243]....
        /*153c*/ 	.word	0x00022050


	//   ....[244]....
        /*1540*/ 	.word	0x000220a0


	//   ....[245]....
        /*1544*/ 	.word	0x000220f0


	//   ....[246]....
        /*1548*/ 	.word	0x00022160


	//   ....[247]....
        /*154c*/ 	.word	0x000221d0


	//   ....[248]....
        /*1550*/ 	.word	0x00022230


	//   ....[249]....
        /*1554*/ 	.word	0x00022290


	//   ....[250]....
        /*1558*/ 	.word	0x000222f0


	//   ....[251]....
        /*155c*/ 	.word	0x00022360


	//   ....[252]....
        /*1560*/ 	.word	0x000223c0


	//   ....[253]....
        /*1564*/ 	.word	0x00022420


	//   ....[254]....
        /*1568*/ 	.word	0x00022480


	//   ....[255]....
        /*156c*/ 	.word	0x000224f0


	//   ....[0]....
        /*1570*/ 	.word	0x00022550


	//   ....[1]....
        /*1574*/ 	.word	0x000225b0


	//   ....[2]....
        /*1578*/ 	.word	0x00022610


	//   ....[3]....
        /*157c*/ 	.word	0x00022680


	//   ....[4]....
        /*1580*/ 	.word	0x000226e0


	//   ....[5]....
        /*1584*/ 	.word	0x00022740


	//   ....[6]....
        /*1588*/ 	.word	0x000227a0


	//   ....[7]....
        /*158c*/ 	.word	0x00022810


	//   ....[8]....
        /*1590*/ 	.word	0x00022870


	//   ....[9]....
        /*1594*/ 	.word	0x000228d0


	//   ....[10]....
        /*1598*/ 	.word	0x00022930


	//   ....[11]....
        /*159c*/ 	.word	0x000229a0


	//   ....[12]....
        /*15a0*/ 	.word	0x00022a00


	//   ....[13]....
        /*15a4*/ 	.word	0x00022a60


	//   ....[14]....
        /*15a8*/ 	.word	0x00022ac0


	//   ....[15]....
        /*15ac*/ 	.word	0x00022b30


	//   ....[16]....
        /*15b0*/ 	.word	0x00022b80


	//   ....[17]....
        /*15b4*/ 	.word	0x00022bc0


	//   ....[18]....
        /*15b8*/ 	.word	0x00022c10


	//   ....[19]....
        /*15bc*/ 	.word	0x00022c60


	//   ....[20]....
        /*15c0*/ 	.word	0x00022cb0


	//   ....[21]....
        /*15c4*/ 	.word	0x00022d20


	//   ....[22]....
        /*15c8*/ 	.word	0x00022d60


	//   ....[23]....
        /*15cc*/ 	.word	0x00022db0


	//   ....[24]....
        /*15d0*/ 	.word	0x00022e00


	//   ....[25]....
        /*15d4*/ 	.word	0x00022e50


	//   ....[26]....
        /*15d8*/ 	.word	0x00022ea0


	//   ....[27]....
        /*15dc*/ 	.word	0x00022f10


	//   ....[28]....
        /*15e0*/ 	.word	0x00022f50


	//   ....[29]....
        /*15e4*/ 	.word	0x00022fc0


	//   ....[30]....
        /*15e8*/ 	.word	0x00023020


	//   ....[31]....
        /*15ec*/ 	.word	0x00023090


	//----- nvinfo : EIATTR_EXIT_INSTR_OFFSETS
	.align		4
.L_394:
        /*15f0*/ 	.byte	0x04, 0x1c
        /*15f2*/ 	.short	(.L_396 - .L_395)


	//   ....[0]....
.L_395:
        /*15f4*/ 	.word	0x000010d0


	//   ....[1]....
        /*15f8*/ 	.word	0x0001f6d0


	//----- nvinfo : EIATTR_MAX_THREADS
	.align		4
.L_396:
        /*15fc*/ 	.byte	0x04, 0x05
        /*15fe*/ 	.short	(.L_398 - .L_397)
.L_397:
        /*1600*/ 	.word	0x00000080
        /*1604*/ 	.word	0x00000001
        /*1608*/ 	.word	0x00000001


	//----- nvinfo : EIATTR_CRS_STACK_SIZE
	.align		4
.L_398:
        /*160c*/ 	.byte	0x04, 0x1e
        /*160e*/ 	.short	(.L_400 - .L_399)
.L_399:
        /*1610*/ 	.word	0x00000000
.L_400:


//--------------------- .nv.info._ZN7cutlass13device_kernelIN5flash19enable_sm80_to_sm89INS1_16FlashAttnFwdSm80INS1_25CollectiveMainloopFwdSm80ILi4ELi1ELb0EN4cute5tupleIJNS5_1CILi128EEENS7_ILi64EEENS7_ILi96EEEEEELi96ENS_6half_tEfNS_4arch4Sm80ELb0ELb0ELb0ELb0ELb1ELb0ELb1ELb1EEENS1_21CollectiveEpilogueFwdINS6_IJS8_SA_S9_EEENS6_IJNS7_ILi1EEESI_SI_EEESC_SE_Li128ELb0ELb1ELb1ELb0EEENS1_19SingleTileSchedulerILb0ELb1ELb1ELi128EEEEEEEEEvNT_6ParamsE --------------------------
	.section	.nv.info._ZN7cutlass13device_kernelIN5flash19enable_sm80_to_sm89INS1_16FlashAttnFwdSm80INS1_25CollectiveMainloopFwdSm80ILi4ELi1ELb0EN4cute5tupleIJNS5_1CILi128EEENS7_ILi64EEENS7_ILi96EEEEEELi96ENS_6half_tEfNS_4arch4Sm80ELb0ELb0ELb0ELb0ELb1ELb0ELb1ELb1EEENS1_21CollectiveEpilogueFwdINS6_IJS8_SA_S9_EEENS6_IJNS7_ILi1EEESI_SI_EEESC_SE_Li128ELb0ELb1ELb1ELb0EEENS1_19SingleTileSchedulerILb0ELb1ELb1ELi128EEEEEEEEEvNT_6ParamsE,"",@"SHT_CUDA_INFO"
	.sectionflags	@""
	.align	4


	//----- nvinfo : EIATTR_CUDA_API_VERSION
	.align		4
        /*0000*/ 	.byte	0x04, 0x37
        /*0002*/ 	.short	(.L_402 - .L_401)
.L_401:
        /*0004*/ 	.word	0x00000082


	//----- nvinfo : EIATTR_SW2861232_WAR
	.align		4
.L_402:
        /*0008*/ 	.byte	0x01, 0x35
	.zero		2


	//----- nvinfo : EIATTR_PARAM_CBANK
	.align		4
        /*000c*/ 	.byte	0x04, 0x0a
        /*000e*/ 	.short	(.L_404 - .L_403)
	.align		4
.L_403:
        /*0010*/ 	.word	index@(.nv.constant0._ZN7cutlass13device_kernelIN5flash19enable_sm80_to_sm89INS1_16FlashAttnFwdSm80INS1_25CollectiveMainloopFwdSm80ILi4ELi1ELb0EN4cute5tupleIJNS5_1CILi128EEENS7_ILi64EEENS7_ILi96EEEEEELi96ENS_6half_tEfNS_4arch4Sm80ELb0ELb0ELb0ELb0ELb1ELb0ELb1ELb1EEENS1_21CollectiveEpilogueFwdINS6_IJS8_SA_S9_EEENS6_IJNS7_ILi1EEESI_SI_EEESC_SE_Li128ELb0ELb1ELb1ELb0EEENS1_19SingleTileSchedulerILb0ELb1ELb1ELi128EEEEEEEEEvNT_6ParamsE)
        /*0014*/ 	.short	0x0160
        /*0016*/ 	.short	0x0418


	//----- nvinfo : EIATTR_CBANK_PARAM_SIZE
	.align		4
.L_404:
        /*0018*/ 	.byte	0x03, 0x19
        /*001a*/ 	.short	0x0418


	//----- nvinfo : EIATTR_KPARAM_INFO
	.align		4
        /*001c*/ 	.byte	0x04, 0x17
        /*001e*/ 	.short	(.L_406 - .L_405)
.L_405:
        /*0020*/ 	.word	0x00000000
        /*0024*/ 	.short	0x0000
        /*0026*/ 	.short	0x0000
        /*0028*/ 	.byte	0x00, 0xf0, 0x61, 0x10


	//----- nvinfo : EIATTR_MAXREG_COUNT
	.align		4
.L_406:
        /*002c*/ 	.byte	0x03, 0x1b
        /*002e*/ 	.short	0x00ff


	//----- nvinfo : EIATTR_NUM_BARRIERS
	.align		4
        /*0030*/ 	.byte	0x02, 0x4c
        /*0032*/ 	.byte	0x02
	.zero		1


	//----- nvinfo : EIATTR_ANNOTATIONS
	.align		4
        /*0034*/ 	.byte	0x04, 0x55
        /*0036*/ 	.short	(.L_408 - .L_407)


	//   ....[0]....
.L_407:
        /*0038*/ 	.word	0x00000001
        /*003c*/ 	.byte	0x30, 0x12, 0x00, 0x00, 0x01, 0x00, 0x00, 0x00, 0xa0, 0x13, 0x00, 0x00, 0x01, 0x00, 0x00, 0x00
        /*004c*/ 	.byte	0xa0, 0x14, 0x00, 0x00, 0x01, 0x00, 0x00, 0x00, 0x80, 0x15, 0x00, 0x00, 0x01, 0x00, 0x00, 0x00
        /*005c*/ 	.byte	0x90, 0x15, 0x00, 0x00, 0x01, 0x00, 0x00, 0x00, 0x40, 0x17, 0x00, 0x00, 0x01, 0x00, 0x00, 0x00
        /*006c*/ 	.byte	0x60, 0x4e, 0x00, 0x00, 0x01, 0x00, 0x00, 0x00, 0x90, 0x4e, 0x00, 0x00, 0x01, 0x00, 0x00, 0x00
        /*007c*/ 	.byte	0xa0, 0x4e, 0x00, 0x00, 0x01, 0x00, 0x00, 0x00, 0xc0, 0x4e, 0x00, 0x00, 0x01, 0x00, 0x00, 0x00
        /*008c*/ 	.byte	0xb0, 0x51, 0x00, 0x00, 0x01, 0x00, 0x00, 0x00, 0xe0, 0x51, 0x00, 0x00


	//----- nvinfo : EIATTR_MERCURY_ISA_VERSION
	.align		4
.L_408:
        /*0098*/ 	.byte	0x03, 0x5f
        /*009a*/ 	.short	0x0000


	//----- nvinfo : EIATTR_COOP_GROUP_MASK_REGIDS
	.align		4
        /*009c*/ 	.byte	0x04, 0x29
        /*009e*/ 	.short	(.L_410 - .L_409)


	//   ....[0]....
.L_409:
        /*00a0*/ 	.word	0xffffffff


	//   ....[1]....
        /*00a4*/ 	.word	0xffffffff


	//   ....[2]....
        /*00a8*/ 	.word	0xffffffff


	//   ....[3]....
        /*00ac*/ 	.word	0xffffffff


	//   ....[4]....
        /*00b0*/ 	.word	0xffffffff


	//   ....[5]....
        /*00b4*/ 	.word	0xffffffff


	//   ....[6]....
        /*00b8*/ 	.word	0xffffffff


	//   ....[7]....
        /*00bc*/ 	.word	0xffffffff


	//   ....[8]....
        /*00c0*/ 	.word	0xffffffff


	//   ....[9]....
        /*00c4*/ 	.word	0xffffffff


	//   ....[10]....
        /*00c8*/ 	.word	0xffffffff


	//   ....[11]....
        /*00cc*/ 	.word	0xffffffff


	//   ....[12]....
        /*00d0*/ 	.word	0xffffffff


	//   ....[13]....
        /*00d4*/ 	.word	0xffffffff


	//   ....[14]....
        /*00d8*/ 	.word	0xffffffff


	//   ....[15]....
        /*00dc*/ 	.word	0xffffffff


	//   ....[16]....
        /*00e0*/ 	.word	0xffffffff


	//   ....[17]....
        /*00e4*/ 	.word	0xffffffff


	//   ....[18]....
        /*00e8*/ 	.word	0xffffffff


	//   ....[19]....
        /*00ec*/ 	.word	0xffffffff


	//   ....[20]....
        /*00f0*/ 	.word	0xffffffff


	//   ....[21]....
        /*00f4*/ 	.word	0xffffffff


	//   ....[22]....
        /*00f8*/ 	.word	0xffffffff


	//   ....[23]....
        /*00fc*/ 	.word	0xffffffff


	//   ....[24]....
        /*0100*/ 	.word	0xffffffff


	//   ....[25]....
        /*0104*/ 	.word	0xffffffff


	//   ....[26]....
        /*0108*/ 	.word	0xffffffff


	//   ....[27]....
        /*010c*/ 	.word	0xffffffff


	//   ....[28]....
        /*0110*/ 	.word	0xffffffff


	//   ....[29]....
        /*0114*/ 	.word	0xffffffff


	//   ....[30]....
        /*0118*/ 	.word	0xffffffff


	//   ....[31]....
        /*011c*/ 	.word	0xffffffff


	//   ....[32]....
        /*0120*/ 	.word	0xffffffff


	//   ....[33]....
        /*0124*/ 	.word	0xffffffff


	//   ....[34]....
        /*0128*/ 	.word	0xffffffff


	//   ....[35]....
        /*012c*/ 	.word	0xffffffff


	//   ....[36]....
        /*0130*/ 	.word	0xffffffff


	//   ....[37]....
        /*0134*/ 	.word	0xffffffff


	//   ....[38]....
        /*0138*/ 	.word	0xffffffff


	//   ....[39]....
        /*013c*/ 	.word	0xffffffff


	//   ....[40]....
        /*0140*/ 	.word	0xffffffff


	//   ....[41]....
        /*0144*/ 	.word	0xffffffff


	//   ....[42]....
        /*0148*/ 	.word	0xffffffff


	//   ....[43]....
        /*014c*/ 	.word	0xffffffff


	//   ....[44]....
        /*0150*/ 	.word	0xffffffff


	//   ....[45]....
        /*0154*/ 	.word	0xffffffff


	//   ....[46]....
        /*0158*/ 	.word	0xffffffff


	//   ....[47]....
        /*015c*/ 	.word	0xffffffff


	//   ....[48]....
        /*0160*/ 	.word	0xffffffff


	//   ....[49]....
        /*0164*/ 	.word	0xffffffff


	//   ....[50]....
        /*0168*/ 	.word	0xffffffff


	//   ....[51]....
        /*016c*/ 	.word	0xffffffff


	//   ....[52]....
        /*0170*/ 	.word	0xffffffff


	//   ....[53]....
        /*0174*/ 	.word	0xffffffff


	//   ....[54]....
        /*0178*/ 	.word	0xffffffff


	//   ....[55]....
        /*017c*/ 	.word	0xffffffff


	//   ....[56]....
        /*0180*/ 	.word	0xffffffff


	//   ....[57]....
        /*0184*/ 	.word	0xffffffff


	//   ....[58]....
        /*0188*/ 	.word	0xffffffff


	//   ....[59]....
        /*018c*/ 	.word	0xffffffff


	//   ....[60]....
        /*0190*/ 	.word	0xffffffff


	//   ....[61]....
        /*0194*/ 	.word	0xffffffff


	//   ....[62]....
        /*0198*/ 	.word	0xffffffff


	//   ....[63]....
        /*019c*/ 	.word	0xffffffff


	//   ....[64]....
        /*01a0*/ 	.word	0xffffffff


	//   ....[65]....
        /*01a4*/ 	.word	0xffffffff


	//   ....[66]....
        /*01a8*/ 	.word	0xffffffff


	//   ....[67]....
        /*01ac*/ 	.word	0xffffffff


	//   ....[68]....
        /*01b0*/ 	.word	0xffffffff


	//----- nvinfo : EIATTR_COOP_GROUP_INSTR_OFFSETS
	.align		4
.L_410:
        /*01b4*/ 	.byte	0x04, 0x28
        /*01b6*/ 	.short	(.L_412 - .L_411)


	//   ....[0]....
.L_411:
        /*01b8*/ 	.word	0x00000060


	//   ....[1]....
        /*01bc*/ 	.word	0x00000c80


	//   ....[2]....
        /*01c0*/ 	.word	0x00000cb0


	//   ....[3]....
        /*01c4*/ 	.word	0x00000e60


	//   ....[4]....
        /*01c8*/ 	.word	0x00000e90


	//   ....[5]....
        /*01cc*/ 	.word	0x00000fb0


	//   ....[6]....
        /*01d0*/ 	.word	0x00000fe0


	//   ....[7]....
        /*01d4*/ 	.word	0x00001110


	//   ....[8]....
        /*01d8*/ 	.word	0x00001150


	//   ....[9]....
        /*01dc*/ 	.word	0x00001690


	//   ....[10]....
        /*01e0*/ 	.word	0x000016c0


	//   ....[11]....
        /*01e4*/ 	.word	0x000017a0


	//   ....[12]....
        /*01e8*/ 	.word	0x000017d0


	//   ....[13]....
        /*01ec*/ 	.word	0x00001800


	//   ....[14]....
        /*01f0*/ 	.word	0x00001860


	//   ....[15]....
        /*01f4*/ 	.word	0x000018d0


	//   ....[16]....
        /*01f8*/ 	.word	0x00001900


	//   ....[17]....
        /*01fc*/ 	.word	0x000027d0


	//   ....[18]....
        /*0200*/ 	.word	0x000027e0


	//   ....[19]....
        /*0204*/ 	.word	0x000027f0


	//   ....[20]....
        /*0208*/ 	.word	0x00002800


	//   ....[21]....
        /*020c*/ 	.word	0x000030f0


	//   ....[22]....
        /*0210*/ 	.word	0x000031e0


	//   ....[23]....
        /*0214*/ 	.word	0x00003240


	//   ....[24]....
        /*0218*/ 	.word	0x00003330


	//   ....[25]....
        /*021c*/ 	.word	0x00003360


	//   ....[26]....
        /*0220*/ 	.word	0x00003480


	//   ....[27]....
        /*0224*/ 	.word	0x000034b0


	//   ....[28]....
        /*0228*/ 	.word	0x000035e0


	//   ....[29]....
        /*022c*/ 	.word	0x00005040


	//   ....[30]....
        /*0230*/ 	.word	0x00005050


	//   ....[31]....
        /*0234*/ 	.word	0x00005060


	//   ....[32]....
        /*0238*/ 	.word	0x00005070


	//   ....[33]....
        /*023c*/ 	.word	0x00005400


	//   ....[34]....
        /*0240*/ 	.word	0x00005420


	//   ....[35]....
        /*0244*/ 	.word	0x00005440


	//   ....[36]....
        /*0248*/ 	.word	0x00005460


	//   ....[37]....
        /*024c*/ 	.word	0x00005f40


	//   ....[38]....
        /*0250*/ 	.word	0x00005fa0


	//   ....[39]....
        /*0254*/ 	.word	0x000060a0


	//   ....[40]....
        /*0258*/ 	.word	0x000060f0


	//   ....[41]....
        /*025c*/ 	.word	0x00006120


	//   ....[42]....
        /*0260*/ 	.word	0x00006230


	//   ....[43]....
        /*0264*/ 	.word	0x000062f0


	//   ....[44]....
        /*0268*/ 	.word	0x00006620


	//   ....[45]....
        /*026c*/ 	.word	0x00007ef0


	//   ....[46]....
        /*0270*/ 	.word	0x00007f20


	//   ....[47]....
        /*0274*/ 	.word	0x00007f50


	//   ....[48]....
        /*0278*/ 	.word	0x00007f70


	//   ....[49]....
        /*027c*/ 	.word	0x00007fa0


	//   ....[50]....
        /*0280*/ 	.word	0x00007fc0


	//   ....[51]....
        /*0284*/ 	.word	0x00007fe0


	//   ....[52]....
        /*0288*/ 	.word	0x00007ff0


	//   ....[53]....
        /*028c*/ 	.word	0x00008dc0


	//   ....[54]....
        /*0290*/ 	.word	0x00008e10


	//   ....[55]....
        /*0294*/ 	.word	0x00008e40


	//   ....[56]....
        /*0298*/ 	.word	0x00008e70


	//   ....[57]....
        /*029c*/ 	.word	0x00008ea0


	//   ....[58]....
        /*02a0*/ 	.word	0x00008ed0


	//   ....[59]....
        /*02a4*/ 	.word	0x00008f00


	//   ....[60]....
        /*02a8*/ 	.word	0x00008f20


	//   ....[61]....
        /*02ac*/ 	.word	0x00008f40


	//   ....[62]....
        /*02b0*/ 	.word	0x00008f50


	//   ....[63]....
        /*02b4*/ 	.word	0x00009480


	//   ....[64]....
        /*02b8*/ 	.word	0x000094a0


	//   ....[65]....
        /*02bc*/ 	.word	0x00009920


	//   ....[66]....
        /*02c0*/ 	.word	0x00009940


	//   ....[67]....
        /*02c4*/ 	.word	0x00009dc0


	//   ....[68]....
        /*02c8*/ 	.word	0x00009dd0


	//----- nvinfo : EIATTR_EXIT_INSTR_OFFSETS
	.align		4
.L_412:
        /*02cc*/ 	.byte	0x04, 0x1c
        /*02ce*/ 	.short	(.L_414 - .L_413)


	//   ....[0]....
.L_413:
        /*02d0*/ 	.word	0x00000180


	//   ....[1]....
        /*02d4*/ 	.word	0x00009de0


	//   ....[2]....
        /*02d8*/ 	.word	0x0000a200


	//   ....[3]....
        /*02dc*/ 	.word	0x0000a250


	//   ....[4]....
        /*02e0*/ 	.word	0x0000a280


	//   ....[5]....
        /*02e4*/ 	.word	0x0000a2e0


	//   ....[6]....
        /*02e8*/ 	.word	0x0000a530


	//----- nvinfo : EIATTR_CTAIDZ_USED
	.align		4
.L_414:
        /*02ec*/ 	.byte	0x01, 0x04
	.zero		2


	//----- nvinfo : EIATTR_MAX_THREADS
	.align		4
        /*02f0*/ 	.byte	0x04, 0x05
        /*02f2*/ 	.short	(.L_416 - .L_415)
.L_415:
        /*02f4*/ 	.word	0x00000080
        /*02f8*/ 	.word	0x00000001
        /*02fc*/ 	.word	0x00000001


	//----- nvinfo : EIATTR_CRS_STACK_SIZE
	.align		4
.L_416:
        /*0300*/ 	.byte	0x04, 0x1e
        /*0302*/ 	.short	(.L_418 - .L_417)
.L_417:
        /*0304*/ 	.word	0x00000000
.L_418:


//--------------------- .nv.info._ZN7cutlass13device_kernelIN5flash19enable_sm80_to_sm89INS1_16FlashAttnFwdSm80INS1_25CollectiveMainloopFwdSm80ILi4ELi1ELb0EN4cute5tupleIJNS5_1CILi128EEENS7_ILi48EEENS7_ILi96EEEEEELi96ENS_6half_tEfNS_4arch4Sm80ELb0ELb0ELb0ELb1ELb1ELb0ELb1ELb1EEENS1_21CollectiveEpilogueFwdINS6_IJS8_SA_S9_EEENS6_IJNS7_ILi1EEESI_SI_EEESC_SE_Li128ELb1ELb1ELb1ELb0EEENS1_36VarlenDynamicPersistentTileSchedulerILi128ELi48ELi128ELi128ELb1ELb1ELb0ELb0ELb1ELb1EEEEEEEEEvNT_6ParamsE --------------------------
	.section	.nv.info._ZN7cutlass13device_kernelIN5flash19enable_sm80_to_sm89INS1_16FlashAttnFwdSm80INS1_25CollectiveMainloopFwdSm80ILi4ELi1ELb0EN4cute5tupleIJNS5_1CILi128EEENS7_ILi48EEENS7_ILi96EEEEEELi96ENS_6half_tEfNS_4arch4Sm80ELb0ELb0ELb0ELb1ELb1ELb0ELb1ELb1EEENS1_21CollectiveEpilogueFwdINS6_IJS8_SA_S9_EEENS6_IJNS7_ILi1EEESI_SI_EEESC_SE_Li128ELb1ELb1ELb1ELb0EEENS1_36VarlenDynamicPersistentTileSchedulerILi128ELi48ELi128ELi128ELb1ELb1ELb0ELb0ELb1ELb1EEEEEEEEEvNT_6ParamsE,"",@"SHT_CUDA_INFO"
	.sectionflags	@""
	.align	4


	//----- nvinfo : EIATTR_CUDA_API_VERSION
	.align		4
        /*0000*/ 	.byte	0x04, 0x37
        /*0002*/ 	.short	(.L_420 - .L_419)
.L_419:
        /*0004*/ 	.word	0x00000082


	//----- nvinfo : EIATTR_SW2861232_WAR
	.align		4
.L_420:
        /*0008*/ 	.byte	0x01, 0x35
	.zero		2


	//----- nvinfo : EIATTR_PARAM_CBANK
	.align		4
        /*000c*/ 	.byte	0x04, 0x0a
        /*000e*/ 	.short	(.L_422 - .L_421)
	.align		4
.L_421:
        /*0010*/ 	.word	index@(.nv.constant0._ZN7cutlass13device_kernelIN5flash19enable_sm80_to_sm89INS1_16FlashAttnFwdSm80INS1_25CollectiveMainloopFwdSm80ILi4ELi1ELb0EN4cute5tupleIJNS5_1CILi128EEENS7_ILi48EEENS7_ILi96EEEEEELi96ENS_6half_tEfNS_4arch4Sm80ELb0ELb0ELb0ELb1ELb1ELb0ELb1ELb1EEENS1_21CollectiveEpilogueFwdINS6_IJS8_SA_S9_EEENS6_IJNS7_ILi1EEESI_SI_EEESC_SE_Li128ELb1ELb1ELb1ELb0EEENS1_36VarlenDynamicPersistentTileSchedulerILi128ELi48ELi128ELi128ELb1ELb1ELb0ELb0ELb1ELb1EEEEEEEEEvNT_6ParamsE)
        /*0014*/ 	.short	0x0160
        /*0016*/ 	.short	0x0438


	//----- nvinfo : EIATTR_CBANK_PARAM_SIZE
	.align		4
.L_422:
        /*0018*/ 	.byte	0x03, 0x19
        /*001a*/ 	.short	0x0438


	//----- nvinfo : EIATTR_KPARAM_INFO
	.align		4
        /*001c*/ 	.byte	0x04, 0x17
        /*001e*/ 	.short	(.L_424 - .L_423)
.L_423:
        /*0020*/ 	.word	0x00000000
        /*0024*/ 	.short	0x0000
        /*0026*/ 	.short	0x0000
        /*0028*/ 	.byte	0x00, 0xf0, 0xe1, 0x10


	//----- nvinfo : EIATTR_MAXREG_COUNT
	.align		4
.L_424:
        /*002c*/ 	.byte	0x03, 0x1b
        /*002e*/ 	.short	0x00ff


	//----- nvinfo : EIATTR_NUM_BARRIERS
	.align		4
        /*0030*/ 	.byte	0x02, 0x4c
        /*0032*/ 	.byte	0x06
	.zero		1


	//----- nvinfo : EIATTR_ANNOTATIONS
	.align		4
        /*0034*/ 	.byte	0x04, 0x55
        /*0036*/ 	.short	(.L_426 - .L_425)


	//   ....[0]....
.L_425:
        /* <DEDUP_REMOVED lines=55> */


	//----- nvinfo : EIATTR_MERCURY_ISA_VERSION
	.align		4
.L_426:
        /*0398*/ 	.byte	0x03, 0x5f
        /*039a*/ 	.short	0x0000


	//----- nvinfo : EIATTR_INT_WARP_WIDE_INSTR_OFFSETS
	.align		4
        /*039c*/ 	.byte	0x04, 0x31
        /*039e*/ 	.short	(.L_428 - .L_427)


	//   ....[0]....
.L_427:
        /*03a0*/ 	.word	0x00008a80


	//   ....[1]....
        /*03a4*/ 	.word	0x00008b00


	//----- nvinfo : EIATTR_COOP_GROUP_MASK_REGIDS
	.align		4
.L_428:
        /*03a8*/ 	.byte	0x04, 0x29
        /*03aa*/ 	.short	(.L_430 - .L_429)


	//   ....[0]....
.L_429:
        /*03ac*/ 	.word	0xffffffff


	//   ....[1]....
        /*03b0*/ 	.word	0xffffffff


	//   ....[2]....
        /*03b4*/ 	.word	0xffffffff


	//   ....[3]....
        /*03b8*/ 	.word	0xffffffff


	//   ....[4]....
        /*03bc*/ 	.word	0xffffffff


	//   ....[5]....
        /*03c0*/ 	.word	0xffffffff


	//   ....[6]....
        /*03c4*/ 	.word	0xffffffff


	//   ....[7]....
        /*03c8*/ 	.word	0xffffffff


	//   ....[8]....
        /*03cc*/ 	.word	0xffffffff


	//   ....[9]....
        /*03d0*/ 	.word	0xffffffff


	//   ....[10]....
        /*03d4*/ 	.word	0xffffffff


	//   ....[11]....
        /*03d8*/ 	.word	0xffffffff


	//   ....[12]....
        /*03dc*/ 	.word	0xffffffff


	//   ....[13]....
        /*03e0*/ 	.word	0xffffffff


	//   ....[14]....
        /*03e4*/ 	.word	0xffffffff


	//   ....[15]....
        /*03e8*/ 	.word	0xffffffff


	//   ....[16]....
        /*03ec*/ 	.word	0xffffffff


	//   ....[17]....
        /*03f0*/ 	.word	0xffffffff


	//   ....[18]....
        /*03f4*/ 	.word	0xffffffff


	//   ....[19]....
        /*03f8*/ 	.word	0xffffffff


	//   ....[20]....
        /*03fc*/ 	.word	0xffffffff


	//   ....[21]....
        /*0400*/ 	.word	0xffffffff


	//   ....[22]....
        /*0404*/ 	.word	0xffffffff


	//   ....[23]....
        /*0408*/ 	.word	0xffffffff


	//   ....[24]....
        /*040c*/ 	.word	0xffffffff


	//   ....[25]....
        /*0410*/ 	.word	0xffffffff


	//   ....[26]....
        /*0414*/ 	.word	0xffffffff


	//   ....[27]....
        /*0418*/ 	.word	0xffffffff


	//   ....[28]....
        /*041c*/ 	.word	0xffffffff


	//   ....[29]....
        /*0420*/ 	.word	0xffffffff


	//   ....[30]....
        /*0424*/ 	.word	0xffffffff


	//   ....[31]....
        /*0428*/ 	.word	0xffffffff


	//   ....[32]....
        /*042c*/ 	.word	0xffffffff


	//   ....[33]....
        /*0430*/ 	.word	0xffffffff


	//   ....[34]....
        /*0434*/ 	.word	0xffffffff


	//   ....[35]....
        /*0438*/ 	.word	0xffffffff


	//   ....[36]....
        /*043c*/ 	.word	0xffffffff


	//   ....[37]....
        /*0440*/ 	.word	0xffffffff


	//   ....[38]....
        /*0444*/ 	.word	0xffffffff


	//   ....[39]....
        /*0448*/ 	.word	0xffffffff


	//   ....[40]....
        /*044c*/ 	.word	0xffffffff


	//   ....[41]....
        /*0450*/ 	.word	0xffffffff


	//   ....[42]....
        /*0454*/ 	.word	0xffffffff


	//   ....[43]....
        /*0458*/ 	.word	0xffffffff


	//   ....[44]....
        /*045c*/ 	.word	0xffffffff


	//   ....[45]....
        /*0460*/ 	.word	0xffffffff


	//   ....[46]....
        /*0464*/ 	.word	0xffffffff


	//   ....[47]....
        /*0468*/ 	.word	0xffffffff


	//   ....[48]....
        /*046c*/ 	.word	0xffffffff


	//   ....[49]....
        /*0470*/ 	.word	0xffffffff


	//   ....[50]....
        /*0474*/ 	.word	0xffffffff


	//   ....[51]....
        /*0478*/ 	.word	0xffffffff


	//   ....[52]....
        /*047c*/ 	.word	0xffffffff


	//   ....[53]....
        /*0480*/ 	.word	0xffffffff


	//   ....[54]....
        /*0484*/ 	.word	0xffffffff


	//   ....[55]....
        /*0488*/ 	.word	0xffffffff


	//   ....[56]....
        /*048c*/ 	.word	0xffffffff


	//   ....[57]....
        /*0490*/ 	.word	0xffffffff


	//   ....[58]....
        /*0494*/ 	.word	0xffffffff


	//   ....[59]....
        /*0498*/ 	.word	0xffffffff


	//   ....[60]....
        /*049c*/ 	.word	0xffffffff


	//   ....[61]....
        /*04a0*/ 	.word	0xffffffff


	//   ....[62]....
        /*04a4*/ 	.word	0xffffffff


	//   ....[63]....
        /*04a8*/ 	.word	0xffffffff


	//   ....[64]....
        /*04ac*/ 	.word	0xffffffff


	//   ....[65]....
        /*04b0*/ 	.word	0xffffffff


	//   ....[66]....
        /*04b4*/ 	.word	0xffffffff


	//   ....[67]....
        /*04b8*/ 	.word	0xffffffff


	//   ....[68]....
        /*04bc*/ 	.word	0xffffffff


	//   ....[69]....
        /*04c0*/ 	.word	0xffffffff


	//   ....[70]....
        /*04c4*/ 	.word	0xffffffff


	//   ....[71]....
        /*04c8*/ 	.word	0xffffffff


	//   ....[72]....
        /*04cc*/ 	.word	0xffffffff


	//   ....[73]....
        /*04d0*/ 	.word	0xffffffff


	//   ....[74]....
        /*04d4*/ 	.word	0xffffffff


	//   ....[75]....
        /*04d8*/ 	.word	0xffffffff


	//   ....[76]....
        /*04dc*/ 	.word	0xffffffff


	//   ....[77]....
        /*04e0*/ 	.word	0xffffffff


	//   ....[78]....
        /*04e4*/ 	.word	0xffffffff


	//   ....[79]....
        /*04e8*/ 	.word	0xffffffff


	//   ....[80]....
        /*04ec*/ 	.word	0xffffffff


	//   ....[81]....
        /*04f0*/ 	.word	0xffffffff


	//   ....[82]....
        /*04f4*/ 	.word	0xffffffff


	//   ....[83]....
        /*04f8*/ 	.word	0xffffffff


	//   ....[84]....
        /*04fc*/ 	.word	0xffffffff


	//   ....[85]....
        /*0500*/ 	.word	0xffffffff


	//   ....[86]....
        /*0504*/ 	.word	0xffffffff


	//   ....[87]....
        /*0508*/ 	.word	0xffffffff


	//   ....[88]....
        /*050c*/ 	.word	0xffffffff


	//   ....[89]....
        /*0510*/ 	.word	0xffffffff


	//   ....[90]....
        /*0514*/ 	.word	0xffffffff


	//   ....[91]....
        /*0518*/ 	.word	0xffffffff


	//   ....[92]....
        /*051c*/ 	.word	0xffffffff


	//   ....[93]....
        /*0520*/ 	.word	0xffffffff


	//   ....[94]....
        /*0524*/ 	.word	0xffffffff


	//   ....[95]....
        /*0528*/ 	.word	0xffffffff


	//   ....[96]....
        /*052c*/ 	.word	0xffffffff


	//   ....[97]....
        /*0530*/ 	.word	0xffffffff


	//   ....[98]....
        /*0534*/ 	.word	0xffffffff


	//   ....[99]....
        /*0538*/ 	.word	0xffffffff


	//   ....[100]....
        /*053c*/ 	.word	0xffffffff


	//   ....[101]....
        /*0540*/ 	.word	0xffffffff


	//   ....[102]....
        /*0544*/ 	.word	0xffffffff


	//   ....[103]....
        /*0548*/ 	.word	0xffffffff


	//   ....[104]....
        /*054c*/ 	.word	0xffffffff


	//   ....[105]....
        /*0550*/ 	.word	0xffffffff


	//   ....[106]....
        /*0554*/ 	.word	0xffffffff


	//   ....[107]....
        /*0558*/ 	.word	0xffffffff


	//   ....[108]....
        /*055c*/ 	.word	0xffffffff


	//   ....[109]....
        /*0560*/ 	.word	0xffffffff


	//   ....[110]....
        /*0564*/ 	.word	0xffffffff


	//   ....[111]....
        /*0568*/ 	.word	0xffffffff


	//   ....[112]....
        /*056c*/ 	.word	0xffffffff


	//   ....[113]....
        /*0570*/ 	.word	0xffffffff


	//   ....[114]....
        /*0574*/ 	.word	0xffffffff


	//   ....[115]....
        /*0578*/ 	.word	0xffffffff


	//   ....[116]....
        /*057c*/ 	.word	0xffffffff


	//   ....[117]....
        /*0580*/ 	.word	0xffffffff


	//   ....[118]....
        /*0584*/ 	.word	0xffffffff


	//   ....[119]....
        /*0588*/ 	.word	0xffffffff


	//   ....[120]....
        /*058c*/ 	.word	0xffffffff


	//   ....[121]....
        /*0590*/ 	.word	0xffffffff


	//   ....[122]....
        /*0594*/ 	.word	0xffffffff


	//   ....[123]....
        /*0598*/ 	.word	0xffffffff


	//   ....[124]....
        /*059c*/ 	.word	0xffffffff


	//   ....[125]....
        /*05a0*/ 	.word	0xffffffff


	//   ....[126]....
        /*05a4*/ 	.word	0xffffffff


	//   ....[127]....
        /*05a8*/ 	.word	0xffffffff


	//   ....[128]....
        /*05ac*/ 	.word	0xffffffff


	//   ....[129]....
        /*05b0*/ 	.word	0xffffffff


	//   ....[130]....
        /*05b4*/ 	.word	0xffffffff


	//   ....[131]....
        /*05b8*/ 	.word	0xffffffff


	//   ....[132]....
        /*05bc*/ 	.word	0xffffffff


	//   ....[133]....
        /*05c0*/ 	.word	0xffffffff


	//   ....[134]....
        /*05c4*/ 	.word	0xffffffff


	//   ....[135]....
        /*05c8*/ 	.word	0xffffffff


	//   ....[136]....
        /*05cc*/ 	.word	0xffffffff


	//   ....[137]....
        /*05d0*/ 	.word	0xffffffff


	//   ....[138]....
        /*05d4*/ 	.word	0xffffffff


	//   ....[139]....
        /*05d8*/ 	.word	0xffffffff


	//   ....[140]....
        /*05dc*/ 	.word	0xffffffff


	//   ....[141]....
        /*05e0*/ 	.word	0xffffffff


	//   ....[142]....
        /*05e4*/ 	.word	0xffffffff


	//   ....[143]....
        /*05e8*/ 	.word	0xffffffff


	//   ....[144]....
        /*05ec*/ 	.word	0xffffffff


	//   ....[145]....
        /*05f0*/ 	.word	0xffffffff


	//   ....[146]....
        /*05f4*/ 	.word	0xffffffff


	//   ....[147]....
        /*05f8*/ 	.word	0xffffffff


	//   ....[148]....
        /*05fc*/ 	.word	0xffffffff


	//   ....[149]....
        /*0600*/ 	.word	0xffffffff


	//   ....[150]....
        /*0604*/ 	.word	0xffffffff


	//   ....[151]....
        /*0608*/ 	.word	0xffffffff


	//   ....[152]....
        /*060c*/ 	.word	0xffffffff


	//   ....[153]....
        /*0610*/ 	.word	0xffffffff


	//   ....[154]....
        /*0614*/ 	.word	0xffffffff


	//   ....[155]....
        /*0618*/ 	.word	0xffffffff


	//   ....[156]....
        /*061c*/ 	.word	0xffffffff


	//   ....[157]....
        /*0620*/ 	.word	0xffffffff


	//   ....[158]....
        /*0624*/ 	.word	0xffffffff


	//   ....[159]....
        /*0628*/ 	.word	0xffffffff


	//   ....[160]....
        /*062c*/ 	.word	0xffffffff


	//   ....[161]....
        /*0630*/ 	.word	0xffffffff


	//   ....[162]....
        /*0634*/ 	.word	0xffffffff


	//   ....[163]....
        /*0638*/ 	.word	0xffffffff


	//   ....[164]....
        /*063c*/ 	.word	0xffffffff


	//   ....[165]....
        /*0640*/ 	.word	0xffffffff


	//   ....[166]....
        /*0644*/ 	.word	0xffffffff


	//   ....[167]....
        /*0648*/ 	.word	0xffffffff


	//   ....[168]....
        /*064c*/ 	.word	0xffffffff


	//   ....[169]....
        /*0650*/ 	.word	0xffffffff


	//   ....[170]....
        /*0654*/ 	.word	0xffffffff


	//   ....[171]....
        /*0658*/ 	.word	0xffffffff


	//   ....[172]....
        /*065c*/ 	.word	0xffffffff


	//   ....[173]....
        /*0660*/ 	.word	0xffffffff


	//   ....[174]....
        /*0664*/ 	.word	0xffffffff


	//   ....[175]....
        /*0668*/ 	.word	0xffffffff


	//   ....[176]....
        /*066c*/ 	.word	0xffffffff


	//   ....[177]....
        /*0670*/ 	.word	0xffffffff


	//   ....[178]....
        /*0674*/ 	.word	0xffffffff


	//   ....[179]....
        /*0678*/ 	.word	0xffffffff


	//   ....[180]....
        /*067c*/ 	.word	0xffffffff


	//   ....[181]....
        /*0680*/ 	.word	0xffffffff


	//   ....[182]....
        /*0684*/ 	.word	0xffffffff


	//   ....[183]....
        /*0688*/ 	.word	0xffffffff


	//   ....[184]....
        /*068c*/ 	.word	0xffffffff


	//   ....[185]....
        /*0690*/ 	.word	0xffffffff


	//   ....[186]....
        /*0694*/ 	.word	0xffffffff


	//   ....[187]....
        /*0698*/ 	.word	0xffffffff


	//   ....[188]....
        /*069c*/ 	.word	0xffffffff


	//   ....[189]....
        /*06a0*/ 	.word	0xffffffff


	//   ....[190]....
        /*06a4*/ 	.word	0xffffffff


	//   ....[191]....
        /*06a8*/ 	.word	0xffffffff


	//   ....[192]....
        /*06ac*/ 	.word	0xffffffff


	//   ....[193]....
        /*06b0*/ 	.word	0xffffffff


	//   ....[194]....
        /*06b4*/ 	.word	0xffffffff


	//   ....[195]....
        /*06b8*/ 	.word	0xffffffff


	//   ....[196]....
        /*06bc*/ 	.word	0xffffffff


	//   ....[197]....
        /*06c0*/ 	.word	0xffffffff


	//   ....[198]....
        /*06c4*/ 	.word	0xffffffff


	//   ....[199]....
        /*06c8*/ 	.word	0xffffffff


	//   ....[200]....
        /*06cc*/ 	.word	0xffffffff


	//   ....[201]....
        /*06d0*/ 	.word	0xffffffff


	//   ....[202]....
        /*06d4*/ 	.word	0xffffffff


	//   ....[203]....
        /*06d8*/ 	.word	0xffffffff


	//   ....[204]....
        /*06dc*/ 	.word	0xffffffff


	//   ....[205]....
        /*06e0*/ 	.word	0xffffffff


	//   ....[206]....
        /*06e4*/ 	.word	0xffffffff


	//   ....[207]....
        /*06e8*/ 	.word	0xffffffff


	//   ....[208]....
        /*06ec*/ 	.word	0xffffffff


	//   ....[209]....
        /*06f0*/ 	.word	0xffffffff


	//   ....[210]....
        /*06f4*/ 	.word	0xffffffff


	//   ....[211]....
        /*06f8*/ 	.word	0xffffffff


	//   ....[212]....
        /*06fc*/ 	.word	0xffffffff


	//   ....[213]....
        /*0700*/ 	.word	0xffffffff


	//   ....[214]....
        /*0704*/ 	.word	0xffffffff


	//   ....[215]....
        /*0708*/ 	.word	0xffffffff


	//----- nvinfo : EIATTR_COOP_GROUP_INSTR_OFFSETS
	.align		4
.L_430:
        /*070c*/ 	.byte	0x04, 0x28
        /*070e*/ 	.short	(.L_432 - .L_431)


	//   ....[0]....
.L_431:
        /*0710*/ 	.word	0x00000050


	//   ....[1]....
        /*0714*/ 	.word	0x000001e0


	//   ....[2]....
        /*0718*/ 	.word	0x00000210


	//   ....[3]....
        /*071c*/ 	.word	0x00000240


	//   ....[4]....
        /*0720*/ 	.word	0x00000270


	//   ....[5]....
        /*0724*/ 	.word	0x000002a0


	//   ....[6]....
        /*0728*/ 	.word	0x000002d0


	//   ....[7]....
        /*072c*/ 	.word	0x00000440


	//   ....[8]....
        /*0730*/ 	.word	0x00000480


	//   ....[9]....
        /*0734*/ 	.word	0x000004b0


	//   ....[10]....
        /*0738*/ 	.word	0x000004e0


	//   ....[11]....
        /*073c*/ 	.word	0x00000510


	//   ....[12]....
        /*0740*/ 	.word	0x00000540


	//   ....[13]....
        /*0744*/ 	.word	0x000005d0


	//   ....[14]....
        /*0748*/ 	.word	0x00000600


	//   ....[15]....
        /*074c*/ 	.word	0x00000620


	//   ....[16]....
        /*0750*/ 	.word	0x00000680


	//   ....[17]....
        /*0754*/ 	.word	0x000022e0


	//   ....[18]....
        /*0758*/ 	.word	0x00002300


	//   ....[19]....
        /*075c*/ 	.word	0x00002490


	//   ....[20]....
        /*0760*/ 	.word	0x000024a0


	//   ....[21]....
        /*0764*/ 	.word	0x00002620


	//   ....[22]....
        /*0768*/ 	.word	0x00002640


	//   ....[23]....
        /*076c*/ 	.word	0x000027c0


	//   ....[24]....
        /*0770*/ 	.word	0x000027d0


	//   ....[25]....
        /*0774*/ 	.word	0x00002c60


	//   ....[26]....
        /*0778*/ 	.word	0x00002c90


	//   ....[27]....
        /*077c*/ 	.word	0x00002cb0


	//   ....[28]....
        /*0780*/ 	.word	0x00002cd0


	//   ....[29]....
        /*0784*/ 	.word	0x00002d50


	//   ....[30]....
        /*0788*/ 	.word	0x00002da0


	//   ....[31]....
        /*078c*/ 	.word	0x00003100


	//   ....[32]....
        /*0790*/ 	.word	0x00003110


	//   ....[33]....
        /*0794*/ 	.word	0x00003aa0


	//   ....[34]....
        /*0798*/ 	.word	0x00003ac0


	//   ....[35]....
        /*079c*/ 	.word	0x00003c10


	//   ....[36]....
        /*07a0*/ 	.word	0x00003c20


	//   ....[37]....
        /*07a4*/ 	.word	0x00004400


	//   ....[38]....
        /*07a8*/ 	.word	0x00004430


	//   ....[39]....
        /*07ac*/ 	.word	0x00004440


	//   ....[40]....
        /*07b0*/ 	.word	0x00004450


	//   ....[41]....
        /*07b4*/ 	.word	0x00004460


	//   ....[42]....
        /*07b8*/ 	.word	0x00004490


	//   ....[43]....
        /*07bc*/ 	.word	0x000044b0


	//   ....[44]....
        /*07c0*/ 	.word	0x000044d0


	//   ....[45]....
        /*07c4*/ 	.word	0x00005800


	//   ....[46]....
        /*07c8*/ 	.word	0x00005820


	//   ....[47]....
        /*07cc*/ 	.word	0x00005960


	//   ....[48]....
        /*07d0*/ 	.word	0x00005970


	//   ....[49]....
        /*07d4*/ 	.word	0x000062c0


	//   ....[50]....
        /*07d8*/ 	.word	0x000062e0


	//   ....[51]....
        /*07dc*/ 	.word	0x00006400


	//   ....[52]....
        /*07e0*/ 	.word	0x00006410


	//   ....[53]....
        /*07e4*/ 	.word	0x00006840


	//   ....[54]....
        /*07e8*/ 	.word	0x00006870


	//   ....[55]....
        /*07ec*/ 	.word	0x00006880


	//   ....[56]....
        /*07f0*/ 	.word	0x00006890


	//   ....[57]....
        /*07f4*/ 	.word	0x000068a0


	//   ....[58]....
        /*07f8*/ 	.word	0x000068f0


	//   ....[59]....
        /*07fc*/ 	.word	0x00006900


	//   ....[60]....
        /*0800*/ 	.word	0x00006910


	//   ....[61]....
        /*0804*/ 	.word	0x000080e0


	//   ....[62]....
        /*0808*/ 	.word	0x000080f0


	//   ....[63]....
        /*080c*/ 	.word	0x00008100


	//   ....[64]....
        /*0810*/ 	.word	0x00008110


	//   ....[65]....
        /*0814*/ 	.word	0x00008140


	//   ....[66]....
        /*0818*/ 	.word	0x00008160


	//   ....[67]....
        /*081c*/ 	.word	0x00008180


	//   ....[68]....
        /*0820*/ 	.word	0x00008190


	//   ....[69]....
        /*0824*/ 	.word	0x000096e0


	//   ....[70]....
        /*0828*/ 	.word	0x000096f0


	//   ....[71]....
        /*082c*/ 	.word	0x00009700


	//   ....[72]....
        /*0830*/ 	.word	0x00009710


	//   ....[73]....
        /*0834*/ 	.word	0x00009720


	//   ....[74]....
        /*0838*/ 	.word	0x00009730


	//   ....[75]....
        /*083c*/ 	.word	0x00009740


	//   ....[76]....
        /*0840*/ 	.word	0x00009760


	//   ....[77]....
        /*0844*/ 	.word	0x00009b60


	//   ....[78]....
        /*0848*/ 	.word	0x00009b80


	//   ....[79]....
        /*084c*/ 	.word	0x00009ce0


	//   ....[80]....
        /*0850*/ 	.word	0x00009cf0


	//   ....[81]....
        /*0854*/ 	.word	0x00009e50


	//   ....[82]....
        /*0858*/ 	.word	0x00009e70


	//   ....[83]....
        /*085c*/ 	.word	0x00009fd0


	//   ....[84]....
        /*0860*/ 	.word	0x00009fe0


	//   ....[85]....
        /*0864*/ 	.word	0x0000a330


	//   ....[86]....
        /*0868*/ 	.word	0x0000a350


	//   ....[87]....
        /*086c*/ 	.word	0x0000a7e0


	//   ....[88]....
        /*0870*/ 	.word	0x0000a7f0


	//   ....[89]....
        /*0874*/ 	.word	0x0000ac80


	//   ....[90]....
        /*0878*/ 	.word	0x0000aca0


	//   ....[91]....
        /*087c*/ 	.word	0x0000b130


	//   ....[92]....
        /*0880*/ 	.word	0x0000b140


	//   ....[93]....
        /*0884*/ 	.word	0x0000bce0


	//   ....[94]....
        /*0888*/ 	.word	0x0000bd00


	//   ....[95]....
        /*088c*/ 	.word	0x0000be70


	//   ....[96]....
        /*0890*/ 	.word	0x0000be80


	//   ....[97]....
        /*0894*/ 	.word	0x0000bfe0


	//   ....[98]....
        /*0898*/ 	.word	0x0000c000


	//   ....[99]....
        /*089c*/ 	.word	0x0000c160


	//   ....[100]....
        /*08a0*/ 	.word	0x0000c170


	//   ....[101]....
        /*08a4*/ 	.word	0x0000c370


	//   ....[102]....
        /*08a8*/ 	.word	0x0000c390


	//   ....[103]....
        /*08ac*/ 	.word	0x0000c4b0


	//   ....[104]....
        /*08b0*/ 	.word	0x0000c4f0


	//   ....[105]....
        /*08b4*/ 	.word	0x0000c520


	//   ....[106]....
        /*08b8*/ 	.word	0x0000c550


	//   ....[107]....
        /*08bc*/ 	.word	0x0000c580


	//   ....[108]....
        /*08c0*/ 	.word	0x0000c5b0


	//   ....[109]....
        /*08c4*/ 	.word	0x0000c700


	//   ....[110]....
        /*08c8*/ 	.word	0x0000c740


	//   ....[111]....
        /*08cc*/ 	.word	0x0000c770


	//   ....[112]....
        /*08d0*/ 	.word	0x0000c7a0


	//   ....[113]....
        /*08d4*/ 	.word	0x0000c7d0


	//   ....[114]....
        /*08d8*/ 	.word	0x0000c800


	//   ....[115]....
        /*08dc*/ 	.word	0x0000c890


	//   ....[116]....
        /*08e0*/ 	.word	0x0000c8c0


	//   ....[117]....
        /*08e4*/ 	.word	0x0000c8d0


	//   ....[118]....
        /*08e8*/ 	.word	0x0000c930


	//   ....[119]....
        /*08ec*/ 	.word	0x0000ce60


	//   ....[120]....
        /*08f0*/ 	.word	0x0000cec0


	//   ....[121]....
        /*08f4*/ 	.word	0x0000cf10


	//   ....[122]....
        /*08f8*/ 	.word	0x0000cf60


	//   ....[123]....
        /*08fc*/ 	.word	0x0000cfb0


	//   ....[124]....
        /*0900*/ 	.word	0x0000d020


	//   ....[125]....
        /*0904*/ 	.word	0x0000d070


	//   ....[126]....
        /*0908*/ 	.word	0x0000d0d0


	//   ....[127]....
        /*090c*/ 	.word	0x0000d140


	//   ....[128]....
        /*0910*/ 	.word	0x0000d1a0


	//   ....[129]....
        /*0914*/ 	.word	0x0000d210


	//   ....[130]....
        /*0918*/ 	.word	0x0000d280


	//   ....[131]....
        /*091c*/ 	.word	0x0000d2f0


	//   ....[132]....
        /*0920*/ 	.word	0x0000d350


	//   ....[133]....
        /*0924*/ 	.word	0x0000d3c0


	//   ....[134]....
        /*0928*/ 	.word	0x0000d430


	//   ....[135]....
        /*092c*/ 	.word	0x0000d4a0


	//   ....[136]....
        /*0930*/ 	.word	0x0000d500


	//   ....[137]....
        /*0934*/ 	.word	0x0000d570


	//   ....[138]....
        /*0938*/ 	.word	0x0000d5d0


	//   ....[139]....
        /*093c*/ 	.word	0x0000d640


	//   ....[140]....
        /*0940*/ 	.word	0x0000d6b0


	//   ....[141]....
        /*0944*/ 	.word	0x0000d720


	//   ....[142]....
        /*0948*/ 	.word	0x0000d780


	//   ....[143]....
        /*094c*/ 	.word	0x0000d7e0


	//   ....[144]....
        /*0950*/ 	.word	0x0000d840


	//   ....[145]....
        /*0954*/ 	.word	0x0000d890


	//   ....[146]....
        /*0958*/ 	.word	0x0000d8e0


	//   ....[147]....
        /*095c*/ 	.word	0x0000d930


	//   ....[148]....
        /*0960*/ 	.word	0x0000d980


	//   ....[149]....
        /*0964*/ 	.word	0x0000d9d0


	//   ....[150]....
        /*0968*/ 	.word	0x0000da20


	//   ....[151]....
        /*096c*/ 	.word	0x0000da90


	//   ....[152]....
        /*0970*/ 	.word	0x0000db00


	//   ....[153]....
        /*0974*/ 	.word	0x0000db60


	//   ....[154]....
        /*0978*/ 	.word	0x0000dbd0


	//   ....[155]....
        /*097c*/ 	.word	0x0000dc40


	//   ....[156]....
        /*0980*/ 	.word	0x0000dcb0


	//   ....[157]....
        /*0984*/ 	.word	0x0000dd10


	//   ....[158]....
        /*0988*/ 	.word	0x0000dd60


	//   ....[159]....
        /*098c*/ 	.word	0x0000ddc0


	//   ....[160]....
        /*0990*/ 	.word	0x0000de10


	//   ....[161]....
        /*0994*/ 	.word	0x0000de50


	//   ....[162]....
        /*0998*/ 	.word	0x0000dea0


	//   ....[163]....
        /*099c*/ 	.word	0x0000dee0


	//   ....[164]....
        /*09a0*/ 	.word	0x0000df30


	//   ....[165]....
        /*09a4*/ 	.word	0x0000df70


	//   ....[166]....
        /*09a8*/ 	.word	0x0000dfd0


	//   ....[167]....
        /*09ac*/ 	.word	0x0000e010


	//   ....[168]....
        /*09b0*/ 	.word	0x0000e060


	//   ....[169]....
        /*09b4*/ 	.word	0x0000e0b0


	//   ....[170]....
        /*09b8*/ 	.word	0x0000e100


	//   ....[171]....
        /*09bc*/ 	.word	0x0000e150


	//   ....[172]....
        /*09c0*/ 	.word	0x0000e1a0


	//   ....[173]....
        /*09c4*/ 	.word	0x0000e1f0


	//   ....[174]....
        /*09c8*/ 	.word	0x0000e260


	//   ....[175]....
        /*09cc*/ 	.word	0x0000e2d0


	//   ....[176]....
        /*09d0*/ 	.word	0x0000e340


	//   ....[177]....
        /*09d4*/ 	.word	0x0000e3a0


	//   ....[178]....
        /*09d8*/ 	.word	0x0000e410


	//   ....[179]....
        /*09dc*/ 	.word	0x0000e480


	//   ....[180]....
        /*09e0*/ 	.word	0x0000e4f0


	//   ....[181]....
        /*09e4*/ 	.word	0x0000e550


	//   ....[182]....
        /*09e8*/ 	.word	0x0000e5c0


	//   ....[183]....
        /*09ec*/ 	.word	0x0000e630


	//   ....[184]....
        /*09f0*/ 	.word	0x0000e6a0


	//   ....[185]....
        /*09f4*/ 	.word	0x0000e700


	//   ....[186]....
        /*09f8*/ 	.word	0x0000e770


	//   ....[187]....
        /*09fc*/ 	.word	0x0000e7e0


	//   ....[188]....
        /*0a00*/ 	.word	0x0000e850


	//   ....[189]....
        /*0a04*/ 	.word	0x0000e8b0


	//   ....[190]....
        /*0a08*/ 	.word	0x0000e920


	//   ....[191]....
        /*0a0c*/ 	.word	0x0000e990


	//   ....[192]....
        /*0a10*/ 	.word	0x0000ea00


	//   ....[193]....
        /*0a14*/ 	.word	0x0000ea60


	//   ....[194]....
        /*0a18*/ 	.word	0x0000ead0


	//   ....[195]....
        /*0a1c*/ 	.word	0x0000eb40


	//   ....[196]....
        /*0a20*/ 	.word	0x0000ebb0


	//   ....[197]....
        /*0a24*/ 	.word	0x0000ec10


	//   ....[198]....
        /*0a28*/ 	.word	0x0000ec80


	//   ....[199]....
        /*0a2c*/ 	.word	0x0000ecf0


	//   ....[200]....
        /*0a30*/ 	.word	0x0000ed40


	//   ....[201]....
        /*0a34*/ 	.word	0x0000ed80


	//   ....[202]....
        /*0a38*/ 	.word	0x0000edd0


	//   ....[203]....
        /*0a3c*/ 	.word	0x0000ee20


	//   ....[204]....
        /*0a40*/ 	.word	0x0000ee70


	//   ....[205]....
        /*0a44*/ 	.word	0x0000eee0


	//   ....[206]....
        /*0a48*/ 	.word	0x0000ef30


	//   ....[207]....
        /*0a4c*/ 	.word	0x0000ef80


	//   ....[208]....
        /*0a50*/ 	.word	0x0000efd0


	//   ....[209]....
        /*0a54*/ 	.word	0x0000f020


	//   ....[210]....
        /*0a58*/ 	.word	0x0000f070


	//   ....[211]....
        /*0a5c*/ 	.word	0x0000f0e0


	//   ....[212]....
        /*0a60*/ 	.word	0x0000f130


	//   ....[213]....
        /*0a64*/ 	.word	0x0000f190


	//   ....[214]....
        /*0a68*/ 	.word	0x0000f1f0


	//   ....[215]....
        /*0a6c*/ 	.word	0x0000f260


	//----- nvinfo : EIATTR_EXIT_INSTR_OFFSETS
	.align		4
.L_432:
        /*0a70*/ 	.byte	0x04, 0x1c
        /*0a72*/ 	.short	(.L_434 - .L_433)


	//   ....[0]....
.L_433:
        /*0a74*/ 	.word	0x00000b40


	//   ....[1]....
        /*0a78*/ 	.word	0x0000ce20


	//----- nvinfo : EIATTR_MAX_THREADS
	.align		4
.L_434:
        /*0a7c*/ 	.byte	0x04, 0x05
        /*0a7e*/ 	.short	(.L_436 - .L_435)
.L_435:
        /*0a80*/ 	.word	0x00000080
        /*0a84*/ 	.word	0x00000001
        /*0a88*/ 	.word	0x00000001


	//----- nvinfo : EIATTR_CRS_STACK_SIZE
	.align		4
.L_436:
        /*0a8c*/ 	.byte	0x04, 0x1e
        /*0a8e*/ 	.short	(.L_438 - .L_437)
.L_437:
        /*0a90*/ 	.word	0x00000000
.L_438:


//--------------------- .nv.info._ZN7cutlass13device_kernelIN5flash19enable_sm80_to_sm89INS1_16FlashAttnFwdSm80INS1_25CollectiveMainloopFwdSm80ILi4ELi1ELb0EN4cute5tupleIJNS5_1CILi128EEENS7_ILi48EEENS7_ILi96EEEEEELi96ENS_6half_tEfNS_4arch4Sm80ELb0ELb0ELb0ELb1ELb1ELb1ELb1ELb1EEENS1_21CollectiveEpilogueFwdINS6_IJS8_SA_S9_EEENS6_IJNS7_ILi1EEESI_SI_EEESC_SE_Li128ELb1ELb1ELb1ELb0EEENS1_36VarlenDynamicPersistentTileSchedulerILi128ELi48ELi128ELi128ELb1ELb1ELb0ELb0ELb1ELb1EEEEEEEEEvNT_6ParamsE --------------------------
	.section	.nv.info._ZN7cutlass13device_kernelIN5flash19enable_sm80_to_sm89INS1_16FlashAttnFwdSm80INS1_25CollectiveMainloopFwdSm80ILi4ELi1ELb0EN4cute5tupleIJNS5_1CILi128EEENS7_ILi48EEENS7_ILi96EEEEEELi96ENS_6half_tEfNS_4arch4Sm80ELb0ELb0ELb0ELb1ELb1ELb1ELb1ELb1EEENS1_21CollectiveEpilogueFwdINS6_IJS8_SA_S9_EEENS6_IJNS7_ILi1EEESI_SI_EEESC_SE_Li128ELb1ELb1ELb1ELb0EEENS1_36VarlenDynamicPersistentTileSchedulerILi128ELi48ELi128ELi128ELb1ELb1ELb0ELb0ELb1ELb1EEEEEEEEEvNT_6ParamsE,"",@"SHT_CUDA_INFO"
	.sectionflags	@""
	.align	4


	//----- nvinfo : EIATTR_CUDA_API_VERSION
	.align		4
        /*0000*/ 	.byte	0x04, 0x37
        /*0002*/ 	.short	(.L_440 - .L_439)
.L_439:
        /*0004*/ 	.word	0x00000082


	//----- nvinfo : EIATTR_SW2861232_WAR
	.align		4
.L_440:
        /*0008*/ 	.byte	0x01, 0x35
	.zero		2


	//----- nvinfo : EIATTR_PARAM_CBANK
	.align		4
        /*000c*/ 	.byte	0x04, 0x0a
        /*000e*/ 	.short	(.L_442 - .L_441)
	.align		4
.L_441:
        /*0010*/ 	.word	index@(.nv.constant0._ZN7cutlass13device_kernelIN5flash19enable_sm80_to_sm89INS1_16FlashAttnFwdSm80INS1_25CollectiveMainloopFwdSm80ILi4ELi1ELb0EN4cute5tupleIJNS5_1CILi128EEENS7_ILi48EEENS7_ILi96EEEEEELi96ENS_6half_tEfNS_4arch4Sm80ELb0ELb0ELb0ELb1ELb1ELb1ELb1ELb1EEENS1_21CollectiveEpilogueFwdINS6_IJS8_SA_S9_EEENS6_IJNS7_ILi1EEESI_SI_EEESC_SE_Li128ELb1ELb1ELb1ELb0EEENS1_36VarlenDynamicPersistentTileSchedulerILi128ELi48ELi128ELi128ELb1ELb1ELb0ELb0ELb1ELb1EEEEEEEEEvNT_6ParamsE)
        /*0014*/ 	.short	0x0160
        /*0016*/ 	.short	0x0438


	//----- nvinfo : EIATTR_CBANK_PARAM_SIZE
	.align		4
.L_442:
        /*0018*/ 	.byte	0x03, 0x19
        /*001a*/ 	.short	0x0438


	//----- nvinfo : EIATTR_KPARAM_INFO
	.align		4
        /*001c*/ 	.byte	0x04, 0x17
        /*001e*/ 	.short	(.L_444 - .L_443)
.L_443:
        /*0020*/ 	.word	0x00000000
        /*0024*/ 	.short	0x0000
        /*0026*/ 	.short	0x0000
        /*0028*/ 	.byte	0x00, 0xf0, 0xe1, 0x10


	//----- nvinfo : EIATTR_MAXREG_COUNT
	.align		4
.L_444:
        /*002c*/ 	.byte	0x03, 0x1b
        /*002e*/ 	.short	0x00ff


	//----- nvinfo : EIATTR_NUM_BARRIERS
	.align		4
        /*0030*/ 	.byte	0x02, 0x4c
        /*0032*/ 	.byte	0x06
	.zero		1


	//----- nvinfo : EIATTR_ANNOTATIONS
	.align		4
        /*0034*/ 	.byte	0x04, 0x55
        /*0036*/ 	.short	(.L_446 - .L_445)


	//   ....[0]....
.L_445:
        /* <DEDUP_REMOVED lines=150> */


	//----- nvinfo : EIATTR_MERCURY_ISA_VERSION
	.align		4
.L_446:
        /*0980*/ 	.byte	0x03, 0x5f
        /*0982*/ 	.short	0x0000


	//----- nvinfo : EIATTR_INT_WARP_WIDE_INSTR_OFFSETS
	.align		4
        /*0984*/ 	.byte	0x04, 0x31
        /*0986*/ 	.short	(.L_448 - .L_447)


	//   ....[0]....
.L_447:
        /*0988*/ 	.word	0x00014590


	//   ....[1]....
        /*098c*/ 	.word	0x00014610


	//----- nvinfo : EIATTR_COOP_GROUP_MASK_REGIDS
	.align		4
.L_448:
        /*0990*/ 	.byte	0x04, 0x29
        /*0992*/ 	.short	(.L_450 - .L_449)


	//   ....[0]....
.L_449:
        /*0994*/ 	.word	0xffffffff


	//   ....[1]....
        /*0998*/ 	.word	0xffffffff


	//   ....[2]....
        /*099c*/ 	.word	0xffffffff


	//   ....[3]....
        /*09a0*/ 	.word	0xffffffff


	//   ....[4]....
        /*09a4*/ 	.word	0xffffffff


	//   ....[5]....
        /*09a8*/ 	.word	0xffffffff


	//   ....[6]....
        /*09ac*/ 	.word	0xffffffff


	//   ....[7]....
        /*09b0*/ 	.word	0xffffffff


	//   ....[8]....
        /*09b4*/ 	.word	0xffffffff


	//   ....[9]....
        /*09b8*/ 	.word	0xffffffff


	//   ....[10]....
        /*09bc*/ 	.word	0xffffffff


	//   ....[11]....
        /*09c0*/ 	.word	0xffffffff


	//   ....[12]....
        /*09c4*/ 	.word	0xffffffff


	//   ....[13]....
        /*09c8*/ 	.word	0xffffffff


	//   ....[14]....
        /*09cc*/ 	.word	0xffffffff


	//   ....[15]....
        /*09d0*/ 	.word	0xffffffff


	//   ....[16]....
        /*09d4*/ 	.word	0xffffffff


	//   ....[17]....
        /*09d8*/ 	.word	0xffffffff


	//   ....[18]....
        /*09dc*/ 	.word	0xffffffff


	//   ....[19]....
        /*09e0*/ 	.word	0xffffffff


	//   ....[20]....
        /*09e4*/ 	.word	0xffffffff


	//   ....[21]....
        /*09e8*/ 	.word	0xffffffff


	//   ....[22]....
        /*09ec*/ 	.word	0xffffffff


	//   ....[23]....
        /*09f0*/ 	.word	0xffffffff


	//   ....[24]....
        /*09f4*/ 	.word	0xffffffff


	//   ....[25]....
        /*09f8*/ 	.word	0xffffffff


	//   ....[26]....
        /*09fc*/ 	.word	0xffffffff


	//   ....[27]....
        /*0a00*/ 	.word	0xffffffff


	//   ....[28]....
        /*0a04*/ 	.word	0xffffffff


	//   ....[29]....
        /*0a08*/ 	.word	0xffffffff


	//   ....[30]....
        /*0a0c*/ 	.word	0xffffffff


	//   ....[31]....
        /*0a10*/ 	.word	0xffffffff


	//   ....[32]....
        /*0a14*/ 	.word	0xffffffff


	//   ....[33]....
        /*0a18*/ 	.word	0xffffffff


	//   ....[34]....
        /*0a1c*/ 	.word	0xffffffff


	//   ....[35]....
        /*0a20*/ 	.word	0xffffffff


	//   ....[36]....
        /*0a24*/ 	.word	0xffffffff


	//   ....[37]....
        /*0a28*/ 	.word	0xffffffff


	//   ....[38]....
        /*0a2c*/ 	.word	0xffffffff


	//   ....[39]....
        /*0a30*/ 	.word	0xffffffff


	//   ....[40]....
        /*0a34*/ 	.word	0xffffffff


	//   ....[41]....
        /*0a38*/ 	.word	0xffffffff


	//   ....[42]....
        /*0a3c*/ 	.word	0xffffffff


	//   ....[43]....
        /*0a40*/ 	.word	0xffffffff


	//   ....[44]....
        /*0a44*/ 	.word	0xffffffff


	//   ....[45]....
        /*0a48*/ 	.word	0xffffffff


	//   ....[46]....
        /*0a4c*/ 	.word	0xffffffff


	//   ....[47]....
        /*0a50*/ 	.word	0xffffffff


	//   ....[48]....
        /*0a54*/ 	.word	0xffffffff


	//   ....[49]....
        /*0a58*/ 	.word	0xffffffff


	//   ....[50]....
        /*0a5c*/ 	.word	0xffffffff


	//   ....[51]....
        /*0a60*/ 	.word	0xffffffff


	//   ....[52]....
        /*0a64*/ 	.word	0xffffffff


	//   ....[53]....
        /*0a68*/ 	.word	0xffffffff


	//   ....[54]....
        /*0a6c*/ 	.word	0xffffffff


	//   ....[55]....
        /*0a70*/ 	.word	0xffffffff


	//   ....[56]....
        /*0a74*/ 	.word	0xffffffff


	//   ....[57]....
        /*0a78*/ 	.word	0xffffffff


	//   ....[58]....
        /*0a7c*/ 	.word	0xffffffff


	//   ....[59]....
        /*0a80*/ 	.word	0xffffffff


	//   ....[60]....
        /*0a84*/ 	.word	0xffffffff


	//   ....[61]....
        /*0a88*/ 	.word	0xffffffff


	//   ....[62]....
        /*0a8c*/ 	.word	0xffffffff


	//   ....[63]....
        /*0a90*/ 	.word	0xffffffff


	//   ....[64]....
        /*0a94*/ 	.word	0xffffffff


	//   ....[65]....
        /*0a98*/ 	.word	0xffffffff


	//   ....[66]....
        /*0a9c*/ 	.word	0xffffffff


	//   ....[67]....
        /*0aa0*/ 	.word	0xffffffff


	//   ....[68]....
        /*0aa4*/ 	.word	0xffffffff


	//   ....[69]....
        /*0aa8*/ 	.word	0xffffffff


	//   ....[70]....
        /*0aac*/ 	.word	0xffffffff


	//   ....[71]....
        /*0ab0*/ 	.word	0xffffffff


	//   ....[72]....
        /*0ab4*/ 	.word	0xffffffff


	//   ....[73]....
        /*0ab8*/ 	.word	0xffffffff


	//   ....[74]....
        /*0abc*/ 	.word	0xffffffff


	//   ....[75]....
        /*0ac0*/ 	.word	0xffffffff


	//   ....[76]....
        /*0ac4*/ 	.word	0xffffffff


	//   ....[77]....
        /*0ac8*/ 	.word	0xffffffff


	//   ....[78]....
        /*0acc*/ 	.word	0xffffffff


	//   ....[79]....
        /*0ad0*/ 	.word	0xffffffff


	//   ....[80]....
        /*0ad4*/ 	.word	0xffffffff


	//   ....[81]....
        /*0ad8*/ 	.word	0xffffffff


	//   ....[82]....
        /*0adc*/ 	.word	0xffffffff


	//   ....[83]....
        /*0ae0*/ 	.word	0xffffffff


	//   ....[84]....
        /*0ae4*/ 	.word	0xffffffff


	//   ....[85]....
        /*0ae8*/ 	.word	0xffffffff


	//   ....[86]....
        /*0aec*/ 	.word	0xffffffff


	//   ....[87]....
        /*0af0*/ 	.word	0xffffffff


	//   ....[88]....
        /*0af4*/ 	.word	0xffffffff


	//   ....[89]....
        /*0af8*/ 	.word	0xffffffff


	//   ....[90]....
        /*0afc*/ 	.word	0xffffffff


	//   ....[91]....
        /*0b00*/ 	.word	0xffffffff


	//   ....[92]....
        /*0b04*/ 	.word	0xffffffff


	//   ....[93]....
        /*0b08*/ 	.word	0xffffffff


	//   ....[94]....
        /*0b0c*/ 	.word	0xffffffff


	//   ....[95]....
        /*0b10*/ 	.word	0xffffffff


	//   ....[96]....
        /*0b14*/ 	.word	0xffffffff


	//   ....[97]....
        /*0b18*/ 	.word	0xffffffff


	//   ....[98]....
        /*0b1c*/ 	.word	0xffffffff


	//   ....[99]....
        /*0b20*/ 	.word	0xffffffff


	//   ....[100]....
        /*0b24*/ 	.word	0xffffffff


	//   ....[101]....
        /*0b28*/ 	.word	0xffffffff


	//   ....[102]....
        /*0b2c*/ 	.word	0xffffffff


	//   ....[103]....
        /*0b30*/ 	.word	0xffffffff


	//   ....[104]....
        /*0b34*/ 	.word	0xffffffff


	//   ....[105]....
        /*0b38*/ 	.word	0xffffffff


	//   ....[106]....
        /*0b3c*/ 	.word	0xffffffff


	//   ....[107]....
        /*0b40*/ 	.word	0xffffffff


	//   ....[108]....
        /*0b44*/ 	.word	0xffffffff


	//   ....[109]....
        /*0b48*/ 	.word	0xffffffff


	//   ....[110]....
        /*0b4c*/ 	.word	0xffffffff


	//   ....[111]....
        /*0b50*/ 	.word	0xffffffff


	//   ....[112]....
        /*0b54*/ 	.word	0xffffffff


	//   ....[113]....
        /*0b58*/ 	.word	0xffffffff


	//   ....[114]....
        /*0b5c*/ 	.word	0xffffffff


	//   ....[115]....
        /*0b60*/ 	.word	0xffffffff


	//   ....[116]....
        /*0b64*/ 	.word	0xffffffff


	//   ....[117]....
        /*0b68*/ 	.word	0xffffffff


	//   ....[118]....
        /*0b6c*/ 	.word	0xffffffff


	//   ....[119]....
        /*0b70*/ 	.word	0xffffffff


	//   ....[120]....
        /*0b74*/ 	.word	0xffffffff


	//   ....[121]....
        /*0b78*/ 	.word	0xffffffff


	//   ....[122]....
        /*0b7c*/ 	.word	0xffffffff


	//   ....[123]....
        /*0b80*/ 	.word	0xffffffff


	//   ....[124]....
        /*0b84*/ 	.word	0xffffffff


	//   ....[125]....
        /*0b88*/ 	.word	0xffffffff


	//   ....[126]....
        /*0b8c*/ 	.word	0xffffffff


	//   ....[127]....
        /*0b90*/ 	.word	0xffffffff


	//   ....[128]....
        /*0b94*/ 	.word	0xffffffff


	//   ....[129]....
        /*0b98*/ 	.word	0xffffffff


	//   ....[130]....
        /*0b9c*/ 	.word	0xffffffff


	//   ....[131]....
        /*0ba0*/ 	.word	0xffffffff


	//   ....[132]....
        /*0ba4*/ 	.word	0xffffffff


	//   ....[133]....
        /*0ba8*/ 	.word	0xffffffff


	//   ....[134]....
        /*0bac*/ 	.word	0xffffffff


	//   ....[135]....
        /*0bb0*/ 	.word	0xffffffff


	//   ....[136]....
        /*0bb4*/ 	.word	0xffffffff


	//   ....[137]....
        /*0bb8*/ 	.word	0xffffffff


	//   ....[138]....
        /*0bbc*/ 	.word	0xffffffff


	//   ....[139]....
        /*0bc0*/ 	.word	0xffffffff


	//   ....[140]....
        /*0bc4*/ 	.word	0xffffffff


	//   ....[141]....
        /*0bc8*/ 	.word	0xffffffff


	//   ....[142]....
        /*0bcc*/ 	.word	0xffffffff


	//   ....[143]....
        /*0bd0*/ 	.word	0xffffffff


	//   ....[144]....
        /*0bd4*/ 	.word	0xffffffff


	//   ....[145]....
        /*0bd8*/ 	.word	0xffffffff


	//   ....[146]....
        /*0bdc*/ 	.word	0xffffffff


	//   ....[147]....
        /*0be0*/ 	.word	0xffffffff


	//   ....[148]....
        /*0be4*/ 	.word	0xffffffff


	//   ....[149]....
        /*0be8*/ 	.word	0xffffffff


	//   ....[150]....
        /*0bec*/ 	.word	0xffffffff


	//   ....[151]....
        /*0bf0*/ 	.word	0xffffffff


	//   ....[152]....
        /*0bf4*/ 	.word	0xffffffff


	//   ....[153]....
        /*0bf8*/ 	.word	0xffffffff


	//   ....[154]....
        /*0bfc*/ 	.word	0xffffffff


	//   ....[155]....
        /*0c00*/ 	.word	0xffffffff


	//   ....[156]....
        /*0c04*/ 	.word	0xffffffff


	//   ....[157]....
        /*0c08*/ 	.word	0xffffffff


	//   ....[158]....
        /*0c0c*/ 	.word	0xffffffff


	//   ....[159]....
        /*0c10*/ 	.word	0xffffffff


	//   ....[160]....
        /*0c14*/ 	.word	0xffffffff


	//   ....[161]....
        /*0c18*/ 	.word	0xffffffff


	//   ....[162]....
        /*0c1c*/ 	.word	0xffffffff


	//   ....[163]....
        /*0c20*/ 	.word	0xffffffff


	//   ....[164]....
        /*0c24*/ 	.word	0xffffffff


	//   ....[165]....
        /*0c28*/ 	.word	0xffffffff


	//   ....[166]....
        /*0c2c*/ 	.word	0xffffffff


	//   ....[167]....
        /*0c30*/ 	.word	0xffffffff


	//   ....[168]....
        /*0c34*/ 	.word	0xffffffff


	//   ....[169]....
        /*0c38*/ 	.word	0xffffffff


	//   ....[170]....
        /*0c3c*/ 	.word	0xffffffff


	//   ....[171]....
        /*0c40*/ 	.word	0xffffffff


	//   ....[172]....
        /*0c44*/ 	.word	0xffffffff


	//   ....[173]....
        /*0c48*/ 	.word	0xffffffff


	//   ....[174]....
        /*0c4c*/ 	.word	0xffffffff


	//   ....[175]....
        /*0c50*/ 	.word	0xffffffff


	//   ....[176]....
        /*0c54*/ 	.word	0xffffffff


	//   ....[177]....
        /*0c58*/ 	.word	0xffffffff


	//   ....[178]....
        /*0c5c*/ 	.word	0xffffffff


	//   ....[179]....
        /*0c60*/ 	.word	0xffffffff


	//   ....[180]....
        /*0c64*/ 	.word	0xffffffff


	//   ....[181]....
        /*0c68*/ 	.word	0xffffffff


	//   ....[182]....
        /*0c6c*/ 	.word	0xffffffff


	//   ....[183]....
        /*0c70*/ 	.word	0xffffffff


	//   ....[184]....
        /*0c74*/ 	.word	0xffffffff


	//   ....[185]....
        /*0c78*/ 	.word	0xffffffff


	//   ....[186]....
        /*0c7c*/ 	.word	0xffffffff


	//   ....[187]....
        /*0c80*/ 	.word	0xffffffff


	//   ....[188]....
        /*0c84*/ 	.word	0xffffffff


	//   ....[189]....
        /*0c88*/ 	.word	0xffffffff


	//   ....[190]....
        /*0c8c*/ 	.word	0xffffffff


	//   ....[191]....
        /*0c90*/ 	.word	0xffffffff


	//   ....[192]....
        /*0c94*/ 	.word	0xffffffff


	//   ....[193]....
        /*0c98*/ 	.word	0xffffffff


	//   ....[194]....
        /*0c9c*/ 	.word	0xffffffff


	//   ....[195]....
        /*0ca0*/ 	.word	0xffffffff


	//   ....[196]....
        /*0ca4*/ 	.word	0xffffffff


	//   ....[197]....
        /*0ca8*/ 	.word	0xffffffff


	//   ....[198]....
        /*0cac*/ 	.word	0xffffffff


	//   ....[199]....
        /*0cb0*/ 	.word	0xffffffff


	//   ....[200]....
        /*0cb4*/ 	.word	0xffffffff


	//   ....[201]....
        /*0cb8*/ 	.word	0xffffffff


	//   ....[202]....
        /*0cbc*/ 	.word	0xffffffff


	//   ....[203]....
        /*0cc0*/ 	.word	0xffffffff


	//   ....[204]....
        /*0cc4*/ 	.word	0xffffffff


	//   ....[205]....
        /*0cc8*/ 	.word	0xffffffff


	//   ....[206]....
        /*0ccc*/ 	.word	0xffffffff


	//   ....[207]....
        /*0cd0*/ 	.word	0xffffffff


	//   ....[208]....
        /*0cd4*/ 	.word	0xffffffff


	//   ....[209]....
        /*0cd8*/ 	.word	0xffffffff


	//   ....[210]....
        /*0cdc*/ 	.word	0xffffffff


	//   ....[211]....
        /*0ce0*/ 	.word	0xffffffff


	//   ....[212]....
        /*0ce4*/ 	.word	0xffffffff


	//   ....[213]....
        /*0ce8*/ 	.word	0xffffffff


	//   ....[214]....
        /*0cec*/ 	.word	0xffffffff


	//   ....[215]....
        /*0cf0*/ 	.word	0xffffffff


	//   ....[216]....
        /*0cf4*/ 	.word	0xffffffff


	//   ....[217]....
        /*0cf8*/ 	.word	0xffffffff


	//   ....[218]....
        /*0cfc*/ 	.word	0xffffffff


	//   ....[219]....
        /*0d00*/ 	.word	0xffffffff


	//   ....[220]....
        /*0d04*/ 	.word	0xffffffff


	//   ....[221]....
        /*0d08*/ 	.word	0xffffffff


	//   ....[222]....
        /*0d0c*/ 	.word	0xffffffff


	//   ....[223]....
        /*0d10*/ 	.word	0xffffffff


	//   ....[224]....
        /*0d14*/ 	.word	0xffffffff


	//   ....[225]....
        /*0d18*/ 	.word	0xffffffff


	//   ....[226]....
        /*0d1c*/ 	.word	0xffffffff


	//   ....[227]....
        /*0d20*/ 	.word	0xffffffff


	//   ....[228]....
        /*0d24*/ 	.word	0xffffffff


	//   ....[229]....
        /*0d28*/ 	.word	0xffffffff


	//   ....[230]....
        /*0d2c*/ 	.word	0xffffffff


	//   ....[231]....
        /*0d30*/ 	.word	0xffffffff


	//----- nvinfo : EIATTR_COOP_GROUP_INSTR_OFFSETS
	.align		4
.L_450:
        /*0d34*/ 	.byte	0x04, 0x28
        /*0d36*/ 	.short	(.L_452 - .L_451)


	//   ....[0]....
.L_451:
        /*0d38*/ 	.word	0x00000050


	//   ....[1]....
        /*0d3c*/ 	.word	0x00000200


	//   ....[2]....
        /*0d40*/ 	.word	0x00000230


	//   ....[3]....
        /*0d44*/ 	.word	0x00000260


	//   ....[4]....
        /*0d48*/ 	.word	0x00000290


	//   ....[5]....
        /*0d4c*/ 	.word	0x000002c0


	//   ....[6]....
        /*0d50*/ 	.word	0x000002f0


	//   ....[7]....
        /*0d54*/ 	.word	0x00000460


	//   ....[8]....
        /*0d58*/ 	.word	0x000004a0


	//   ....[9]....
        /*0d5c*/ 	.word	0x000004d0


	//   ....[10]....
        /*0d60*/ 	.word	0x00000500


	//   ....[11]....
        /*0d64*/ 	.word	0x00000530


	//   ....[12]....
        /*0d68*/ 	.word	0x00000560


	//   ....[13]....
        /*0d6c*/ 	.word	0x000005f0


	//   ....[14]....
        /*0d70*/ 	.word	0x00000620


	//   ....[15]....
        /*0d74*/ 	.word	0x00000640


	//   ....[16]....
        /*0d78*/ 	.word	0x000006a0


	//   ....[17]....
        /*0d7c*/ 	.word	0x00003ac0


	//   ....[18]....
        /*0d80*/ 	.word	0x00003ad0


	//   ....[19]....
        /*0d84*/ 	.word	0x00005690


	//   ....[20]....
        /*0d88*/ 	.word	0x000056a0


	//   ....[21]....
        /*0d8c*/ 	.word	0x00007010


	//   ....[22]....
        /*0d90*/ 	.word	0x00007030


	//   ....[23]....
        /*0d94*/ 	.word	0x00007650


	//   ....[24]....
        /*0d98*/ 	.word	0x00007670


	//   ....[25]....
        /*0d9c*/ 	.word	0x00008590


	//   ....[26]....
        /*0da0*/ 	.word	0x000085b0


	//   ....[27]....
        /*0da4*/ 	.word	0x000086f0


	//   ....[28]....
        /*0da8*/ 	.word	0x00008700


	//   ....[29]....
        /*0dac*/ 	.word	0x00008840


	//   ....[30]....
        /*0db0*/ 	.word	0x00008860


	//   ....[31]....
        /*0db4*/ 	.word	0x000089a0


	//   ....[32]....
        /*0db8*/ 	.word	0x000089b0


	//   ....[33]....
        /*0dbc*/ 	.word	0x00008e80


	//   ....[34]....
        /*0dc0*/ 	.word	0x00008e90


	//   ....[35]....
        /*0dc4*/ 	.word	0x00008ea0


	//   ....[36]....
        /*0dc8*/ 	.word	0x00008eb0


	//   ....[37]....
        /*0dcc*/ 	.word	0x000091c0


	//   ....[38]....
        /*0dd0*/ 	.word	0x00009200


	//   ....[39]....
        /*0dd4*/ 	.word	0x00009240


	//   ....[40]....
        /*0dd8*/ 	.word	0x00009280


	//   ....[41]....
        /*0ddc*/ 	.word	0x0000bc30


	//   ....[42]....
        /*0de0*/ 	.word	0x0000bc70


	//   ....[43]....
        /*0de4*/ 	.word	0x0000bcb0


	//   ....[44]....
        /*0de8*/ 	.word	0x0000bcf0


	//   ....[45]....
        /*0dec*/ 	.word	0x0000e9c0


	//   ....[46]....
        /*0df0*/ 	.word	0x0000e9e0


	//   ....[47]....
        /*0df4*/ 	.word	0x0000eba0


	//   ....[48]....
        /*0df8*/ 	.word	0x0000ebb0


	//   ....[49]....
        /*0dfc*/ 	.word	0x0000f5b0


	//   ....[50]....
        /*0e00*/ 	.word	0x0000f5d0


	//   ....[51]....
        /*0e04*/ 	.word	0x0000f700


	//   ....[52]....
        /*0e08*/ 	.word	0x0000f710


	//   ....[53]....
        /*0e0c*/ 	.word	0x0000fed0


	//   ....[54]....
        /*0e10*/ 	.word	0x0000ff00


	//   ....[55]....
        /*0e14*/ 	.word	0x0000ff10


	//   ....[56]....
        /*0e18*/ 	.word	0x0000ff20


	//   ....[57]....
        /*0e1c*/ 	.word	0x0000ff30


	//   ....[58]....
        /*0e20*/ 	.word	0x0000ff60


	//   ....[59]....
        /*0e24*/ 	.word	0x0000ff80


	//   ....[60]....
        /*0e28*/ 	.word	0x0000ffa0


	//   ....[61]....
        /*0e2c*/ 	.word	0x00011300


	//   ....[62]....
        /*0e30*/ 	.word	0x00011310


	//   ....[63]....
        /*0e34*/ 	.word	0x00011420


	//   ....[64]....
        /*0e38*/ 	.word	0x00011430


	//   ....[65]....
        /*0e3c*/ 	.word	0x00011e00


	//   ....[66]....
        /*0e40*/ 	.word	0x00011e20


	//   ....[67]....
        /*0e44*/ 	.word	0x00011f10


	//   ....[68]....
        /*0e48*/ 	.word	0x00011f20


	//   ....[69]....
        /*0e4c*/ 	.word	0x00012320


	//   ....[70]....
        /*0e50*/ 	.word	0x00012350


	//   ....[71]....
        /*0e54*/ 	.word	0x00012370


	//   ....[72]....
        /*0e58*/ 	.word	0x00012390


	//   ....[73]....
        /*0e5c*/ 	.word	0x000123b0


	//   ....[74]....
        /*0e60*/ 	.word	0x000123d0


	//   ....[75]....
        /*0e64*/ 	.word	0x000123f0


	//   ....[76]....
        /*0e68*/ 	.word	0x00012410


	//   ....[77]....
        /*0e6c*/ 	.word	0x00013be0


	//   ....[78]....
        /*0e70*/ 	.word	0x00013bf0


	//   ....[79]....
        /*0e74*/ 	.word	0x00013c00


	//   ....[80]....
        /*0e78*/ 	.word	0x00013c10


	//   ....[81]....
        /*0e7c*/ 	.word	0x00013c40


	//   ....[82]....
        /*0e80*/ 	.word	0x00013c60


	//   ....[83]....
        /*0e84*/ 	.word	0x00013c80


	//   ....[84]....
        /*0e88*/ 	.word	0x00013c90


	//   ....[85]....
        /*0e8c*/ 	.word	0x00015270


	//   ....[86]....
        /*0e90*/ 	.word	0x00015280


	//   ....[87]....
        /*0e94*/ 	.word	0x000152a0


	//   ....[88]....
        /*0e98*/ 	.word	0x000152b0


	//   ....[89]....
        /*0e9c*/ 	.word	0x000152c0


	//   ....[90]....
        /*0ea0*/ 	.word	0x000152d0


	//   ....[91]....
        /*0ea4*/ 	.word	0x000152f0


	//   ....[92]....
        /*0ea8*/ 	.word	0x00015300


	//   ....[93]....
        /*0eac*/ 	.word	0x00015770


	//   ....[94]....
        /*0eb0*/ 	.word	0x00015790


	//   ....[95]....
        /*0eb4*/ 	.word	0x000158b0


	//   ....[96]....
        /*0eb8*/ 	.word	0x000158c0


	//   ....[97]....
        /*0ebc*/ 	.word	0x000159f0


	//   ....[98]....
        /*0ec0*/ 	.word	0x00015a10


	//   ....[99]....
        /*0ec4*/ 	.word	0x00015b40


	//   ....[100]....
        /*0ec8*/ 	.word	0x00015b50


	//   ....[101]....
        /*0ecc*/ 	.word	0x00015e70


	//   ....[102]....
        /*0ed0*/ 	.word	0x00015e90


	//   ....[103]....
        /*0ed4*/ 	.word	0x00016360


	//   ....[104]....
        /*0ed8*/ 	.word	0x00016370


	//   ....[105]....
        /*0edc*/ 	.word	0x00016840


	//   ....[106]....
        /*0ee0*/ 	.word	0x00016860


	//   ....[107]....
        /*0ee4*/ 	.word	0x00016d40


	//   ....[108]....
        /*0ee8*/ 	.word	0x00016d50


	//   ....[109]....
        /*0eec*/ 	.word	0x00017a30


	//   ....[110]....
        /*0ef0*/ 	.word	0x00017a50


	//   ....[111]....
        /*0ef4*/ 	.word	0x00017b80


	//   ....[112]....
        /*0ef8*/ 	.word	0x00017b90


	//   ....[113]....
        /*0efc*/ 	.word	0x00017cc0


	//   ....[114]....
        /*0f00*/ 	.word	0x00017ce0


	//   ....[115]....
        /*0f04*/ 	.word	0x00017e10


	//   ....[116]....
        /*0f08*/ 	.word	0x00017e20


	//   ....[117]....
        /*0f0c*/ 	.word	0x00018010


	//   ....[118]....
        /*0f10*/ 	.word	0x00018030


	//   ....[119]....
        /*0f14*/ 	.word	0x00018160


	//   ....[120]....
        /*0f18*/ 	.word	0x000181a0


	//   ....[121]....
        /*0f1c*/ 	.word	0x000181d0


	//   ....[122]....
        /*0f20*/ 	.word	0x00018200


	//   ....[123]....
        /*0f24*/ 	.word	0x00018230


	//   ....[124]....
        /*0f28*/ 	.word	0x00018260


	//   ....[125]....
        /*0f2c*/ 	.word	0x000183d0


	//   ....[126]....
        /*0f30*/ 	.word	0x00018410


	//   ....[127]....
        /*0f34*/ 	.word	0x00018440


	//   ....[128]....
        /*0f38*/ 	.word	0x00018470


	//   ....[129]....
        /*0f3c*/ 	.word	0x000184a0


	//   ....[130]....
        /*0f40*/ 	.word	0x000184d0


	//   ....[131]....
        /*0f44*/ 	.word	0x00018560


	//   ....[132]....
        /*0f48*/ 	.word	0x00018590


	//   ....[133]....
        /*0f4c*/ 	.word	0x000185a0


	//   ....[134]....
        /*0f50*/ 	.word	0x00018600


	//   ....[135]....
        /*0f54*/ 	.word	0x00018be0


	//   ....[136]....
        /*0f58*/ 	.word	0x00018c40


	//   ....[137]....
        /*0f5c*/ 	.word	0x00018c90


	//   ....[138]....
        /*0f60*/ 	.word	0x00018ce0


	//   ....[139]....
        /*0f64*/ 	.word	0x00018d30


	//   ....[140]....
        /*0f68*/ 	.word	0x00018da0


	//   ....[141]....
        /*0f6c*/ 	.word	0x00018df0


	//   ....[142]....
        /*0f70*/ 	.word	0x00018e50


	//   ....[143]....
        /*0f74*/ 	.word	0x00018ec0


	//   ....[144]....
        /*0f78*/ 	.word	0x00018f20


	//   ....[145]....
        /*0f7c*/ 	.word	0x00018f90


	//   ....[146]....
        /*0f80*/ 	.word	0x00019000


	//   ....[147]....
        /*0f84*/ 	.word	0x00019070


	//   ....[148]....
        /*0f88*/ 	.word	0x000190d0


	//   ....[149]....
        /*0f8c*/ 	.word	0x00019140


	//   ....[150]....
        /*0f90*/ 	.word	0x000191b0


	//   ....[151]....
        /*0f94*/ 	.word	0x00019220


	//   ....[152]....
        /*0f98*/ 	.word	0x00019280


	//   ....[153]....
        /*0f9c*/ 	.word	0x000192f0


	//   ....[154]....
        /*0fa0*/ 	.word	0x00019350


	//   ....[155]....
        /*0fa4*/ 	.word	0x000193c0


	//   ....[156]....
        /*0fa8*/ 	.word	0x00019430


	//   ....[157]....
        /*0fac*/ 	.word	0x000194a0


	//   ....[158]....
        /*0fb0*/ 	.word	0x00019500


	//   ....[159]....
        /*0fb4*/ 	.word	0x00019550


	//   ....[160]....
        /*0fb8*/ 	.word	0x00019590


	//   ....[161]....
        /*0fbc*/ 	.word	0x000195e0


	//   ....[162]....
        /*0fc0*/ 	.word	0x00019630


	//   ....[163]....
        /*0fc4*/ 	.word	0x00019680


	//   ....[164]....
        /*0fc8*/ 	.word	0x000196d0


	//   ....[165]....
        /*0fcc*/ 	.word	0x00019720


	//   ....[166]....
        /*0fd0*/ 	.word	0x00019770


	//   ....[167]....
        /*0fd4*/ 	.word	0x000197e0


	//   ....[168]....
        /*0fd8*/ 	.word	0x00019850


	//   ....[169]....
        /*0fdc*/ 	.word	0x000198b0


	//   ....[170]....
        /*0fe0*/ 	.word	0x00019920


	//   ....[171]....
        /*0fe4*/ 	.word	0x00019990


	//   ....[172]....
        /*0fe8*/ 	.word	0x00019a00


	//   ....[173]....
        /*0fec*/ 	.word	0x00019a60


	//   ....[174]....
        /*0ff0*/ 	.word	0x00019ab0


	//   ....[175]....
        /*0ff4*/ 	.word	0x00019af0


	//   ....[176]....
        /*0ff8*/ 	.word	0x00019b40


	//   ....[177]....
        /*0ffc*/ 	.word	0x00019b80


	//   ....[178]....
        /*1000*/ 	.word	0x00019bd0


	//   ....[179]....
        /*1004*/ 	.word	0x00019c10


	//   ....[180]....
        /*1008*/ 	.word	0x00019c60


	//   ....[181]....
        /*100c*/ 	.word	0x00019ca0


	//   ....[182]....
        /*1010*/ 	.word	0x00019cf0


	//   ....[183]....
        /*1014*/ 	.word	0x00019d30


	//   ....[184]....
        /*1018*/ 	.word	0x00019d80


	//   ....[185]....
        /*101c*/ 	.word	0x00019dd0


	//   ....[186]....
        /*1020*/ 	.word	0x00019e20


	//   ....[187]....
        /*1024*/ 	.word	0x00019e70


	//   ....[188]....
        /*1028*/ 	.word	0x00019ec0


	//   ....[189]....
        /*102c*/ 	.word	0x00019f00


	//   ....[190]....
        /*1030*/ 	.word	0x00019f70


	//   ....[191]....
        /*1034*/ 	.word	0x00019fe0


	//   ....[192]....
        /*1038*/ 	.word	0x0001a050


	//   ....[193]....
        /*103c*/ 	.word	0x0001a0b0


	//   ....[194]....
        /*1040*/ 	.word	0x0001a120


	//   ....[195]....
        /*1044*/ 	.word	0x0001a190


	//   ....[196]....
        /*1048*/ 	.word	0x0001a200


	//   ....[197]....
        /*104c*/ 	.word	0x0001a260


	//   ....[198]....
        /*1050*/ 	.word	0x0001a2d0


	//   ....[199]....
        /*1054*/ 	.word	0x0001a340


	//   ....[200]....
        /*1058*/ 	.word	0x0001a3b0


	//   ....[201]....
        /*105c*/ 	.word	0x0001a410


	//   ....[202]....
        /*1060*/ 	.word	0x0001a480


	//   ....[203]....
        /*1064*/ 	.word	0x0001a4f0


	//   ....[204]....
        /*1068*/ 	.word	0x0001a560


	//   ....[205]....
        /*106c*/ 	.word	0x0001a5c0


	//   ....[206]....
        /*1070*/ 	.word	0x0001a630


	//   ....[207]....
        /*1074*/ 	.word	0x0001a6a0


	//   ....[208]....
        /*1078*/ 	.word	0x0001a710


	//   ....[209]....
        /*107c*/ 	.word	0x0001a770


	//   ....[210]....
        /*1080*/ 	.word	0x0001a7e0


	//   ....[211]....
        /*1084*/ 	.word	0x0001a850


	//   ....[212]....
        /*1088*/ 	.word	0x0001a8c0


	//   ....[213]....
        /*108c*/ 	.word	0x0001a920


	//   ....[214]....
        /*1090*/ 	.word	0x0001a990


	//   ....[215]....
        /*1094*/ 	.word	0x0001aa00


	//   ....[216]....
        /*1098*/ 	.word	0x0001aa50


	//   ....[217]....
        /*109c*/ 	.word	0x0001aa90


	//   ....[218]....
        /*10a0*/ 	.word	0x0001aae0


	//   ....[219]....
        /*10a4*/ 	.word	0x0001ab30


	//   ....[220]....
        /*10a8*/ 	.word	0x0001ab80


	//   ....[221]....
        /*10ac*/ 	.word	0x0001abf0


	//   ....[222]....
        /*10b0*/ 	.word	0x0001ac40


	//   ....[223]....
        /*10b4*/ 	.word	0x0001ac90


	//   ....[224]....
        /*10b8*/ 	.word	0x0001ace0


	//   ....[225]....
        /*10bc*/ 	.word	0x0001ad30


	//   ....[226]....
        /*10c0*/ 	.word	0x0001ad80


	//   ....[227]....
        /*10c4*/ 	.word	0x0001adf0


	//   ....[228]....
        /*10c8*/ 	.word	0x0001ae40


	//   ....[229]....
        /*10cc*/ 	.word	0x0001aea0


	//   ....[230]....
        /*10d0*/ 	.word	0x0001af00


	//   ....[231]....
        /*10d4*/ 	.word	0x0001af70


	//----- nvinfo : EIATTR_EXIT_INSTR_OFFSETS
	.align		4
.L_452:
        /*10d8*/ 	.byte	0x04, 0x1c
        /*10da*/ 	.short	(.L_454 - .L_453)


	//   ....[0]....
.L_453:
        /*10dc*/ 	.word	0x00000c10


	//   ....[1]....
        /*10e0*/ 	.word	0x00018ba0


	//----- nvinfo : EIATTR_MAX_THREADS
	.align		4
.L_454:
        /*10e4*/ 	.byte	0x04, 0x05
        /*10e6*/ 	.short	(.L_456 - .L_455)
.L_455:
        /*10e8*/ 	.word	0x00000080
        /*10ec*/ 	.word	0x00000001
        /*10f0*/ 	.word	0x00000001


	//----- nvinfo : EIATTR_CRS_STACK_SIZE
	.align		4
.L_456:
        /*10f4*/ 	.byte	0x04, 0x1e
        /*10f6*/ 	.short	(.L_458 - .L_457)
.L_457:
        /*10f8*/ 	.word	0x00000000
.L_458:


//--------------------- .nv.info._ZN7cutlass13device_kernelIN5flash19enable_sm80_to_sm89INS1_16FlashAttnFwdSm80INS1_25CollectiveMainloopFwdSm80ILi4ELi1ELb0EN4cute5tupleIJNS5_1CILi128EEENS7_ILi48EEENS7_ILi96EEEEEELi96ENS_6half_tEfNS_4arch4Sm80ELb0ELb1ELb0ELb0ELb1ELb0ELb1ELb1EEENS1_21CollectiveEpilogueFwdINS6_IJS8_SA_S9_EEENS6_IJNS7_ILi1EEESI_SI_EEESC_SE_Li128ELb0ELb1ELb1ELb0EEENS1_19SingleTileSchedulerILb0ELb1ELb1ELi128EEEEEEEEEvNT_6ParamsE --------------------------
	.section	.nv.info._ZN7cutlass13device_kernelIN5flash19enable_sm80_to_sm89INS1_16FlashAttnFwdSm80INS1_25CollectiveMainloopFwdSm80ILi4ELi1ELb0EN4cute5tupleIJNS5_1CILi128EEENS7_ILi48EEENS7_ILi96EEEEEELi96ENS_6half_tEfNS_4arch4Sm80ELb0ELb1ELb0ELb0ELb1ELb0ELb1ELb1EEENS1_21CollectiveEpilogueFwdINS6_IJS8_SA_S9_EEENS6_IJNS7_ILi1EEESI_SI_EEESC_SE_Li128ELb0ELb1ELb1ELb0EEENS1_19SingleTileSchedulerILb0ELb1ELb1ELi128EEEEEEEEEvNT_6ParamsE,"",@"SHT_CUDA_INFO"
	.sectionflags	@""
	.align	4


	//----- nvinfo : EIATTR_CUDA_API_VERSION
	.align		4
        /*0000*/ 	.byte	0x04, 0x37
        /*0002*/ 	.short	(.L_460 - .L_459)
.L_459:
        /*0004*/ 	.word	0x00000082


	//----- nvinfo : EIATTR_SW2861232_WAR
	.align		4
.L_460:
        /*0008*/ 	.byte	0x01, 0x35
	.zero		2


	//----- nvinfo : EIATTR_PARAM_CBANK
	.align		4
        /*000c*/ 	.byte	0x04, 0x0a
        /*000e*/ 	.short	(.L_462 - .L_461)
	.align		4
.L_461:
        /*0010*/ 	.word	index@(.nv.constant0._ZN7cutlass13device_kernelIN5flash19enable_sm80_to_sm89INS1_16FlashAttnFwdSm80INS1_25CollectiveMainloopFwdSm80ILi4ELi1ELb0EN4cute5tupleIJNS5_1CILi128EEENS7_ILi48EEENS7_ILi96EEEEEELi96ENS_6half_tEfNS_4arch4Sm80ELb0ELb1ELb0ELb0ELb1ELb0ELb1ELb1EEENS1_21CollectiveEpilogueFwdINS6_IJS8_SA_S9_EEENS6_IJNS7_ILi1EEESI_SI_EEESC_SE_Li128ELb0ELb1ELb1ELb0EEENS1_19SingleTileSchedulerILb0ELb1ELb1ELi128EEEEEEEEEvNT_6ParamsE)
        /*0014*/ 	.short	0x0160
        /*0016*/ 	.short	0x0418


	//----- nvinfo : EIATTR_CBANK_PARAM_SIZE
	.align		4
.L_462:
        /*0018*/ 	.byte	0x03, 0x19
        /*001a*/ 	.short	0x0418


	//----- nvinfo : EIATTR_KPARAM_INFO
	.align		4
        /*001c*/ 	.byte	0x04, 0x17
        /*001e*/ 	.short	(.L_464 - .L_463)
.L_463:
        /*0020*/ 	.word	0x00000000
        /*0024*/ 	.short	0x0000
        /*0026*/ 	.short	0x0000
        /*0028*/ 	.byte	0x00, 0xf0, 0x61, 0x10


	//----- nvinfo : EIATTR_MAXREG_COUNT
	.align		4
.L_464:
        /*002c*/ 	.byte	0x03, 0x1b
        /*002e*/ 	.short	0x00ff


	//----- nvinfo : EIATTR_NUM_BARRIERS
	.align		4
        /*0030*/ 	.byte	0x02, 0x4c
        /*0032*/ 	.byte	0x02
	.zero		1


	//----- nvinfo : EIATTR_MERCURY_ISA_VERSION
	.align		4
        /*0034*/ 	.byte	0x03, 0x5f
        /*0036*/ 	.short	0x0000


	//----- nvinfo : EIATTR_COOP_GROUP_MASK_REGIDS
	.align		4
        /*0038*/ 	.byte	0x04, 0x29
        /*003a*/ 	.short	(.L_466 - .L_465)


	//   ....[0]....
.L_465:
        /*003c*/ 	.word	0xffffffff


	//   ....[1]....
        /*0040*/ 	.word	0xffffffff


	//   ....[2]....
        /*0044*/ 	.word	0xffffffff


	//   ....[3]....
        /*0048*/ 	.word	0xffffffff


	//   ....[4]....
        /*004c*/ 	.word	0xffffffff


	//   ....[5]....
        /*0050*/ 	.word	0xffffffff


	//   ....[6]....
        /*0054*/ 	.word	0xffffffff


	//   ....[7]....
        /*0058*/ 	.word	0xffffffff


	//   ....[8]....
        /*005c*/ 	.word	0xffffffff


	//   ....[9]....
        /*0060*/ 	.word	0xffffffff


	//   ....[10]....
        /*0064*/ 	.word	0xffffffff


	//   ....[11]....
        /*0068*/ 	.word	0xffffffff


	//   ....[12]....
        /*006c*/ 	.word	0xffffffff


	//   ....[13]....
        /*0070*/ 	.word	0xffffffff


	//   ....[14]....
        /*0074*/ 	.word	0xffffffff


	//   ....[15]....
        /*0078*/ 	.word	0xffffffff


	//   ....[16]....
        /*007c*/ 	.word	0xffffffff


	//   ....[17]....
        /*0080*/ 	.word	0xffffffff


	//   ....[18]....
        /*0084*/ 	.word	0xffffffff


	//   ....[19]....
        /*0088*/ 	.word	0xffffffff


	//   ....[20]....
        /*008c*/ 	.word	0xffffffff


	//   ....[21]....
        /*0090*/ 	.word	0xffffffff


	//   ....[22]....
        /*0094*/ 	.word	0xffffffff


	//   ....[23]....
        /*0098*/ 	.word	0xffffffff


	//   ....[24]....
        /*009c*/ 	.word	0xffffffff


	//   ....[25]....
        /*00a0*/ 	.word	0xffffffff


	//   ....[26]....
        /*00a4*/ 	.word	0xffffffff


	//   ....[27]....
        /*00a8*/ 	.word	0xffffffff


	//   ....[28]....
        /*00ac*/ 	.word	0xffffffff


	//   ....[29]....
        /*00b0*/ 	.word	0xffffffff


	//   ....[30]....
        /*00b4*/ 	.word	0xffffffff


	//   ....[31]....
        /*00b8*/ 	.word	0xffffffff


	//   ....[32]....
        /*00bc*/ 	.word	0xffffffff


	//   ....[33]....
        /*00c0*/ 	.word	0xffffffff


	//   ....[34]....
        /*00c4*/ 	.word	0xffffffff


	//   ....[35]....
        /*00c8*/ 	.word	0xffffffff


	//   ....[36]....
        /*00cc*/ 	.word	0xffffffff


	//   ....[37]....
        /*00d0*/ 	.word	0xffffffff


	//   ....[38]....
        /*00d4*/ 	.word	0xffffffff


	//   ....[39]....
        /*00d8*/ 	.word	0xffffffff


	//   ....[40]....
        /*00dc*/ 	.word	0xffffffff


	//   ....[41]....
        /*00e0*/ 	.word	0xffffffff


	//   ....[42]....
        /*00e4*/ 	.word	0xffffffff


	//   ....[43]....
        /*00e8*/ 	.word	0xffffffff


	//   ....[44]....
        /*00ec*/ 	.word	0xffffffff


	//   ....[45]....
        /*00f0*/ 	.word	0xffffffff


	//   ....[46]....
        /*00f4*/ 	.word	0xffffffff


	//   ....[47]....
        /*00f8*/ 	.word	0xffffffff


	//   ....[48]....
        /*00fc*/ 	.word	0xffffffff


	//   ....[49]....
        /*0100*/ 	.word	0xffffffff


	//   ....[50]....
        /*0104*/ 	.word	0xffffffff


	//   ....[51]....
        /*0108*/ 	.word	0xffffffff


	//   ....[52]....
        /*010c*/ 	.word	0xffffffff


	//   ....[53]....
        /*0110*/ 	.word	0xffffffff


	//   ....[54]....
        /*0114*/ 	.word	0xffffffff


	//   ....[55]....
        /*0118*/ 	.word	0xffffffff


	//   ....[56]....
        /*011c*/ 	.word	0xffffffff


	//   ....[57]....
        /*0120*/ 	.word	0xffffffff


	//   ....[58]....
        /*0124*/ 	.word	0xffffffff


	//   ....[59]....
        /*0128*/ 	.word	0xffffffff


	//   ....[60]....
        /*012c*/ 	.word	0xffffffff


	//   ....[61]....
        /*0130*/ 	.word	0xffffffff


	//   ....[62]....
        /*0134*/ 	.word	0xffffffff


	//   ....[63]....
        /*0138*/ 	.word	0xffffffff


	//   ....[64]....
        /*013c*/ 	.word	0xffffffff


	//   ....[65]....
        /*0140*/ 	.word	0xffffffff


	//   ....[66]....
        /*0144*/ 	.word	0xffffffff


	//   ....[67]....
        /*0148*/ 	.word	0xffffffff


	//   ....[68]....
        /*014c*/ 	.word	0xffffffff


	//   ....[69]....
        /*0150*/ 	.word	0xffffffff


	//   ....[70]....
        /*0154*/ 	.word	0xffffffff


	//   ....[71]....
        /*0158*/ 	.word	0xffffffff


	//   ....[72]....
        /*015c*/ 	.word	0xffffffff


	//   ....[73]....
        /*0160*/ 	.word	0xffffffff


	//   ....[74]....
        /*0164*/ 	.word	0xffffffff


	//   ....[75]....
        /*0168*/ 	.word	0xffffffff


	//   ....[76]....
        /*016c*/ 	.word	0xffffffff


	//   ....[77]....
        /*0170*/ 	.word	0xffffffff


	//   ....[78]....
        /*0174*/ 	.word	0xffffffff


	//   ....[79]....
        /*0178*/ 	.word	0xffffffff


	//   ....[80]....
        /*017c*/ 	.word	0xffffffff


	//   ....[81]....
        /*0180*/ 	.word	0xffffffff


	//   ....[82]....
        /*0184*/ 	.word	0xffffffff


	//   ....[83]....
        /*0188*/ 	.word	0xffffffff


	//   ....[84]....
        /*018c*/ 	.word	0xffffffff


	//   ....[85]....
        /*0190*/ 	.word	0xffffffff


	//   ....[86]....
        /*0194*/ 	.word	0xffffffff


	//   ....[87]....
        /*0198*/ 	.word	0xffffffff


	//   ....[88]....
        /*019c*/ 	.word	0xffffffff


	//   ....[89]....
        /*01a0*/ 	.word	0xffffffff


	//   ....[90]....
        /*01a4*/ 	.word	0xffffffff


	//   ....[91]....
        /*01a8*/ 	.word	0xffffffff


	//   ....[92]....
        /*01ac*/ 	.word	0xffffffff


	//   ....[93]....
        /*01b0*/ 	.word	0xffffffff


	//   ....[94]....
        /*01b4*/ 	.word	0xffffffff


	//   ....[95]....
        /*01b8*/ 	.word	0xffffffff


	//   ....[96]....
        /*01bc*/ 	.word	0xffffffff


	//   ....[97]....
        /*01c0*/ 	.word	0xffffffff


	//   ....[98]....
        /*01c4*/ 	.word	0xffffffff


	//   ....[99]....
        /*01c8*/ 	.word	0xffffffff


	//   ....[100]....
        /*01cc*/ 	.word	0xffffffff


	//   ....[101]....
        /*01d0*/ 	.word	0xffffffff


	//   ....[102]....
        /*01d4*/ 	.word	0xffffffff


	//   ....[103]....
        /*01d8*/ 	.word	0xffffffff


	//   ....[104]....
        /*01dc*/ 	.word	0xffffffff


	//   ....[105]....
        /*01e0*/ 	.word	0xffffffff


	//   ....[106]....
        /*01e4*/ 	.word	0xffffffff


	//   ....[107]....
        /*01e8*/ 	.word	0xffffffff


	//   ....[108]....
        /*01ec*/ 	.word	0xffffffff


	//   ....[109]....
        /*01f0*/ 	.word	0xffffffff


	//   ....[110]....
        /*01f4*/ 	.word	0xffffffff


	//   ....[111]....
        /*01f8*/ 	.word	0xffffffff


	//   ....[112]....
        /*01fc*/ 	.word	0xffffffff


	//   ....[113]....
        /*0200*/ 	.word	0xffffffff


	//   ....[114]....
        /*0204*/ 	.word	0xffffffff


	//   ....[115]....
        /*0208*/ 	.word	0xffffffff


	//   ....[116]....
        /*020c*/ 	.word	0xffffffff


	//   ....[117]....
        /*0210*/ 	.word	0xffffffff


	//   ....[118]....
        /*0214*/ 	.word	0xffffffff


	//   ....[119]....
        /*0218*/ 	.word	0xffffffff


	//   ....[120]....
        /*021c*/ 	.word	0xffffffff


	//----- nvinfo : EIATTR_COOP_GROUP_INSTR_OFFSETS
	.align		4
.L_466:
        /*0220*/ 	.byte	0x04, 0x28
        /*0222*/ 	.short	(.L_468 - .L_467)


	//   ....[0]....
.L_467:
        /*0224*/ 	.word	0x00000050


	//   ....[1]....
        /*0228*/ 	.word	0x00001250


	//   ....[2]....
        /*022c*/ 	.word	0x00001280


	//   ....[3]....
        /*0230*/ 	.word	0x000014b0


	//   ....[4]....
        /*0234*/ 	.word	0x000014e0


	//   ....[5]....
        /*0238*/ 	.word	0x00001600


	//   ....[6]....
        /*023c*/ 	.word	0x00001630


	//   ....[7]....
        /*0240*/ 	.word	0x00001750


	//   ....[8]....
        /*0244*/ 	.word	0x000017b0


	//   ....[9]....
        /*0248*/ 	.word	0x00001dd0


	//   ....[10]....
        /*024c*/ 	.word	0x00001e10


	//   ....[11]....
        /*0250*/ 	.word	0x00001e50


	//   ....[12]....
        /*0254*/ 	.word	0x00001e80


	//   ....[13]....
        /*0258*/ 	.word	0x00002000


	//   ....[14]....
        /*025c*/ 	.word	0x000020f0


	//   ....[15]....
        /*0260*/ 	.word	0x00002310


	//   ....[16]....
        /*0264*/ 	.word	0x00002320


	//   ....[17]....
        /*0268*/ 	.word	0x00002cf0


	//   ....[18]....
        /*026c*/ 	.word	0x00002d00


	//   ....[19]....
        /*0270*/ 	.word	0x00002de0


	//   ....[20]....
        /*0274*/ 	.word	0x00002e00


	//   ....[21]....
        /*0278*/ 	.word	0x00003120


	//   ....[22]....
        /*027c*/ 	.word	0x000032c0


	//   ....[23]....
        /*0280*/ 	.word	0x000037b0


	//   ....[24]....
        /*0284*/ 	.word	0x00003e30


	//   ....[25]....
        /*0288*/ 	.word	0x00004450


	//   ....[26]....
        /*028c*/ 	.word	0x00004560


	//   ....[27]....
        /*0290*/ 	.word	0x000046d0


	//   ....[28]....
        /*0294*/ 	.word	0x000047a0


	//   ....[29]....
        /*0298*/ 	.word	0x00004850


	//   ....[30]....
        /*029c*/ 	.word	0x00004a80


	//   ....[31]....
        /*02a0*/ 	.word	0x00004ac0


	//   ....[32]....
        /*02a4*/ 	.word	0x00004bf0


	//   ....[33]....
        /*02a8*/ 	.word	0x00005c50


	//   ....[34]....
        /*02ac*/ 	.word	0x00005c60


	//   ....[35]....
        /*02b0*/ 	.word	0x00005d40


	//   ....[36]....
        /*02b4*/ 	.word	0x00005d50


	//   ....[37]....
        /*02b8*/ 	.word	0x00006670


	//   ....[38]....
        /*02bc*/ 	.word	0x00006690


	//   ....[39]....
        /*02c0*/ 	.word	0x000066b0


	//   ....[40]....
        /*02c4*/ 	.word	0x00006750


	//   ....[41]....
        /*02c8*/ 	.word	0x000068b0


	//   ....[42]....
        /*02cc*/ 	.word	0x00006ae0


	//   ....[43]....
        /*02d0*/ 	.word	0x00006cd0


	//   ....[44]....
        /*02d4*/ 	.word	0x00007310


	//   ....[45]....
        /*02d8*/ 	.word	0x00007ad0


	//   ....[46]....
        /*02dc*/ 	.word	0x00007c30


	//   ....[47]....
        /*02e0*/ 	.word	0x00007c80


	//   ....[48]....
        /*02e4*/ 	.word	0x00007dd0


	//   ....[49]....
        /*02e8*/ 	.word	0x00007e20


	//   ....[50]....
        /*02ec*/ 	.word	0x00007f60


	//   ....[51]....
        /*02f0*/ 	.word	0x00008110


	//   ....[52]....
        /*02f4*/ 	.word	0x00008270


	//   ....[53]....
        /*02f8*/ 	.word	0x00009d00


	//   ....[54]....
        /*02fc*/ 	.word	0x00009d10


	//   ....[55]....
        /*0300*/ 	.word	0x00009df0


	//   ....[56]....
        /*0304*/ 	.word	0x00009e00


	//   ....[57]....
        /*0308*/ 	.word	0x0000a720


	//   ....[58]....
        /*030c*/ 	.word	0x0000a740


	//   ....[59]....
        /*0310*/ 	.word	0x0000a760


	//   ....[60]....
        /*0314*/ 	.word	0x0000a800


	//   ....[61]....
        /*0318*/ 	.word	0x0000aaa0


	//   ....[62]....
        /*031c*/ 	.word	0x0000ab10


	//   ....[63]....
        /*0320*/ 	.word	0x0000ab60


	//   ....[64]....
        /*0324*/ 	.word	0x0000abc0


	//   ....[65]....
        /*0328*/ 	.word	0x0000abf0


	//   ....[66]....
        /*032c*/ 	.word	0x0000ac00


	//   ....[67]....
        /*0330*/ 	.word	0x0000adb0


	//   ....[68]....
        /*0334*/ 	.word	0x0000aee0


	//   ....[69]....
        /*0338*/ 	.word	0x0000c640


	//   ....[70]....
        /*033c*/ 	.word	0x0000c660


	//   ....[71]....
        /*0340*/ 	.word	0x0000c7d0


	//   ....[72]....
        /*0344*/ 	.word	0x0000c7e0


	//   ....[73]....
        /*0348*/ 	.word	0x0000d110


	//   ....[74]....
        /*034c*/ 	.word	0x0000d120


	//   ....[75]....
        /*0350*/ 	.word	0x0000d130


	//   ....[76]....
        /*0354*/ 	.word	0x0000d1d0


	//   ....[77]....
        /*0358*/ 	.word	0x0000d360


	//   ....[78]....
        /*035c*/ 	.word	0x0000d540


	//   ....[79]....
        /*0360*/ 	.word	0x0000d8e0


	//   ....[80]....
        /*0364*/ 	.word	0x0000df80


	//   ....[81]....
        /*0368*/ 	.word	0x0000e660


	//   ....[82]....
        /*036c*/ 	.word	0x0000e760


	//   ....[83]....
        /*0370*/ 	.word	0x0000e7b0


	//   ....[84]....
        /*0374*/ 	.word	0x0000e8c0


	//   ....[85]....
        /*0378*/ 	.word	0x0000e900


	//   ....[86]....
        /*037c*/ 	.word	0x0000e9f0


	//   ....[87]....
        /*0380*/ 	.word	0x0000ebb0


	//   ....[88]....
        /*0384*/ 	.word	0x0000ed00


	//   ....[89]....
        /*0388*/ 	.word	0x00010290


	//   ....[90]....
        /*038c*/ 	.word	0x000102c0


	//   ....[91]....
        /*0390*/ 	.word	0x000102d0


	//   ....[92]....
        /*0394*/ 	.word	0x000102e0


	//   ....[93]....
        /*0398*/ 	.word	0x00010310


	//   ....[94]....
        /*039c*/ 	.word	0x00010330


	//   ....[95]....
        /*03a0*/ 	.word	0x00010350


	//   ....[96]....
        /*03a4*/ 	.word	0x00010360


	//   ....[97]....
        /*03a8*/ 	.word	0x000111c0


	//   ....[98]....
        /*03ac*/ 	.word	0x00011200


	//   ....[99]....
        /*03b0*/ 	.word	0x00011230


	//   ....[100]....
        /*03b4*/ 	.word	0x00011260


	//   ....[101]....
        /*03b8*/ 	.word	0x00011290


	//   ....[102]....
        /*03bc*/ 	.word	0x000112c0


	//   ....[103]....
        /*03c0*/ 	.word	0x000112f0


	//   ....[104]....
        /*03c4*/ 	.word	0x00011320


	//   ....[105]....
        /*03c8*/ 	.word	0x000113f0


	//   ....[106]....
        /*03cc*/ 	.word	0x00011420


	//   ....[107]....
        /*03d0*/ 	.word	0x000118b0


	//   ....[108]....
        /*03d4*/ 	.word	0x000118d0


	//   ....[109]....
        /*03d8*/ 	.word	0x00011d50


	//   ....[110]....
        /*03dc*/ 	.word	0x00011d70


	//   ....[111]....
        /*03e0*/ 	.word	0x00012200


	//   ....[112]....
        /*03e4*/ 	.word	0x00012210


	//   ....[113]....
        /*03e8*/ 	.word	0x000129f0


	//   ....[114]....
        /*03ec*/ 	.word	0x00012a50


	//   ....[115]....
        /*03f0*/ 	.word	0x00012aa0


	//   ....[116]....
        /*03f4*/ 	.word	0x00012b00


	//   ....[117]....
        /*03f8*/ 	.word	0x00012b50


	//   ....[118]....
        /*03fc*/ 	.word	0x00012bb0


	//   ....[119]....
        /*0400*/ 	.word	0x00012c00


	//   ....[120]....
        /*0404*/ 	.word	0x00012c60


	//----- nvinfo : EIATTR_EXIT_INSTR_OFFSETS
	.align		4
.L_468:
        /*0408*/ 	.byte	0x04, 0x1c
        /*040a*/ 	.short	(.L_470 - .L_469)


	//   ....[0]....
.L_469:
        /*040c*/ 	.word	0x000001b0


	//   ....[1]....
        /*0410*/ 	.word	0x00012220


	//   ....[2]....
        /*0414*/ 	.word	0x00012640


	//   ....[3]....
        /*0418*/ 	.word	0x00012690


	//   ....[4]....
        /*041c*/ 	.word	0x000126c0


	//   ....[5]....
        /*0420*/ 	.word	0x00012720


	//   ....[6]....
        /*0424*/ 	.word	0x000129b0


	//----- nvinfo : EIATTR_CTAIDZ_USED
	.align		4
.L_470:
        /*0428*/ 	.byte	0x01, 0x04
	.zero		2


	//----- nvinfo : EIATTR_MAX_THREADS
	.align		4
        /*042c*/ 	.byte	0x04, 0x05
        /*042e*/ 	.short	(.L_472 - .L_471)
.L_471:
        /*0430*/ 	.word	0x00000080
        /*0434*/ 	.word	0x00000001
        /*0438*/ 	.word	0x00000001


	//----- nvinfo : EIATTR_CRS_STACK_SIZE
	.align		4
.L_472:
        /*043c*/ 	.byte	0x04, 0x1e
        /*043e*/ 	.short	(.L_474 - .L_473)
.L_473:
        /*0440*/ 	.word	0x00000000
.L_474:


//--------------------- .nv.info._ZN7cutlass13device_kernelIN5flash19enable_sm80_to_sm89INS1_16FlashAttnFwdSm80INS1_25CollectiveMainloopFwdSm80ILi4ELi1ELb0EN4cute5tupleIJNS5_1CILi128EEENS7_ILi48EEENS7_ILi96EEEEEELi96ENS_6half_tEfNS_4arch4Sm80ELb0ELb1ELb0ELb1ELb1ELb0ELb1ELb1EEENS1_21CollectiveEpilogueFwdINS6_IJS8_SA_S9_EEENS6_IJNS7_ILi1EEESI_SI_EEESC_SE_Li128ELb1ELb1ELb1ELb0EEENS1_36VarlenDynamicPersistentTileSchedulerILi128ELi48ELi128ELi128ELb1ELb1ELb0ELb1ELb0ELb1EEEEEEEEEvNT_6ParamsE --------------------------
	.section	.nv.info._ZN7cutlass13device_kernelIN5flash19enable_sm80_to_sm89INS1_16FlashAttnFwdSm80INS1_25CollectiveMainloopFwdSm80ILi4ELi1ELb0EN4cute5tupleIJNS5_1CILi128EEENS7_ILi48EEENS7_ILi96EEEEEELi96ENS_6half_tEfNS_4arch4Sm80ELb0ELb1ELb0ELb1ELb1ELb0ELb1ELb1EEENS1_21CollectiveEpilogueFwdINS6_IJS8_SA_S9_EEENS6_IJNS7_ILi1EEESI_SI_EEESC_SE_Li128ELb1ELb1ELb1ELb0EEENS1_36VarlenDynamicPersistentTileSchedulerILi128ELi48ELi128ELi128ELb1ELb1ELb0ELb1ELb0ELb1EEEEEEEEEvNT_6ParamsE,"",@"SHT_CUDA_INFO"
	.sectionflags	@""
	.align	4


	//----- nvinfo : EIATTR_CUDA_API_VERSION
	.align		4
        /*0000*/ 	.byte	0x04, 0x37
        /*0002*/ 	.short	(.L_476 - .L_475)
.L_475:
        /*0004*/ 	.word	0x00000082


	//----- nvinfo : EIATTR_SW2861232_WAR
	.align		4
.L_476:
        /*0008*/ 	.byte	0x01, 0x35
	.zero		2


	//----- nvinfo : EIATTR_PARAM_CBANK
	.align		4
        /*000c*/ 	.byte	0x04, 0x0a
        /*000e*/ 	.short	(.L_478 - .L_477)
	.align		4
.L_477:
        /*0010*/ 	.word	index@(.nv.constant0._ZN7cutlass13device_kernelIN5flash19enable_sm80_to_sm89INS1_16FlashAttnFwdSm80INS1_25CollectiveMainloopFwdSm80ILi4ELi1ELb0EN4cute5tupleIJNS5_1CILi128EEENS7_ILi48EEENS7_ILi96EEEEEELi96ENS_6half_tEfNS_4arch4Sm80ELb0ELb1ELb0ELb1ELb1ELb0ELb1ELb1EEENS1_21CollectiveEpilogueFwdINS6_IJS8_SA_S9_EEENS6_IJNS7_ILi1EEESI_SI_EEESC_SE_Li128ELb1ELb1ELb1ELb0EEENS1_36VarlenDynamicPersistentTileSchedulerILi128ELi48ELi128ELi128ELb1ELb1ELb0ELb1ELb0ELb1EEEEEEEEEvNT_6ParamsE)
        /*0014*/ 	.short	0x0160
        /*0016*/ 	.short	0x0438


	//----- nvinfo : EIATTR_CBANK_PARAM_SIZE
	.align		4
.L_478:
        /*0018*/ 	.byte	0x03, 0x19
        /*001a*/ 	.short	0x0438


	//----- nvinfo : EIATTR_KPARAM_INFO
	.align		4
        /*001c*/ 	.byte	0x04, 0x17
        /*001e*/ 	.short	(.L_480 - .L_479)
.L_479:
        /*0020*/ 	.word	0x00000000
        /*0024*/ 	.short	0x0000
        /*0026*/ 	.short	0x0000
        /*0028*/ 	.byte	0x00, 0xf0, 0xe1, 0x10


	//----- nvinfo : EIATTR_MAXREG_COUNT
	.align		4
.L_480:
        /*002c*/ 	.byte	0x03, 0x1b
        /*002e*/ 	.short	0x00ff


	//----- nvinfo : EIATTR_NUM_BARRIERS
	.align		4
        /*0030*/ 	.byte	0x02, 0x4c
        /*0032*/ 	.byte	0x06
	.zero		1


	//----- nvinfo : EIATTR_ANNOTATIONS
	.align		4
        /*0034*/ 	.byte	0x04, 0x55
        /*0036*/ 	.short	(.L_482 - .L_481)


	//   ....[0]....
.L_481:
        /* <DEDUP_REMOVED lines=41> */


	//----- nvinfo : EIATTR_MERCURY_ISA_VERSION
	.align		4
.L_482:
        /*02b0*/ 	.byte	0x03, 0x5f
        /*02b2*/ 	.short	0x0000


	//----- nvinfo : EIATTR_INT_WARP_WIDE_INSTR_OFFSETS
	.align		4
        /*02b4*/ 	.byte	0x04, 0x31
        /*02b6*/ 	.short	(.L_484 - .L_483)


	//   ....[0]....
.L_483:
        /*02b8*/ 	.word	0x00013010


	//   ....[1]....
        /*02bc*/ 	.word	0x00013090


	//----- nvinfo : EIATTR_COOP_GROUP_MASK_REGIDS
	.align		4
.L_484:
        /*02c0*/ 	.byte	0x04, 0x29
        /*02c2*/ 	.short	(.L_486 - .L_485)


	//   ....[0]....
.L_485:
        /*02c4*/ 	.word	0xffffffff


	//   ....[1]....
        /*02c8*/ 	.word	0xffffffff


	//   ....[2]....
        /*02cc*/ 	.word	0xffffffff


	//   ....[3]....
        /*02d0*/ 	.word	0xffffffff


	//   ....[4]....
        /*02d4*/ 	.word	0xffffffff


	//   ....[5]....
        /*02d8*/ 	.word	0xffffffff


	//   ....[6]....
        /*02dc*/ 	.word	0xffffffff


	//   ....[7]....
        /*02e0*/ 	.word	0xffffffff


	//   ....[8]....
        /*02e4*/ 	.word	0xffffffff


	//   ....[9]....
        /*02e8*/ 	.word	0xffffffff


	//   ....[10]....
        /*02ec*/ 	.word	0xffffffff


	//   ....[11]....
        /*02f0*/ 	.word	0xffffffff


	//   ....[12]....
        /*02f4*/ 	.word	0xffffffff


	//   ....[13]....
        /*02f8*/ 	.word	0xffffffff


	//   ....[14]....
        /*02fc*/ 	.word	0xffffffff


	//   ....[15]....
        /*0300*/ 	.word	0xffffffff


	//   ....[16]....
        /*0304*/ 	.word	0xffffffff


	//   ....[17]....
        /*0308*/ 	.word	0xffffffff


	//   ....[18]....
        /*030c*/ 	.word	0xffffffff


	//   ....[19]....
        /*0310*/ 	.word	0xffffffff


	//   ....[20]....
        /*0314*/ 	.word	0xffffffff


	//   ....[21]....
        /*0318*/ 	.word	0xffffffff


	//   ....[22]....
        /*031c*/ 	.word	0xffffffff


	//   ....[23]....
        /*0320*/ 	.word	0xffffffff


	//   ....[24]....
        /*0324*/ 	.word	0xffffffff


	//   ....[25]....
        /*0328*/ 	.word	0xffffffff


	//   ....[26]....
        /*032c*/ 	.word	0xffffffff


	//   ....[27]....
        /*0330*/ 	.word	0xffffffff


	//   ....[28]....
        /*0334*/ 	.word	0xffffffff


	//   ....[29]....
        /*0338*/ 	.word	0xffffffff


	//   ....[30]....
        /*033c*/ 	.word	0xffffffff


	//   ....[31]....
        /*0340*/ 	.word	0xffffffff


	//   ....[32]....
        /*0344*/ 	.word	0xffffffff


	//   ....[33]....
        /*0348*/ 	.word	0xffffffff


	//   ....[34]....
        /*034c*/ 	.word	0xffffffff


	//   ....[35]....
        /*0350*/ 	.word	0xffffffff


	//   ....[36]....
        /*0354*/ 	.word	0xffffffff


	//   ....[37]....
        /*0358*/ 	.word	0xffffffff


	//   ....[38]....
        /*035c*/ 	.word	0xffffffff


	//   ....[39]....
        /*0360*/ 	.word	0xffffffff


	//   ....[40]....
        /*0364*/ 	.word	0xffffffff


	//   ....[41]....
        /*0368*/ 	.word	0xffffffff


	//   ....[42]....
        /*036c*/ 	.word	0xffffffff


	//   ....[43]....
        /*0370*/ 	.word	0xffffffff


	//   ....[44]....
        /*0374*/ 	.word	0xffffffff


	//   ....[45]....
        /*0378*/ 	.word	0xffffffff


	//   ....[46]....
        /*037c*/ 	.word	0xffffffff


	//   ....[47]....
        /*0380*/ 	.word	0xffffffff


	//   ....[48]....
        /*0384*/ 	.word	0xffffffff


	//   ....[49]....
        /*0388*/ 	.word	0xffffffff


	//   ....[50]....
        /*038c*/ 	.word	0xffffffff


	//   ....[51]....
        /*0390*/ 	.word	0xffffffff


	//   ....[52]....
        /*0394*/ 	.word	0xffffffff


	//   ....[53]....
        /*0398*/ 	.word	0xffffffff


	//   ....[54]....
        /*039c*/ 	.word	0xffffffff


	//   ....[55]....
        /*03a0*/ 	.word	0xffffffff


	//   ....[56]....
        /*03a4*/ 	.word	0xffffffff


	//   ....[57]....
        /*03a8*/ 	.word	0xffffffff


	//   ....[58]....
        /*03ac*/ 	.word	0xffffffff


	//   ....[59]....
        /*03b0*/ 	.word	0xffffffff


	//   ....[60]....
        /*03b4*/ 	.word	0xffffffff


	//   ....[61]....
        /*03b8*/ 	.word	0xffffffff


	//   ....[62]....
        /*03bc*/ 	.word	0xffffffff


	//   ....[63]....
        /*03c0*/ 	.word	0xffffffff


	//   ....[64]....
        /*03c4*/ 	.word	0xffffffff


	//   ....[65]....
        /*03c8*/ 	.word	0xffffffff


	//   ....[66]....
        /*03cc*/ 	.word	0xffffffff


	//   ....[67]....
        /*03d0*/ 	.word	0xffffffff


	//   ....[68]....
        /*03d4*/ 	.word	0xffffffff


	//   ....[69]....
        /*03d8*/ 	.word	0xffffffff


	//   ....[70]....
        /*03dc*/ 	.word	0xffffffff


	//   ....[71]....
        /*03e0*/ 	.word	0xffffffff


	//   ....[72]....
        /*03e4*/ 	.word	0xffffffff


	//   ....[73]....
        /*03e8*/ 	.word	0xffffffff


	//   ....[74]....
        /*03ec*/ 	.word	0xffffffff


	//   ....[75]....
        /*03f0*/ 	.word	0xffffffff


	//   ....[76]....
        /*03f4*/ 	.word	0xffffffff


	//   ....[77]....
        /*03f8*/ 	.word	0xffffffff


	//   ....[78]....
        /*03fc*/ 	.word	0xffffffff


	//   ....[79]....
        /*0400*/ 	.word	0xffffffff


	//   ....[80]....
        /*0404*/ 	.word	0xffffffff


	//   ....[81]....
        /*0408*/ 	.word	0xffffffff


	//   ....[82]....
        /*040c*/ 	.word	0xffffffff


	//   ....[83]....
        /*0410*/ 	.word	0xffffffff


	//   ....[84]....
        /*0414*/ 	.word	0xffffffff


	//   ....[85]....
        /*0418*/ 	.word	0xffffffff


	//   ....[86]....
        /*041c*/ 	.word	0xffffffff


	//   ....[87]....
        /*0420*/ 	.word	0xffffffff


	//   ....[88]....
        /*0424*/ 	.word	0xffffffff


	//   ....[89]....
        /*0428*/ 	.word	0xffffffff


	//   ....[90]....
        /*042c*/ 	.word	0xffffffff


	//   ....[91]....
        /*0430*/ 	.word	0xffffffff


	//   ....[92]....
        /*0434*/ 	.word	0xffffffff


	//   ....[93]....
        /*0438*/ 	.word	0xffffffff


	//   ....[94]....
        /*043c*/ 	.word	0xffffffff


	//   ....[95]....
        /*0440*/ 	.word	0xffffffff


	//   ....[96]....
        /*0444*/ 	.word	0xffffffff


	//   ....[97]....
        /*0448*/ 	.word	0xffffffff


	//   ....[98]....
        /*044c*/ 	.word	0xffffffff


	//   ....[99]....
        /*0450*/ 	.word	0xffffffff


	//   ....[100]....
        /*0454*/ 	.word	0xffffffff


	//   ....[101]....
        /*0458*/ 	.word	0xffffffff


	//   ....[102]....
        /*045c*/ 	.word	0xffffffff


	//   ....[103]....
        /*0460*/ 	.word	0xffffffff


	//   ....[104]....
        /*0464*/ 	.word	0xffffffff


	//   ....[105]....
        /*0468*/ 	.word	0xffffffff


	//   ....[106]....
        /*046c*/ 	.word	0xffffffff


	//   ....[107]....
        /*0470*/ 	.word	0xffffffff


	//   ....[108]....
        /*0474*/ 	.word	0xffffffff


	//   ....[109]....
        /*0478*/ 	.word	0xffffffff


	//   ....[110]....
        /*047c*/ 	.word	0xffffffff


	//   ....[111]....
        /*0480*/ 	.word	0xffffffff


	//   ....[112]....
        /*0484*/ 	.word	0xffffffff


	//   ....[113]....
        /*0488*/ 	.word	0xffffffff


	//   ....[114]....
        /*048c*/ 	.word	0xffffffff


	//   ....[115]....
        /*0490*/ 	.word	0xffffffff


	//   ....[116]....
        /*0494*/ 	.word	0xffffffff


	//   ....[117]....
        /*0498*/ 	.word	0xffffffff


	//   ....[118]....
        /*049c*/ 	.word	0xffffffff


	//   ....[119]....
        /*04a0*/ 	.word	0xffffffff


	//   ....[120]....
        /*04a4*/ 	.word	0xffffffff


	//   ....[121]....
        /*04a8*/ 	.word	0xffffffff


	//   ....[122]....
        /*04ac*/ 	.word	0xffffffff


	//   ....[123]....
        /*04b0*/ 	.word	0xffffffff


	//   ....[124]....
        /*04b4*/ 	.word	0xffffffff


	//   ....[125]....
        /*04b8*/ 	.word	0xffffffff


	//   ....[126]....
        /*04bc*/ 	.word	0xffffffff


	//   ....[127]....
        /*04c0*/ 	.word	0xffffffff


	//   ....[128]....
        /*04c4*/ 	.word	0xffffffff


	//   ....[129]....
        /*04c8*/ 	.word	0xffffffff


	//   ....[130]....
        /*04cc*/ 	.word	0xffffffff


	//   ....[131]....
        /*04d0*/ 	.word	0xffffffff


	//   ....[132]....
        /*04d4*/ 	.word	0xffffffff


	//   ....[133]....
        /*04d8*/ 	.word	0xffffffff


	//   ....[134]....
        /*04dc*/ 	.word	0xffffffff


	//   ....[135]....
        /*04e0*/ 	.word	0xffffffff


	//   ....[136]....
        /*04e4*/ 	.word	0xffffffff


	//   ....[137]....
        /*04e8*/ 	.word	0xffffffff


	//   ....[138]....
        /*04ec*/ 	.word	0xffffffff


	//   ....[139]....
        /*04f0*/ 	.word	0xffffffff


	//   ....[140]....
        /*04f4*/ 	.word	0xffffffff


	//   ....[141]....
        /*04f8*/ 	.word	0xffffffff


	//   ....[142]....
        /*04fc*/ 	.word	0xffffffff


	//   ....[143]....
        /*0500*/ 	.word	0xffffffff


	//   ....[144]....
        /*0504*/ 	.word	0xffffffff


	//   ....[145]....
        /*0508*/ 	.word	0xffffffff


	//   ....[146]....
        /*050c*/ 	.word	0xffffffff


	//   ....[147]....
        /*0510*/ 	.word	0xffffffff


	//   ....[148]....
        /*0514*/ 	.word	0xffffffff


	//   ....[149]....
        /*0518*/ 	.word	0xffffffff


	//   ....[150]....
        /*051c*/ 	.word	0xffffffff


	//   ....[151]....
        /*0520*/ 	.word	0xffffffff


	//   ....[152]....
        /*0524*/ 	.word	0xffffffff


	//   ....[153]....
        /*0528*/ 	.word	0xffffffff


	//   ....[154]....
        /*052c*/ 	.word	0xffffffff


	//   ....[155]....
        /*0530*/ 	.word	0xffffffff


	//   ....[156]....
        /*0534*/ 	.word	0xffffffff


	//   ....[157]....
        /*0538*/ 	.word	0xffffffff


	//   ....[158]....
        /*053c*/ 	.word	0xffffffff


	//   ....[159]....
        /*0540*/ 	.word	0xffffffff


	//   ....[160]....
        /*0544*/ 	.word	0xffffffff


	//   ....[161]....
        /*0548*/ 	.word	0xffffffff


	//   ....[162]....
        /*054c*/ 	.word	0xffffffff


	//   ....[163]....
        /*0550*/ 	.word	0xffffffff


	//   ....[164]....
        /*0554*/ 	.word	0xffffffff


	//   ....[165]....
        /*0558*/ 	.word	0xffffffff


	//   ....[166]....
        /*055c*/ 	.word	0xffffffff


	//   ....[167]....
        /*0560*/ 	.word	0xffffffff


	//   ....[168]....
        /*0564*/ 	.word	0xffffffff


	//   ....[169]....
        /*0568*/ 	.word	0xffffffff


	//   ....[170]....
        /*056c*/ 	.word	0xffffffff


	//   ....[171]....
        /*0570*/ 	.word	0xffffffff


	//   ....[172]....
        /*0574*/ 	.word	0xffffffff


	//   ....[173]....
        /*0578*/ 	.word	0xffffffff


	//   ....[174]....
        /*057c*/ 	.word	0xffffffff


	//   ....[175]....
        /*0580*/ 	.word	0xffffffff


	//   ....[176]....
        /*0584*/ 	.word	0xffffffff


	//   ....[177]....
        /*0588*/ 	.word	0xffffffff


	//   ....[178]....
        /*058c*/ 	.word	0xffffffff


	//   ....[179]....
        /*0590*/ 	.word	0xffffffff


	//   ....[180]....
        /*0594*/ 	.word	0xffffffff


	//   ....[181]....
        /*0598*/ 	.word	0xffffffff


	//   ....[182]....
        /*059c*/ 	.word	0xffffffff


	//   ....[183]....
        /*05a0*/ 	.word	0xffffffff


	//   ....[184]....
        /*05a4*/ 	.word	0xffffffff


	//   ....[185]....
        /*05a8*/ 	.word	0xffffffff


	//   ....[186]....
        /*05ac*/ 	.word	0xffffffff


	//   ....[187]....
        /*05b0*/ 	.word	0xffffffff


	//   ....[188]....
        /*05b4*/ 	.word	0xffffffff


	//   ....[189]....
        /*05b8*/ 	.word	0xffffffff


	//   ....[190]....
        /*05bc*/ 	.word	0xffffffff


	//   ....[191]....
        /*05c0*/ 	.word	0xffffffff


	//   ....[192]....
        /*05c4*/ 	.word	0xffffffff


	//   ....[193]....
        /*05c8*/ 	.word	0xffffffff


	//   ....[194]....
        /*05cc*/ 	.word	0xffffffff


	//   ....[195]....
        /*05d0*/ 	.word	0xffffffff


	//   ....[196]....
        /*05d4*/ 	.word	0xffffffff


	//   ....[197]....
        /*05d8*/ 	.word	0xffffffff


	//   ....[198]....
        /*05dc*/ 	.word	0xffffffff


	//   ....[199]....
        /*05e0*/ 	.word	0xffffffff


	//   ....[200]....
        /*05e4*/ 	.word	0xffffffff


	//   ....[201]....
        /*05e8*/ 	.word	0xffffffff


	//   ....[202]....
        /*05ec*/ 	.word	0xffffffff


	//   ....[203]....
        /*05f0*/ 	.word	0xffffffff


	//   ....[204]....
        /*05f4*/ 	.word	0xffffffff


	//   ....[205]....
        /*05f8*/ 	.word	0xffffffff


	//   ....[206]....
        /*05fc*/ 	.word	0xffffffff


	//   ....[207]....
        /*0600*/ 	.word	0xffffffff


	//   ....[208]....
        /*0604*/ 	.word	0xffffffff


	//   ....[209]....
        /*0608*/ 	.word	0xffffffff


	//   ....[210]....
        /*060c*/ 	.word	0xffffffff


	//   ....[211]....
        /*0610*/ 	.word	0xffffffff


	//   ....[212]....
        /*0614*/ 	.word	0xffffffff


	//   ....[213]....
        /*0618*/ 	.word	0xffffffff


	//   ....[214]....
        /*061c*/ 	.word	0xffffffff


	//   ....[215]....
        /*0620*/ 	.word	0xffffffff


	//   ....[216]....
        /*0624*/ 	.word	0xffffffff


	//   ....[217]....
        /*0628*/ 	.word	0xffffffff


	//   ....[218]....
        /*062c*/ 	.word	0xffffffff


	//   ....[219]....
        /*0630*/ 	.word	0xffffffff


	//   ....[220]....
        /*0634*/ 	.word	0xffffffff


	//   ....[221]....
        /*0638*/ 	.word	0xffffffff


	//   ....[222]....
        /*063c*/ 	.word	0xffffffff


	//   ....[223]....
        /*0640*/ 	.word	0xffffffff


	//   ....[224]....
        /*0644*/ 	.word	0xffffffff


	//   ....[225]....
        /*0648*/ 	.word	0xffffffff


	//   ....[226]....
        /*064c*/ 	.word	0xffffffff


	//   ....[227]....
        /*0650*/ 	.word	0xffffffff


	//   ....[228]....
        /*0654*/ 	.word	0xffffffff


	//   ....[229]....
        /*0658*/ 	.word	0xffffffff


	//   ....[230]....
        /*065c*/ 	.word	0xffffffff


	//   ....[231]....
        /*0660*/ 	.word	0xffffffff


	//   ....[232]....
        /*0664*/ 	.word	0xffffffff


	//   ....[233]....
        /*0668*/ 	.word	0xffffffff


	//   ....[234]....
        /*066c*/ 	.word	0xffffffff


	//   ....[235]....
        /*0670*/ 	.word	0xffffffff


	//   ....[236]....
        /*0674*/ 	.word	0xffffffff


	//   ....[237]....
        /*0678*/ 	.word	0xffffffff


	//   ....[238]....
        /*067c*/ 	.word	0xffffffff


	//   ....[239]....
        /*0680*/ 	.word	0xffffffff


	//   ....[240]....
        /*0684*/ 	.word	0xffffffff


	//   ....[241]....
        /*0688*/ 	.word	0xffffffff


	//   ....[242]....
        /*068c*/ 	.word	0xffffffff


	//   ....[243]....
        /*0690*/ 	.word	0xffffffff


	//   ....[244]....
        /*0694*/ 	.word	0xffffffff


	//   ....[245]....
        /*0698*/ 	.word	0xffffffff


	//   ....[246]....
        /*069c*/ 	.word	0xffffffff


	//   ....[247]....
        /*06a0*/ 	.word	0xffffffff


	//   ....[248]....
        /*06a4*/ 	.word	0xffffffff


	//   ....[249]....
        /*06a8*/ 	.word	0xffffffff


	//   ....[250]....
        /*06ac*/ 	.word	0xffffffff


	//   ....[251]....
        /*06b0*/ 	.word	0xffffffff


	//   ....[252]....
        /*06b4*/ 	.word	0xffffffff


	//   ....[253]....
        /*06b8*/ 	.word	0xffffffff


	//   ....[254]....
        /*06bc*/ 	.word	0xffffffff


	//   ....[255]....
        /*06c0*/ 	.word	0xffffffff


	//   ....[0]....
        /*06c4*/ 	.word	0xffffffff


	//   ....[1]....
        /*06c8*/ 	.word	0xffffffff


	//   ....[2]....
        /*06cc*/ 	.word	0xffffffff


	//   ....[3]....
        /*06d0*/ 	.word	0xffffffff


	//   ....[4]....
        /*06d4*/ 	.word	0xffffffff


	//   ....[5]....
        /*06d8*/ 	.word	0xffffffff


	//   ....[6]....
        /*06dc*/ 	.word	0xffffffff


	//   ....[7]....
        /*06e0*/ 	.word	0xffffffff


	//   ....[8]....
        /*06e4*/ 	.word	0xffffffff


	//   ....[9]....
        /*06e8*/ 	.word	0xffffffff


	//   ....[10]....
        /*06ec*/ 	.word	0xffffffff


	//   ....[11]....
        /*06f0*/ 	.word	0xffffffff


	//   ....[12]....
        /*06f4*/ 	.word	0xffffffff


	//   ....[13]....
        /*06f8*/ 	.word	0xffffffff


	//   ....[14]....
        /*06fc*/ 	.word	0xffffffff


	//   ....[15]....
        /*0700*/ 	.word	0xffffffff


	//   ....[16]....
        /*0704*/ 	.word	0xffffffff


	//   ....[17]....
        /*0708*/ 	.word	0xffffffff


	//   ....[18]....
        /*070c*/ 	.word	0xffffffff


	//   ....[19]....
        /*0710*/ 	.word	0xffffffff


	//   ....[20]....
        /*0714*/ 	.word	0xffffffff


	//   ....[21]....
        /*0718*/ 	.word	0xffffffff


	//   ....[22]....
        /*071c*/ 	.word	0xffffffff


	//   ....[23]....
        /*0720*/ 	.word	0xffffffff


	//   ....[24]....
        /*0724*/ 	.word	0xffffffff


	//   ....[25]....
        /*0728*/ 	.word	0xffffffff


	//   ....[26]....
        /*072c*/ 	.word	0xffffffff


	//   ....[27]....
        /*0730*/ 	.word	0xffffffff


	//   ....[28]....
        /*0734*/ 	.word	0xffffffff


	//   ....[29]....
        /*0738*/ 	.word	0xffffffff


	//   ....[30]....
        /*073c*/ 	.word	0xffffffff


	//   ....[31]....
        /*0740*/ 	.word	0xffffffff


	//   ....[32]....
        /*0744*/ 	.word	0xffffffff


	//   ....[33]....
        /*0748*/ 	.word	0xffffffff


	//   ....[34]....
        /*074c*/ 	.word	0xffffffff


	//   ....[35]....
        /*0750*/ 	.word	0xffffffff


	//   ....[36]....
        /*0754*/ 	.word	0xffffffff


	//   ....[37]....
        /*0758*/ 	.word	0xffffffff


	//   ....[38]....
        /*075c*/ 	.word	0xffffffff


	//   ....[39]....
        /*0760*/ 	.word	0xffffffff


	//   ....[40]....
        /*0764*/ 	.word	0xffffffff


	//   ....[41]....
        /*0768*/ 	.word	0xffffffff


	//   ....[42]....
        /*076c*/ 	.word	0xffffffff


	//   ....[43]....
        /*0770*/ 	.word	0xffffffff


	//   ....[44]....
        /*0774*/ 	.word	0xffffffff


	//   ....[45]....
        /*0778*/ 	.word	0xffffffff


	//   ....[46]....
        /*077c*/ 	.word	0xffffffff


	//   ....[47]....
        /*0780*/ 	.word	0xffffffff


	//----- nvinfo : EIATTR_COOP_GROUP_INSTR_OFFSETS
	.align		4
.L_486:
        /*0784*/ 	.byte	0x04, 0x28
        /*0786*/ 	.short	(.L_488 - .L_487)


	//   ....[0]....
.L_487:
        /*0788*/ 	.word	0x00000050


	//   ....[1]....
        /*078c*/ 	.word	0x00000200


	//   ....[2]....
        /*0790*/ 	.word	0x00000230


	//   ....[3]....
        /*0794*/ 	.word	0x00000260


	//   ....[4]....
        /*0798*/ 	.word	0x00000290


	//   ....[5]....
        /*079c*/ 	.word	0x000002c0


	//   ....[6]....
        /*07a0*/ 	.word	0x000002f0


	//   ....[7]....
        /*07a4*/ 	.word	0x00000450


	//   ....[8]....
        /*07a8*/ 	.word	0x00000490


	//   ....[9]....
        /*07ac*/ 	.word	0x000004c0


	//   ....[10]....
        /*07b0*/ 	.word	0x000004f0


	//   ....[11]....
        /*07b4*/ 	.word	0x00000520


	//   ....[12]....
        /*07b8*/ 	.word	0x00000550


	//   ....[13]....
        /*07bc*/ 	.word	0x000005e0


	//   ....[14]....
        /*07c0*/ 	.word	0x00000630


	//   ....[15]....
        /*07c4*/ 	.word	0x00000650


	//   ....[16]....
        /*07c8*/ 	.word	0x000006b0


	//   ....[17]....
        /*07cc*/ 	.word	0x00002b10


	//   ....[18]....
        /*07d0*/ 	.word	0x00002b30


	//   ....[19]....
        /*07d4*/ 	.word	0x00002cc0


	//   ....[20]....
        /*07d8*/ 	.word	0x00002cd0


	//   ....[21]....
        /*07dc*/ 	.word	0x00002e50


	//   ....[22]....
        /*07e0*/ 	.word	0x00002e70


	//   ....[23]....
        /*07e4*/ 	.word	0x00002ff0


	//   ....[24]....
        /*07e8*/ 	.word	0x00003000


	//   ....[25]....
        /*07ec*/ 	.word	0x00003530


	//   ....[26]....
        /*07f0*/ 	.word	0x00003540


	//   ....[27]....
        /*07f4*/ 	.word	0x00003550


	//   ....[28]....
        /*07f8*/ 	.word	0x00003560


	//   ....[29]....
        /*07fc*/ 	.word	0x000036f0


	//   ....[30]....
        /*0800*/ 	.word	0x00003730


	//   ....[31]....
        /*0804*/ 	.word	0x00003a40


	//   ....[32]....
        /*0808*/ 	.word	0x00003a50


	//   ....[33]....
        /*080c*/ 	.word	0x000043d0


	//   ....[34]....
        /*0810*/ 	.word	0x000043f0


	//   ....[35]....
        /*0814*/ 	.word	0x00004570


	//   ....[36]....
        /*0818*/ 	.word	0x00004580


	//   ....[37]....
        /*081c*/ 	.word	0x000047e0


	//   ....[38]....
        /*0820*/ 	.word	0x000049a0


	//   ....[39]....
        /*0824*/ 	.word	0x00004f20


	//   ....[40]....
        /*0828*/ 	.word	0x00005630


	//   ....[41]....
        /*082c*/ 	.word	0x00005d50


	//   ....[42]....
        /*0830*/ 	.word	0x00005d80


	//   ....[43]....
        /*0834*/ 	.word	0x00005d90


	//   ....[44]....
        /*0838*/ 	.word	0x00005da0


	//   ....[45]....
        /*083c*/ 	.word	0x00005db0


	//   ....[46]....
        /*0840*/ 	.word	0x00005de0


	//   ....[47]....
        /*0844*/ 	.word	0x00005e00


	//   ....[48]....
        /*0848*/ 	.word	0x00005e20


	//   ....[49]....
        /*084c*/ 	.word	0x00007410


	//   ....[50]....
        /*0850*/ 	.word	0x00007430


	//   ....[51]....
        /*0854*/ 	.word	0x000075a0


	//   ....[52]....
        /*0858*/ 	.word	0x000075b0


	//   ....[53]....
        /*085c*/ 	.word	0x00007f00


	//   ....[54]....
        /*0860*/ 	.word	0x00007f20


	//   ....[55]....
        /*0864*/ 	.word	0x000080a0


	//   ....[56]....
        /*0868*/ 	.word	0x000080b0


	//   ....[57]....
        /*086c*/ 	.word	0x000082f0


	//   ....[58]....
        /*0870*/ 	.word	0x000084f0


	//   ....[59]....
        /*0874*/ 	.word	0x000086f0


	//   ....[60]....
        /*0878*/ 	.word	0x00009430


	//   ....[61]....
        /*087c*/ 	.word	0x00009c10


	//   ....[62]....
        /*0880*/ 	.word	0x00009c40


	//   ....[63]....
        /*0884*/ 	.word	0x00009c60


	//   ....[64]....
        /*0888*/ 	.word	0x00009c80


	//   ....[65]....
        /*088c*/ 	.word	0x00009ca0


	//   ....[66]....
        /*0890*/ 	.word	0x00009cc0


	//   ....[67]....
        /*0894*/ 	.word	0x00009ce0


	//   ....[68]....
        /*0898*/ 	.word	0x00009d00


	//   ....[69]....
        /*089c*/ 	.word	0x0000b9c0


	//   ....[70]....
        /*08a0*/ 	.word	0x0000b9e0


	//   ....[71]....
        /*08a4*/ 	.word	0x0000bb50


	//   ....[72]....
        /*08a8*/ 	.word	0x0000bb60


	//   ....[73]....
        /*08ac*/ 	.word	0x0000c4b0


	//   ....[74]....
        /*08b0*/ 	.word	0x0000c4d0


	//   ....[75]....
        /*08b4*/ 	.word	0x0000c650


	//   ....[76]....
        /*08b8*/ 	.word	0x0000c660


	//   ....[77]....
        /*08bc*/ 	.word	0x0000caf0


	//   ....[78]....
        /*08c0*/ 	.word	0x0000cb20


	//   ....[79]....
        /*08c4*/ 	.word	0x0000cb40


	//   ....[80]....
        /*08c8*/ 	.word	0x0000cb60


	//   ....[81]....
        /*08cc*/ 	.word	0x0000cb80


	//   ....[82]....
        /*08d0*/ 	.word	0x0000cba0


	//   ....[83]....
        /*08d4*/ 	.word	0x0000cbc0


	//   ....[84]....
        /*08d8*/ 	.word	0x0000cbe0


	//   ....[85]....
        /*08dc*/ 	.word	0x0000e590


	//   ....[86]....
        /*08e0*/ 	.word	0x0000e5a0


	//   ....[87]....
        /*08e4*/ 	.word	0x0000e710


	//   ....[88]....
        /*08e8*/ 	.word	0x0000e720


	//   ....[89]....
        /*08ec*/ 	.word	0x0000f070


	//   ....[90]....
        /*08f0*/ 	.word	0x0000f090


	//   ....[91]....
        /*08f4*/ 	.word	0x0000f1b0


	//   ....[92]....
        /*08f8*/ 	.word	0x0000f1c0


	//   ....[93]....
        /*08fc*/ 	.word	0x0000f3a0


	//   ....[94]....
        /*0900*/ 	.word	0x0000f5a0


	//   ....[95]....
        /*0904*/ 	.word	0x0000f7a0


	//   ....[96]....
        /*0908*/ 	.word	0x000104e0


	//   ....[97]....
        /*090c*/ 	.word	0x00010cc0


	//   ....[98]....
        /*0910*/ 	.word	0x00010cf0


	//   ....[99]....
        /*0914*/ 	.word	0x00010d00


	//   ....[100]....
        /*0918*/ 	.word	0x00010d10


	//   ....[101]....
        /*091c*/ 	.word	0x00010d50


	//   ....[102]....
        /*0920*/ 	.word	0x00010d60


	//   ....[103]....
        /*0924*/ 	.word	0x00010d70


	//   ....[104]....
        /*0928*/ 	.word	0x00010db0


	//   ....[105]....
        /*092c*/ 	.word	0x00012650


	//   ....[106]....
        /*0930*/ 	.word	0x00012680


	//   ....[107]....
        /*0934*/ 	.word	0x00012690


	//   ....[108]....
        /*0938*/ 	.word	0x000126a0


	//   ....[109]....
        /*093c*/ 	.word	0x000126b0


	//   ....[110]....
        /*0940*/ 	.word	0x000126e0


	//   ....[111]....
        /*0944*/ 	.word	0x00012700


	//   ....[112]....
        /*0948*/ 	.word	0x00012720


	//   ....[113]....
        /*094c*/ 	.word	0x00013ca0


	//   ....[114]....
        /*0950*/ 	.word	0x00013cc0


	//   ....[115]....
        /*0954*/ 	.word	0x00013ce0


	//   ....[116]....
        /*0958*/ 	.word	0x00013cf0


	//   ....[117]....
        /*095c*/ 	.word	0x00013d00


	//   ....[118]....
        /*0960*/ 	.word	0x00013d10


	//   ....[119]....
        /*0964*/ 	.word	0x00013d30


	//   ....[120]....
        /*0968*/ 	.word	0x00013d40


	//   ....[121]....
        /*096c*/ 	.word	0x00014140


	//   ....[122]....
        /*0970*/ 	.word	0x00014160


	//   ....[123]....
        /*0974*/ 	.word	0x000142c0


	//   ....[124]....
        /*0978*/ 	.word	0x000142d0


	//   ....[125]....
        /*097c*/ 	.word	0x00014430


	//   ....[126]....
        /*0980*/ 	.word	0x00014450


	//   ....[127]....
        /*0984*/ 	.word	0x000145b0


	//   ....[128]....
        /*0988*/ 	.word	0x000145c0


	//   ....[129]....
        /*098c*/ 	.word	0x00014910


	//   ....[130]....
        /*0990*/ 	.word	0x00014930


	//   ....[131]....
        /*0994*/ 	.word	0x00014ea0


	//   ....[132]....
        /*0998*/ 	.word	0x00014eb0


	//   ....[133]....
        /*099c*/ 	.word	0x00015420


	//   ....[134]....
        /*09a0*/ 	.word	0x00015440


	//   ....[135]....
        /*09a4*/ 	.word	0x000159c0


	//   ....[136]....
        /*09a8*/ 	.word	0x000159d0


	//   ....[137]....
        /*09ac*/ 	.word	0x00016680


	//   ....[138]....
        /*09b0*/ 	.word	0x000166a0


	//   ....[139]....
        /*09b4*/ 	.word	0x00016810


	//   ....[140]....
        /*09b8*/ 	.word	0x00016820


	//   ....[141]....
        /*09bc*/ 	.word	0x00016980


	//   ....[142]....
        /*09c0*/ 	.word	0x000169a0


	//   ....[143]....
        /*09c4*/ 	.word	0x00016b00


	//   ....[144]....
        /*09c8*/ 	.word	0x00016b10


	//   ....[145]....
        /*09cc*/ 	.word	0x00016d30


	//   ....[146]....
        /*09d0*/ 	.word	0x00016d50


	//   ....[147]....
        /*09d4*/ 	.word	0x00016e80


	//   ....[148]....
        /*09d8*/ 	.word	0x00016ec0


	//   ....[149]....
        /*09dc*/ 	.word	0x00016ef0


	//   ....[150]....
        /*09e0*/ 	.word	0x00016f20


	//   ....[151]....
        /*09e4*/ 	.word	0x00016f50


	//   ....[152]....
        /*09e8*/ 	.word	0x00016f80


	//   ....[153]....
        /*09ec*/ 	.word	0x000170e0


	//   ....[154]....
        /*09f0*/ 	.word	0x00017120


	//   ....[155]....
        /*09f4*/ 	.word	0x00017150


	//   ....[156]....
        /*09f8*/ 	.word	0x00017180


	//   ....[157]....
        /*09fc*/ 	.word	0x000171b0


	//   ....[158]....
        /*0a00*/ 	.word	0x000171e0


	//   ....[159]....
        /*0a04*/ 	.word	0x00017270


	//   ....[160]....
        /*0a08*/ 	.word	0x000172d0


	//   ....[161]....
        /*0a0c*/ 	.word	0x000172e0


	//   ....[162]....
        /*0a10*/ 	.word	0x00017340


	//   ....[163]....
        /*0a14*/ 	.word	0x00017da0


	//   ....[164]....
        /*0a18*/ 	.word	0x00017e00


	//   ....[165]....
        /*0a1c*/ 	.word	0x00017e50


	//   ....[166]....
        /*0a20*/ 	.word	0x00017ea0


	//   ....[167]....
        /*0a24*/ 	.word	0x00017ef0


	//   ....[168]....
        /*0a28*/ 	.word	0x00017f60


	//   ....[169]....
        /*0a2c*/ 	.word	0x00017fb0


	//   ....[170]....
        /*0a30*/ 	.word	0x00018020


	//   ....[171]....
        /*0a34*/ 	.word	0x00018090


	//   ....[172]....
        /*0a38*/ 	.word	0x00018100


	//   ....[173]....
        /*0a3c*/ 	.word	0x00018170


	//   ....[174]....
        /*0a40*/ 	.word	0x000181e0


	//   ....[175]....
        /*0a44*/ 	.word	0x00018250


	//   ....[176]....
        /*0a48*/ 	.word	0x000182b0


	//   ....[177]....
        /*0a4c*/ 	.word	0x00018320


	//   ....[178]....
        /*0a50*/ 	.word	0x00018390


	//   ....[179]....
        /*0a54*/ 	.word	0x00018400


	//   ....[180]....
        /*0a58*/ 	.word	0x00018460


	//   ....[181]....
        /*0a5c*/ 	.word	0x000184d0


	//   ....[182]....
        /*0a60*/ 	.word	0x00018530


	//   ....[183]....
        /*0a64*/ 	.word	0x000185a0


	//   ....[184]....
        /*0a68*/ 	.word	0x00018610


	//   ....[185]....
        /*0a6c*/ 	.word	0x00018680


	//   ....[186]....
        /*0a70*/ 	.word	0x000186e0


	//   ....[187]....
        /*0a74*/ 	.word	0x00018750


	//   ....[188]....
        /*0a78*/ 	.word	0x000187c0


	//   ....[189]....
        /*0a7c*/ 	.word	0x00018830


	//   ....[190]....
        /*0a80*/ 	.word	0x000188a0


	//   ....[191]....
        /*0a84*/ 	.word	0x00018900


	//   ....[192]....
        /*0a88*/ 	.word	0x00018950


	//   ....[193]....
        /*0a8c*/ 	.word	0x000189a0


	//   ....[194]....
        /*0a90*/ 	.word	0x000189f0


	//   ....[195]....
        /*0a94*/ 	.word	0x00018a40


	//   ....[196]....
        /*0a98*/ 	.word	0x00018a90


	//   ....[197]....
        /*0a9c*/ 	.word	0x00018ae0


	//   ....[198]....
        /*0aa0*/ 	.word	0x00018b30


	//   ....[199]....
        /*0aa4*/ 	.word	0x00018ba0


	//   ....[200]....
        /*0aa8*/ 	.word	0x00018c10


	//   ....[201]....
        /*0aac*/ 	.word	0x00018c80


	//   ....[202]....
        /*0ab0*/ 	.word	0x00018ce0


	//   ....[203]....
        /*0ab4*/ 	.word	0x00018d50


	//   ....[204]....
        /*0ab8*/ 	.word	0x00018dc0


	//   ....[205]....
        /*0abc*/ 	.word	0x00018e30


	//   ....[206]....
        /*0ac0*/ 	.word	0x00018e90


	//   ....[207]....
        /*0ac4*/ 	.word	0x00018ef0


	//   ....[208]....
        /*0ac8*/ 	.word	0x00018f50


	//   ....[209]....
        /*0acc*/ 	.word	0x00018fb0


	//   ....[210]....
        /*0ad0*/ 	.word	0x00019010


	//   ....[211]....
        /*0ad4*/ 	.word	0x00019060


	//   ....[212]....
        /*0ad8*/ 	.word	0x000190a0


	//   ....[213]....
        /*0adc*/ 	.word	0x000190f0


	//   ....[214]....
        /*0ae0*/ 	.word	0x00019130


	//   ....[215]....
        /*0ae4*/ 	.word	0x00019180


	//   ....[216]....
        /*0ae8*/ 	.word	0x000191c0


	//   ....[217]....
        /*0aec*/ 	.word	0x00019210


	//   ....[218]....
        /*0af0*/ 	.word	0x00019250


	//   ....[219]....
        /*0af4*/ 	.word	0x000192b0


	//   ....[220]....
        /*0af8*/ 	.word	0x00019320


	//   ....[221]....
        /*0afc*/ 	.word	0x00019390


	//   ....[222]....
        /*0b00*/ 	.word	0x000193f0


	//   ....[223]....
        /*0b04*/ 	.word	0x00019460


	//   ....[224]....
        /*0b08*/ 	.word	0x000194d0


	//   ....[225]....
        /*0b0c*/ 	.word	0x00019540


	//   ....[226]....
        /*0b10*/ 	.word	0x000195a0


	//   ....[227]....
        /*0b14*/ 	.word	0x000195f0


	//   ....[228]....
        /*0b18*/ 	.word	0x00019630


	//   ....[229]....
        /*0b1c*/ 	.word	0x00019680


	//   ....[230]....
        /*0b20*/ 	.word	0x000196c0


	//   ....[231]....
        /*0b24*/ 	.word	0x00019710


	//   ....[232]....
        /*0b28*/ 	.word	0x00019750


	//   ....[233]....
        /*0b2c*/ 	.word	0x000197a0


	//   ....[234]....
        /*0b30*/ 	.word	0x000197e0


	//   ....[235]....
        /*0b34*/ 	.word	0x00019830


	//   ....[236]....
        /*0b38*/ 	.word	0x00019890


	//   ....[237]....
        /*0b3c*/ 	.word	0x000198f0


	//   ....[238]....
        /*0b40*/ 	.word	0x00019960


	//   ....[239]....
        /*0b44*/ 	.word	0x000199d0


	//   ....[240]....
        /*0b48*/ 	.word	0x00019a40


	//   ....[241]....
        /*0b4c*/ 	.word	0x00019aa0


	//   ....[242]....
        /*0b50*/ 	.word	0x00019b00


	//   ....[243]....
        /*0b54*/ 	.word	0x00019b60


	//   ....[244]....
        /*0b58*/ 	.word	0x00019bc0


	//   ....[245]....
        /*0b5c*/ 	.word	0x00019c20


	//   ....[246]....
        /*0b60*/ 	.word	0x00019c70


	//   ....[247]....
        /*0b64*/ 	.word	0x00019cb0


	//   ....[248]....
        /*0b68*/ 	.word	0x00019d00


	//   ....[249]....
        /*0b6c*/ 	.word	0x00019d40


	//   ....[250]....
        /*0b70*/ 	.word	0x00019d90


	//   ....[251]....
        /*0b74*/ 	.word	0x00019dd0


	//   ....[252]....
        /*0b78*/ 	.word	0x00019e20


	//   ....[253]....
        /*0b7c*/ 	.word	0x00019e70


	//   ....[254]....
        /*0b80*/ 	.word	0x00019ec0


	//   ....[255]....
        /*0b84*/ 	.word	0x00019f10


	//   ....[0]....
        /*0b88*/ 	.word	0x00019f60


	//   ....[1]....
        /*0b8c*/ 	.word	0x00019fa0


	//   ....[2]....
        /*0b90*/ 	.word	0x00019ff0


	//   ....[3]....
        /*0b94*/ 	.word	0x0001a040


	//   ....[4]....
        /*0b98*/ 	.word	0x0001a090


	//   ....[5]....
        /*0b9c*/ 	.word	0x0001a0e0


	//   ....[6]....
        /*0ba0*/ 	.word	0x0001a150


	//   ....[7]....
        /*0ba4*/ 	.word	0x0001a1c0


	//   ....[8]....
        /*0ba8*/ 	.word	0x0001a230


	//   ....[9]....
        /*0bac*/ 	.word	0x0001a290


	//   ....[10]....
        /*0bb0*/ 	.word	0x0001a300


	//   ....[11]....
        /*0bb4*/ 	.word	0x0001a370


	//   ....[12]....
        /*0bb8*/ 	.word	0x0001a3e0


	//   ....[13]....
        /*0bbc*/ 	.word	0x0001a440


	//   ....[14]....
        /*0bc0*/ 	.word	0x0001a4b0


	//   ....[15]....
        /*0bc4*/ 	.word	0x0001a520


	//   ....[16]....
        /*0bc8*/ 	.word	0x0001a590


	//   ....[17]....
        /*0bcc*/ 	.word	0x0001a5f0


	//   ....[18]....
        /*0bd0*/ 	.word	0x0001a660


	//   ....[19]....
        /*0bd4*/ 	.word	0x0001a6d0


	//   ....[20]....
        /*0bd8*/ 	.word	0x0001a740


	//   ....[21]....
        /*0bdc*/ 	.word	0x0001a7a0


	//   ....[22]....
        /*0be0*/ 	.word	0x0001a810


	//   ....[23]....
        /*0be4*/ 	.word	0x0001a880


	//   ....[24]....
        /*0be8*/ 	.word	0x0001a8f0


	//   ....[25]....
        /*0bec*/ 	.word	0x0001a950


	//   ....[26]....
        /*0bf0*/ 	.word	0x0001a9c0


	//   ....[27]....
        /*0bf4*/ 	.word	0x0001aa30


	//   ....[28]....
        /*0bf8*/ 	.word	0x0001aaa0


	//   ....[29]....
        /*0bfc*/ 	.word	0x0001ab00


	//   ....[30]....
        /*0c00*/ 	.word	0x0001ab70


	//   ....[31]....
        /*0c04*/ 	.word	0x0001abe0


	//   ....[32]....
        /*0c08*/ 	.word	0x0001ac30


	//   ....[33]....
        /*0c0c*/ 	.word	0x0001ac70


	//   ....[34]....
        /*0c10*/ 	.word	0x0001acc0


	//   ....[35]....
        /*0c14*/ 	.word	0x0001ad10


	//   ....[36]....
        /*0c18*/ 	.word	0x0001ad60


	//   ....[37]....
        /*0c1c*/ 	.word	0x0001add0


	//   ....[38]....
        /*0c20*/ 	.word	0x0001ae20


	//   ....[39]....
        /*0c24*/ 	.word	0x0001ae70


	//   ....[40]....
        /*0c28*/ 	.word	0x0001aec0


	//   ....[41]....
        /*0c2c*/ 	.word	0x0001af10


	//   ....[42]....
        /*0c30*/ 	.word	0x0001af60


	//   ....[43]....
        /*0c34*/ 	.word	0x0001afd0


	//   ....[44]....
        /*0c38*/ 	.word	0x0001b020


	//   ....[45]....
        /*0c3c*/ 	.word	0x0001b090


	//   ....[46]....
        /*0c40*/ 	.word	0x0001b0f0


	//   ....[47]....
        /*0c44*/ 	.word	0x0001b160


	//----- nvinfo : EIATTR_EXIT_INSTR_OFFSETS
	.align		4
.L_488:
        /*0c48*/ 	.byte	0x04, 0x1c
        /*0c4a*/ 	.short	(.L_490 - .L_489)


	//   ....[0]....
.L_489:
        /*0c4c*/ 	.word	0x000010d0


	//   ....[1]....
        /*0c50*/ 	.word	0x00017d60


	//----- nvinfo : EIATTR_MAX_THREADS
	.align		4
.L_490:
        /*0c54*/ 	.byte	0x04, 0x05
        /*0c56*/ 	.short	(.L_492 - .L_491)
.L_491:
        /*0c58*/ 	.word	0x00000080
        /*0c5c*/ 	.word	0x00000001
        /*0c60*/ 	.word	0x00000001


	//----- nvinfo : EIATTR_CRS_STACK_SIZE
	.align		4
.L_492:
        /*0c64*/ 	.byte	0x04, 0x1e
        /*0c66*/ 	.short	(.L_494 - .L_493)
.L_493:
        /*0c68*/ 	.word	0x00000000
.L_494:


//--------------------- .nv.info._ZN7cutlass13device_kernelIN5flash19enable_sm80_to_sm89INS1_16FlashAttnFwdSm80INS1_25CollectiveMainloopFwdSm80ILi4ELi1ELb0EN4cute5tupleIJNS5_1CILi128EEENS7_ILi48EEENS7_ILi96EEEEEELi96ENS_6half_tEfNS_4arch4Sm80ELb0ELb1ELb0ELb1ELb1ELb1ELb1ELb1EEENS1_21CollectiveEpilogueFwdINS6_IJS8_SA_S9_EEENS6_IJNS7_ILi1EEESI_SI_EEESC_SE_Li128ELb1ELb1ELb1ELb0EEENS1_36VarlenDynamicPersistentTileSchedulerILi128ELi48ELi128ELi128ELb1ELb1ELb0ELb1ELb0ELb1EEEEEEEEEvNT_6ParamsE --------------------------
	.section	.nv.info._ZN7cutlass13device_kernelIN5flash19enable_sm80_to_sm89INS1_16FlashAttnFwdSm80INS1_25CollectiveMainloopFwdSm80ILi4ELi1ELb0EN4cute5tupleIJNS5_1CILi128EEENS7_ILi48EEENS7_ILi96EEEEEELi96ENS_6half_tEfNS_4arch4Sm80ELb0ELb1ELb0ELb1ELb1ELb1ELb1ELb1EEENS1_21CollectiveEpilogueFwdINS6_IJS8_SA_S9_EEENS6_IJNS7_ILi1EEESI_SI_EEESC_SE_Li128ELb1ELb1ELb1ELb0EEENS1_36VarlenDynamicPersistentTileSchedulerILi128ELi48ELi128ELi128ELb1ELb1ELb0ELb1ELb0ELb1EEEEEEEEEvNT_6ParamsE,"",@"SHT_CUDA_INFO"
	.sectionflags	@""
	.align	4


	//----- nvinfo : EIATTR_CUDA_API_VERSION
	.align		4
        /*0000*/ 	.byte	0x04, 0x37
        /*0002*/ 	.short	(.L_496 - .L_495)
.L_495:
        /*0004*/ 	.word	0x00000082


	//----- nvinfo : EIATTR_SW2861232_WAR
	.align		4
.L_496:
        /*0008*/ 	.byte	0x01, 0x35
	.zero		2


	//----- nvinfo : EIATTR_PARAM_CBANK
	.align		4
        /*000c*/ 	.byte	0x04, 0x0a
        /*000e*/ 	.short	(.L_498 - .L_497)
	.align		4
.L_497:
        /*0010*/ 	.word	index@(.nv.constant0._ZN7cutlass13device_kernelIN5flash19enable_sm80_to_sm89INS1_16FlashAttnFwdSm80INS1_25CollectiveMainloopFwdSm80ILi4ELi1ELb0EN4cute5tupleIJNS5_1CILi128EEENS7_ILi48EEENS7_ILi96EEEEEELi96ENS_6half_tEfNS_4arch4Sm80ELb0ELb1ELb0ELb1ELb1ELb1ELb1ELb1EEENS1_21CollectiveEpilogueFwdINS6_IJS8_SA_S9_EEENS6_IJNS7_ILi1EEESI_SI_EEESC_SE_Li128ELb1ELb1ELb1ELb0EEENS1_36VarlenDynamicPersistentTileSchedulerILi128ELi48ELi128ELi128ELb1ELb1ELb0ELb1ELb0ELb1EEEEEEEEEvNT_6ParamsE)
        /*0014*/ 	.short	0x0160
        /*0016*/ 	.short	0x0438


	//----- nvinfo : EIATTR_CBANK_PARAM_SIZE
	.align		4
.L_498:
        /*0018*/ 	.byte	0x03, 0x19
        /*001a*/ 	.short	0x0438


	//----- nvinfo : EIATTR_KPARAM_INFO
	.align		4
        /*001c*/ 	.byte	0x04, 0x17
        /*001e*/ 	.short	(.L_500 - .L_499)
.L_499:
        /*0020*/ 	.word	0x00000000
        /*0024*/ 	.short	0x0000
        /*0026*/ 	.short	0x0000
        /*0028*/ 	.byte	0x00, 0xf0, 0xe1, 0x10


	//----- nvinfo : EIATTR_MAXREG_COUNT
	.align		4
.L_500:
        /*002c*/ 	.byte	0x03, 0x1b
        /*002e*/ 	.short	0x00ff


	//----- nvinfo : EIATTR_NUM_BARRIERS
	.align		4
        /*0030*/ 	.byte	0x02, 0x4c
        /*0032*/ 	.byte	0x06
	.zero		1


	//----- nvinfo : EIATTR_ANNOTATIONS
	.align		4
        /*0034*/ 	.byte	0x04, 0x55
        /*0036*/ 	.short	(.L_502 - .L_501)


	//   ....[0]....
.L_501:
        /* <DEDUP_REMOVED lines=162> */


	//----- nvinfo : EIATTR_MERCURY_ISA_VERSION
	.align		4
.L_502:
        /*0a40*/ 	.byte	0x03, 0x5f
        /*0a42*/ 	.short	0x0000


	//----- nvinfo : EIATTR_INT_WARP_WIDE_INSTR_OFFSETS
	.align		4
        /*0a44*/ 	.byte	0x04, 0x31
        /*0a46*/ 	.short	(.L_504 - .L_503)


	//   ....[0]....
.L_503:
        /*0a48*/ 	.word	0x00020300


	//   ....[1]....
        /*0a4c*/ 	.word	0x00020380


	//----- nvinfo : EIATTR_COOP_GROUP_MASK_REGIDS
	.align		4
.L_504:
        /*0a50*/ 	.byte	0x04, 0x29
        /*0a52*/ 	.short	(.L_506 - .L_505)


	//   ....[0]....
.L_505:
        /*0a54*/ 	.word	0xffffffff


	//   ....[1]....
        /*0a58*/ 	.word	0xffffffff


	//   ....[2]....
        /*0a5c*/ 	.word	0xffffffff


	//   ....[3]....
        /*0a60*/ 	.word	0xffffffff


	//   ....[4]....
        /*0a64*/ 	.word	0xffffffff


	//   ....[5]....
        /*0a68*/ 	.word	0xffffffff


	//   ....[6]....
        /*0a6c*/ 	.word	0xffffffff


	//   ....[7]....
        /*0a70*/ 	.word	0xffffffff


	//   ....[8]....
        /*0a74*/ 	.word	0xffffffff


	//   ....[9]....
        /*0a78*/ 	.word	0xffffffff


	//   ....[10]....
        /*0a7c*/ 	.word	0xffffffff


	//   ....[11]....
        /*0a80*/ 	.word	0xffffffff


	//   ....[12]....
        /*0a84*/ 	.word	0xffffffff


	//   ....[13]....
        /*0a88*/ 	.word	0xffffffff


	//   ....[14]....
        /*0a8c*/ 	.word	0xffffffff


	//   ....[15]....
        /*0a90*/ 	.word	0xffffffff


	//   ....[16]....
        /*0a94*/ 	.word	0xffffffff


	//   ....[17]....
        /*0a98*/ 	.word	0xffffffff


	//   ....[18]....
        /*0a9c*/ 	.word	0xffffffff


	//   ....[19]....
        /*0aa0*/ 	.word	0xffffffff


	//   ....[20]....
        /*0aa4*/ 	.word	0xffffffff


	//   ....[21]....
        /*0aa8*/ 	.word	0xffffffff


	//   ....[22]....
        /*0aac*/ 	.word	0xffffffff


	//   ....[23]....
        /*0ab0*/ 	.word	0xffffffff


	//   ....[24]....
        /*0ab4*/ 	.word	0xffffffff


	//   ....[25]....
        /*0ab8*/ 	.word	0xffffffff


	//   ....[26]....
        /*0abc*/ 	.word	0xffffffff


	//   ....[27]....
        /*0ac0*/ 	.word	0xffffffff


	//   ....[28]....
        /*0ac4*/ 	.word	0xffffffff


	//   ....[29]....
        /*0ac8*/ 	.word	0xffffffff


	//   ....[30]....
        /*0acc*/ 	.word	0xffffffff


	//   ....[31]....
        /*0ad0*/ 	.word	0xffffffff


	//   ....[32]....
        /*0ad4*/ 	.word	0xffffffff


	//   ....[33]....
        /*0ad8*/ 	.word	0xffffffff


	//   ....[34]....
        /*0adc*/ 	.word	0xffffffff


	//   ....[35]....
        /*0ae0*/ 	.word	0xffffffff


	//   ....[36]....
        /*0ae4*/ 	.word	0xffffffff


	//   ....[37]....
        /*0ae8*/ 	.word	0xffffffff


	//   ....[38]....
        /*0aec*/ 	.word	0xffffffff


	//   ....[39]....
        /*0af0*/ 	.word	0xffffffff


	//   ....[40]....
        /*0af4*/ 	.word	0xffffffff


	//   ....[41]....
        /*0af8*/ 	.word	0xffffffff


	//   ....[42]....
        /*0afc*/ 	.word	0xffffffff


	//   ....[43]....
        /*0b00*/ 	.word	0xffffffff


	//   ....[44]....
        /*0b04*/ 	.word	0xffffffff


	//   ....[45]....
        /*0b08*/ 	.word	0xffffffff


	//   ....[46]....
        /*0b0c*/ 	.word	0xffffffff


	//   ....[47]....
        /*0b10*/ 	.word	0xffffffff


	//   ....[48]....
        /*0b14*/ 	.word	0xffffffff


	//   ....[49]....
        /*0b18*/ 	.word	0xffffffff


	//   ....[50]....
        /*0b1c*/ 	.word	0xffffffff


	//   ....[51]....
        /*0b20*/ 	.word	0xffffffff


	//   ....[52]....
        /*0b24*/ 	.word	0xffffffff


	//   ....[53]....
        /*0b28*/ 	.word	0xffffffff


	//   ....[54]....
        /*0b2c*/ 	.word	0xffffffff


	//   ....[55]....
        /*0b30*/ 	.word	0xffffffff


	//   ....[56]....
        /*0b34*/ 	.word	0xffffffff


	//   ....[57]....
        /*0b38*/ 	.word	0xffffffff


	//   ....[58]....
        /*0b3c*/ 	.word	0xffffffff


	//   ....[59]....
        /*0b40*/ 	.word	0xffffffff


	//   ....[60]....
        /*0b44*/ 	.word	0xffffffff


	//   ....[61]....
        /*0b48*/ 	.word	0xffffffff


	//   ....[62]....
        /*0b4c*/ 	.word	0xffffffff


	//   ....[63]....
        /*0b50*/ 	.word	0xffffffff


	//   ....[64]....
        /*0b54*/ 	.word	0xffffffff


	//   ....[65]....
        /*0b58*/ 	.word	0xffffffff


	//   ....[66]....
        /*0b5c*/ 	.word	0xffffffff


	//   ....[67]....
        /*0b60*/ 	.word	0xffffffff


	//   ....[68]....
        /*0b64*/ 	.word	0xffffffff


	//   ....[69]....
        /*0b68*/ 	.word	0xffffffff


	//   ....[70]....
        /*0b6c*/ 	.word	0xffffffff


	//   ....[71]....
        /*0b70*/ 	.word	0xffffffff


	//   ....[72]....
        /*0b74*/ 	.word	0xffffffff


	//   ....[73]....
        /*0b78*/ 	.word	0xffffffff


	//   ....[74]....
        /*0b7c*/ 	.word	0xffffffff


	//   ....[75]....
        /*0b80*/ 	.word	0xffffffff


	//   ....[76]....
        /*0b84*/ 	.word	0xffffffff


	//   ....[77]....
        /*0b88*/ 	.word	0xffffffff


	//   ....[78]....
        /*0b8c*/ 	.word	0xffffffff


	//   ....[79]....
        /*0b90*/ 	.word	0xffffffff


	//   ....[80]....
        /*0b94*/ 	.word	0xffffffff


	//   ....[81]....
        /*0b98*/ 	.word	0xffffffff


	//   ....[82]....
        /*0b9c*/ 	.word	0xffffffff


	//   ....[83]....
        /*0ba0*/ 	.word	0xffffffff


	//   ....[84]....
        /*0ba4*/ 	.word	0xffffffff


	//   ....[85]....
        /*0ba8*/ 	.word	0xffffffff


	//   ....[86]....
        /*0bac*/ 	.word	0xffffffff


	//   ....[87]....
        /*0bb0*/ 	.word	0xffffffff


	//   ....[88]....
        /*0bb4*/ 	.word	0xffffffff


	//   ....[89]....
        /*0bb8*/ 	.word	0xffffffff


	//   ....[90]....
        /*0bbc*/ 	.word	0xffffffff


	//   ....[91]....
        /*0bc0*/ 	.word	0xffffffff


	//   ....[92]....
        /*0bc4*/ 	.word	0xffffffff


	//   ....[93]....
        /*0bc8*/ 	.word	0xffffffff


	//   ....[94]....
        /*0bcc*/ 	.word	0xffffffff


	//   ....[95]....
        /*0bd0*/ 	.word	0xffffffff


	//   ....[96]....
        /*0bd4*/ 	.word	0xffffffff


	//   ....[97]....
        /*0bd8*/ 	.word	0xffffffff


	//   ....[98]....
        /*0bdc*/ 	.word	0xffffffff


	//   ....[99]....
        /*0be0*/ 	.word	0xffffffff


	//   ....[100]....
        /*0be4*/ 	.word	0xffffffff


	//   ....[101]....
        /*0be8*/ 	.word	0xffffffff


	//   ....[102]....
        /*0bec*/ 	.word	0xffffffff


	//   ....[103]....
        /*0bf0*/ 	.word	0xffffffff


	//   ....[104]....
        /*0bf4*/ 	.word	0xffffffff


	//   ....[105]....
        /*0bf8*/ 	.word	0xffffffff


	//   ....[106]....
        /*0bfc*/ 	.word	0xffffffff


	//   ....[107]....
        /*0c00*/ 	.word	0xffffffff


	//   ....[108]....
        /*0c04*/ 	.word	0xffffffff


	//   ....[109]....
        /*0c08*/ 	.word	0xffffffff


	//   ....[110]....
        /*0c0c*/ 	.word	0xffffffff


	//   ....[111]....
        /*0c10*/ 	.word	0xffffffff


	//   ....[112]....
        /*0c14*/ 	.word	0xffffffff


	//   ....[113]....
        /*0c18*/ 	.word	0xffffffff


	//   ....[114]....
        /*0c1c*/ 	.word	0xffffffff


	//   ....[115]....
        /*0c20*/ 	.word	0xffffffff


	//   ....[116]....
        /*0c24*/ 	.word	0xffffffff


	//   ....[117]....
        /*0c28*/ 	.word	0xffffffff


	//   ....[118]....
        /*0c2c*/ 	.word	0xffffffff


	//   ....[119]....
        /*0c30*/ 	.word	0xffffffff


	//   ....[120]....
        /*0c34*/ 	.word	0xffffffff


	//   ....[121]....
        /*0c38*/ 	.word	0xffffffff


	//   ....[122]....
        /*0c3c*/ 	.word	0xffffffff


	//   ....[123]....
        /*0c40*/ 	.word	0xffffffff


	//   ....[124]....
        /*0c44*/ 	.word	0xffffffff


	//   ....[125]....
        /*0c48*/ 	.word	0xffffffff


	//   ....[126]....
        /*0c4c*/ 	.word	0xffffffff


	//   ....[127]....
        /*0c50*/ 	.word	0xffffffff


	//   ....[128]....
        /*0c54*/ 	.word	0xffffffff


	//   ....[129]....
        /*0c58*/ 	.word	0xffffffff


	//   ....[130]....
        /*0c5c*/ 	.word	0xffffffff


	//   ....[131]....
        /*0c60*/ 	.word	0xffffffff


	//   ....[132]....
        /*0c64*/ 	.word	0xffffffff


	//   ....[133]....
        /*0c68*/ 	.word	0xffffffff


	//   ....[134]....
        /*0c6c*/ 	.word	0xffffffff


	//   ....[135]....
        /*0c70*/ 	.word	0xffffffff


	//   ....[136]....
        /*0c74*/ 	.word	0xffffffff


	//   ....[137]....
        /*0c78*/ 	.word	0xffffffff


	//   ....[138]....
        /*0c7c*/ 	.word	0xffffffff


	//   ....[139]....
        /*0c80*/ 	.word	0xffffffff


	//   ....[140]....
        /*0c84*/ 	.word	0xffffffff


	//   ....[141]....
        /*0c88*/ 	.word	0xffffffff


	//   ....[142]....
        /*0c8c*/ 	.word	0xffffffff


	//   ....[143]....
        /*0c90*/ 	.word	0xffffffff


	//   ....[144]....
        /*0c94*/ 	.word	0xffffffff


	//   ....[145]....
        /*0c98*/ 	.word	0xffffffff


	//   ....[146]....
        /*0c9c*/ 	.word	0xffffffff


	//   ....[147]....
        /*0ca0*/ 	.word	0xffffffff


	//   ....[148]....
        /*0ca4*/ 	.word	0xffffffff


	//   ....[149]....
        /*0ca8*/ 	.word	0xffffffff


	//   ....[150]....
        /*0cac*/ 	.word	0xffffffff


	//   ....[151]....
        /*0cb0*/ 	.word	0xffffffff


	//   ....[152]....
        /*0cb4*/ 	.word	0xffffffff


	//   ....[153]....
        /*0cb8*/ 	.word	0xffffffff


	//   ....[154]....
        /*0cbc*/ 	.word	0xffffffff


	//   ....[155]....
        /*0cc0*/ 	.word	0xffffffff


	//   ....[156]....
        /*0cc4*/ 	.word	0xffffffff


	//   ....[157]....
        /*0cc8*/ 	.word	0xffffffff


	//   ....[158]....
        /*0ccc*/ 	.word	0xffffffff


	//   ....[159]....
        /*0cd0*/ 	.word	0xffffffff


	//   ....[160]....
        /*0cd4*/ 	.word	0xffffffff


	//   ....[161]....
        /*0cd8*/ 	.word	0xffffffff


	//   ....[162]....
        /*0cdc*/ 	.word	0xffffffff


	//   ....[163]....
        /*0ce0*/ 	.word	0xffffffff


	//   ....[164]....
        /*0ce4*/ 	.word	0xffffffff


	//   ....[165]....
        /*0ce8*/ 	.word	0xffffffff


	//   ....[166]....
        /*0cec*/ 	.word	0xffffffff


	//   ....[167]....
        /*0cf0*/ 	.word	0xffffffff


	//   ....[168]....
        /*0cf4*/ 	.word	0xffffffff


	//   ....[169]....
        /*0cf8*/ 	.word	0xffffffff


	//   ....[170]....
        /*0cfc*/ 	.word	0xffffffff


	//   ....[171]....
        /*0d00*/ 	.word	0xffffffff


	//   ....[172]....
        /*0d04*/ 	.word	0xffffffff


	//   ....[173]....
        /*0d08*/ 	.word	0xffffffff


	//   ....[174]....
        /*0d0c*/ 	.word	0xffffffff


	//   ....[175]....
        /*0d10*/ 	.word	0xffffffff


	//   ....[176]....
        /*0d14*/ 	.word	0xffffffff


	//   ....[177]....
        /*0d18*/ 	.word	0xffffffff


	//   ....[178]....
        /*0d1c*/ 	.word	0xffffffff


	//   ....[179]....
        /*0d20*/ 	.word	0xffffffff


	//   ....[180]....
        /*0d24*/ 	.word	0xffffffff


	//   ....[181]....
        /*0d28*/ 	.word	0xffffffff


	//   ....[182]....
        /*0d2c*/ 	.word	0xffffffff


	//   ....[183]....
        /*0d30*/ 	.word	0xffffffff


	//   ....[184]....
        /*0d34*/ 	.word	0xffffffff


	//   ....[185]....
        /*0d38*/ 	.word	0xffffffff


	//   ....[186]....
        /*0d3c*/ 	.word	0xffffffff


	//   ....[187]....
        /*0d40*/ 	.word	0xffffffff


	//   ....[188]....
        /*0d44*/ 	.word	0xffffffff


	//   ....[189]....
        /*0d48*/ 	.word	0xffffffff


	//   ....[190]....
        /*0d4c*/ 	.word	0xffffffff


	//   ....[191]....
        /*0d50*/ 	.word	0xffffffff


	//   ....[192]....
        /*0d54*/ 	.word	0xffffffff


	//   ....[193]....
        /*0d58*/ 	.word	0xffffffff


	//   ....[194]....
        /*0d5c*/ 	.word	0xffffffff


	//   ....[195]....
        /*0d60*/ 	.word	0xffffffff


	//   ....[196]....
        /*0d64*/ 	.word	0xffffffff


	//   ....[197]....
        /*0d68*/ 	.word	0xffffffff


	//   ....[198]....
        /*0d6c*/ 	.word	0xffffffff


	//   ....[199]....
        /*0d70*/ 	.word	0xffffffff


	//   ....[200]....
        /*0d74*/ 	.word	0xffffffff


	//   ....[201]....
        /*0d78*/ 	.word	0xffffffff


	//   ....[202]....
        /*0d7c*/ 	.word	0xffffffff


	//   ....[203]....
        /*0d80*/ 	.word	0xffffffff


	//   ....[204]....
        /*0d84*/ 	.word	0xffffffff


	//   ....[205]....
        /*0d88*/ 	.word	0xffffffff


	//   ....[206]....
        /*0d8c*/ 	.word	0xffffffff


	//   ....[207]....
        /*0d90*/ 	.word	0xffffffff


	//   ....[208]....
        /*0d94*/ 	.word	0xffffffff


	//   ....[209]....
        /*0d98*/ 	.word	0xffffffff


	//   ....[210]....
        /*0d9c*/ 	.word	0xffffffff


	//   ....[211]....
        /*0da0*/ 	.word	0xffffffff


	//   ....[212]....
        /*0da4*/ 	.word	0xffffffff


	//   ....[213]....
        /*0da8*/ 	.word	0xffffffff


	//   ....[214]....
        /*0dac*/ 	.word	0xffffffff


	//   ....[215]....
        /*0db0*/ 	.word	0xffffffff


	//   ....[216]....
        /*0db4*/ 	.word	0xffffffff


	//   ....[217]....
        /*0db8*/ 	.word	0xffffffff


	//   ....[218]....
        /*0dbc*/ 	.word	0xffffffff


	//   ....[219]....
        /*0dc0*/ 	.word	0xffffffff


	//   ....[220]....
        /*0dc4*/ 	.word	0xffffffff


	//   ....[221]....
        /*0dc8*/ 	.word	0xffffffff


	//   ....[222]....
        /*0dcc*/ 	.word	0xffffffff


	//   ....[223]....
        /*0dd0*/ 	.word	0xffffffff


	//   ....[224]....
        /*0dd4*/ 	.word	0xffffffff


	//   ....[225]....
        /*0dd8*/ 	.word	0xffffffff


	//   ....[226]....
        /*0ddc*/ 	.word	0xffffffff


	//   ....[227]....
        /*0de0*/ 	.word	0xffffffff


	//   ....[228]....
        /*0de4*/ 	.word	0xffffffff


	//   ....[229]....
        /*0de8*/ 	.word	0xffffffff


	//   ....[230]....
        /*0dec*/ 	.word	0xffffffff


	//   ....[231]....
        /*0df0*/ 	.word	0xffffffff


	//   ....[232]....
        /*0df4*/ 	.word	0xffffffff


	//   ....[233]....
        /*0df8*/ 	.word	0xffffffff


	//   ....[234]....
        /*0dfc*/ 	.word	0xffffffff


	//   ....[235]....
        /*0e00*/ 	.word	0xffffffff


	//   ....[236]....
        /*0e04*/ 	.word	0xffffffff


	//   ....[237]....
        /*0e08*/ 	.word	0xffffffff


	//   ....[238]....
        /*0e0c*/ 	.word	0xffffffff


	//   ....[239]....
        /*0e10*/ 	.word	0xffffffff


	//   ....[240]....
        /*0e14*/ 	.word	0xffffffff


	//   ....[241]....
        /*0e18*/ 	.word	0xffffffff


	//   ....[242]....
        /*0e1c*/ 	.word	0xffffffff


	//   ....[243]....
        /*0e20*/ 	.word	0xffffffff


	//   ....[244]....
        /*0e24*/ 	.word	0xffffffff


	//   ....[245]....
        /*0e28*/ 	.word	0xffffffff


	//   ....[246]....
        /*0e2c*/ 	.word	0xffffffff


	//   ....[247]....
        /*0e30*/ 	.word	0xffffffff


	//   ....[248]....
        /*0e34*/ 	.word	0xffffffff


	//   ....[249]....
        /*0e38*/ 	.word	0xffffffff


	//   ....[250]....
        /*0e3c*/ 	.word	0xffffffff


	//   ....[251]....
        /*0e40*/ 	.word	0xffffffff


	//   ....[252]....
        /*0e44*/ 	.word	0xffffffff


	//   ....[253]....
        /*0e48*/ 	.word	0xffffffff


	//   ....[254]....
        /*0e4c*/ 	.word	0xffffffff


	//   ....[255]....
        /*0e50*/ 	.word	0xffffffff


	//   ....[0]....
        /*0e54*/ 	.word	0xffffffff


	//   ....[1]....
        /*0e58*/ 	.word	0xffffffff


	//   ....[2]....
        /*0e5c*/ 	.word	0xffffffff


	//   ....[3]....
        /*0e60*/ 	.word	0xffffffff


	//   ....[4]....
        /*0e64*/ 	.word	0xffffffff


	//   ....[5]....
        /*0e68*/ 	.word	0xffffffff


	//   ....[6]....
        /*0e6c*/ 	.word	0xffffffff


	//   ....[7]....
        /*0e70*/ 	.word	0xffffffff


	//   ....[8]....
        /*0e74*/ 	.word	0xffffffff


	//   ....[9]....
        /*0e78*/ 	.word	0xffffffff


	//   ....[10]....
        /*0e7c*/ 	.word	0xffffffff


	//   ....[11]....
        /*0e80*/ 	.word	0xffffffff


	//   ....[12]....
        /*0e84*/ 	.word	0xffffffff


	//   ....[13]....
        /*0e88*/ 	.word	0xffffffff


	//   ....[14]....
        /*0e8c*/ 	.word	0xffffffff


	//   ....[15]....
        /*0e90*/ 	.word	0xffffffff


	//   ....[16]....
        /*0e94*/ 	.word	0xffffffff


	//   ....[17]....
        /*0e98*/ 	.word	0xffffffff


	//   ....[18]....
        /*0e9c*/ 	.word	0xffffffff


	//   ....[19]....
        /*0ea0*/ 	.word	0xffffffff


	//   ....[20]....
        /*0ea4*/ 	.word	0xffffffff


	//   ....[21]....
        /*0ea8*/ 	.word	0xffffffff


	//   ....[22]....
        /*0eac*/ 	.word	0xffffffff


	//   ....[23]....
        /*0eb0*/ 	.word	0xffffffff


	//   ....[24]....
        /*0eb4*/ 	.word	0xffffffff


	//   ....[25]....
        /*0eb8*/ 	.word	0xffffffff


	//   ....[26]....
        /*0ebc*/ 	.word	0xffffffff


	//   ....[27]....
        /*0ec0*/ 	.word	0xffffffff


	//   ....[28]....
        /*0ec4*/ 	.word	0xffffffff


	//   ....[29]....
        /*0ec8*/ 	.word	0xffffffff


	//   ....[30]....
        /*0ecc*/ 	.word	0xffffffff


	//   ....[31]....
        /*0ed0*/ 	.word	0xffffffff


	//   ....[32]....
        /*0ed4*/ 	.word	0xffffffff


	//   ....[33]....
        /*0ed8*/ 	.word	0xffffffff


	//   ....[34]....
        /*0edc*/ 	.word	0xffffffff


	//   ....[35]....
        /*0ee0*/ 	.word	0xffffffff


	//   ....[36]....
        /*0ee4*/ 	.word	0xffffffff


	//   ....[37]....
        /*0ee8*/ 	.word	0xffffffff


	//   ....[38]....
        /*0eec*/ 	.word	0xffffffff


	//   ....[39]....
        /*0ef0*/ 	.word	0xffffffff


	//   ....[40]....
        /*0ef4*/ 	.word	0xffffffff


	//   ....[41]....
        /*0ef8*/ 	.word	0xffffffff


	//   ....[42]....
        /*0efc*/ 	.word	0xffffffff


	//   ....[43]....
        /*0f00*/ 	.word	0xffffffff


	//   ....[44]....
        /*0f04*/ 	.word	0xffffffff


	//   ....[45]....
        /*0f08*/ 	.word	0xffffffff


	//   ....[46]....
        /*0f0c*/ 	.word	0xffffffff


	//   ....[47]....
        /*0f10*/ 	.word	0xffffffff


	//   ....[48]....
        /*0f14*/ 	.word	0xffffffff


	//   ....[49]....
        /*0f18*/ 	.word	0xffffffff


	//   ....[50]....
        /*0f1c*/ 	.word	0xffffffff


	//   ....[51]....
        /*0f20*/ 	.word	0xffffffff


	//   ....[52]....
        /*0f24*/ 	.word	0xffffffff


	//   ....[53]....
        /*0f28*/ 	.word	0xffffffff


	//   ....[54]....
        /*0f2c*/ 	.word	0xffffffff


	//   ....[55]....
        /*0f30*/ 	.word	0xffffffff


	//   ....[56]....
        /*0f34*/ 	.word	0xffffffff


	//   ....[57]....
        /*0f38*/ 	.word	0xffffffff


	//   ....[58]....
        /*0f3c*/ 	.word	0xffffffff


	//   ....[59]....
        /*0f40*/ 	.word	0xffffffff


	//   ....[60]....
        /*0f44*/ 	.word	0xffffffff


	//   ....[61]....
        /*0f48*/ 	.word	0xffffffff


	//   ....[62]....
        /*0f4c*/ 	.word	0xffffffff


	//   ....[63]....
        /*0f50*/ 	.word	0xffffffff


	//   ....[64]....
        /*0f54*/ 	.word	0xffffffff


	//   ....[65]....
        /*0f58*/ 	.word	0xffffffff


	//   ....[66]....
        /*0f5c*/ 	.word	0xffffffff


	//   ....[67]....
        /*0f60*/ 	.word	0xffffffff


	//   ....[68]....
        /*0f64*/ 	.word	0xffffffff


	//   ....[69]....
        /*0f68*/ 	.word	0xffffffff


	//   ....[70]....
        /*0f6c*/ 	.word	0xffffffff


	//   ....[71]....
        /*0f70*/ 	.word	0xffffffff


	//----- nvinfo : EIATTR_COOP_GROUP_INSTR_OFFSETS
	.align		4
.L_506:
        /*0f74*/ 	.byte	0x04, 0x28
        /*0f76*/ 	.short	(.L_508 - .L_507)


	//   ....[0]....
.L_507:
        /*0f78*/ 	.word	0x00000050


	//   ....[1]....
        /*0f7c*/ 	.word	0x00000200


	//   ....[2]....
        /*0f80*/ 	.word	0x00000230


	//   ....[3]....
        /*0f84*/ 	.word	0x00000260


	//   ....[4]....
        /*0f88*/ 	.word	0x00000290


	//   ....[5]....
        /*0f8c*/ 	.word	0x000002c0


	//   ....[6]....
        /*0f90*/ 	.word	0x000002f0


	//   ....[7]....
        /*0f94*/ 	.word	0x00000450


	//   ....[8]....
        /*0f98*/ 	.word	0x00000490


	//   ....[9]....
        /*0f9c*/ 	.word	0x000004c0


	//   ....[10]....
        /*0fa0*/ 	.word	0x000004f0


	//   ....[11]....
        /*0fa4*/ 	.word	0x00000520


	//   ....[12]....
        /*0fa8*/ 	.word	0x00000550


	//   ....[13]....
        /*0fac*/ 	.word	0x000005e0


	//   ....[14]....
        /*0fb0*/ 	.word	0x00000630


	//   ....[15]....
        /*0fb4*/ 	.word	0x00000650


	//   ....[16]....
        /*0fb8*/ 	.word	0x000006b0


	//   ....[17]....
        /*0fbc*/ 	.word	0x00004140


	//   ....[18]....
        /*0fc0*/ 	.word	0x00004150


	//   ....[19]....
        /*0fc4*/ 	.word	0x00005db0


	//   ....[20]....
        /*0fc8*/ 	.word	0x00005dc0


	//   ....[21]....
        /*0fcc*/ 	.word	0x00007730


	//   ....[22]....
        /*0fd0*/ 	.word	0x00007750


	//   ....[23]....
        /*0fd4*/ 	.word	0x00007e40


	//   ....[24]....
        /*0fd8*/ 	.word	0x00007e60


	//   ....[25]....
        /*0fdc*/ 	.word	0x00009180


	//   ....[26]....
        /*0fe0*/ 	.word	0x000091a0


	//   ....[27]....
        /*0fe4*/ 	.word	0x00009330


	//   ....[28]....
        /*0fe8*/ 	.word	0x00009340


	//   ....[29]....
        /*0fec*/ 	.word	0x000094d0


	//   ....[30]....
        /*0ff0*/ 	.word	0x000094f0


	//   ....[31]....
        /*0ff4*/ 	.word	0x00009680


	//   ....[32]....
        /*0ff8*/ 	.word	0x00009690


	//   ....[33]....
        /*0ffc*/ 	.word	0x00009bc0


	//   ....[34]....
        /*1000*/ 	.word	0x00009bd0


	//   ....[35]....
        /*1004*/ 	.word	0x00009be0


	//   ....[36]....
        /*1008*/ 	.word	0x00009bf0


	//   ....[37]....
        /*100c*/ 	.word	0x0000a0a0


	//   ....[38]....
        /*1010*/ 	.word	0x0000a0c0


	//   ....[39]....
        /*1014*/ 	.word	0x0000a0e0


	//   ....[40]....
        /*1018*/ 	.word	0x0000a100


	//   ....[41]....
        /*101c*/ 	.word	0x0000a620


	//   ....[42]....
        /*1020*/ 	.word	0x0000a890


	//   ....[43]....
        /*1024*/ 	.word	0x0000a8d0


	//   ....[44]....
        /*1028*/ 	.word	0x0000a900


	//   ....[45]....
        /*102c*/ 	.word	0x0000d4f0


	//   ....[46]....
        /*1030*/ 	.word	0x0000d510


	//   ....[47]....
        /*1034*/ 	.word	0x0000d530


	//   ....[48]....
        /*1038*/ 	.word	0x0000d550


	//   ....[49]....
        /*103c*/ 	.word	0x0000d8a0


	//   ....[50]....
        /*1040*/ 	.word	0x0000db10


	//   ....[51]....
        /*1044*/ 	.word	0x0000db50


	//   ....[52]....
        /*1048*/ 	.word	0x0000db90


	//   ....[53]....
        /*104c*/ 	.word	0x00010970


	//   ....[54]....
        /*1050*/ 	.word	0x000109a0


	//   ....[55]....
        /*1054*/ 	.word	0x00010b60


	//   ....[56]....
        /*1058*/ 	.word	0x00010b70


	//   ....[57]....
        /*105c*/ 	.word	0x00011570


	//   ....[58]....
        /*1060*/ 	.word	0x00011590


	//   ....[59]....
        /*1064*/ 	.word	0x00011700


	//   ....[60]....
        /*1068*/ 	.word	0x00011710


	//   ....[61]....
        /*106c*/ 	.word	0x00011970


	//   ....[62]....
        /*1070*/ 	.word	0x00011b30


	//   ....[63]....
        /*1074*/ 	.word	0x000120b0


	//   ....[64]....
        /*1078*/ 	.word	0x000127c0


	//   ....[65]....
        /*107c*/ 	.word	0x00012ee0


	//   ....[66]....
        /*1080*/ 	.word	0x00012f10


	//   ....[67]....
        /*1084*/ 	.word	0x00012f20


	//   ....[68]....
        /*1088*/ 	.word	0x00012f30


	//   ....[69]....
        /*108c*/ 	.word	0x00012f40


	//   ....[70]....
        /*1090*/ 	.word	0x00012f70


	//   ....[71]....
        /*1094*/ 	.word	0x00012f90


	//   ....[72]....
        /*1098*/ 	.word	0x00012fb0


	//   ....[73]....
        /*109c*/ 	.word	0x00014560


	//   ....[74]....
        /*10a0*/ 	.word	0x00014580


	//   ....[75]....
        /*10a4*/ 	.word	0x000146e0


	//   ....[76]....
        /*10a8*/ 	.word	0x000146f0


	//   ....[77]....
        /*10ac*/ 	.word	0x000150c0


	//   ....[78]....
        /*10b0*/ 	.word	0x000150e0


	//   ....[79]....
        /*10b4*/ 	.word	0x00015250


	//   ....[80]....
        /*10b8*/ 	.word	0x00015260


	//   ....[81]....
        /*10bc*/ 	.word	0x000154a0


	//   ....[82]....
        /*10c0*/ 	.word	0x000156a0


	//   ....[83]....
        /*10c4*/ 	.word	0x000158a0


	//   ....[84]....
        /*10c8*/ 	.word	0x000165e0


	//   ....[85]....
        /*10cc*/ 	.word	0x00016dc0


	//   ....[86]....
        /*10d0*/ 	.word	0x00016df0


	//   ....[87]....
        /*10d4*/ 	.word	0x00016e10


	//   ....[88]....
        /*10d8*/ 	.word	0x00016e30


	//   ....[89]....
        /*10dc*/ 	.word	0x00016e50


	//   ....[90]....
        /*10e0*/ 	.word	0x00016e70


	//   ....[91]....
        /*10e4*/ 	.word	0x00016e90


	//   ....[92]....
        /*10e8*/ 	.word	0x00016eb0


	//   ....[93]....
        /*10ec*/ 	.word	0x00018be0


	//   ....[94]....
        /*10f0*/ 	.word	0x00018c00


	//   ....[95]....
        /*10f4*/ 	.word	0x00018d60


	//   ....[96]....
        /*10f8*/ 	.word	0x00018d70


	//   ....[97]....
        /*10fc*/ 	.word	0x00019740


	//   ....[98]....
        /*1100*/ 	.word	0x00019760


	//   ....[99]....
        /*1104*/ 	.word	0x000198d0


	//   ....[100]....
        /*1108*/ 	.word	0x000198e0


	//   ....[101]....
        /*110c*/ 	.word	0x00019d60


	//   ....[102]....
        /*1110*/ 	.word	0x00019d90


	//   ....[103]....
        /*1114*/ 	.word	0x00019db0


	//   ....[104]....
        /*1118*/ 	.word	0x00019dd0


	//   ....[105]....
        /*111c*/ 	.word	0x00019df0


	//   ....[106]....
        /*1120*/ 	.word	0x00019e10


	//   ....[107]....
        /*1124*/ 	.word	0x00019e30


	//   ....[108]....
        /*1128*/ 	.word	0x00019e50


	//   ....[109]....
        /*112c*/ 	.word	0x0001b840


	//   ....[110]....
        /*1130*/ 	.word	0x0001b890


	//   ....[111]....
        /*1134*/ 	.word	0x0001b9b0


	//   ....[112]....
        /*1138*/ 	.word	0x0001b9c0


	//   ....[113]....
        /*113c*/ 	.word	0x0001c390


	//   ....[114]....
        /*1140*/ 	.word	0x0001c3b0


	//   ....[115]....
        /*1144*/ 	.word	0x0001c4a0


	//   ....[116]....
        /*1148*/ 	.word	0x0001c4b0


	//   ....[117]....
        /*114c*/ 	.word	0x0001c670


	//   ....[118]....
        /*1150*/ 	.word	0x0001c870


	//   ....[119]....
        /*1154*/ 	.word	0x0001ca70


	//   ....[120]....
        /*1158*/ 	.word	0x0001d7b0


	//   ....[121]....
        /*115c*/ 	.word	0x0001df90


	//   ....[122]....
        /*1160*/ 	.word	0x0001dfc0


	//   ....[123]....
        /*1164*/ 	.word	0x0001dfe0


	//   ....[124]....
        /*1168*/ 	.word	0x0001e000


	//   ....[125]....
        /*116c*/ 	.word	0x0001e020


	//   ....[126]....
        /*1170*/ 	.word	0x0001e040


	//   ....[127]....
        /*1174*/ 	.word	0x0001e060


	//   ....[128]....
        /*1178*/ 	.word	0x0001e080


	//   ....[129]....
        /*117c*/ 	.word	0x0001f940


	//   ....[130]....
        /*1180*/ 	.word	0x0001f970


	//   ....[131]....
        /*1184*/ 	.word	0x0001f980


	//   ....[132]....
        /*1188*/ 	.word	0x0001f990


	//   ....[133]....
        /*118c*/ 	.word	0x0001f9a0


	//   ....[134]....
        /*1190*/ 	.word	0x0001f9d0


	//   ....[135]....
        /*1194*/ 	.word	0x0001f9f0


	//   ....[136]....
        /*1198*/ 	.word	0x0001fa10


	//   ....[137]....
        /*119c*/ 	.word	0x00020fb0


	//   ....[138]....
        /*11a0*/ 	.word	0x00020fc0


	//   ....[139]....
        /*11a4*/ 	.word	0x00020fe0


	//   ....[140]....
        /*11a8*/ 	.word	0x00020ff0


	//   ....[141]....
        /*11ac*/ 	.word	0x00021000


	//   ....[142]....
        /*11b0*/ 	.word	0x00021010


	//   ....[143]....
        /*11b4*/ 	.word	0x00021030


	//   ....[144]....
        /*11b8*/ 	.word	0x00021040


	//   ....[145]....
        /*11bc*/ 	.word	0x000214b0


	//   ....[146]....
        /*11c0*/ 	.word	0x000214d0


	//   ....[147]....
        /*11c4*/ 	.word	0x00021630


	//   ....[148]....
        /*11c8*/ 	.word	0x00021640


	//   ....[149]....
        /*11cc*/ 	.word	0x000217b0


	//   ....[150]....
        /*11d0*/ 	.word	0x000217d0


	//   ....[151]....
        /*11d4*/ 	.word	0x00021940


	//   ....[152]....
        /*11d8*/ 	.word	0x00021950


	//   ....[153]....
        /*11dc*/ 	.word	0x00021cb0


	//   ....[154]....
        /*11e0*/ 	.word	0x00021cd0


	//   ....[155]....
        /*11e4*/ 	.word	0x00022240


	//   ....[156]....
        /*11e8*/ 	.word	0x00022250


	//   ....[157]....
        /*11ec*/ 	.word	0x000227c0


	//   ....[158]....
        /*11f0*/ 	.word	0x000227e0


	//   ....[159]....
        /*11f4*/ 	.word	0x00022d60


	//   ....[160]....
        /*11f8*/ 	.word	0x00022d70


	//   ....[161]....
        /*11fc*/ 	.word	0x00023ac0


	//   ....[162]....
        /*1200*/ 	.word	0x00023ae0


	//   ....[163]....
        /*1204*/ 	.word	0x00023c50


	//   ....[164]....
        /*1208*/ 	.word	0x00023c60


	//   ....[165]....
        /*120c*/ 	.word	0x00023dd0


	//   ....[166]....
        /*1210*/ 	.word	0x00023df0


	//   ....[167]....
        /*1214*/ 	.word	0x00023f60


	//   ....[168]....
        /*1218*/ 	.word	0x00023f70


	//   ....[169]....
        /*121c*/ 	.word	0x000241a0


	//   ....[170]....
        /*1220*/ 	.word	0x000241c0


	//   ....[171]....
        /*1224*/ 	.word	0x000242f0


	//   ....[172]....
        /*1228*/ 	.word	0x00024330


	//   ....[173]....
        /*122c*/ 	.word	0x00024360


	//   ....[174]....
        /*1230*/ 	.word	0x00024390


	//   ....[175]....
        /*1234*/ 	.word	0x000243c0


	//   ....[176]....
        /*1238*/ 	.word	0x000243f0


	//   ....[177]....
        /*123c*/ 	.word	0x00024560


	//   ....[178]....
        /*1240*/ 	.word	0x000245a0


	//   ....[179]....
        /*1244*/ 	.word	0x000245d0


	//   ....[180]....
        /*1248*/ 	.word	0x00024600


	//   ....[181]....
        /*124c*/ 	.word	0x00024630


	//   ....[182]....
        /*1250*/ 	.word	0x00024660


	//   ....[183]....
        /*1254*/ 	.word	0x000246f0


	//   ....[184]....
        /*1258*/ 	.word	0x00024750


	//   ....[185]....
        /*125c*/ 	.word	0x00024760


	//   ....[186]....
        /*1260*/ 	.word	0x000247c0


	//   ....[187]....
        /*1264*/ 	.word	0x00025220


	//   ....[188]....
        /*1268*/ 	.word	0x00025280


	//   ....[189]....
        /*126c*/ 	.word	0x000252d0


	//   ....[190]....
        /*1270*/ 	.word	0x00025320


	//   ....[191]....
        /*1274*/ 	.word	0x00025370


	//   ....[192]....
        /*1278*/ 	.word	0x000253e0


	//   ....[193]....
        /*127c*/ 	.word	0x00025430


	//   ....[194]....
        /*1280*/ 	.word	0x000254a0


	//   ....[195]....
        /*1284*/ 	.word	0x00025510


	//   ....[196]....
        /*1288*/ 	.word	0x00025580


	//   ....[197]....
        /*128c*/ 	.word	0x000255f0


	//   ....[198]....
        /*1290*/ 	.word	0x00025660


	//   ....[199]....
        /*1294*/ 	.word	0x000256d0


	//   ....[200]....
        /*1298*/ 	.word	0x00025730


	//   ....[201]....
        /*129c*/ 	.word	0x000257a0


	//   ....[202]....
        /*12a0*/ 	.word	0x00025810


	//   ....[203]....
        /*12a4*/ 	.word	0x00025880


	//   ....[204]....
        /*12a8*/ 	.word	0x000258e0


	//   ....[205]....
        /*12ac*/ 	.word	0x00025950


	//   ....[206]....
        /*12b0*/ 	.word	0x000259b0


	//   ....[207]....
        /*12b4*/ 	.word	0x00025a20


	//   ....[208]....
        /*12b8*/ 	.word	0x00025a90


	//   ....[209]....
        /*12bc*/ 	.word	0x00025b00


	//   ....[210]....
        /*12c0*/ 	.word	0x00025b60


	//   ....[211]....
        /*12c4*/ 	.word	0x00025bd0


	//   ....[212]....
        /*12c8*/ 	.word	0x00025c40


	//   ....[213]....
        /*12cc*/ 	.word	0x00025cb0


	//   ....[214]....
        /*12d0*/ 	.word	0x00025d20


	//   ....[215]....
        /*12d4*/ 	.word	0x00025d70


	//   ....[216]....
        /*12d8*/ 	.word	0x00025db0


	//   ....[217]....
        /*12dc*/ 	.word	0x00025e00


	//   ....[218]....
        /*12e0*/ 	.word	0x00025e50


	//   ....[219]....
        /*12e4*/ 	.word	0x00025ea0


	//   ....[220]....
        /*12e8*/ 	.word	0x00025ef0


	//   ....[221]....
        /*12ec*/ 	.word	0x00025f40


	//   ....[222]....
        /*12f0*/ 	.word	0x00025f90


	//   ....[223]....
        /*12f4*/ 	.word	0x00026000


	//   ....[224]....
        /*12f8*/ 	.word	0x00026070


	//   ....[225]....
        /*12fc*/ 	.word	0x000260e0


	//   ....[226]....
        /*1300*/ 	.word	0x00026140


	//   ....[227]....
        /*1304*/ 	.word	0x000261b0


	//   ....[228]....
        /*1308*/ 	.word	0x00026220


	//   ....[229]....
        /*130c*/ 	.word	0x00026290


	//   ....[230]....
        /*1310*/ 	.word	0x000262f0


	//   ....[231]....
        /*1314*/ 	.word	0x00026360


	//   ....[232]....
        /*1318*/ 	.word	0x000263d0


	//   ....[233]....
        /*131c*/ 	.word	0x00026440


	//   ....[234]....
        /*1320*/ 	.word	0x000264b0


	//   ....[235]....
        /*1324*/ 	.word	0x00026500


	//   ....[236]....
        /*1328*/ 	.word	0x00026540


	//   ....[237]....
        /*132c*/ 	.word	0x00026590


	//   ....[238]....
        /*1330*/ 	.word	0x000265d0


	//   ....[239]....
        /*1334*/ 	.word	0x00026620


	//   ....[240]....
        /*1338*/ 	.word	0x00026660


	//   ....[241]....
        /*133c*/ 	.word	0x000266b0


	//   ....[242]....
        /*1340*/ 	.word	0x000266f0


	//   ....[243]....
        /*1344*/ 	.word	0x00026750


	//   ....[244]....
        /*1348*/ 	.word	0x000267c0


	//   ....[245]....
        /*134c*/ 	.word	0x00026830


	//   ....[246]....
        /*1350*/ 	.word	0x00026890


	//   ....[247]....
        /*1354*/ 	.word	0x00026900


	//   ....[248]....
        /*1358*/ 	.word	0x00026970


	//   ....[249]....
        /*135c*/ 	.word	0x000269e0


	//   ....[250]....
        /*1360*/ 	.word	0x00026a40


	//   ....[251]....
        /*1364*/ 	.word	0x00026a90


	//   ....[252]....
        /*1368*/ 	.word	0x00026ad0


	//   ....[253]....
        /*136c*/ 	.word	0x00026b20


	//   ....[254]....
        /*1370*/ 	.word	0x00026b60


	//   ....[255]....
        /*1374*/ 	.word	0x00026bb0


	//   ....[0]....
        /*1378*/ 	.word	0x00026bf0


	//   ....[1]....
        /*137c*/ 	.word	0x00026c40


	//   ....[2]....
        /*1380*/ 	.word	0x00026c80


	//   ....[3]....
        /*1384*/ 	.word	0x00026ce0


	//   ....[4]....
        /*1388*/ 	.word	0x00026d50


	//   ....[5]....
        /*138c*/ 	.word	0x00026db0


	//   ....[6]....
        /*1390*/ 	.word	0x00026e20


	//   ....[7]....
        /*1394*/ 	.word	0x00026e90


	//   ....[8]....
        /*1398*/ 	.word	0x00026f00


	//   ....[9]....
        /*139c*/ 	.word	0x00026f60


	//   ....[10]....
        /*13a0*/ 	.word	0x00026fd0


	//   ....[11]....
        /*13a4*/ 	.word	0x00027040


	//   ....[12]....
        /*13a8*/ 	.word	0x000270b0


	//   ....[13]....
        /*13ac*/ 	.word	0x00027120


	//   ....[14]....
        /*13b0*/ 	.word	0x00027170


	//   ....[15]....
        /*13b4*/ 	.word	0x000271b0


	//   ....[16]....
        /*13b8*/ 	.word	0x00027200


	//   ....[17]....
        /*13bc*/ 	.word	0x00027240


	//   ....[18]....
        /*13c0*/ 	.word	0x00027290


	//   ....[19]....
        /*13c4*/ 	.word	0x000272d0


	//   ....[20]....
        /*13c8*/ 	.word	0x00027320


	//   ....[21]....
        /*13cc*/ 	.word	0x00027360


	//   ....[22]....
        /*13d0*/ 	.word	0x000273b0


	//   ....[23]....
        /*13d4*/ 	.word	0x000273f0


	//   ....[24]....
        /*13d8*/ 	.word	0x00027440


	//   ....[25]....
        /*13dc*/ 	.word	0x00027480


	//   ....[26]....
        /*13e0*/ 	.word	0x000274d0


	//   ....[27]....
        /*13e4*/ 	.word	0x00027520


	//   ....[28]....
        /*13e8*/ 	.word	0x00027570


	//   ....[29]....
        /*13ec*/ 	.word	0x000275c0


	//   ....[30]....
        /*13f0*/ 	.word	0x00027630


	//   ....[31]....
        /*13f4*/ 	.word	0x000276a0


	//   ....[32]....
        /*13f8*/ 	.word	0x00027710


	//   ....[33]....
        /*13fc*/ 	.word	0x00027770


	//   ....[34]....
        /*1400*/ 	.word	0x000277e0


	//   ....[35]....
        /*1404*/ 	.word	0x00027850


	//   ....[36]....
        /*1408*/ 	.word	0x000278c0


	//   ....[37]....
        /*140c*/ 	.word	0x00027920


	//   ....[38]....
        /*1410*/ 	.word	0x00027990


	//   ....[39]....
        /*1414*/ 	.word	0x00027a00


	//   ....[40]....
        /*1418*/ 	.word	0x00027a70


	//   ....[41]....
        /*141c*/ 	.word	0x00027ad0


	//   ....[42]....
        /*1420*/ 	.word	0x00027b40


	//   ....[43]....
        /*1424*/ 	.word	0x00027bb0


	//   ....[44]....
        /*1428*/ 	.word	0x00027c20


	//   ....[45]....
        /*142c*/ 	.word	0x00027c80


	//   ....[46]....
        /*1430*/ 	.word	0x00027cf0


	//   ....[47]....
        /*1434*/ 	.word	0x00027d60


	//   ....[48]....
        /*1438*/ 	.word	0x00027dd0


	//   ....[49]....
        /*143c*/ 	.word	0x00027e30


	//   ....[50]....
        /*1440*/ 	.word	0x00027ea0


	//   ....[51]....
        /*1444*/ 	.word	0x00027f10


	//   ....[52]....
        /*1448*/ 	.word	0x00027f80


	//   ....[53]....
        /*144c*/ 	.word	0x00027fe0


	//   ....[54]....
        /*1450*/ 	.word	0x00028050


	//   ....[55]....
        /*1454*/ 	.word	0x000280c0


	//   ....[56]....
        /*1458*/ 	.word	0x00028110


	//   ....[57]....
        /*145c*/ 	.word	0x00028150


	//   ....[58]....
        /*1460*/ 	.word	0x000281a0


	//   ....[59]....
        /*1464*/ 	.word	0x000281f0


	//   ....[60]....
        /*1468*/ 	.word	0x00028240


	//   ....[61]....
        /*146c*/ 	.word	0x000282b0


	//   ....[62]....
        /*1470*/ 	.word	0x00028300


	//   ....[63]....
        /*1474*/ 	.word	0x00028350


	//   ....[64]....
        /*1478*/ 	.word	0x000283a0


	//   ....[65]....
        /*147c*/ 	.word	0x000283f0


	//   ....[66]....
        /*1480*/ 	.word	0x00028440


	//   ....[67]....
        /*1484*/ 	.word	0x000284b0


	//   ....[68]....
        /*1488*/ 	.word	0x00028500


	//   ....[69]....
        /*148c*/ 	.word	0x00028570


	//   ....[70]....
        /*1490*/ 	.word	0x000285d0


	//   ....[71]....
        /*1494*/ 	.word	0x00028640


	//----- nvinfo : EIATTR_EXIT_INSTR_OFFSETS
	.align		4
.L_508:
        /*1498*/ 	.byte	0x04, 0x1c
        /*149a*/ 	.short	(.L_510 - .L_509)


	//   ....[0]....
.L_509:
        /*149c*/ 	.word	0x000010d0


	//   ....[1]....
        /*14a0*/ 	.word	0x000251e0


	//----- nvinfo : EIATTR_MAX_THREADS
	.align		4
.L_510:
        /*14a4*/ 	.byte	0x04, 0x05
        /*14a6*/ 	.short	(.L_512 - .L_511)
.L_511:
        /*14a8*/ 	.word	0x00000080
        /*14ac*/ 	.word	0x00000001
        /*14b0*/ 	.word	0x00000001


	//----- nvinfo : EIATTR_CRS_STACK_SIZE
	.align		4
.L_512:
        /*14b4*/ 	.byte	0x04, 0x1e
        /*14b6*/ 	.short	(.L_514 - .L_513)
.L_513:
        /*14b8*/ 	.word	0x00000000
.L_514:


//--------------------- .nv.info._ZN7cutlass13device_kernelIN5flash19enable_sm80_to_sm89INS1_16FlashAttnFwdSm80INS1_25CollectiveMainloopFwdSm80ILi4ELi1ELb0EN4cute5tupleIJNS5_1CILi128EEENS7_ILi64EEENS7_ILi96EEEEEELi96ENS_6half_tEfNS_4arch4Sm80ELb1ELb0ELb0ELb0ELb1ELb0ELb1ELb1EEENS1_21CollectiveEpilogueFwdINS6_IJS8_SA_S9_EEENS6_IJNS7_ILi1EEESI_SI_EEESC_SE_Li128ELb0ELb1ELb1ELb0EEENS1_30DynamicPersistentTileSchedulerILi128ELi128ELb1ELb1ELb0EEEEEEEEEvNT_6ParamsE --------------------------
	.section	.nv.info._ZN7cutlass13device_kernelIN5flash19enable_sm80_to_sm89INS1_16FlashAttnFwdSm80INS1_25CollectiveMainloopFwdSm80ILi4ELi1ELb0EN4cute5tupleIJNS5_1CILi128EEENS7_ILi64EEENS7_ILi96EEEEEELi96ENS_6half_tEfNS_4arch4Sm80ELb1ELb0ELb0ELb0ELb1ELb0ELb1ELb1EEENS1_21CollectiveEpilogueFwdINS6_IJS8_SA_S9_EEENS6_IJNS7_ILi1EEESI_SI_EEESC_SE_Li128ELb0ELb1ELb1ELb0EEENS1_30DynamicPersistentTileSchedulerILi128ELi128ELb1ELb1ELb0EEEEEEEEEvNT_6ParamsE,"",@"SHT_CUDA_INFO"
	.sectionflags	@""
	.align	4


	//----- nvinfo : EIATTR_CUDA_API_VERSION
	.align		4
        /*0000*/ 	.byte	0x04, 0x37
        /*0002*/ 	.short	(.L_516 - .L_515)
.L_515:
        /*0004*/ 	.word	0x00000082


	//----- nvinfo : EIATTR_SW2861232_WAR
	.align		4
.L_516:
        /*0008*/ 	.byte	0x01, 0x35
	.zero		2


	//----- nvinfo : EIATTR_PARAM_CBANK
	.align		4
        /*000c*/ 	.byte	0x04, 0x0a
        /*000e*/ 	.short	(.L_518 - .L_517)
	.align		4
.L_517:
        /*0010*/ 	.word	index@(.nv.constant0._ZN7cutlass13device_kernelIN5flash19enable_sm80_to_sm89INS1_16FlashAttnFwdSm80INS1_25CollectiveMainloopFwdSm80ILi4ELi1ELb0EN4cute5tupleIJNS5_1CILi128EEENS7_ILi64EEENS7_ILi96EEEEEELi96ENS_6half_tEfNS_4arch4Sm80ELb1ELb0ELb0ELb0ELb1ELb0ELb1ELb1EEENS1_21CollectiveEpilogueFwdINS6_IJS8_SA_S9_EEENS6_IJNS7_ILi1EEESI_SI_EEESC_SE_Li128ELb0ELb1ELb1ELb0EEENS1_30DynamicPersistentTileSchedulerILi128ELi128ELb1ELb1ELb0EEEEEEEEEvNT_6ParamsE)
        /*0014*/ 	.short	0x0160
        /*0016*/ 	.short	0x0428


	//----- nvinfo : EIATTR_CBANK_PARAM_SIZE
	.align		4
.L_518:
        /*0018*/ 	.byte	0x03, 0x19
        /*001a*/ 	.short	0x0428


	//----- nvinfo : EIATTR_KPARAM_INFO
	.align		4
        /*001c*/ 	.byte	0x04, 0x17
        /*001e*/ 	.short	(.L_520 - .L_519)
.L_519:
        /*0020*/ 	.word	0x00000000
        /*0024*/ 	.short	0x0000
        /*0026*/ 	.short	0x0000
        /*0028*/ 	.byte	0x00, 0xf0, 0xa1, 0x10


	//----- nvinfo : EIATTR_MAXREG_COUNT
	.align		4
.L_520:
        /*002c*/ 	.byte	0x03, 0x1b
        /*002e*/ 	.short	0x00ff


	//----- nvinfo : EIATTR_NUM_BARRIERS
	.align		4
        /*0030*/ 	.byte	0x02, 0x4c
        /*0032*/ 	.byte	0x06
	.zero		1


	//----- nvinfo : EIATTR_ANNOTATIONS
	.align		4
        /*0034*/ 	.byte	0x04, 0x55
        /*0036*/ 	.short	(.L_522 - .L_521)


	//   ....[0]....
.L_521:
        /* <DEDUP_REMOVED lines=63> */


	//----- nvinfo : EIATTR_MERCURY_ISA_VERSION
	.align		4
.L_522:
        /*0410*/ 	.byte	0x03, 0x5f
        /*0412*/ 	.short	0x0000


	//----- nvinfo : EIATTR_INT_WARP_WIDE_INSTR_OFFSETS
	.align		4
        /*0414*/ 	.byte	0x04, 0x31
        /*0416*/ 	.short	(.L_524 - .L_523)


	//   ....[0]....
.L_523:
        /*0418*/ 	.word	0x0000db90


	//   ....[1]....
        /*041c*/ 	.word	0x0000dc10


	//----- nvinfo : EIATTR_COOP_GROUP_MASK_REGIDS
	.align		4
.L_524:
        /*0420*/ 	.byte	0x04, 0x29
        /*0422*/ 	.short	(.L_526 - .L_525)


	//   ....[0]....
.L_525:
        /*0424*/ 	.word	0xffffffff


	//   ....[1]....
        /*0428*/ 	.word	0xffffffff


	//   ....[2]....
        /*042c*/ 	.word	0xffffffff


	//   ....[3]....
        /*0430*/ 	.word	0xffffffff


	//   ....[4]....
        /*0434*/ 	.word	0xffffffff


	//   ....[5]....
        /*0438*/ 	.word	0xffffffff


	//   ....[6]....
        /*043c*/ 	.word	0xffffffff


	//   ....[7]....
        /*0440*/ 	.word	0xffffffff


	//   ....[8]....
        /*0444*/ 	.word	0xffffffff


	//   ....[9]....
        /*0448*/ 	.word	0xffffffff


	//   ....[10]....
        /*044c*/ 	.word	0xffffffff


	//   ....[11]....
        /*0450*/ 	.word	0xffffffff


	//   ....[12]....
        /*0454*/ 	.word	0xffffffff


	//   ....[13]....
        /*0458*/ 	.word	0xffffffff


	//   ....[14]....
        /*045c*/ 	.word	0xffffffff


	//   ....[15]....
        /*0460*/ 	.word	0xffffffff


	//   ....[16]....
        /*0464*/ 	.word	0xffffffff


	//   ....[17]....
        /*0468*/ 	.word	0xffffffff


	//   ....[18]....
        /*046c*/ 	.word	0xffffffff


	//   ....[19]....
        /*0470*/ 	.word	0xffffffff


	//   ....[20]....
        /*0474*/ 	.word	0xffffffff


	//   ....[21]....
        /*0478*/ 	.word	0xffffffff


	//   ....[22]....
        /*047c*/ 	.word	0xffffffff


	//   ....[23]....
        /*0480*/ 	.word	0xffffffff


	//   ....[24]....
        /*0484*/ 	.word	0xffffffff


	//   ....[25]....
        /*0488*/ 	.word	0xffffffff


	//   ....[26]....
        /*048c*/ 	.word	0xffffffff


	//   ....[27]....
        /*0490*/ 	.word	0xffffffff


	//   ....[28]....
        /*0494*/ 	.word	0xffffffff


	//   ....[29]....
        /*0498*/ 	.word	0xffffffff


	//   ....[30]....
        /*049c*/ 	.word	0xffffffff


	//   ....[31]....
        /*04a0*/ 	.word	0xffffffff


	//   ....[32]....
        /*04a4*/ 	.word	0xffffffff


	//   ....[33]....
        /*04a8*/ 	.word	0xffffffff


	//   ....[34]....
        /*04ac*/ 	.word	0xffffffff


	//   ....[35]....
        /*04b0*/ 	.word	0xffffffff


	//   ....[36]....
        /*04b4*/ 	.word	0xffffffff


	//   ....[37]....
        /*04b8*/ 	.word	0xffffffff


	//   ....[38]....
        /*04bc*/ 	.word	0xffffffff


	//   ....[39]....
        /*04c0*/ 	.word	0xffffffff


	//   ....[40]....
        /*04c4*/ 	.word	0xffffffff


	//   ....[41]....
        /*04c8*/ 	.word	0xffffffff


	//   ....[42]....
        /*04cc*/ 	.word	0xffffffff


	//   ....[43]....
        /*04d0*/ 	.word	0xffffffff


	//   ....[44]....
        /*04d4*/ 	.word	0xffffffff


	//   ....[45]....
        /*04d8*/ 	.word	0xffffffff


	//   ....[46]....
        /*04dc*/ 	.word	0xffffffff


	//   ....[47]....
        /*04e0*/ 	.word	0xffffffff


	//   ....[48]....
        /*04e4*/ 	.word	0xffffffff


	//   ....[49]....
        /*04e8*/ 	.word	0xffffffff


	//   ....[50]....
        /*04ec*/ 	.word	0xffffffff


	//   ....[51]....
        /*04f0*/ 	.word	0xffffffff


	//   ....[52]....
        /*04f4*/ 	.word	0xffffffff


	//   ....[53]....
        /*04f8*/ 	.word	0xffffffff


	//   ....[54]....
        /*04fc*/ 	.word	0xffffffff


	//   ....[55]....
        /*0500*/ 	.word	0xffffffff


	//   ....[56]....
        /*0504*/ 	.word	0xffffffff


	//   ....[57]....
        /*0508*/ 	.word	0xffffffff


	//   ....[58]....
        /*050c*/ 	.word	0xffffffff


	//   ....[59]....
        /*0510*/ 	.word	0xffffffff


	//   ....[60]....
        /*0514*/ 	.word	0xffffffff


	//   ....[61]....
        /*0518*/ 	.word	0xffffffff


	//   ....[62]....
        /*051c*/ 	.word	0xffffffff


	//   ....[63]....
        /*0520*/ 	.word	0xffffffff


	//   ....[64]....
        /*0524*/ 	.word	0xffffffff


	//   ....[65]....
        /*0528*/ 	.word	0xffffffff


	//   ....[66]....
        /*052c*/ 	.word	0xffffffff


	//   ....[67]....
        /*0530*/ 	.word	0xffffffff


	//   ....[68]....
        /*0534*/ 	.word	0xffffffff


	//   ....[69]....
        /*0538*/ 	.word	0xffffffff


	//   ....[70]....
        /*053c*/ 	.word	0xffffffff


	//   ....[71]....
        /*0540*/ 	.word	0xffffffff


	//   ....[72]....
        /*0544*/ 	.word	0xffffffff


	//   ....[73]....
        /*0548*/ 	.word	0xffffffff


	//   ....[74]....
        /*054c*/ 	.word	0xffffffff


	//   ....[75]....
        /*0550*/ 	.word	0xffffffff


	//   ....[76]....
        /*0554*/ 	.word	0xffffffff


	//   ....[77]....
        /*0558*/ 	.word	0xffffffff


	//   ....[78]....
        /*055c*/ 	.word	0xffffffff


	//   ....[79]....
        /*0560*/ 	.word	0xffffffff


	//   ....[80]....
        /*0564*/ 	.word	0xffffffff


	//   ....[81]....
        /*0568*/ 	.word	0xffffffff


	//   ....[82]....
        /*056c*/ 	.word	0xffffffff


	//   ....[83]....
        /*0570*/ 	.word	0xffffffff


	//   ....[84]....
        /*0574*/ 	.word	0xffffffff


	//   ....[85]....
        /*0578*/ 	.word	0xffffffff


	//   ....[86]....
        /*057c*/ 	.word	0xffffffff


	//   ....[87]....
        /*0580*/ 	.word	0xffffffff


	//   ....[88]....
        /*0584*/ 	.word	0xffffffff


	//   ....[89]....
        /*0588*/ 	.word	0xffffffff


	//   ....[90]....
        /*058c*/ 	.word	0xffffffff


	//   ....[91]....
        /*0590*/ 	.word	0xffffffff


	//   ....[92]....
        /*0594*/ 	.word	0xffffffff


	//   ....[93]....
        /*0598*/ 	.word	0xffffffff


	//   ....[94]....
        /*059c*/ 	.word	0xffffffff


	//   ....[95]....
        /*05a0*/ 	.word	0xffffffff


	//   ....[96]....
        /*05a4*/ 	.word	0xffffffff


	//   ....[97]....
        /*05a8*/ 	.word	0xffffffff


	//   ....[98]....
        /*05ac*/ 	.word	0xffffffff


	//   ....[99]....
        /*05b0*/ 	.word	0xffffffff


	//   ....[100]....
        /*05b4*/ 	.word	0xffffffff


	//   ....[101]....
        /*05b8*/ 	.word	0xffffffff


	//   ....[102]....
        /*05bc*/ 	.word	0xffffffff


	//   ....[103]....
        /*05c0*/ 	.word	0xffffffff


	//   ....[104]....
        /*05c4*/ 	.word	0xffffffff


	//   ....[105]....
        /*05c8*/ 	.word	0xffffffff


	//   ....[106]....
        /*05cc*/ 	.word	0xffffffff


	//   ....[107]....
        /*05d0*/ 	.word	0xffffffff


	//   ....[108]....
        /*05d4*/ 	.word	0xffffffff


	//   ....[109]....
        /*05d8*/ 	.word	0xffffffff


	//   ....[110]....
        /*05dc*/ 	.word	0xffffffff


	//   ....[111]....
        /*05e0*/ 	.word	0xffffffff


	//   ....[112]....
        /*05e4*/ 	.word	0xffffffff


	//   ....[113]....
        /*05e8*/ 	.word	0xffffffff


	//   ....[114]....
        /*05ec*/ 	.word	0xffffffff


	//   ....[115]....
        /*05f0*/ 	.word	0xffffffff


	//   ....[116]....
        /*05f4*/ 	.word	0xffffffff


	//   ....[117]....
        /*05f8*/ 	.word	0xffffffff


	//   ....[118]....
        /*05fc*/ 	.word	0xffffffff


	//   ....[119]....
        /*0600*/ 	.word	0xffffffff


	//   ....[120]....
        /*0604*/ 	.word	0xffffffff


	//   ....[121]....
        /*0608*/ 	.word	0xffffffff


	//   ....[122]....
        /*060c*/ 	.word	0xffffffff


	//   ....[123]....
        /*0610*/ 	.word	0xffffffff


	//   ....[124]....
        /*0614*/ 	.word	0xffffffff


	//   ....[125]....
        /*0618*/ 	.word	0xffffffff


	//   ....[126]....
        /*061c*/ 	.word	0xffffffff


	//   ....[127]....
        /*0620*/ 	.word	0xffffffff


	//   ....[128]....
        /*0624*/ 	.word	0xffffffff


	//   ....[129]....
        /*0628*/ 	.word	0xffffffff


	//   ....[130]....
        /*062c*/ 	.word	0xffffffff


	//   ....[131]....
        /*0630*/ 	.word	0xffffffff


	//   ....[132]....
        /*0634*/ 	.word	0xffffffff


	//   ....[133]....
        /*0638*/ 	.word	0xffffffff


	//   ....[134]....
        /*063c*/ 	.word	0xffffffff


	//   ....[135]....
        /*0640*/ 	.word	0xffffffff


	//   ....[136]....
        /*0644*/ 	.word	0xffffffff


	//   ....[137]....
        /*0648*/ 	.word	0xffffffff


	//   ....[138]....
        /*064c*/ 	.word	0xffffffff


	//   ....[139]....
        /*0650*/ 	.word	0xffffffff


	//   ....[140]....
        /*0654*/ 	.word	0xffffffff


	//   ....[141]....
        /*0658*/ 	.word	0xffffffff


	//   ....[142]....
        /*065c*/ 	.word	0xffffffff


	//   ....[143]....
        /*0660*/ 	.word	0xffffffff


	//   ....[144]....
        /*0664*/ 	.word	0xffffffff


	//   ....[145]....
        /*0668*/ 	.word	0xffffffff


	//   ....[146]....
        /*066c*/ 	.word	0xffffffff


	//   ....[147]....
        /*0670*/ 	.word	0xffffffff


	//   ....[148]....
        /*0674*/ 	.word	0xffffffff


	//   ....[149]....
        /*0678*/ 	.word	0xffffffff


	//   ....[150]....
        /*067c*/ 	.word	0xffffffff


	//   ....[151]....
        /*0680*/ 	.word	0xffffffff


	//   ....[152]....
        /*0684*/ 	.word	0xffffffff


	//   ....[153]....
        /*0688*/ 	.word	0xffffffff


	//   ....[154]....
        /*068c*/ 	.word	0xffffffff


	//   ....[155]....
        /*0690*/ 	.word	0xffffffff


	//   ....[156]....
        /*0694*/ 	.word	0xffffffff


	//   ....[157]....
        /*0698*/ 	.word	0xffffffff


	//   ....[158]....
        /*069c*/ 	.word	0xffffffff


	//   ....[159]....
        /*06a0*/ 	.word	0xffffffff


	//   ....[160]....
        /*06a4*/ 	.word	0xffffffff


	//----- nvinfo : EIATTR_COOP_GROUP_INSTR_OFFSETS
	.align		4
.L_526:
        /*06a8*/ 	.byte	0x04, 0x28
        /*06aa*/ 	.short	(.L_528 - .L_527)


	//   ....[0]....
.L_527:
        /*06ac*/ 	.word	0x00000050


	//   ....[1]....
        /*06b0*/ 	.word	0x000018a0


	//   ....[2]....
        /*06b4*/ 	.word	0x000018c0


	//   ....[3]....
        /*06b8*/ 	.word	0x00001af0


	//   ....[4]....
        /*06bc*/ 	.word	0x00001b00


	//   ....[5]....
        /*06c0*/ 	.word	0x00001cc0


	//   ....[6]....
        /*06c4*/ 	.word	0x00001ce0


	//   ....[7]....
        /*06c8*/ 	.word	0x00001ea0


	//   ....[8]....
        /*06cc*/ 	.word	0x00001eb0


	//   ....[9]....
        /*06d0*/ 	.word	0x00002430


	//   ....[10]....
        /*06d4*/ 	.word	0x00002440


	//   ....[11]....
        /*06d8*/ 	.word	0x00002450


	//   ....[12]....
        /*06dc*/ 	.word	0x00002460


	//   ....[13]....
        /*06e0*/ 	.word	0x00002870


	//   ....[14]....
        /*06e4*/ 	.word	0x000028f0


	//   ....[15]....
        /*06e8*/ 	.word	0x00002900


	//   ....[16]....
        /*06ec*/ 	.word	0x00002910


	//   ....[17]....
        /*06f0*/ 	.word	0x000033f0


	//   ....[18]....
        /*06f4*/ 	.word	0x00003410


	//   ....[19]....
        /*06f8*/ 	.word	0x00003530


	//   ....[20]....
        /*06fc*/ 	.word	0x00003550


	//   ....[21]....
        /*0700*/ 	.word	0x000037c0


	//   ....[22]....
        /*0704*/ 	.word	0x00003a00


	//   ....[23]....
        /*0708*/ 	.word	0x00003a10


	//   ....[24]....
        /*070c*/ 	.word	0x00003a20


	//   ....[25]....
        /*0710*/ 	.word	0x00004420


	//   ....[26]....
        /*0714*/ 	.word	0x00004450


	//   ....[27]....
        /*0718*/ 	.word	0x00004470


	//   ....[28]....
        /*071c*/ 	.word	0x00004480


	//   ....[29]....
        /*0720*/ 	.word	0x000044b0


	//   ....[30]....
        /*0724*/ 	.word	0x000044d0


	//   ....[31]....
        /*0728*/ 	.word	0x000044f0


	//   ....[32]....
        /*072c*/ 	.word	0x00004500


	//   ....[33]....
        /*0730*/ 	.word	0x00005fb0


	//   ....[34]....
        /*0734*/ 	.word	0x00005fd0


	//   ....[35]....
        /*0738*/ 	.word	0x000060f0


	//   ....[36]....
        /*073c*/ 	.word	0x00006100


	//   ....[37]....
        /*0740*/ 	.word	0x00006d80


	//   ....[38]....
        /*0744*/ 	.word	0x00006da0


	//   ....[39]....
        /*0748*/ 	.word	0x00006e90


	//   ....[40]....
        /*074c*/ 	.word	0x00006ed0


	//   ....[41]....
        /*0750*/ 	.word	0x00007130


	//   ....[42]....
        /*0754*/ 	.word	0x00007370


	//   ....[43]....
        /*0758*/ 	.word	0x000073a0


	//   ....[44]....
        /*075c*/ 	.word	0x000073d0


	//   ....[45]....
        /*0760*/ 	.word	0x00007a30


	//   ....[46]....
        /*0764*/ 	.word	0x00007b30


	//   ....[47]....
        /*0768*/ 	.word	0x00007c20


	//   ....[48]....
        /*076c*/ 	.word	0x00007d20


	//   ....[49]....
        /*0770*/ 	.word	0x00007d40


	//   ....[50]....
        /*0774*/ 	.word	0x00007d60


	//   ....[51]....
        /*0778*/ 	.word	0x00007e80


	//   ....[52]....
        /*077c*/ 	.word	0x00007ea0


	//   ....[53]....
        /*0780*/ 	.word	0x00009ff0


	//   ....[54]....
        /*0784*/ 	.word	0x0000a010


	//   ....[55]....
        /*0788*/ 	.word	0x0000a070


	//   ....[56]....
        /*078c*/ 	.word	0x0000a0c0


	//   ....[57]....
        /*0790*/ 	.word	0x0000ad20


	//   ....[58]....
        /*0794*/ 	.word	0x0000ad40


	//   ....[59]....
        /*0798*/ 	.word	0x0000ae10


	//   ....[60]....
        /*079c*/ 	.word	0x0000ae30


	//   ....[61]....
        /*07a0*/ 	.word	0x0000b370


	//   ....[62]....
        /*07a4*/ 	.word	0x0000b390


	//   ....[63]....
        /*07a8*/ 	.word	0x0000b3a0


	//   ....[64]....
        /*07ac*/ 	.word	0x0000b3d0


	//   ....[65]....
        /*07b0*/ 	.word	0x0000b3e0


	//   ....[66]....
        /*07b4*/ 	.word	0x0000b400


	//   ....[67]....
        /*07b8*/ 	.word	0x0000b430


	//   ....[68]....
        /*07bc*/ 	.word	0x0000b450


	//   ....[69]....
        /*07c0*/ 	.word	0x0000d1d0


	//   ....[70]....
        /*07c4*/ 	.word	0x0000d200


	//   ....[71]....
        /*07c8*/ 	.word	0x0000d210


	//   ....[72]....
        /*07cc*/ 	.word	0x0000d220


	//   ....[73]....
        /*07d0*/ 	.word	0x0000d230


	//   ....[74]....
        /*07d4*/ 	.word	0x0000d260


	//   ....[75]....
        /*07d8*/ 	.word	0x0000d280


	//   ....[76]....
        /*07dc*/ 	.word	0x0000d2a0


	//   ....[77]....
        /*07e0*/ 	.word	0x0000dd60


	//   ....[78]....
        /*07e4*/ 	.word	0x0000e310


	//   ....[79]....
        /*07e8*/ 	.word	0x0000e320


	//   ....[80]....
        /*07ec*/ 	.word	0x0000e330


	//   ....[81]....
        /*07f0*/ 	.word	0x0000e360


	//   ....[82]....
        /*07f4*/ 	.word	0x0000e3c0


	//   ....[83]....
        /*07f8*/ 	.word	0x0000e3f0


	//   ....[84]....
        /*07fc*/ 	.word	0x0000e410


	//   ....[85]....
        /*0800*/ 	.word	0x0000e420


	//   ....[86]....
        /*0804*/ 	.word	0x0000e510


	//   ....[87]....
        /*0808*/ 	.word	0x0000e540


	//   ....[88]....
        /*080c*/ 	.word	0x0000e8a0


	//   ....[89]....
        /*0810*/ 	.word	0x0000e8c0


	//   ....[90]....
        /*0814*/ 	.word	0x0000ebf0


	//   ....[91]....
        /*0818*/ 	.word	0x0000ec10


	//   ....[92]....
        /*081c*/ 	.word	0x0000ef40


	//   ....[93]....
        /*0820*/ 	.word	0x0000ef50


	//   ....[94]....
        /*0824*/ 	.word	0x0000f5f0


	//   ....[95]....
        /*0828*/ 	.word	0x0000f700


	//   ....[96]....
        /*082c*/ 	.word	0x0000f770


	//   ....[97]....
        /*0830*/ 	.word	0x0000f7d0


	//   ....[98]....
        /*0834*/ 	.word	0x0000f830


	//   ....[99]....
        /*0838*/ 	.word	0x0000f890


	//   ....[100]....
        /*083c*/ 	.word	0x0000f900


	//   ....[101]....
        /*0840*/ 	.word	0x0000f960


	//   ....[102]....
        /*0844*/ 	.word	0x0000f9c0


	//   ....[103]....
        /*0848*/ 	.word	0x0000fa20


	//   ....[104]....
        /*084c*/ 	.word	0x0000fa90


	//   ....[105]....
        /*0850*/ 	.word	0x0000fc20


	//   ....[106]....
        /*0854*/ 	.word	0x0000fc80


	//   ....[107]....
        /*0858*/ 	.word	0x0000fce0


	//   ....[108]....
        /*085c*/ 	.word	0x0000fd40


	//   ....[109]....
        /*0860*/ 	.word	0x0000ffb0


	//   ....[110]....
        /*0864*/ 	.word	0x00010220


	//   ....[111]....
        /*0868*/ 	.word	0x00010840


	//   ....[112]....
        /*086c*/ 	.word	0x00010890


	//   ....[113]....
        /*0870*/ 	.word	0x000108e0


	//   ....[114]....
        /*0874*/ 	.word	0x00010930


	//   ....[115]....
        /*0878*/ 	.word	0x00010980


	//   ....[116]....
        /*087c*/ 	.word	0x000109d0


	//   ....[117]....
        /*0880*/ 	.word	0x00010a20


	//   ....[118]....
        /*0884*/ 	.word	0x00010a70


	//   ....[119]....
        /*0888*/ 	.word	0x00010ae0


	//   ....[120]....
        /*088c*/ 	.word	0x00010b50


	//   ....[121]....
        /*0890*/ 	.word	0x00010ce0


	//   ....[122]....
        /*0894*/ 	.word	0x00010d40


	//   ....[123]....
        /*0898*/ 	.word	0x00010da0


	//   ....[124]....
        /*089c*/ 	.word	0x00010e10


	//   ....[125]....
        /*08a0*/ 	.word	0x00010fa0


	//   ....[126]....
        /*08a4*/ 	.word	0x00011000


	//   ....[127]....
        /*08a8*/ 	.word	0x00011060


	//   ....[128]....
        /*08ac*/ 	.word	0x000110c0


	//   ....[129]....
        /*08b0*/ 	.word	0x00011320


	//   ....[130]....
        /*08b4*/ 	.word	0x00011580


	//   ....[131]....
        /*08b8*/ 	.word	0x00011bc0


	//   ....[132]....
        /*08bc*/ 	.word	0x00011c00


	//   ....[133]....
        /*08c0*/ 	.word	0x00011c50


	//   ....[134]....
        /*08c4*/ 	.word	0x00011c90


	//   ....[135]....
        /*08c8*/ 	.word	0x00011ce0


	//   ....[136]....
        /*08cc*/ 	.word	0x00011d20


	//   ....[137]....
        /*08d0*/ 	.word	0x00011d70


	//   ....[138]....
        /*08d4*/ 	.word	0x00011db0


	//   ....[139]....
        /*08d8*/ 	.word	0x00011e10


	//   ....[140]....
        /*08dc*/ 	.word	0x00011e70


	//   ....[141]....
        /*08e0*/ 	.word	0x00011ee0


	//   ....[142]....
        /*08e4*/ 	.word	0x00012020


	//   ....[143]....
        /*08e8*/ 	.word	0x00012080


	//   ....[144]....
        /*08ec*/ 	.word	0x000120c0


	//   ....[145]....
        /*08f0*/ 	.word	0x00012100


	//   ....[146]....
        /*08f4*/ 	.word	0x00012150


	//   ....[147]....
        /*08f8*/ 	.word	0x00012190


	//   ....[148]....
        /*08fc*/ 	.word	0x000121e0


	//   ....[149]....
        /*0900*/ 	.word	0x00012220


	//   ....[150]....
        /*0904*/ 	.word	0x00012270


	//   ....[151]....
        /*0908*/ 	.word	0x000122b0


	//   ....[152]....
        /*090c*/ 	.word	0x00012300


	//   ....[153]....
        /*0910*/ 	.word	0x00012360


	//   ....[154]....
        /*0914*/ 	.word	0x000123b0


	//   ....[155]....
        /*0918*/ 	.word	0x00012400


	//   ....[156]....
        /*091c*/ 	.word	0x00012450


	//   ....[157]....
        /*0920*/ 	.word	0x000124a0


	//   ....[158]....
        /*0924*/ 	.word	0x000124f0


	//   ....[159]....
        /*0928*/ 	.word	0x00012540


	//   ....[160]....
        /*092c*/ 	.word	0x000125b0


	//----- nvinfo : EIATTR_EXIT_INSTR_OFFSETS
	.align		4
.L_528:
        /*0930*/ 	.byte	0x04, 0x1c
        /*0932*/ 	.short	(.L_530 - .L_529)


	//   ....[0]....
.L_529:
        /*0934*/ 	.word	0x000000a0


	//   ....[1]....
        /*0938*/ 	.word	0x0000f6b0


	//----- nvinfo : EIATTR_MAX_THREADS
	.align		4
.L_530:
        /*093c*/ 	.byte	0x04, 0x05
        /*093e*/ 	.short	(.L_532 - .L_531)
.L_531:
        /*0940*/ 	.word	0x00000080
        /*0944*/ 	.word	0x00000001
        /*0948*/ 	.word	0x00000001


	//----- nvinfo : EIATTR_CRS_STACK_SIZE
	.align		4
.L_532:
        /*094c*/ 	.byte	0x04, 0x1e
        /*094e*/ 	.short	(.L_534 - .L_533)
.L_533:
        /*0950*/ 	.word	0x00000000
.L_534:


//--------------------- .nv.info._ZN7cutlass13device_kernelIN5flash19enable_sm80_to_sm89INS1_16FlashAttnFwdSm80INS1_25CollectiveMainloopFwdSm80ILi4ELi1ELb0EN4cute5tupleIJNS5_1CILi128EEENS7_ILi48EEENS7_ILi96EEEEEELi96ENS_6half_tEfNS_4arch4Sm80ELb1ELb0ELb0ELb1ELb1ELb0ELb1ELb1EEENS1_21CollectiveEpilogueFwdINS6_IJS8_SA_S9_EEENS6_IJNS7_ILi1EEESI_SI_EEESC_SE_Li128ELb1ELb1ELb1ELb0EEENS1_36VarlenDynamicPersistentTileSchedulerILi128ELi48ELi128ELi128ELb1ELb1ELb0ELb1ELb1ELb1EEEEEEEEEvNT_6ParamsE --------------------------
	.section	.nv.info._ZN7cutlass13device_kernelIN5flash19enable_sm80_to_sm89INS1_16FlashAttnFwdSm80INS1_25CollectiveMainloopFwdSm80ILi4ELi1ELb0EN4cute5tupleIJNS5_1CILi128EEENS7_ILi48EEENS7_ILi96EEEEEELi96ENS_6half_tEfNS_4arch4Sm80ELb1ELb0ELb0ELb1ELb1ELb0ELb1ELb1EEENS1_21CollectiveEpilogueFwdINS6_IJS8_SA_S9_EEENS6_IJNS7_ILi1EEESI_SI_EEESC_SE_Li128ELb1ELb1ELb1ELb0EEENS1_36VarlenDynamicPersistentTileSchedulerILi128ELi48ELi128ELi128ELb1ELb1ELb0ELb1ELb1ELb1EEEEEEEEEvNT_6ParamsE,"",@"SHT_CUDA_INFO"
	.sectionflags	@""
	.align	4


	//----- nvinfo : EIATTR_CUDA_API_VERSION
	.align		4
        /*0000*/ 	.byte	0x04, 0x37
        /*0002*/ 	.short	(.L_536 - .L_535)
.L_535:
        /*0004*/ 	.word	0x00000082


	//----- nvinfo : EIATTR_SW2861232_WAR
	.align		4
.L_536:
        /*0008*/ 	.byte	0x01, 0x35
	.zero		2


	//----- nvinfo : EIATTR_PARAM_CBANK
	.align		4
        /*000c*/ 	.byte	0x04, 0x0a
        /*000e*/ 	.short	(.L_538 - .L_537)
	.align		4
.L_537:
        /*0010*/ 	.word	index@(.nv.constant0._ZN7cutlass13device_kernelIN5flash19enable_sm80_to_sm89INS1_16FlashAttnFwdSm80INS1_25CollectiveMainloopFwdSm80ILi4ELi1ELb0EN4cute5tupleIJNS5_1CILi128EEENS7_ILi48EEENS7_ILi96EEEEEELi96ENS_6half_tEfNS_4arch4Sm80ELb1ELb0ELb0ELb1ELb1ELb0ELb1ELb1EEENS1_21CollectiveEpilogueFwdINS6_IJS8_SA_S9_EEENS6_IJNS7_ILi1EEESI_SI_EEESC_SE_Li128ELb1ELb1ELb1ELb0EEENS1_36VarlenDynamicPersistentTileSchedulerILi128ELi48ELi128ELi128ELb1ELb1ELb0ELb1ELb1ELb1EEEEEEEEEvNT_6ParamsE)
        /*0014*/ 	.short	0x0160
        /*0016*/ 	.short	0x0438


	//----- nvinfo : EIATTR_CBANK_PARAM_SIZE
	.align		4
.L_538:
        /*0018*/ 	.byte	0x03, 0x19
        /*001a*/ 	.short	0x0438


	//----- nvinfo : EIATTR_KPARAM_INFO
	.align		4
        /*001c*/ 	.byte	0x04, 0x17
        /*001e*/ 	.short	(.L_540 - .L_539)
.L_539:
        /*0020*/ 	.word	0x00000000
        /*0024*/ 	.short	0x0000
        /*0026*/ 	.short	0x0000
        /*0028*/ 	.byte	0x00, 0xf0, 0xe1, 0x10


	//----- nvinfo : EIATTR_MAXREG_COUNT
	.align		4
.L_540:
        /*002c*/ 	.byte	0x03, 0x1b
        /*002e*/ 	.short	0x00ff


	//----- nvinfo : EIATTR_NUM_BARRIERS
	.align		4
        /*0030*/ 	.byte	0x02, 0x4c
        /*0032*/ 	.byte	0x06
	.zero		1


	//----- nvinfo : EIATTR_ANNOTATIONS
	.align		4
        /*0034*/ 	.byte	0x04, 0x55
        /*0036*/ 	.short	(.L_542 - .L_541)


	//   ....[0]....
.L_541:
        /* <DEDUP_REMOVED lines=16> */


	//----- nvinfo : EIATTR_MERCURY_ISA_VERSION
	.align		4
.L_542:
        /*0128*/ 	.byte	0x03, 0x5f
        /*012a*/ 	.short	0x0000


	//----- nvinfo : EIATTR_INT_WARP_WIDE_INSTR_OFFSETS
	.align		4
        /*012c*/ 	.byte	0x04, 0x31
        /*012e*/ 	.short	(.L_544 - .L_543)


	//   ....[0]....
.L_543:
        /*0130*/ 	.word	0x0000c770


	//   ....[1]....
        /*0134*/ 	.word	0x0000c7f0


	//----- nvinfo : EIATTR_COOP_GROUP_MASK_REGIDS
	.align		4
.L_544:
        /*0138*/ 	.byte	0x04, 0x29
        /*013a*/ 	.short	(.L_546 - .L_545)


	//   ....[0]....
.L_545:
        /*013c*/ 	.word	0xffffffff


	//   ....[1]....
        /*0140*/ 	.word	0xffffffff


	//   ....[2]....
        /*0144*/ 	.word	0xffffffff


	//   ....[3]....
        /*0148*/ 	.word	0xffffffff


	//   ....[4]....
        /*014c*/ 	.word	0xffffffff


	//   ....[5]....
        /*0150*/ 	.word	0xffffffff


	//   ....[6]....
        /*0154*/ 	.word	0xffffffff


	//   ....[7]....
        /*0158*/ 	.word	0xffffffff


	//   ....[8]....
        /*015c*/ 	.word	0xffffffff


	//   ....[9]....
        /*0160*/ 	.word	0xffffffff


	//   ....[10]....
        /*0164*/ 	.word	0xffffffff


	//   ....[11]....
        /*0168*/ 	.word	0xffffffff


	//   ....[12]....
        /*016c*/ 	.word	0xffffffff


	//   ....[13]....
        /*0170*/ 	.word	0xffffffff


	//   ....[14]....
        /*0174*/ 	.word	0xffffffff


	//   ....[15]....
        /*0178*/ 	.word	0xffffffff


	//   ....[16]....
        /*017c*/ 	.word	0xffffffff


	//   ....[17]....
        /*0180*/ 	.word	0xffffffff


	//   ....[18]....
        /*0184*/ 	.word	0xffffffff


	//   ....[19]....
        /*0188*/ 	.word	0xffffffff


	//   ....[20]....
        /*018c*/ 	.word	0xffffffff


	//   ....[21]....
        /*0190*/ 	.word	0xffffffff


	//   ....[22]....
        /*0194*/ 	.word	0xffffffff


	//   ....[23]....
        /*0198*/ 	.word	0xffffffff


	//   ....[24]....
        /*019c*/ 	.word	0xffffffff


	//   ....[25]....
        /*01a0*/ 	.word	0xffffffff


	//   ....[26]....
        /*01a4*/ 	.word	0xffffffff


	//   ....[27]....
        /*01a8*/ 	.word	0xffffffff


	//   ....[28]....
        /*01ac*/ 	.word	0xffffffff


	//   ....[29]....
        /*01b0*/ 	.word	0xffffffff


	//   ....[30]....
        /*01b4*/ 	.word	0xffffffff


	//   ....[31]....
        /*01b8*/ 	.word	0xffffffff


	//   ....[32]....
        /*01bc*/ 	.word	0xffffffff


	//   ....[33]....
        /*01c0*/ 	.word	0xffffffff


	//   ....[34]....
        /*01c4*/ 	.word	0xffffffff


	//   ....[35]....
        /*01c8*/ 	.word	0xffffffff


	//   ....[36]....
        /*01cc*/ 	.word	0xffffffff


	//   ....[37]....
        /*01d0*/ 	.word	0xffffffff


	//   ....[38]....
        /*01d4*/ 	.word	0xffffffff


	//   ....[39]....
        /*01d8*/ 	.word	0xffffffff


	//   ....[40]....
        /*01dc*/ 	.word	0xffffffff


	//   ....[41]....
        /*01e0*/ 	.word	0xffffffff


	//   ....[42]....
        /*01e4*/ 	.word	0xffffffff


	//   ....[43]....
        /*01e8*/ 	.word	0xffffffff


	//   ....[44]....
        /*01ec*/ 	.word	0xffffffff


	//   ....[45]....
        /*01f0*/ 	.word	0xffffffff


	//   ....[46]....
        /*01f4*/ 	.word	0xffffffff


	//   ....[47]....
        /*01f8*/ 	.word	0xffffffff


	//   ....[48]....
        /*01fc*/ 	.word	0xffffffff


	//   ....[49]....
        /*0200*/ 	.word	0xffffffff


	//   ....[50]....
        /*0204*/ 	.word	0xffffffff


	//   ....[51]....
        /*0208*/ 	.word	0xffffffff


	//   ....[52]....
        /*020c*/ 	.word	0xffffffff


	//   ....[53]....
        /*0210*/ 	.word	0xffffffff


	//   ....[54]....
        /*0214*/ 	.word	0xffffffff


	//   ....[55]....
        /*0218*/ 	.word	0xffffffff


	//   ....[56]....
        /*021c*/ 	.word	0xffffffff


	//   ....[57]....
        /*0220*/ 	.word	0xffffffff


	//   ....[58]....
        /*0224*/ 	.word	0xffffffff


	//   ....[59]....
        /*0228*/ 	.word	0xffffffff


	//   ....[60]....
        /*022c*/ 	.word	0xffffffff


	//   ....[61]....
        /*0230*/ 	.word	0xffffffff


	//   ....[62]....
        /*0234*/ 	.word	0xffffffff


	//   ....[63]....
        /*0238*/ 	.word	0xffffffff


	//   ....[64]....
        /*023c*/ 	.word	0xffffffff


	//   ....[65]....
        /*0240*/ 	.word	0xffffffff


	//   ....[66]....
        /*0244*/ 	.word	0xffffffff


	//   ....[67]....
        /*0248*/ 	.word	0xffffffff


	//   ....[68]....
        /*024c*/ 	.word	0xffffffff


	//   ....[69]....
        /*0250*/ 	.word	0xffffffff


	//   ....[70]....
        /*0254*/ 	.word	0xffffffff


	//   ....[71]....
        /*0258*/ 	.word	0xffffffff


	//   ....[72]....
        /*025c*/ 	.word	0xffffffff


	//   ....[73]....
        /*0260*/ 	.word	0xffffffff


	//   ....[74]....
        /*0264*/ 	.word	0xffffffff


	//   ....[75]....
        /*0268*/ 	.word	0xffffffff


	//   ....[76]....
        /*026c*/ 	.word	0xffffffff


	//   ....[77]....
        /*0270*/ 	.word	0xffffffff


	//   ....[78]....
        /*0274*/ 	.word	0xffffffff


	//   ....[79]....
        /*0278*/ 	.word	0xffffffff


	//   ....[80]....
        /*027c*/ 	.word	0xffffffff


	//   ....[81]....
        /*0280*/ 	.word	0xffffffff


	//   ....[82]....
        /*0284*/ 	.word	0xffffffff


	//   ....[83]....
        /*0288*/ 	.word	0xffffffff


	//   ....[84]....
        /*028c*/ 	.word	0xffffffff


	//   ....[85]....
        /*0290*/ 	.word	0xffffffff


	//   ....[86]....
        /*0294*/ 	.word	0xffffffff


	//   ....[87]....
        /*0298*/ 	.word	0xffffffff


	//   ....[88]....
        /*029c*/ 	.word	0xffffffff


	//   ....[89]....
        /*02a0*/ 	.word	0xffffffff


	//   ....[90]....
        /*02a4*/ 	.word	0xffffffff


	//   ....[91]....
        /*02a8*/ 	.word	0xffffffff


	//   ....[92]....
        /*02ac*/ 	.word	0xffffffff


	//   ....[93]....
        /*02b0*/ 	.word	0xffffffff


	//   ....[94]....
        /*02b4*/ 	.word	0xffffffff


	//   ....[95]....
        /*02b8*/ 	.word	0xffffffff


	//   ....[96]....
        /*02bc*/ 	.word	0xffffffff


	//   ....[97]....
        /*02c0*/ 	.word	0xffffffff


	//   ....[98]....
        /*02c4*/ 	.word	0xffffffff


	//   ....[99]....
        /*02c8*/ 	.word	0xffffffff


	//   ....[100]....
        /*02cc*/ 	.word	0xffffffff


	//   ....[101]....
        /*02d0*/ 	.word	0xffffffff


	//   ....[102]....
        /*02d4*/ 	.word	0xffffffff


	//   ....[103]....
        /*02d8*/ 	.word	0xffffffff


	//   ....[104]....
        /*02dc*/ 	.word	0xffffffff


	//   ....[105]....
        /*02e0*/ 	.word	0xffffffff


	//   ....[106]....
        /*02e4*/ 	.word	0xffffffff


	//   ....[107]....
        /*02e8*/ 	.word	0xffffffff


	//   ....[108]....
        /*02ec*/ 	.word	0xffffffff


	//   ....[109]....
        /*02f0*/ 	.word	0xffffffff


	//   ....[110]....
        /*02f4*/ 	.word	0xffffffff


	//   ....[111]....
        /*02f8*/ 	.word	0xffffffff


	//   ....[112]....
        /*02fc*/ 	.word	0xffffffff


	//   ....[113]....
        /*0300*/ 	.word	0xffffffff


	//   ....[114]....
        /*0304*/ 	.word	0xffffffff


	//   ....[115]....
        /*0308*/ 	.word	0xffffffff


	//   ....[116]....
        /*030c*/ 	.word	0xffffffff


	//   ....[117]....
        /*0310*/ 	.word	0xffffffff


	//   ....[118]....
        /*0314*/ 	.word	0xffffffff


	//   ....[119]....
        /*0318*/ 	.word	0xffffffff


	//   ....[120]....
        /*031c*/ 	.word	0xffffffff


	//   ....[121]....
        /*0320*/ 	.word	0xffffffff


	//   ....[122]....
        /*0324*/ 	.word	0xffffffff


	//   ....[123]....
        /*0328*/ 	.word	0xffffffff


	//   ....[124]....
        /*032c*/ 	.word	0xffffffff


	//   ....[125]....
        /*0330*/ 	.word	0xffffffff


	//   ....[126]....
        /*0334*/ 	.word	0xffffffff


	//   ....[127]....
        /*0338*/ 	.word	0xffffffff


	//   ....[128]....
        /*033c*/ 	.word	0xffffffff


	//   ....[129]....
        /*0340*/ 	.word	0xffffffff


	//   ....[130]....
        /*0344*/ 	.word	0xffffffff


	//   ....[131]....
        /*0348*/ 	.word	0xffffffff


	//   ....[132]....
        /*034c*/ 	.word	0xffffffff


	//   ....[133]....
        /*0350*/ 	.word	0xffffffff


	//   ....[134]....
        /*0354*/ 	.word	0xffffffff


	//   ....[135]....
        /*0358*/ 	.word	0xffffffff


	//   ....[136]....
        /*035c*/ 	.word	0xffffffff


	//   ....[137]....
        /*0360*/ 	.word	0xffffffff


	//   ....[138]....
        /*0364*/ 	.word	0xffffffff


	//   ....[139]....
        /*0368*/ 	.word	0xffffffff


	//   ....[140]....
        /*036c*/ 	.word	0xffffffff


	//   ....[141]....
        /*0370*/ 	.word	0xffffffff


	//   ....[142]....
        /*0374*/ 	.word	0xffffffff


	//   ....[143]....
        /*0378*/ 	.word	0xffffffff


	//   ....[144]....
        /*037c*/ 	.word	0xffffffff


	//   ....[145]....
        /*0380*/ 	.word	0xffffffff


	//   ....[146]....
        /*0384*/ 	.word	0xffffffff


	//   ....[147]....
        /*0388*/ 	.word	0xffffffff


	//   ....[148]....
        /*038c*/ 	.word	0xffffffff


	//   ....[149]....
        /*0390*/ 	.word	0xffffffff


	//   ....[150]....
        /*0394*/ 	.word	0xffffffff


	//   ....[151]....
        /*0398*/ 	.word	0xffffffff


	//   ....[152]....
        /*039c*/ 	.word	0xffffffff


	//   ....[153]....
        /*03a0*/ 	.word	0xffffffff


	//   ....[154]....
        /*03a4*/ 	.word	0xffffffff


	//   ....[155]....
        /*03a8*/ 	.word	0xffffffff


	//   ....[156]....
        /*03ac*/ 	.word	0xffffffff


	//   ....[157]....
        /*03b0*/ 	.word	0xffffffff


	//   ....[158]....
        /*03b4*/ 	.word	0xffffffff


	//   ....[159]....
        /*03b8*/ 	.word	0xffffffff


	//   ....[160]....
        /*03bc*/ 	.word	0xffffffff


	//   ....[161]....
        /*03c0*/ 	.word	0xffffffff


	//   ....[162]....
        /*03c4*/ 	.word	0xffffffff


	//   ....[163]....
        /*03c8*/ 	.word	0xffffffff


	//   ....[164]....
        /*03cc*/ 	.word	0xffffffff


	//   ....[165]....
        /*03d0*/ 	.word	0xffffffff


	//   ....[166]....
        /*03d4*/ 	.word	0xffffffff


	//   ....[167]....
        /*03d8*/ 	.word	0xffffffff


	//   ....[168]....
        /*03dc*/ 	.word	0xffffffff


	//   ....[169]....
        /*03e0*/ 	.word	0xffffffff


	//   ....[170]....
        /*03e4*/ 	.word	0xffffffff


	//   ....[171]....
        /*03e8*/ 	.word	0xffffffff


	//   ....[172]....
        /*03ec*/ 	.word	0xffffffff


	//   ....[173]....
        /*03f0*/ 	.word	0xffffffff


	//   ....[174]....
        /*03f4*/ 	.word	0xffffffff


	//   ....[175]....
        /*03f8*/ 	.word	0xffffffff


	//   ....[176]....
        /*03fc*/ 	.word	0xffffffff


	//   ....[177]....
        /*0400*/ 	.word	0xffffffff


	//   ....[178]....
        /*0404*/ 	.word	0xffffffff


	//   ....[179]....
        /*0408*/ 	.word	0xffffffff


	//   ....[180]....
        /*040c*/ 	.word	0xffffffff


	//   ....[181]....
        /*0410*/ 	.word	0xffffffff


	//   ....[182]....
        /*0414*/ 	.word	0xffffffff


	//   ....[183]....
        /*0418*/ 	.word	0xffffffff


	//   ....[184]....
        /*041c*/ 	.word	0xffffffff


	//   ....[185]....
        /*0420*/ 	.word	0xffffffff


	//   ....[186]....
        /*0424*/ 	.word	0xffffffff


	//   ....[187]....
        /*0428*/ 	.word	0xffffffff


	//   ....[188]....
        /*042c*/ 	.word	0xffffffff


	//   ....[189]....
        /*0430*/ 	.word	0xffffffff


	//   ....[190]....
        /*0434*/ 	.word	0xffffffff


	//   ....[191]....
        /*0438*/ 	.word	0xffffffff


	//   ....[192]....
        /*043c*/ 	.word	0xffffffff


	//   ....[193]....
        /*0440*/ 	.word	0xffffffff


	//   ....[194]....
        /*0444*/ 	.word	0xffffffff


	//   ....[195]....
        /*0448*/ 	.word	0xffffffff


	//   ....[196]....
        /*044c*/ 	.word	0xffffffff


	//   ....[197]....
        /*0450*/ 	.word	0xffffffff


	//   ....[198]....
        /*0454*/ 	.word	0xffffffff


	//   ....[199]....
        /*0458*/ 	.word	0xffffffff


	//   ....[200]....
        /*045c*/ 	.word	0xffffffff


	//   ....[201]....
        /*0460*/ 	.word	0xffffffff


	//   ....[202]....
        /*0464*/ 	.word	0xffffffff


	//   ....[203]....
        /*0468*/ 	.word	0xffffffff


	//   ....[204]....
        /*046c*/ 	.word	0xffffffff


	//   ....[205]....
        /*0470*/ 	.word	0xffffffff


	//   ....[206]....
        /*0474*/ 	.word	0xffffffff


	//   ....[207]....
        /*0478*/ 	.word	0xffffffff


	//   ....[208]....
        /*047c*/ 	.word	0xffffffff


	//   ....[209]....
        /*0480*/ 	.word	0xffffffff


	//   ....[210]....
        /*0484*/ 	.word	0xffffffff


	//   ....[211]....
        /*0488*/ 	.word	0xffffffff


	//   ....[212]....
        /*048c*/ 	.word	0xffffffff


	//   ....[213]....
        /*0490*/ 	.word	0xffffffff


	//   ....[214]....
        /*0494*/ 	.word	0xffffffff


	//   ....[215]....
        /*0498*/ 	.word	0xffffffff


	//   ....[216]....
        /*049c*/ 	.word	0xffffffff


	//   ....[217]....
        /*04a0*/ 	.word	0xffffffff


	//   ....[218]....
        /*04a4*/ 	.word	0xffffffff


	//   ....[219]....
        /*04a8*/ 	.word	0xffffffff


	//   ....[220]....
        /*04ac*/ 	.word	0xffffffff


	//   ....[221]....
        /*04b0*/ 	.word	0xffffffff


	//   ....[222]....
        /*04b4*/ 	.word	0xffffffff


	//   ....[223]....
        /*04b8*/ 	.word	0xffffffff


	//   ....[224]....
        /*04bc*/ 	.word	0xffffffff


	//   ....[225]....
        /*04c0*/ 	.word	0xffffffff


	//   ....[226]....
        /*04c4*/ 	.word	0xffffffff


	//   ....[227]....
        /*04c8*/ 	.word	0xffffffff


	//   ....[228]....
        /*04cc*/ 	.word	0xffffffff


	//   ....[229]....
        /*04d0*/ 	.word	0xffffffff


	//   ....[230]....
        /*04d4*/ 	.word	0xffffffff


	//   ....[231]....
        /*04d8*/ 	.word	0xffffffff


	//   ....[232]....
        /*04dc*/ 	.word	0xffffffff


	//   ....[233]....
        /*04e0*/ 	.word	0xffffffff


	//   ....[234]....
        /*04e4*/ 	.word	0xffffffff


	//   ....[235]....
        /*04e8*/ 	.word	0xffffffff


	//   ....[236]....
        /*04ec*/ 	.word	0xffffffff


	//   ....[237]....
        /*04f0*/ 	.word	0xffffffff


	//   ....[238]....
        /*04f4*/ 	.word	0xffffffff


	//   ....[239]....
        /*04f8*/ 	.word	0xffffffff


	//   ....[240]....
        /*04fc*/ 	.word	0xffffffff


	//   ....[241]....
        /*0500*/ 	.word	0xffffffff


	//   ....[242]....
        /*0504*/ 	.word	0xffffffff


	//   ....[243]....
        /*0508*/ 	.word	0xffffffff


	//   ....[244]....
        /*050c*/ 	.word	0xffffffff


	//   ....[245]....
        /*0510*/ 	.word	0xffffffff


	//   ....[246]....
        /*0514*/ 	.word	0xffffffff


	//   ....[247]....
        /*0518*/ 	.word	0xffffffff


	//   ....[248]....
        /*051c*/ 	.word	0xffffffff


	//   ....[249]....
        /*0520*/ 	.word	0xffffffff


	//   ....[250]....
        /*0524*/ 	.word	0xffffffff


	//   ....[251]....
        /*0528*/ 	.word	0xffffffff


	//   ....[252]....
        /*052c*/ 	.word	0xffffffff


	//   ....[253]....
        /*0530*/ 	.word	0xffffffff


	//   ....[254]....
        /*0534*/ 	.word	0xffffffff


	//   ....[255]....
        /*0538*/ 	.word	0xffffffff


	//   ....[0]....
        /*053c*/ 	.word	0xffffffff


	//   ....[1]....
        /*0540*/ 	.word	0xffffffff


	//   ....[2]....
        /*0544*/ 	.word	0xffffffff


	//   ....[3]....
        /*0548*/ 	.word	0xffffffff


	//   ....[4]....
        /*054c*/ 	.word	0xffffffff


	//   ....[5]....
        /*0550*/ 	.word	0xffffffff


	//   ....[6]....
        /*0554*/ 	.word	0xffffffff


	//   ....[7]....
        /*0558*/ 	.word	0xffffffff


	//----- nvinfo : EIATTR_COOP_GROUP_INSTR_OFFSETS
	.align		4
.L_546:
        /*055c*/ 	.byte	0x04, 0x28
        /*055e*/ 	.short	(.L_548 - .L_547)


	//   ....[0]....
.L_547:
        /*0560*/ 	.word	0x00000050


	//   ....[1]....
        /*0564*/ 	.word	0x000001e0


	//   ....[2]....
        /*0568*/ 	.word	0x00000210


	//   ....[3]....
        /*056c*/ 	.word	0x00000240


	//   ....[4]....
        /*0570*/ 	.word	0x00000270


	//   ....[5]....
        /*0574*/ 	.word	0x000002a0


	//   ....[6]....
        /*0578*/ 	.word	0x000002d0


	//   ....[7]....
        /*057c*/ 	.word	0x00000430


	//   ....[8]....
        /*0580*/ 	.word	0x00000470


	//   ....[9]....
        /*0584*/ 	.word	0x000004a0


	//   ....[10]....
        /*0588*/ 	.word	0x000004d0


	//   ....[11]....
        /*058c*/ 	.word	0x00000500


	//   ....[12]....
        /*0590*/ 	.word	0x00000530


	//   ....[13]....
        /*0594*/ 	.word	0x000005c0


	//   ....[14]....
        /*0598*/ 	.word	0x00000600


	//   ....[15]....
        /*059c*/ 	.word	0x00000620


	//   ....[16]....
        /*05a0*/ 	.word	0x00000680


	//   ....[17]....
        /*05a4*/ 	.word	0x00002740


	//   ....[18]....
        /*05a8*/ 	.word	0x00002760


	//   ....[19]....
        /*05ac*/ 	.word	0x000028f0


	//   ....[20]....
        /*05b0*/ 	.word	0x00002900


	//   ....[21]....
        /*05b4*/ 	.word	0x00002a80


	//   ....[22]....
        /*05b8*/ 	.word	0x00002aa0


	//   ....[23]....
        /*05bc*/ 	.word	0x00002c20


	//   ....[24]....
        /*05c0*/ 	.word	0x00002c30


	//   ....[25]....
        /*05c4*/ 	.word	0x000030d0


	//   ....[26]....
        /*05c8*/ 	.word	0x000030f0


	//   ....[27]....
        /*05cc*/ 	.word	0x00003120


	//   ....[28]....
        /*05d0*/ 	.word	0x00003220


	//   ....[29]....
        /*05d4*/ 	.word	0x000032d0


	//   ....[30]....
        /*05d8*/ 	.word	0x00003340


	//   ....[31]....
        /*05dc*/ 	.word	0x00003600


	//   ....[32]....
        /*05e0*/ 	.word	0x00003610


	//   ....[33]....
        /*05e4*/ 	.word	0x00003f60


	//   ....[34]....
        /*05e8*/ 	.word	0x00003f80


	//   ....[35]....
        /*05ec*/ 	.word	0x00004100


	//   ....[36]....
        /*05f0*/ 	.word	0x00004110


	//   ....[37]....
        /*05f4*/ 	.word	0x000042e0


	//   ....[38]....
        /*05f8*/ 	.word	0x000044a0


	//   ....[39]....
        /*05fc*/ 	.word	0x000044b0


	//   ....[40]....
        /*0600*/ 	.word	0x000044c0


	//   ....[41]....
        /*0604*/ 	.word	0x00004c50


	//   ....[42]....
        /*0608*/ 	.word	0x00004c70


	//   ....[43]....
        /*060c*/ 	.word	0x00004c90


	//   ....[44]....
        /*0610*/ 	.word	0x00004ca0


	//   ....[45]....
        /*0614*/ 	.word	0x00004cd0


	//   ....[46]....
        /*0618*/ 	.word	0x00004cf0


	//   ....[47]....
        /*061c*/ 	.word	0x00004d10


	//   ....[48]....
        /*0620*/ 	.word	0x00004d20


	//   ....[49]....
        /*0624*/ 	.word	0x000061f0


	//   ....[50]....
        /*0628*/ 	.word	0x00006210


	//   ....[51]....
        /*062c*/ 	.word	0x00006380


	//   ....[52]....
        /*0630*/ 	.word	0x00006390


	//   ....[53]....
        /*0634*/ 	.word	0x00006cb0


	//   ....[54]....
        /*0638*/ 	.word	0x00006cd0


	//   ....[55]....
        /*063c*/ 	.word	0x00006e20


	//   ....[56]....
        /*0640*/ 	.word	0x00006e30


	//   ....[57]....
        /*0644*/ 	.word	0x00006ff0


	//   ....[58]....
        /*0648*/ 	.word	0x000071a0


	//   ....[59]....
        /*064c*/ 	.word	0x000071b0


	//   ....[60]....
        /*0650*/ 	.word	0x000071c0


	//   ....[61]....
        /*0654*/ 	.word	0x00007740


	//   ....[62]....
        /*0658*/ 	.word	0x00007760


	//   ....[63]....
        /*065c*/ 	.word	0x00007840


	//   ....[64]....
        /*0660*/ 	.word	0x00007860


	//   ....[65]....
        /*0664*/ 	.word	0x00007940


	//   ....[66]....
        /*0668*/ 	.word	0x00007960


	//   ....[67]....
        /*066c*/ 	.word	0x00007a40


	//   ....[68]....
        /*0670*/ 	.word	0x00007a60


	//   ....[69]....
        /*0674*/ 	.word	0x000094e0


	//   ....[70]....
        /*0678*/ 	.word	0x000094f0


	//   ....[71]....
        /*067c*/ 	.word	0x00009660


	//   ....[72]....
        /*0680*/ 	.word	0x00009670


	//   ....[73]....
        /*0684*/ 	.word	0x00009f90


	//   ....[74]....
        /*0688*/ 	.word	0x00009fb0


	//   ....[75]....
        /*068c*/ 	.word	0x0000a0d0


	//   ....[76]....
        /*0690*/ 	.word	0x0000a0e0


	//   ....[77]....
        /*0694*/ 	.word	0x0000a510


	//   ....[78]....
        /*0698*/ 	.word	0x0000a540


	//   ....[79]....
        /*069c*/ 	.word	0x0000a560


	//   ....[80]....
        /*06a0*/ 	.word	0x0000a580


	//   ....[81]....
        /*06a4*/ 	.word	0x0000a5a0


	//   ....[82]....
        /*06a8*/ 	.word	0x0000a5c0


	//   ....[83]....
        /*06ac*/ 	.word	0x0000a5e0


	//   ....[84]....
        /*06b0*/ 	.word	0x0000a600


	//   ....[85]....
        /*06b4*/ 	.word	0x0000bdc0


	//   ....[86]....
        /*06b8*/ 	.word	0x0000bdf0


	//   ....[87]....
        /*06bc*/ 	.word	0x0000be00


	//   ....[88]....
        /*06c0*/ 	.word	0x0000be10


	//   ....[89]....
        /*06c4*/ 	.word	0x0000be20


	//   ....[90]....
        /*06c8*/ 	.word	0x0000be50


	//   ....[91]....
        /*06cc*/ 	.word	0x0000be70


	//   ....[92]....
        /*06d0*/ 	.word	0x0000be90


	//   ....[93]....
        /*06d4*/ 	.word	0x0000d3c0


	//   ....[94]....
        /*06d8*/ 	.word	0x0000d3d0


	//   ....[95]....
        /*06dc*/ 	.word	0x0000d3e0


	//   ....[96]....
        /*06e0*/ 	.word	0x0000d3f0


	//   ....[97]....
        /*06e4*/ 	.word	0x0000d400


	//   ....[98]....
        /*06e8*/ 	.word	0x0000d410


	//   ....[99]....
        /*06ec*/ 	.word	0x0000d420


	//   ....[100]....
        /*06f0*/ 	.word	0x0000d440


	//   ....[101]....
        /*06f4*/ 	.word	0x0000d830


	//   ....[102]....
        /*06f8*/ 	.word	0x0000d850


	//   ....[103]....
        /*06fc*/ 	.word	0x0000d9b0


	//   ....[104]....
        /*0700*/ 	.word	0x0000d9c0


	//   ....[105]....
        /*0704*/ 	.word	0x0000db20


	//   ....[106]....
        /*0708*/ 	.word	0x0000db40


	//   ....[107]....
        /*070c*/ 	.word	0x0000dca0


	//   ....[108]....
        /*0710*/ 	.word	0x0000dcb0


	//   ....[109]....
        /*0714*/ 	.word	0x0000e000


	//   ....[110]....
        /*0718*/ 	.word	0x0000e020


	//   ....[111]....
        /*071c*/ 	.word	0x0000e570


	//   ....[112]....
        /*0720*/ 	.word	0x0000e580


	//   ....[113]....
        /*0724*/ 	.word	0x0000ead0


	//   ....[114]....
        /*0728*/ 	.word	0x0000eaf0


	//   ....[115]....
        /*072c*/ 	.word	0x0000f040


	//   ....[116]....
        /*0730*/ 	.word	0x0000f050


	//   ....[117]....
        /*0734*/ 	.word	0x0000fca0


	//   ....[118]....
        /*0738*/ 	.word	0x0000fcc0


	//   ....[119]....
        /*073c*/ 	.word	0x0000fe30


	//   ....[120]....
        /*0740*/ 	.word	0x0000fe40


	//   ....[121]....
        /*0744*/ 	.word	0x0000ffa0


	//   ....[122]....
        /*0748*/ 	.word	0x0000ffc0


	//   ....[123]....
        /*074c*/ 	.word	0x00010120


	//   ....[124]....
        /*0750*/ 	.word	0x00010130


	//   ....[125]....
        /*0754*/ 	.word	0x00010330


	//   ....[126]....
        /*0758*/ 	.word	0x00010350


	//   ....[127]....
        /*075c*/ 	.word	0x00010470


	//   ....[128]....
        /*0760*/ 	.word	0x000104b0


	//   ....[129]....
        /*0764*/ 	.word	0x000104e0


	//   ....[130]....
        /*0768*/ 	.word	0x00010510


	//   ....[131]....
        /*076c*/ 	.word	0x00010540


	//   ....[132]....
        /*0770*/ 	.word	0x00010570


	//   ....[133]....
        /*0774*/ 	.word	0x000106c0


	//   ....[134]....
        /*0778*/ 	.word	0x00010700


	//   ....[135]....
        /*077c*/ 	.word	0x00010730


	//   ....[136]....
        /*0780*/ 	.word	0x00010760


	//   ....[137]....
        /*0784*/ 	.word	0x00010790


	//   ....[138]....
        /*0788*/ 	.word	0x000107c0


	//   ....[139]....
        /*078c*/ 	.word	0x00010850


	//   ....[140]....
        /*0790*/ 	.word	0x00010890


	//   ....[141]....
        /*0794*/ 	.word	0x000108a0


	//   ....[142]....
        /*0798*/ 	.word	0x00010900


	//   ....[143]....
        /*079c*/ 	.word	0x000112b0


	//   ....[144]....
        /*07a0*/ 	.word	0x00011310


	//   ....[145]....
        /*07a4*/ 	.word	0x00011360


	//   ....[146]....
        /*07a8*/ 	.word	0x000113b0


	//   ....[147]....
        /*07ac*/ 	.word	0x00011400


	//   ....[148]....
        /*07b0*/ 	.word	0x00011470


	//   ....[149]....
        /*07b4*/ 	.word	0x000114c0


	//   ....[150]....
        /*07b8*/ 	.word	0x00011530


	//   ....[151]....
        /*07bc*/ 	.word	0x000115a0


	//   ....[152]....
        /*07c0*/ 	.word	0x00011610


	//   ....[153]....
        /*07c4*/ 	.word	0x00011680


	//   ....[154]....
        /*07c8*/ 	.word	0x000116f0


	//   ....[155]....
        /*07cc*/ 	.word	0x00011760


	//   ....[156]....
        /*07d0*/ 	.word	0x000117c0


	//   ....[157]....
        /*07d4*/ 	.word	0x00011830


	//   ....[158]....
        /*07d8*/ 	.word	0x000118a0


	//   ....[159]....
        /*07dc*/ 	.word	0x00011910


	//   ....[160]....
        /*07e0*/ 	.word	0x00011970


	//   ....[161]....
        /*07e4*/ 	.word	0x000119e0


	//   ....[162]....
        /*07e8*/ 	.word	0x00011a40


	//   ....[163]....
        /*07ec*/ 	.word	0x00011ab0


	//   ....[164]....
        /*07f0*/ 	.word	0x00011b20


	//   ....[165]....
        /*07f4*/ 	.word	0x00011b90


	//   ....[166]....
        /*07f8*/ 	.word	0x00011bf0


	//   ....[167]....
        /*07fc*/ 	.word	0x00011c60


	//   ....[168]....
        /*0800*/ 	.word	0x00011cd0


	//   ....[169]....
        /*0804*/ 	.word	0x00011ec0


	//   ....[170]....
        /*0808*/ 	.word	0x000120b0


	//   ....[171]....
        /*080c*/ 	.word	0x00012550


	//   ....[172]....
        /*0810*/ 	.word	0x000125a0


	//   ....[173]....
        /*0814*/ 	.word	0x000125f0


	//   ....[174]....
        /*0818*/ 	.word	0x00012640


	//   ....[175]....
        /*081c*/ 	.word	0x00012690


	//   ....[176]....
        /*0820*/ 	.word	0x000126e0


	//   ....[177]....
        /*0824*/ 	.word	0x00012730


	//   ....[178]....
        /*0828*/ 	.word	0x00012780


	//   ....[179]....
        /*082c*/ 	.word	0x000127f0


	//   ....[180]....
        /*0830*/ 	.word	0x00012860


	//   ....[181]....
        /*0834*/ 	.word	0x000128d0


	//   ....[182]....
        /*0838*/ 	.word	0x00012930


	//   ....[183]....
        /*083c*/ 	.word	0x000129a0


	//   ....[184]....
        /*0840*/ 	.word	0x00012a10


	//   ....[185]....
        /*0844*/ 	.word	0x00012a80


	//   ....[186]....
        /*0848*/ 	.word	0x00012ae0


	//   ....[187]....
        /*084c*/ 	.word	0x00012b40


	//   ....[188]....
        /*0850*/ 	.word	0x00012ba0


	//   ....[189]....
        /*0854*/ 	.word	0x00012d70


	//   ....[190]....
        /*0858*/ 	.word	0x00012f40


	//   ....[191]....
        /*085c*/ 	.word	0x00013400


	//   ....[192]....
        /*0860*/ 	.word	0x00013440


	//   ....[193]....
        /*0864*/ 	.word	0x00013490


	//   ....[194]....
        /*0868*/ 	.word	0x000134d0


	//   ....[195]....
        /*086c*/ 	.word	0x00013520


	//   ....[196]....
        /*0870*/ 	.word	0x00013560


	//   ....[197]....
        /*0874*/ 	.word	0x000135b0


	//   ....[198]....
        /*0878*/ 	.word	0x000135f0


	//   ....[199]....
        /*087c*/ 	.word	0x00013640


	//   ....[200]....
        /*0880*/ 	.word	0x000136a0


	//   ....[201]....
        /*0884*/ 	.word	0x00013700


	//   ....[202]....
        /*0888*/ 	.word	0x00013770


	//   ....[203]....
        /*088c*/ 	.word	0x000137e0


	//   ....[204]....
        /*0890*/ 	.word	0x00013850


	//   ....[205]....
        /*0894*/ 	.word	0x000138b0


	//   ....[206]....
        /*0898*/ 	.word	0x00013900


	//   ....[207]....
        /*089c*/ 	.word	0x00013940


	//   ....[208]....
        /*08a0*/ 	.word	0x00013990


	//   ....[209]....
        /*08a4*/ 	.word	0x000139d0


	//   ....[210]....
        /*08a8*/ 	.word	0x00013a20


	//   ....[211]....
        /*08ac*/ 	.word	0x00013a60


	//   ....[212]....
        /*08b0*/ 	.word	0x00013ab0


	//   ....[213]....
        /*08b4*/ 	.word	0x00013af0


	//   ....[214]....
        /*08b8*/ 	.word	0x00013b40


	//   ....[215]....
        /*08bc*/ 	.word	0x00013b90


	//   ....[216]....
        /*08c0*/ 	.word	0x00013be0


	//   ....[217]....
        /*08c4*/ 	.word	0x00013c30


	//   ....[218]....
        /*08c8*/ 	.word	0x00013c80


	//   ....[219]....
        /*08cc*/ 	.word	0x00013cd0


	//   ....[220]....
        /*08d0*/ 	.word	0x00013d20


	//   ....[221]....
        /*08d4*/ 	.word	0x00013d70


	//   ....[222]....
        /*08d8*/ 	.word	0x00013de0


	//   ....[223]....
        /*08dc*/ 	.word	0x00013e50


	//   ....[224]....
        /*08e0*/ 	.word	0x00013ec0


	//   ....[225]....
        /*08e4*/ 	.word	0x00013f20


	//   ....[226]....
        /*08e8*/ 	.word	0x00013f90


	//   ....[227]....
        /*08ec*/ 	.word	0x00014000


	//   ....[228]....
        /*08f0*/ 	.word	0x00014070


	//   ....[229]....
        /*08f4*/ 	.word	0x000140d0


	//   ....[230]....
        /*08f8*/ 	.word	0x00014140


	//   ....[231]....
        /*08fc*/ 	.word	0x000141b0


	//   ....[232]....
        /*0900*/ 	.word	0x00014220


	//   ....[233]....
        /*0904*/ 	.word	0x00014280


	//   ....[234]....
        /*0908*/ 	.word	0x000142f0


	//   ....[235]....
        /*090c*/ 	.word	0x00014360


	//   ....[236]....
        /*0910*/ 	.word	0x000143d0


	//   ....[237]....
        /*0914*/ 	.word	0x00014430


	//   ....[238]....
        /*0918*/ 	.word	0x000144a0


	//   ....[239]....
        /*091c*/ 	.word	0x00014510


	//   ....[240]....
        /*0920*/ 	.word	0x00014580


	//   ....[241]....
        /*0924*/ 	.word	0x000145e0


	//   ....[242]....
        /*0928*/ 	.word	0x00014650


	//   ....[243]....
        /*092c*/ 	.word	0x000146c0


	//   ....[244]....
        /*0930*/ 	.word	0x00014730


	//   ....[245]....
        /*0934*/ 	.word	0x00014790


	//   ....[246]....
        /*0938*/ 	.word	0x00014800


	//   ....[247]....
        /*093c*/ 	.word	0x00014870


	//   ....[248]....
        /*0940*/ 	.word	0x000148c0


	//   ....[249]....
        /*0944*/ 	.word	0x00014900


	//   ....[250]....
        /*0948*/ 	.word	0x00014950


	//   ....[251]....
        /*094c*/ 	.word	0x000149a0


	//   ....[252]....
        /*0950*/ 	.word	0x000149f0


	//   ....[253]....
        /*0954*/ 	.word	0x00014a60


	//   ....[254]....
        /*0958*/ 	.word	0x00014ab0


	//   ....[255]....
        /*095c*/ 	.word	0x00014b00


	//   ....[0]....
        /*0960*/ 	.word	0x00014b50


	//   ....[1]....
        /*0964*/ 	.word	0x00014ba0


	//   ....[2]....
        /*0968*/ 	.word	0x00014bf0


	//   ....[3]....
        /*096c*/ 	.word	0x00014c60


	//   ....[4]....
        /*0970*/ 	.word	0x00014cb0


	//   ....[5]....
        /*0974*/ 	.word	0x00014d20


	//   ....[6]....
        /*0978*/ 	.word	0x00014d80


	//   ....[7]....
        /*097c*/ 	.word	0x00014df0


	//----- nvinfo : EIATTR_EXIT_INSTR_OFFSETS
	.align		4
.L_548:
        /*0980*/ 	.byte	0x04, 0x1c
        /*0982*/ 	.short	(.L_550 - .L_549)


	//   ....[0]....
.L_549:
        /*0984*/ 	.word	0x00000fe0


	//   ....[1]....
        /*0988*/ 	.word	0x00011270


	//----- nvinfo : EIATTR_MAX_THREADS
	.align		4
.L_550:
        /*098c*/ 	.byte	0x04, 0x05
        /*098e*/ 	.short	(.L_552 - .L_551)
.L_551:
        /*0990*/ 	.word	0x00000080
        /*0994*/ 	.word	0x00000001
        /*0998*/ 	.word	0x00000001


	//----- nvinfo : EIATTR_CRS_STACK_SIZE
	.align		4
.L_552:
        /*099c*/ 	.byte	0x04, 0x1e
        /*099e*/ 	.short	(.L_554 - .L_553)
.L_553:
        /*09a0*/ 	.word	0x00000000
.L_554:


//--------------------- .nv.info._ZN7cutlass13device_kernelIN5flash19enable_sm80_to_sm89INS1_16FlashAttnFwdSm80INS1_25CollectiveMainloopFwdSm80ILi4ELi1ELb0EN4cute5tupleIJNS5_1CILi128EEENS7_ILi48EEENS7_ILi96EEEEEELi96ENS_6half_tEfNS_4arch4Sm80ELb1ELb0ELb0ELb1ELb1ELb1ELb1ELb1EEENS1_21CollectiveEpilogueFwdINS6_IJS8_SA_S9_EEENS6_IJNS7_ILi1EEESI_SI_EEESC_SE_Li128ELb1ELb1ELb1ELb0EEENS1_36VarlenDynamicPersistentTileSchedulerILi128ELi48ELi128ELi128ELb1ELb1ELb0ELb1ELb1ELb1EEEEEEEEEvNT_6ParamsE --------------------------
	.section	.nv.info._ZN7cutlass13device_kernelIN5flash19enable_sm80_to_sm89INS1_16FlashAttnFwdSm80INS1_25CollectiveMainloopFwdSm80ILi4ELi1ELb0EN4cute5tupleIJNS5_1CILi128EEENS7_ILi48EEENS7_ILi96EEEEEELi96ENS_6half_tEfNS_4arch4Sm80ELb1ELb0ELb0ELb1ELb1ELb1ELb1ELb1EEENS1_21CollectiveEpilogueFwdINS6_IJS8_SA_S9_EEENS6_IJNS7_ILi1EEESI_SI_EEESC_SE_Li128ELb1ELb1ELb1ELb0EEENS1_36VarlenDynamicPersistentTileSchedulerILi128ELi48ELi128ELi128ELb1ELb1ELb0ELb1ELb1ELb1EEEEEEEEEvNT_6ParamsE,"",@"SHT_CUDA_INFO"
	.sectionflags	@""
	.align	4


	//----- nvinfo : EIATTR_CUDA_API_VERSION
	.align		4
        /*0000*/ 	.byte	0x04, 0x37
        /*0002*/ 	.short	(.L_556 - .L_555)
.L_555:
        /*0004*/ 	.word	0x00000082


	//----- nvinfo : EIATTR_SW2861232_WAR
	.align		4
.L_556:
        /*0008*/ 	.byte	0x01, 0x35
	.zero		2


	//----- nvinfo : EIATTR_PARAM_CBANK
	.align		4
        /*000c*/ 	.byte	0x04, 0x0a
        /*000e*/ 	.short	(.L_558 - .L_557)
	.align		4
.L_557:
        /*0010*/ 	.word	index@(.nv.constant0._ZN7cutlass13device_kernelIN5flash19enable_sm80_to_sm89INS1_16FlashAttnFwdSm80INS1_25CollectiveMainloopFwdSm80ILi4ELi1ELb0EN4cute5tupleIJNS5_1CILi128EEENS7_ILi48EEENS7_ILi96EEEEEELi96ENS_6half_tEfNS_4arch4Sm80ELb1ELb0ELb0ELb1ELb1ELb1ELb1ELb1EEENS1_21CollectiveEpilogueFwdINS6_IJS8_SA_S9_EEENS6_IJNS7_ILi1EEESI_SI_EEESC_SE_Li128ELb1ELb1ELb1ELb0EEENS1_36VarlenDynamicPersistentTileSchedulerILi128ELi48ELi128ELi128ELb1ELb1ELb0ELb1ELb1ELb1EEEEEEEEEvNT_6ParamsE)
        /*0014*/ 	.short	0x0160
        /*0016*/ 	.short	0x0438


	//----- nvinfo : EIATTR_CBANK_PARAM_SIZE
	.align		4
.L_558:
        /*0018*/ 	.byte	0x03, 0x19
        /*001a*/ 	.short	0x0438


	//----- nvinfo : EIATTR_KPARAM_INFO
	.align		4
        /*001c*/ 	.byte	0x04, 0x17
        /*001e*/ 	.short	(.L_560 - .L_559)
.L_559:
        /*0020*/ 	.word	0x00000000
        /*0024*/ 	.short	0x0000
        /*0026*/ 	.short	0x0000
        /*0028*/ 	.byte	0x00, 0xf0, 0xe1, 0x10


	//----- nvinfo : EIATTR_MAXREG_COUNT
	.align		4
.L_560:
        /*002c*/ 	.byte	0x03, 0x1b
        /*002e*/ 	.short	0x00ff


	//----- nvinfo : EIATTR_NUM_BARRIERS
	.align		4
        /*0030*/ 	.byte	0x02, 0x4c
        /*0032*/ 	.byte	0x06
	.zero		1


	//----- nvinfo : EIATTR_ANNOTATIONS
	.align		4
        /*0034*/ 	.byte	0x04, 0x55
        /*0036*/ 	.short	(.L_562 - .L_561)


	//   ....[0]....
.L_561:
        /* <DEDUP_REMOVED lines=213> */


	//----- nvinfo : EIATTR_MERCURY_ISA_VERSION
	.align		4
.L_562:
        /*0d70*/ 	.byte	0x03, 0x5f
        /*0d72*/ 	.short	0x0000


	//----- nvinfo : EIATTR_INT_WARP_WIDE_INSTR_OFFSETS
	.align		4
        /*0d74*/ 	.byte	0x04, 0x31
        /*0d76*/ 	.short	(.L_564 - .L_563)


	//   ....[0]....
.L_563:
        /*0d78*/ 	.word	0x00019900


	//   ....[1]....
        /*0d7c*/ 	.word	0x00019980


	//----- nvinfo : EIATTR_COOP_GROUP_MASK_REGIDS
	.align		4
.L_564:
        /*0d80*/ 	.byte	0x04, 0x29
        /*0d82*/ 	.short	(.L_566 - .L_565)


	//   ....[0]....
.L_565:
        /*0d84*/ 	.word	0xffffffff


	//   ....[1]....
        /*0d88*/ 	.word	0xffffffff


	//   ....[2]....
        /*0d8c*/ 	.word	0xffffffff


	//   ....[3]....
        /*0d90*/ 	.word	0xffffffff


	//   ....[4]....
        /*0d94*/ 	.word	0xffffffff


	//   ....[5]....
        /*0d98*/ 	.word	0xffffffff


	//   ....[6]....
        /*0d9c*/ 	.word	0xffffffff


	//   ....[7]....
        /*0da0*/ 	.word	0xffffffff


	//   ....[8]....
        /*0da4*/ 	.word	0xffffffff


	//   ....[9]....
        /*0da8*/ 	.word	0xffffffff


	//   ....[10]....
        /*0dac*/ 	.word	0xffffffff


	//   ....[11]....
        /*0db0*/ 	.word	0xffffffff


	//   ....[12]....
        /*0db4*/ 	.word	0xffffffff


	//   ....[13]....
        /*0db8*/ 	.word	0xffffffff


	//   ....[14]....
        /*0dbc*/ 	.word	0xffffffff


	//   ....[15]....
        /*0dc0*/ 	.word	0xffffffff


	//   ....[16]....
        /*0dc4*/ 	.word	0xffffffff


	//   ....[17]....
        /*0dc8*/ 	.word	0xffffffff


	//   ....[18]....
        /*0dcc*/ 	.word	0xffffffff


	//   ....[19]....
        /*0dd0*/ 	.word	0xffffffff


	//   ....[20]....
        /*0dd4*/ 	.word	0xffffffff


	//   ....[21]....
        /*0dd8*/ 	.word	0xffffffff


	//   ....[22]....
        /*0ddc*/ 	.word	0xffffffff


	//   ....[23]....
        /*0de0*/ 	.word	0xffffffff


	//   ....[24]....
        /*0de4*/ 	.word	0xffffffff


	//   ....[25]....
        /*0de8*/ 	.word	0xffffffff


	//   ....[26]....
        /*0dec*/ 	.word	0xffffffff


	//   ....[27]....
        /*0df0*/ 	.word	0xffffffff


	//   ....[28]....
        /*0df4*/ 	.word	0xffffffff


	//   ....[29]....
        /*0df8*/ 	.word	0xffffffff


	//   ....[30]....
        /*0dfc*/ 	.word	0xffffffff


	//   ....[31]....
        /*0e00*/ 	.word	0xffffffff


	//   ....[32]....
        /*0e04*/ 	.word	0xffffffff


	//   ....[33]....
        /*0e08*/ 	.word	0xffffffff


	//   ....[34]....
        /*0e0c*/ 	.word	0xffffffff


	//   ....[35]....
        /*0e10*/ 	.word	0xffffffff


	//   ....[36]....
        /*0e14*/ 	.word	0xffffffff


	//   ....[37]....
        /*0e18*/ 	.word	0xffffffff


	//   ....[38]....
        /*0e1c*/ 	.word	0xffffffff


	//   ....[39]....
        /*0e20*/ 	.word	0xffffffff


	//   ....[40]....
        /*0e24*/ 	.word	0xffffffff


	//   ....[41]....
        /*0e28*/ 	.word	0xffffffff


	//   ....[42]....
        /*0e2c*/ 	.word	0xffffffff


	//   ....[43]....
        /*0e30*/ 	.word	0xffffffff


	//   ....[44]....
        /*0e34*/ 	.word	0xffffffff


	//   ....[45]....
        /*0e38*/ 	.word	0xffffffff


	//   ....[46]....
        /*0e3c*/ 	.word	0xffffffff


	//   ....[47]....
        /*0e40*/ 	.word	0xffffffff


	//   ....[48]....
        /*0e44*/ 	.word	0xffffffff


	//   ....[49]....
        /*0e48*/ 	.word	0xffffffff


	//   ....[50]....
        /*0e4c*/ 	.word	0xffffffff


	//   ....[51]....
        /*0e50*/ 	.word	0xffffffff


	//   ....[52]....
        /*0e54*/ 	.word	0xffffffff


	//   ....[53]....
        /*0e58*/ 	.word	0xffffffff


	//   ....[54]....
        /*0e5c*/ 	.word	0xffffffff


	//   ....[55]....
        /*0e60*/ 	.word	0xffffffff


	//   ....[56]....
        /*0e64*/ 	.word	0xffffffff


	//   ....[57]....
        /*0e68*/ 	.word	0xffffffff


	//   ....[58]....
        /*0e6c*/ 	.word	0xffffffff


	//   ....[59]....
        /*0e70*/ 	.word	0xffffffff


	//   ....[60]....
        /*0e74*/ 	.word	0xffffffff


	//   ....[61]....
        /*0e78*/ 	.word	0xffffffff


	//   ....[62]....
        /*0e7c*/ 	.word	0xffffffff


	//   ....[63]....
        /*0e80*/ 	.word	0xffffffff


	//   ....[64]....
        /*0e84*/ 	.word	0xffffffff


	//   ....[65]....
        /*0e88*/ 	.word	0xffffffff


	//   ....[66]....
        /*0e8c*/ 	.word	0xffffffff


	//   ....[67]....
        /*0e90*/ 	.word	0xffffffff


	//   ....[68]....
        /*0e94*/ 	.word	0xffffffff


	//   ....[69]....
        /*0e98*/ 	.word	0xffffffff


	//   ....[70]....
        /*0e9c*/ 	.word	0xffffffff


	//   ....[71]....
        /*0ea0*/ 	.word	0xffffffff


	//   ....[72]....
        /*0ea4*/ 	.word	0xffffffff


	//   ....[73]....
        /*0ea8*/ 	.word	0xffffffff


	//   ....[74]....
        /*0eac*/ 	.word	0xffffffff


	//   ....[75]....
        /*0eb0*/ 	.word	0xffffffff


	//   ....[76]....
        /*0eb4*/ 	.word	0xffffffff


	//   ....[77]....
        /*0eb8*/ 	.word	0xffffffff


	//   ....[78]....
        /*0ebc*/ 	.word	0xffffffff


	//   ....[79]....
        /*0ec0*/ 	.word	0xffffffff


	//   ....[80]....
        /*0ec4*/ 	.word	0xffffffff


	//   ....[81]....
        /*0ec8*/ 	.word	0xffffffff


	//   ....[82]....
        /*0ecc*/ 	.word	0xffffffff


	//   ....[83]....
        /*0ed0*/ 	.word	0xffffffff


	//   ....[84]....
        /*0ed4*/ 	.word	0xffffffff


	//   ....[85]....
        /*0ed8*/ 	.word	0xffffffff


	//   ....[86]....
        /*0edc*/ 	.word	0xffffffff


	//   ....[87]....
        /*0ee0*/ 	.word	0xffffffff


	//   ....[88]....
        /*0ee4*/ 	.word	0xffffffff


	//   ....[89]....
        /*0ee8*/ 	.word	0xffffffff


	//   ....[90]....
        /*0eec*/ 	.word	0xffffffff


	//   ....[91]....
        /*0ef0*/ 	.word	0xffffffff


	//   ....[92]....
        /*0ef4*/ 	.word	0xffffffff


	//   ....[93]....
        /*0ef8*/ 	.word	0xffffffff


	//   ....[94]....
        /*0efc*/ 	.word	0xffffffff


	//   ....[95]....
        /*0f00*/ 	.word	0xffffffff


	//   ....[96]....
        /*0f04*/ 	.word	0xffffffff


	//   ....[97]....
        /*0f08*/ 	.word	0xffffffff


	//   ....[98]....
        /*0f0c*/ 	.word	0xffffffff


	//   ....[99]....
        /*0f10*/ 	.word	0xffffffff


	//   ....[100]....
        /*0f14*/ 	.word	0xffffffff


	//   ....[101]....
        /*0f18*/ 	.word	0xffffffff


	//   ....[102]....
        /*0f1c*/ 	.word	0xffffffff


	//   ....[103]....
        /*0f20*/ 	.word	0xffffffff


	//   ....[104]....
        /*0f24*/ 	.word	0xffffffff


	//   ....[105]....
        /*0f28*/ 	.word	0xffffffff


	//   ....[106]....
        /*0f2c*/ 	.word	0xffffffff


	//   ....[107]....
        /*0f30*/ 	.word	0xffffffff


	//   ....[108]....
        /*0f34*/ 	.word	0xffffffff


	//   ....[109]....
        /*0f38*/ 	.word	0xffffffff


	//   ....[110]....
        /*0f3c*/ 	.word	0xffffffff


	//   ....[111]....
        /*0f40*/ 	.word	0xffffffff


	//   ....[112]....
        /*0f44*/ 	.word	0xffffffff


	//   ....[113]....
        /*0f48*/ 	.word	0xffffffff


	//   ....[114]....
        /*0f4c*/ 	.word	0xffffffff


	//   ....[115]....
        /*0f50*/ 	.word	0xffffffff


	//   ....[116]....
        /*0f54*/ 	.word	0xffffffff


	//   ....[117]....
        /*0f58*/ 	.word	0xffffffff


	//   ....[118]....
        /*0f5c*/ 	.word	0xffffffff


	//   ....[119]....
        /*0f60*/ 	.word	0xffffffff


	//   ....[120]....
        /*0f64*/ 	.word	0xffffffff


	//   ....[121]....
        /*0f68*/ 	.word	0xffffffff


	//   ....[122]....
        /*0f6c*/ 	.word	0xffffffff


	//   ....[123]....
        /*0f70*/ 	.word	0xffffffff


	//   ....[124]....
        /*0f74*/ 	.word	0xffffffff


	//   ....[125]....
        /*0f78*/ 	.word	0xffffffff


	//   ....[126]....
        /*0f7c*/ 	.word	0xffffffff


	//   ....[127]....
        /*0f80*/ 	.word	0xffffffff


	//   ....[128]....
        /*0f84*/ 	.word	0xffffffff


	//   ....[129]....
        /*0f88*/ 	.word	0xffffffff


	//   ....[130]....
        /*0f8c*/ 	.word	0xffffffff


	//   ....[131]....
        /*0f90*/ 	.word	0xffffffff


	//   ....[132]....
        /*0f94*/ 	.word	0xffffffff


	//   ....[133]....
        /*0f98*/ 	.word	0xffffffff


	//   ....[134]....
        /*0f9c*/ 	.word	0xffffffff


	//   ....[135]....
        /*0fa0*/ 	.word	0xffffffff


	//   ....[136]....
        /*0fa4*/ 	.word	0xffffffff


	//   ....[137]....
        /*0fa8*/ 	.word	0xffffffff


	//   ....[138]....
        /*0fac*/ 	.word	0xffffffff


	//   ....[139]....
        /*0fb0*/ 	.word	0xffffffff


	//   ....[140]....
        /*0fb4*/ 	.word	0xffffffff


	//   ....[141]....
        /*0fb8*/ 	.word	0xffffffff


	//   ....[142]....
        /*0fbc*/ 	.word	0xffffffff


	//   ....[143]....
        /*0fc0*/ 	.word	0xffffffff


	//   ....[144]....
        /*0fc4*/ 	.word	0xffffffff


	//   ....[145]....
        /*0fc8*/ 	.word	0xffffffff


	//   ....[146]....
        /*0fcc*/ 	.word	0xffffffff


	//   ....[147]....
        /*0fd0*/ 	.word	0xffffffff


	//   ....[148]....
        /*0fd4*/ 	.word	0xffffffff


	//   ....[149]....
        /*0fd8*/ 	.word	0xffffffff


	//   ....[150]....
        /*0fdc*/ 	.word	0xffffffff


	//   ....[151]....
        /*0fe0*/ 	.word	0xffffffff


	//   ....[152]....
        /*0fe4*/ 	.word	0xffffffff


	//   ....[153]....
        /*0fe8*/ 	.word	0xffffffff


	//   ....[154]....
        /*0fec*/ 	.word	0xffffffff


	//   ....[155]....
        /*0ff0*/ 	.word	0xffffffff


	//   ....[156]....
        /*0ff4*/ 	.word	0xffffffff


	//   ....[157]....
        /*0ff8*/ 	.word	0xffffffff


	//   ....[158]....
        /*0ffc*/ 	.word	0xffffffff


	//   ....[159]....
        /*1000*/ 	.word	0xffffffff


	//   ....[160]....
        /*1004*/ 	.word	0xffffffff


	//   ....[161]....
        /*1008*/ 	.word	0xffffffff


	//   ....[162]....
        /*100c*/ 	.word	0xffffffff


	//   ....[163]....
        /*1010*/ 	.word	0xffffffff


	//   ....[164]....
        /*1014*/ 	.word	0xffffffff


	//   ....[165]....
        /*1018*/ 	.word	0xffffffff


	//   ....[166]....
        /*101c*/ 	.word	0xffffffff


	//   ....[167]....
        /*1020*/ 	.word	0xffffffff


	//   ....[168]....
        /*1024*/ 	.word	0xffffffff


	//   ....[169]....
        /*1028*/ 	.word	0xffffffff


	//   ....[170]....
        /*102c*/ 	.word	0xffffffff


	//   ....[171]....
        /*1030*/ 	.word	0xffffffff


	//   ....[172]....
        /*1034*/ 	.word	0xffffffff


	//   ....[173]....
        /*1038*/ 	.word	0xffffffff


	//   ....[174]....
        /*103c*/ 	.word	0xffffffff


	//   ....[175]....
        /*1040*/ 	.word	0xffffffff


	//   ....[176]....
        /*1044*/ 	.word	0xffffffff


	//   ....[177]....
        /*1048*/ 	.word	0xffffffff


	//   ....[178]....
        /*104c*/ 	.word	0xffffffff


	//   ....[179]....
        /*1050*/ 	.word	0xffffffff


	//   ....[180]....
        /*1054*/ 	.word	0xffffffff


	//   ....[181]....
        /*1058*/ 	.word	0xffffffff


	//   ....[182]....
        /*105c*/ 	.word	0xffffffff


	//   ....[183]....
        /*1060*/ 	.word	0xffffffff


	//   ....[184]....
        /*1064*/ 	.word	0xffffffff


	//   ....[185]....
        /*1068*/ 	.word	0xffffffff


	//   ....[186]....
        /*106c*/ 	.word	0xffffffff


	//   ....[187]....
        /*1070*/ 	.word	0xffffffff


	//   ....[188]....
        /*1074*/ 	.word	0xffffffff


	//   ....[189]....
        /*1078*/ 	.word	0xffffffff


	//   ....[190]....
        /*107c*/ 	.word	0xffffffff


	//   ....[191]....
        /*1080*/ 	.word	0xffffffff


	//   ....[192]....
        /*1084*/ 	.word	0xffffffff


	//   ....[193]....
        /*1088*/ 	.word	0xffffffff


	//   ....[194]....
        /*108c*/ 	.word	0xffffffff


	//   ....[195]....
        /*1090*/ 	.word	0xffffffff


	//   ....[196]....
        /*1094*/ 	.word	0xffffffff


	//   ....[197]....
        /*1098*/ 	.word	0xffffffff


	//   ....[198]....
        /*109c*/ 	.word	0xffffffff


	//   ....[199]....
        /*10a0*/ 	.word	0xffffffff


	//   ....[200]....
        /*10a4*/ 	.word	0xffffffff


	//   ....[201]....
        /*10a8*/ 	.word	0xffffffff


	//   ....[202]....
        /*10ac*/ 	.word	0xffffffff


	//   ....[203]....
        /*10b0*/ 	.word	0xffffffff


	//   ....[204]....
        /*10b4*/ 	.word	0xffffffff


	//   ....[205]....
        /*10b8*/ 	.word	0xffffffff


	//   ....[206]....
        /*10bc*/ 	.word	0xffffffff


	//   ....[207]....
        /*10c0*/ 	.word	0xffffffff


	//   ....[208]....
        /*10c4*/ 	.word	0xffffffff


	//   ....[209]....
        /*10c8*/ 	.word	0xffffffff


	//   ....[210]....
        /*10cc*/ 	.word	0xffffffff


	//   ....[211]....
        /*10d0*/ 	.word	0xffffffff


	//   ....[212]....
        /*10d4*/ 	.word	0xffffffff


	//   ....[213]....
        /*10d8*/ 	.word	0xffffffff


	//   ....[214]....
        /*10dc*/ 	.word	0xffffffff


	//   ....[215]....
        /*10e0*/ 	.word	0xffffffff


	//   ....[216]....
        /*10e4*/ 	.word	0xffffffff


	//   ....[217]....
        /*10e8*/ 	.word	0xffffffff


	//   ....[218]....
        /*10ec*/ 	.word	0xffffffff


	//   ....[219]....
        /*10f0*/ 	.word	0xffffffff


	//   ....[220]....
        /*10f4*/ 	.word	0xffffffff


	//   ....[221]....
        /*10f8*/ 	.word	0xffffffff


	//   ....[222]....
        /*10fc*/ 	.word	0xffffffff


	//   ....[223]....
        /*1100*/ 	.word	0xffffffff


	//   ....[224]....
        /*1104*/ 	.word	0xffffffff


	//   ....[225]....
        /*1108*/ 	.word	0xffffffff


	//   ....[226]....
        /*110c*/ 	.word	0xffffffff


	//   ....[227]....
        /*1110*/ 	.word	0xffffffff


	//   ....[228]....
        /*1114*/ 	.word	0xffffffff


	//   ....[229]....
        /*1118*/ 	.word	0xffffffff


	//   ....[230]....
        /*111c*/ 	.word	0xffffffff


	//   ....[231]....
        /*1120*/ 	.word	0xffffffff


	//   ....[232]....
        /*1124*/ 	.word	0xffffffff


	//   ....[233]....
        /*1128*/ 	.word	0xffffffff


	//   ....[234]....
        /*112c*/ 	.word	0xffffffff


	//   ....[235]....
        /*1130*/ 	.word	0xffffffff


	//   ....[236]....
        /*1134*/ 	.word	0xffffffff


	//   ....[237]....
        /*1138*/ 	.word	0xffffffff


	//   ....[238]....
        /*113c*/ 	.word	0xffffffff


	//   ....[239]....
        /*1140*/ 	.word	0xffffffff


	//   ....[240]....
        /*1144*/ 	.word	0xffffffff


	//   ....[241]....
        /*1148*/ 	.word	0xffffffff


	//   ....[242]....
        /*114c*/ 	.word	0xffffffff


	//   ....[243]....
        /*1150*/ 	.word	0xffffffff


	//   ....[244]....
        /*1154*/ 	.word	0xffffffff


	//   ....[245]....
        /*1158*/ 	.word	0xffffffff


	//   ....[246]....
        /*115c*/ 	.word	0xffffffff


	//   ....[247]....
        /*1160*/ 	.word	0xffffffff


	//   ....[248]....
        /*1164*/ 	.word	0xffffffff


	//   ....[249]....
        /*1168*/ 	.word	0xffffffff


	//   ....[250]....
        /*116c*/ 	.word	0xffffffff


	//   ....[251]....
        /*1170*/ 	.word	0xffffffff


	//   ....[252]....
        /*1174*/ 	.word	0xffffffff


	//   ....[253]....
        /*1178*/ 	.word	0xffffffff


	//   ....[254]....
        /*117c*/ 	.word	0xffffffff


	//   ....[255]....
        /*1180*/ 	.word	0xffffffff


	//   ....[0]....
        /*1184*/ 	.word	0xffffffff


	//   ....[1]....
        /*1188*/ 	.word	0xffffffff


	//   ....[2]....
        /*118c*/ 	.word	0xffffffff


	//   ....[3]....
        /*1190*/ 	.word	0xffffffff


	//   ....[4]....
        /*1194*/ 	.word	0xffffffff


	//   ....[5]....
        /*1198*/ 	.word	0xffffffff


	//   ....[6]....
        /*119c*/ 	.word	0xffffffff


	//   ....[7]....
        /*11a0*/ 	.word	0xffffffff


	//   ....[8]....
        /*11a4*/ 	.word	0xffffffff


	//   ....[9]....
        /*11a8*/ 	.word	0xffffffff


	//   ....[10]....
        /*11ac*/ 	.word	0xffffffff


	//   ....[11]....
        /*11b0*/ 	.word	0xffffffff


	//   ....[12]....
        /*11b4*/ 	.word	0xffffffff


	//   ....[13]....
        /*11b8*/ 	.word	0xffffffff


	//   ....[14]....
        /*11bc*/ 	.word	0xffffffff


	//   ....[15]....
        /*11c0*/ 	.word	0xffffffff


	//   ....[16]....
        /*11c4*/ 	.word	0xffffffff


	//   ....[17]....
        /*11c8*/ 	.word	0xffffffff


	//   ....[18]....
        /*11cc*/ 	.word	0xffffffff


	//   ....[19]....
        /*11d0*/ 	.word	0xffffffff


	//   ....[20]....
        /*11d4*/ 	.word	0xffffffff


	//   ....[21]....
        /*11d8*/ 	.word	0xffffffff


	//   ....[22]....
        /*11dc*/ 	.word	0xffffffff


	//   ....[23]....
        /*11e0*/ 	.word	0xffffffff


	//   ....[24]....
        /*11e4*/ 	.word	0xffffffff


	//   ....[25]....
        /*11e8*/ 	.word	0xffffffff


	//   ....[26]....
        /*11ec*/ 	.word	0xffffffff


	//   ....[27]....
        /*11f0*/ 	.word	0xffffffff


	//   ....[28]....
        /*11f4*/ 	.word	0xffffffff


	//   ....[29]....
        /*11f8*/ 	.word	0xffffffff


	//   ....[30]....
        /*11fc*/ 	.word	0xffffffff


	//   ....[31]....
        /*1200*/ 	.word	0xffffffff


	//----- nvinfo : EIATTR_COOP_GROUP_INSTR_OFFSETS
	.align		4
.L_566:
        /*1204*/ 	.byte	0x04, 0x28
        /*1206*/ 	.short	(.L_568 - .L_567)


	//   ....[0]....
.L_567:
        /*1208*/ 	.word	0x00000050


	//   ....[1]....
        /*120c*/ 	.word	0x00000200


	//   ....[2]....
        /*1210*/ 	.word	0x00000230


	//   ....[3]....
        /*1214*/ 	.word	0x00000260


	//   ....[4]....
        /*1218*/ 	.word	0x00000290


	//   ....[5]....
        /*121c*/ 	.word	0x000002c0


	//   ....[6]....
        /*1220*/ 	.word	0x000002f0


	//   ....[7]....
        /*1224*/ 	.word	0x00000450


	//   ....[8]....
        /*1228*/ 	.word	0x00000490


	//   ....[9]....
        /*122c*/ 	.word	0x000004c0


	//   ....[10]....
        /*1230*/ 	.word	0x000004f0


	//   ....[11]....
        /*1234*/ 	.word	0x00000520


	//   ....[12]....
        /*1238*/ 	.word	0x00000550


	//   ....[13]....
        /*123c*/ 	.word	0x000005e0


	//   ....[14]....
        /*1240*/ 	.word	0x00000630


	//   ....[15]....
        /*1244*/ 	.word	0x00000650


	//   ....[16]....
        /*1248*/ 	.word	0x000006b0


	//   ....[17]....
        /*124c*/ 	.word	0x00004080


	//   ....[18]....
        /*1250*/ 	.word	0x00004090


	//   ....[19]....
        /*1254*/ 	.word	0x00005c50


	//   ....[20]....
        /*1258*/ 	.word	0x00005c60


	//   ....[21]....
        /*125c*/ 	.word	0x000075d0


	//   ....[22]....
        /*1260*/ 	.word	0x000075f0


	//   ....[23]....
        /*1264*/ 	.word	0x00007c10


	//   ....[24]....
        /*1268*/ 	.word	0x00007c30


	//   ....[25]....
        /*126c*/ 	.word	0x00008c50


	//   ....[26]....
        /*1270*/ 	.word	0x00008c70


	//   ....[27]....
        /*1274*/ 	.word	0x00008e10


	//   ....[28]....
        /*1278*/ 	.word	0x00008e20


	//   ....[29]....
        /*127c*/ 	.word	0x00008fc0


	//   ....[30]....
        /*1280*/ 	.word	0x00008fe0


	//   ....[31]....
        /*1284*/ 	.word	0x00009180


	//   ....[32]....
        /*1288*/ 	.word	0x00009190


	//   ....[33]....
        /*128c*/ 	.word	0x000096d0


	//   ....[34]....
        /*1290*/ 	.word	0x000096e0


	//   ....[35]....
        /*1294*/ 	.word	0x000096f0


	//   ....[36]....
        /*1298*/ 	.word	0x00009700


	//   ....[37]....
        /*129c*/ 	.word	0x00009b90


	//   ....[38]....
        /*12a0*/ 	.word	0x00009bb0


	//   ....[39]....
        /*12a4*/ 	.word	0x00009bd0


	//   ....[40]....
        /*12a8*/ 	.word	0x00009bf0


	//   ....[41]....
        /*12ac*/ 	.word	0x0000a110


	//   ....[42]....
        /*12b0*/ 	.word	0x0000a380


	//   ....[43]....
        /*12b4*/ 	.word	0x0000a3c0


	//   ....[44]....
        /*12b8*/ 	.word	0x0000a3f0


	//   ....[45]....
        /*12bc*/ 	.word	0x0000cf20


	//   ....[46]....
        /*12c0*/ 	.word	0x0000cf40


	//   ....[47]....
        /*12c4*/ 	.word	0x0000cf60


	//   ....[48]....
        /*12c8*/ 	.word	0x0000cf80


	//   ....[49]....
        /*12cc*/ 	.word	0x0000d2d0


	//   ....[50]....
        /*12d0*/ 	.word	0x0000d540


	//   ....[51]....
        /*12d4*/ 	.word	0x0000d580


	//   ....[52]....
        /*12d8*/ 	.word	0x0000d5c0


	//   ....[53]....
        /*12dc*/ 	.word	0x00010380


	//   ....[54]....
        /*12e0*/ 	.word	0x000103b0


	//   ....[55]....
        /*12e4*/ 	.word	0x00010570


	//   ....[56]....
        /*12e8*/ 	.word	0x00010580


	//   ....[57]....
        /*12ec*/ 	.word	0x00010f70


	//   ....[58]....
        /*12f0*/ 	.word	0x00010f90


	//   ....[59]....
        /*12f4*/ 	.word	0x00011110


	//   ....[60]....
        /*12f8*/ 	.word	0x00011120


	//   ....[61]....
        /*12fc*/ 	.word	0x00011340


	//   ....[62]....
        /*1300*/ 	.word	0x00011500


	//   ....[63]....
        /*1304*/ 	.word	0x00011510


	//   ....[64]....
        /*1308*/ 	.word	0x00011520


	//   ....[65]....
        /*130c*/ 	.word	0x00011cb0


	//   ....[66]....
        /*1310*/ 	.word	0x00011cd0


	//   ....[67]....
        /*1314*/ 	.word	0x00011cf0


	//   ....[68]....
        /*1318*/ 	.word	0x00011d00


	//   ....[69]....
        /*131c*/ 	.word	0x00011d30


	//   ....[70]....
        /*1320*/ 	.word	0x00011d50


	//   ....[71]....
        /*1324*/ 	.word	0x00011d70


	//   ....[72]....
        /*1328*/ 	.word	0x00011d80


	//   ....[73]....
        /*132c*/ 	.word	0x000131f0


	//   ....[74]....
        /*1330*/ 	.word	0x00013210


	//   ....[75]....
        /*1334*/ 	.word	0x00013380


	//   ....[76]....
        /*1338*/ 	.word	0x00013390


	//   ....[77]....
        /*133c*/ 	.word	0x00013d50


	//   ....[78]....
        /*1340*/ 	.word	0x00013d70


	//   ....[79]....
        /*1344*/ 	.word	0x00013ec0


	//   ....[80]....
        /*1348*/ 	.word	0x00013ed0


	//   ....[81]....
        /*134c*/ 	.word	0x000140f0


	//   ....[82]....
        /*1350*/ 	.word	0x000142a0


	//   ....[83]....
        /*1354*/ 	.word	0x000142b0


	//   ....[84]....
        /*1358*/ 	.word	0x000142c0


	//   ....[85]....
        /*135c*/ 	.word	0x00014840


	//   ....[86]....
        /*1360*/ 	.word	0x00014860


	//   ....[87]....
        /*1364*/ 	.word	0x00014940


	//   ....[88]....
        /*1368*/ 	.word	0x00014960


	//   ....[89]....
        /*136c*/ 	.word	0x00014a40


	//   ....[90]....
        /*1370*/ 	.word	0x00014a60


	//   ....[91]....
        /*1374*/ 	.word	0x00014b40


	//   ....[92]....
        /*1378*/ 	.word	0x00014b60


	//   ....[93]....
        /*137c*/ 	.word	0x00016610


	//   ....[94]....
        /*1380*/ 	.word	0x00016660


	//   ....[95]....
        /*1384*/ 	.word	0x00016790


	//   ....[96]....
        /*1388*/ 	.word	0x000167a0


	//   ....[97]....
        /*138c*/ 	.word	0x00017160


	//   ....[98]....
        /*1390*/ 	.word	0x00017180


	//   ....[99]....
        /*1394*/ 	.word	0x00017270


	//   ....[100]....
        /*1398*/ 	.word	0x00017280


	//   ....[101]....
        /*139c*/ 	.word	0x00017680


	//   ....[102]....
        /*13a0*/ 	.word	0x000176b0


	//   ....[103]....
        /*13a4*/ 	.word	0x000176d0


	//   ....[104]....
        /*13a8*/ 	.word	0x000176f0


	//   ....[105]....
        /*13ac*/ 	.word	0x00017710


	//   ....[106]....
        /*13b0*/ 	.word	0x00017730


	//   ....[107]....
        /*13b4*/ 	.word	0x00017750


	//   ....[108]....
        /*13b8*/ 	.word	0x00017770


	//   ....[109]....
        /*13bc*/ 	.word	0x00018f40


	//   ....[110]....
        /*13c0*/ 	.word	0x00018f70


	//   ....[111]....
        /*13c4*/ 	.word	0x00018f80


	//   ....[112]....
        /*13c8*/ 	.word	0x00018f90


	//   ....[113]....
        /*13cc*/ 	.word	0x00018fa0


	//   ....[114]....
        /*13d0*/ 	.word	0x00018fd0


	//   ....[115]....
        /*13d4*/ 	.word	0x00018ff0


	//   ....[116]....
        /*13d8*/ 	.word	0x00019010


	//   ....[117]....
        /*13dc*/ 	.word	0x0001a5e0


	//   ....[118]....
        /*13e0*/ 	.word	0x0001a5f0


	//   ....[119]....
        /*13e4*/ 	.word	0x0001a610


	//   ....[120]....
        /*13e8*/ 	.word	0x0001a620


	//   ....[121]....
        /*13ec*/ 	.word	0x0001a630


	//   ....[122]....
        /*13f0*/ 	.word	0x0001a640


	//   ....[123]....
        /*13f4*/ 	.word	0x0001a660


	//   ....[124]....
        /*13f8*/ 	.word	0x0001a670


	//   ....[125]....
        /*13fc*/ 	.word	0x0001aae0


	//   ....[126]....
        /*1400*/ 	.word	0x0001ab00


	//   ....[127]....
        /*1404*/ 	.word	0x0001ac70


	//   ....[128]....
        /*1408*/ 	.word	0x0001ac80


	//   ....[129]....
        /*140c*/ 	.word	0x0001ae00


	//   ....[130]....
        /*1410*/ 	.word	0x0001ae20


	//   ....[131]....
        /*1414*/ 	.word	0x0001afa0


	//   ....[132]....
        /*1418*/ 	.word	0x0001afb0


	//   ....[133]....
        /*141c*/ 	.word	0x0001b320


	//   ....[134]....
        /*1420*/ 	.word	0x0001b340


	//   ....[135]....
        /*1424*/ 	.word	0x0001b810


	//   ....[136]....
        /*1428*/ 	.word	0x0001b820


	//   ....[137]....
        /*142c*/ 	.word	0x0001bcf0


	//   ....[138]....
        /*1430*/ 	.word	0x0001bd10


	//   ....[139]....
        /*1434*/ 	.word	0x0001c1f0


	//   ....[140]....
        /*1438*/ 	.word	0x0001c200


	//   ....[141]....
        /*143c*/ 	.word	0x0001ced0


	//   ....[142]....
        /*1440*/ 	.word	0x0001cef0


	//   ....[143]....
        /*1444*/ 	.word	0x0001d070


	//   ....[144]....
        /*1448*/ 	.word	0x0001d080


	//   ....[145]....
        /*144c*/ 	.word	0x0001d200


	//   ....[146]....
        /*1450*/ 	.word	0x0001d220


	//   ....[147]....
        /*1454*/ 	.word	0x0001d3a0


	//   ....[148]....
        /*1458*/ 	.word	0x0001d3b0


	//   ....[149]....
        /*145c*/ 	.word	0x0001d5f0


	//   ....[150]....
        /*1460*/ 	.word	0x0001d610


	//   ....[151]....
        /*1464*/ 	.word	0x0001d740


	//   ....[152]....
        /*1468*/ 	.word	0x0001d780


	//   ....[153]....
        /*146c*/ 	.word	0x0001d7b0


	//   ....[154]....
        /*1470*/ 	.word	0x0001d7e0


	//   ....[155]....
        /*1474*/ 	.word	0x0001d810


	//   ....[156]....
        /*1478*/ 	.word	0x0001d840


	//   ....[157]....
        /*147c*/ 	.word	0x0001d9b0


	//   ....[158]....
        /*1480*/ 	.word	0x0001d9f0


	//   ....[159]....
        /*1484*/ 	.word	0x0001da20


	//   ....[160]....
        /*1488*/ 	.word	0x0001da50


	//   ....[161]....
        /*148c*/ 	.word	0x0001da80


	//   ....[162]....
        /*1490*/ 	.word	0x0001dab0


	//   ....[163]....
        /*1494*/ 	.word	0x0001db40


	//   ....[164]....
        /*1498*/ 	.word	0x0001dba0


	//   ....[165]....
        /*149c*/ 	.word	0x0001dbb0


	//   ....[166]....
        /*14a0*/ 	.word	0x0001dc10


	//   ....[167]....
        /*14a4*/ 	.word	0x0001e670


	//   ....[168]....
        /*14a8*/ 	.word	0x0001e6d0


	//   ....[169]....
        /*14ac*/ 	.word	0x0001e720


	//   ....[170]....
        /*14b0*/ 	.word	0x0001e770


	//   ....[171]....
        /*14b4*/ 	.word	0x0001e7c0


	//   ....[172]....
        /*14b8*/ 	.word	0x0001e830


	//   ....[173]....
        /*14bc*/ 	.word	0x0001e880


	//   ....[174]....
        /*14c0*/ 	.word	0x0001e8f0


	//   ....[175]....
        /*14c4*/ 	.word	0x0001e960


	//   ....[176]....
        /*14c8*/ 	.word	0x0001e9d0


	//   ....[177]....
        /*14cc*/ 	.word	0x0001ea40


	//   ....[178]....
        /*14d0*/ 	.word	0x0001eab0


	//   ....[179]....
        /*14d4*/ 	.word	0x0001eb20


	//   ....[180]....
        /*14d8*/ 	.word	0x0001eb80


	//   ....[181]....
        /*14dc*/ 	.word	0x0001ebf0


	//   ....[182]....
        /*14e0*/ 	.word	0x0001ec60


	//   ....[183]....
        /*14e4*/ 	.word	0x0001ecd0


	//   ....[184]....
        /*14e8*/ 	.word	0x0001ed30


	//   ....[185]....
        /*14ec*/ 	.word	0x0001eda0


	//   ....[186]....
        /*14f0*/ 	.word	0x0001ee00


	//   ....[187]....
        /*14f4*/ 	.word	0x0001ee70


	//   ....[188]....
        /*14f8*/ 	.word	0x0001eee0


	//   ....[189]....
        /*14fc*/ 	.word	0x0001ef50


	//   ....[190]....
        /*1500*/ 	.word	0x0001efb0


	//   ....[191]....
        /*1504*/ 	.word	0x0001f020


	//   ....[192]....
        /*1508*/ 	.word	0x0001f090


	//   ....[193]....
        /*150c*/ 	.word	0x0001f280


	//   ....[194]....
        /*1510*/ 	.word	0x0001f470


	//   ....[195]....
        /*1514*/ 	.word	0x0001f910


	//   ....[196]....
        /*1518*/ 	.word	0x0001f960


	//   ....[197]....
        /*151c*/ 	.word	0x0001f9b0


	//   ....[198]....
        /*1520*/ 	.word	0x0001fa00


	//   ....[199]....
        /*1524*/ 	.word	0x0001fa50


	//   ....[200]....
        /*1528*/ 	.word	0x0001faa0


	//   ....[201]....
        /*152c*/ 	.word	0x0001faf0


	//   ....[202]....
        /*1530*/ 	.word	0x0001fb40


	//   ....[203]....
        /*1534*/ 	.word	0x0001fbb0


	//   ....[204]....
        /*1538*/ 	.word	0x0001fc20


	//   ....[205]....
        /*153c*/ 	.word	0x0001fc90


	//   ....[206]....
        /*1540*/ 	.word	0x0001fcf0


	//   ....[207]....
        /*1544*/ 	.word	0x0001fd60


	//   ....[208]....
        /*1548*/ 	.word	0x0001fdd0


	//   ....[209]....
        /*154c*/ 	.word	0x0001fe40


	//   ....[210]....
        /*1550*/ 	.word	0x0001fea0


	//   ....[211]....
        /*1554*/ 	.word	0x0001ff10


	//   ....[212]....
        /*1558*/ 	.word	0x0001ff80


	//   ....[213]....
        /*155c*/ 	.word	0x00020160


	//   ....[214]....
        /*1560*/ 	.word	0x00020340


	//   ....[215]....
        /*1564*/ 	.word	0x00020800


	//   ....[216]....
        /*1568*/ 	.word	0x00020840


	//   ....[217]....
        /*156c*/ 	.word	0x00020890


	//   ....[218]....
        /*1570*/ 	.word	0x000208d0


	//   ....[219]....
        /*1574*/ 	.word	0x00020920


	//   ....[220]....
        /*1578*/ 	.word	0x00020960


	//   ....[221]....
        /*157c*/ 	.word	0x000209b0


	//   ....[222]....
        /*1580*/ 	.word	0x000209f0


	//   ....[223]....
        /*1584*/ 	.word	0x00020a50


	//   ....[224]....
        /*1588*/ 	.word	0x00020ac0


	//   ....[225]....
        /*158c*/ 	.word	0x00020b20


	//   ....[226]....
        /*1590*/ 	.word	0x00020b90


	//   ....[227]....
        /*1594*/ 	.word	0x00020c00


	//   ....[228]....
        /*1598*/ 	.word	0x00020c70


	//   ....[229]....
        /*159c*/ 	.word	0x00020cd0


	//   ....[230]....
        /*15a0*/ 	.word	0x00020d20


	//   ....[231]....
        /*15a4*/ 	.word	0x00020d60


	//   ....[232]....
        /*15a8*/ 	.word	0x00020db0


	//   ....[233]....
        /*15ac*/ 	.word	0x00020df0


	//   ....[234]....
        /*15b0*/ 	.word	0x00020e40


	//   ....[235]....
        /*15b4*/ 	.word	0x00020e80


	//   ....[236]....
        /*15b8*/ 	.word	0x00020ed0


	//   ....[237]....
        /*15bc*/ 	.word	0x00020f10


	//   ....[238]....
        /*15c0*/ 	.word	0x00020f60


	//   ....[239]....
        /*15c4*/ 	.word	0x00020fa0


	//   ....[240]....
        /*15c8*/ 	.word	0x00020ff0


	//   ....[241]....
        /*15cc*/ 	.word	0x00021040


	//   ....[242]....
        /*15d0*/ 	.word	0x00021090


	//   ....[243]....
        /*15d4*/ 	.word	0x000210e0


	//   ....[244]....
        /*15d8*/ 	.word	0x00021130


	//   ....[245]....
        /*15dc*/ 	.word	0x00021180


	//   ....[246]....
        /*15e0*/ 	.word	0x000211f0


	//   ....[247]....
        /*15e4*/ 	.word	0x00021260


	//   ....[248]....
        /*15e8*/ 	.word	0x000212d0


	//   ....[249]....
        /*15ec*/ 	.word	0x00021330


	//   ....[250]....
        /*15f0*/ 	.word	0x000213a0


	//   ....[251]....
        /*15f4*/ 	.word	0x00021410


	//   ....[252]....
        /*15f8*/ 	.word	0x00021480


	//   ....[253]....
        /*15fc*/ 	.word	0x000214e0


	//   ....[254]....
        /*1600*/ 	.word	0x00021550


	//   ....[255]....
        /*1604*/ 	.word	0x000215c0


	//   ....[0]....
        /*1608*/ 	.word	0x00021630


	//   ....[1]....
        /*160c*/ 	.word	0x00021690


	//   ....[2]....
        /*1610*/ 	.word	0x00021700


	//   ....[3]....
        /*1614*/ 	.word	0x00021770


	//   ....[4]....
        /*1618*/ 	.word	0x000217e0


	//   ....[5]....
        /*161c*/ 	.word	0x00021840


	//   ....[6]....
        /*1620*/ 	.word	0x000218b0


	//   ....[7]....
        /*1624*/ 	.word	0x00021920


	//   ....[8]....
        /*1628*/ 	.word	0x00021990


	//   ....[9]....
        /*162c*/ 	.word	0x000219f0


	//   ....[10]....
        /*1630*/ 	.word	0x00021a60


	//   ....[11]....
        /*1634*/ 	.word	0x00021ad0


	//   ....[12]....
        /*1638*/ 	.word	0x00021b40


	//   ....[13]....
        /*163c*/ 	.word	0x00021ba0


	//   ....[14]....
        /*1640*/ 	.word	0x00021c10


	//   ....[15]....
        /*1644*/ 	.word	0x00021c80


	//   ....[16]....
        /*1648*/ 	.word	0x00021cd0


	//   ....[17]....
        /*164c*/ 	.word	0x00021d10


	//   ....[18]....
        /*1650*/ 	.word	0x00021d60


	//   ....[19]....
        /*1654*/ 	.word	0x00021db0


	//   ....[20]....
        /*1658*/ 	.word	0x00021e00


	//   ....[21]....
        /*165c*/ 	.word	0x00021e70


	//   ....[22]....
        /*1660*/ 	.word	0x00021ec0


	//   ....[23]....
        /*1664*/ 	.word	0x00021f10


	//   ....[24]....
        /*1668*/ 	.word	0x00021f60


	//   ....[25]....
        /*166c*/ 	.word	0x00021fb0


	//   ....[26]....
        /*1670*/ 	.word	0x00022000


	//   ....[27]....
        /*1674*/ 	.word	0x00022070


	//   ....[28]....
        /*1678*/ 	.word	0x000220c0


	//   ....[29]....
        /*167c*/ 	.word	0x00022130


	//   ....[30]....
        /*1680*/ 	.word	0x00022190


	//   ....[31]....
        /*1684*/ 	.word	0x00022200


	//----- nvinfo : EIATTR_EXIT_INSTR_OFFSETS
	.align		4
.L_568:
        /*1688*/ 	.byte	0x04, 0x1c
        /*168a*/ 	.short	(.L_570 - .L_569)


	//   ....[0]....
.L_569:
        /*168c*/ 	.word	0x000010d0


	//   ....[1]....
        /*1690*/ 	.word	0x0001e630


	//----- nvinfo : EIATTR_MAX_THREADS
	.align		4
.L_570:
        /*1694*/ 	.byte	0x04, 0x05
        /*1696*/ 	.short	(.L_572 - .L_571)
.L_571:
        /*1698*/ 	.word	0x00000080
        /*169c*/ 	.word	0x00000001
        /*16a0*/ 	.word	0x00000001


	//----- nvinfo : EIATTR_CRS_STACK_SIZE
	.align		4
.L_572:
        /*16a4*/ 	.byte	0x04, 0x1e
        /*16a6*/ 	.short	(.L_574 - .L_573)
.L_573:
        /*16a8*/ 	.word	0x00000000
.L_574:


//--------------------- .nv.callgraph             --------------------------
	.section	.nv.callgraph,"",@"SHT_CUDA_CALLGRAPH"
	.align	4
	.sectionentsize	8
	.align		4
        /*0000*/ 	.word	0x00000000
	.align		4
        /*0004*/ 	.word	0xffffffff
	.align		4
        /*0008*/ 	.word	0x00000000
	.align		4
        /*000c*/ 	.word	0xfffffffe
	.align		4
        /*0010*/ 	.word	0x00000000
	.align		4
        /*0014*/ 	.word	0xfffffffd
	.align		4
        /*0018*/ 	.word	0x00000000
	.align		4
        /*001c*/ 	.word	0xfffffffc


//--------------------- .nv.rel.action            --------------------------
	.section	.nv.rel.action,"",@"SHT_CUDA_RELOCINFO"
	.align	8
	.sectionentsize	8
        /*0000*/ 	.byte	0x73, 0x00, 0x00, 0x00, 0x00, 0x00, 0x00, 0x00, 0x00, 0x00, 0x00, 0x11, 0x25, 0x00, 0x05, 0x36


//--------------------- .nv.constant4             --------------------------
	.section	.nv.constant4,"a",@progbits
	.align	8
	.align		8
.nv.constant4:
        /*0000*/ 	.dword	_ZN88_INTERNAL_503b333c_52_flash_fwd_hdim96_fp16_paged_split_softcapall_sm80_cu_93b96ec2_40414cuda3std3__45__cpo5beginE
	.align		8
        /*0008*/ 	.dword	_ZN88_INTERNAL_503b333c_52_flash_fwd_hdim96_fp16_paged_split_softcapall_sm80_cu_93b96ec2_40414cuda3std3__45__cpo3endE
	.align		8
        /*0010*/ 	.dword	_ZN88_INTERNAL_503b333c_52_flash_fwd_hdim96_fp16_paged_split_softcapall_sm80_cu_93b96ec2_40414cuda3std3__45__cpo6cbeginE
	.align		8
        /*0018*/ 	.dword	_ZN88_INTERNAL_503b333c_52_flash_fwd_hdim96_fp16_paged_split_softcapall_sm80_cu_93b96ec2_40414cuda3std3__45__cpo4cendE
	.align		8
        /*0020*/ 	.dword	_ZN88_INTERNAL_503b333c_52_flash_fwd_hdim96_fp16_paged_split_softcapall_sm80_cu_93b96ec2_40414cuda3std3__490_GLOBAL__N__503b333c_52_flash_fwd_hdim96_fp16_paged_split_softcapall_sm80_cu_93b96ec2_40416ignoreE
	.align		8
        /*0028*/ 	.dword	_ZN88_INTERNAL_503b333c_52_flash_fwd_hdim96_fp16_paged_split_softcapall_sm80_cu_93b96ec2_40414cuda3std3__419piecewise_constructE
	.align		8
        /*0030*/ 	.dword	_ZN88_INTERNAL_503b333c_52_flash_fwd_hdim96_fp16_paged_split_softcapall_sm80_cu_93b96ec2_40414cuda3std3__48in_placeE
	.align		8
        /*0038*/ 	.dword	_ZN88_INTERNAL_503b333c_52_flash_fwd_hdim96_fp16_paged_split_softcapall_sm80_cu_93b96ec2_40414cuda3std6ranges3__45__cpo4swapE
	.align		8
        /*0040*/ 	.dword	_ZN88_INTERNAL_503b333c_52_flash_fwd_hdim96_fp16_paged_split_softcapall_sm80_cu_93b96ec2_40414cuda3std6ranges3__45__cpo9iter_moveE
	.align		8
        /*0048*/ 	.dword	_ZN88_INTERNAL_503b333c_52_flash_fwd_hdim96_fp16_paged_split_softcapall_sm80_cu_93b96ec2_40414cute7productE
	.align		8
        /*0050*/ 	.dword	_ZN88_INTERNAL_503b333c_52_flash_fwd_hdim96_fp16_paged_split_softcapall_sm80_cu_93b96ec2_40414cute1_E


//--------------------- .nv.constant0._ZN7cutlass13device_kernelIN5flash19enable_sm80_to_sm89INS1_16FlashAttnFwdSm80INS1_25CollectiveMainloopFwdSm80ILi4ELi1ELb0EN4cute5tupleIJNS5_1CILi128EEENS7_ILi64EEENS7_ILi96EEEEEELi96ENS_6half_tEfNS_4arch4Sm80ELb0ELb0ELb1ELb0ELb1ELb0ELb1ELb1EEENS1_21CollectiveEpilogueFwdINS6_IJS8_SA_S9_EEENS6_IJNS7_ILi1EEESI_SI_EEESC_SE_Li128ELb0ELb1ELb1ELb0EEENS1_19SingleTileSchedulerILb0ELb1ELb1ELi128EEEEEEEEEvNT_6ParamsE --------------------------
	.section	.nv.constant0._ZN7cutlass13device_kernelIN5flash19enable_sm80_to_sm89INS1_16FlashAttnFwdSm80INS1_25CollectiveMainloopFwdSm80ILi4ELi1ELb0EN4cute5tupleIJNS5_1CILi128EEENS7_ILi64EEENS7_ILi96EEEEEELi96ENS_6half_tEfNS_4arch4Sm80ELb0ELb0ELb1ELb0ELb1ELb0ELb1ELb1EEENS1_21CollectiveEpilogueFwdINS6_IJS8_SA_S9_EEENS6_IJNS7_ILi1EEESI_SI_EEESC_SE_Li128ELb0ELb1ELb1ELb0EEENS1_19SingleTileSchedulerILb0ELb1ELb1ELi128EEEEEEEEEvNT_6ParamsE,"a",@progbits
	.sectionflags	@""
	.align	4
.nv.constant0._ZN7cutlass13device_kernelIN5flash19enable_sm80_to_sm89INS1_16FlashAttnFwdSm80INS1_25CollectiveMainloopFwdSm80ILi4ELi1ELb0EN4cute5tupleIJNS5_1CILi128EEENS7_ILi64EEENS7_ILi96EEEEEELi96ENS_6half_tEfNS_4arch4Sm80ELb0ELb0ELb1ELb0ELb1ELb0ELb1ELb1EEENS1_21CollectiveEpilogueFwdINS6_IJS8_SA_S9_EEENS6_IJNS7_ILi1EEESI_SI_EEESC_SE_Li128ELb0ELb1ELb1ELb0EEENS1_19SingleTileSchedulerILb0ELb1ELb1ELi128EEEEEEEEEvNT_6ParamsE:
	.zero		1400


//--------------------- .nv.constant0._ZN7cutlass13device_kernelIN5flash19enable_sm80_to_sm89INS1_16FlashAttnFwdSm80INS1_25CollectiveMainloopFwdSm80ILi4ELi1ELb0EN4cute5tupleIJNS5_1CILi128EEENS7_ILi48EEENS7_ILi96EEEEEELi96ENS_6half_tEfNS_4arch4Sm80ELb0ELb0ELb1ELb1ELb1ELb0ELb1ELb1EEENS1_21CollectiveEpilogueFwdINS6_IJS8_SA_S9_EEENS6_IJNS7_ILi1EEESI_SI_EEESC_SE_Li128ELb1ELb1ELb1ELb0EEENS1_36VarlenDynamicPersistentTileSchedulerILi128ELi48ELi128ELi128ELb1ELb1ELb0ELb0ELb1ELb1EEEEEEEEEvNT_6ParamsE --------------------------
	.section	.nv.constant0._ZN7cutlass13device_kernelIN5flash19enable_sm80_to_sm89INS1_16FlashAttnFwdSm80INS1_25CollectiveMainloopFwdSm80ILi4ELi1ELb0EN4cute5tupleIJNS5_1CILi128EEENS7_ILi48EEENS7_ILi96EEEEEELi96ENS_6half_tEfNS_4arch4Sm80ELb0ELb0ELb1ELb1ELb1ELb0ELb1ELb1EEENS1_21CollectiveEpilogueFwdINS6_IJS8_SA_S9_EEENS6_IJNS7_ILi1EEESI_SI_EEESC_SE_Li128ELb1ELb1ELb1ELb0EEENS1_36VarlenDynamicPersistentTileSchedulerILi128ELi48ELi128ELi128ELb1ELb1ELb0ELb0ELb1ELb1EEEEEEEEEvNT_6ParamsE,"a",@progbits
	.sectionflags	@""
	.align	4
.nv.constant0._ZN7cutlass13device_kernelIN5flash19enable_sm80_to_sm89INS1_16FlashAttnFwdSm80INS1_25CollectiveMainloopFwdSm80ILi4ELi1ELb0EN4cute5tupleIJNS5_1CILi128EEENS7_ILi48EEENS7_ILi96EEEEEELi96ENS_6half_tEfNS_4arch4Sm80ELb0ELb0ELb1ELb1ELb1ELb0ELb1ELb1EEENS1_21CollectiveEpilogueFwdINS6_IJS8_SA_S9_EEENS6_IJNS7_ILi1EEESI_SI_EEESC_SE_Li128ELb1ELb1ELb1ELb0EEENS1_36VarlenDynamicPersistentTileSchedulerILi128ELi48ELi128ELi128ELb1ELb1ELb0ELb0ELb1ELb1EEEEEEEEEvNT_6ParamsE:
	.zero		1432


//--------------------- .nv.constant0._ZN7cutlass13device_kernelIN5flash19enable_sm80_to_sm89INS1_16FlashAttnFwdSm80INS1_25CollectiveMainloopFwdSm80ILi4ELi1ELb0EN4cute5tupleIJNS5_1CILi128EEENS7_ILi48EEENS7_ILi96EEEEEELi96ENS_6half_tEfNS_4arch4Sm80ELb0ELb0ELb1ELb1ELb1ELb1ELb1ELb1EEENS1_21CollectiveEpilogueFwdINS6_IJS8_SA_S9_EEENS6_IJNS7_ILi1EEESI_SI_EEESC_SE_Li128ELb1ELb1ELb1ELb0EEENS1_36VarlenDynamicPersistentTileSchedulerILi128ELi48ELi128ELi128ELb1ELb1ELb0ELb0ELb1ELb1EEEEEEEEEvNT_6ParamsE --------------------------
	.section	.nv.constant0._ZN7cutlass13device_kernelIN5flash19enable_sm80_to_sm89INS1_16FlashAttnFwdSm80INS1_25CollectiveMainloopFwdSm80ILi4ELi1ELb0EN4cute5tupleIJNS5_1CILi128EEENS7_ILi48EEENS7_ILi96EEEEEELi96ENS_6half_tEfNS_4arch4Sm80ELb0ELb0ELb1ELb1ELb1ELb1ELb1ELb1EEENS1_21CollectiveEpilogueFwdINS6_IJS8_SA_S9_EEENS6_IJNS7_ILi1EEESI_SI_EEESC_SE_Li128ELb1ELb1ELb1ELb0EEENS1_36VarlenDynamicPersistentTileSchedulerILi128ELi48ELi128ELi128ELb1ELb1ELb0ELb0ELb1ELb1EEEEEEEEEvNT_6ParamsE,"a",@progbits
	.sectionflags	@""
	.align	4
.nv.constant0._ZN7cutlass13device_kernelIN5flash19enable_sm80_to_sm89INS1_16FlashAttnFwdSm80INS1_25CollectiveMainloopFwdSm80ILi4ELi1ELb0EN4cute5tupleIJNS5_1CILi128EEENS7_ILi48EEENS7_ILi96EEEEEELi96ENS_6half_tEfNS_4arch4Sm80ELb0ELb0ELb1ELb1ELb1ELb1ELb1ELb1EEENS1_21CollectiveEpilogueFwdINS6_IJS8_SA_S9_EEENS6_IJNS7_ILi1EEESI_SI_EEESC_SE_Li128ELb1ELb1ELb1ELb0EEENS1_36VarlenDynamicPersistentTileSchedulerILi128ELi48ELi128ELi128ELb1ELb1ELb0ELb0ELb1ELb1EEEEEEEEEvNT_6ParamsE:
	.zero		1432


//--------------------- .nv.constant0._ZN7cutlass13device_kernelIN5flash19enable_sm80_to_sm89INS1_16FlashAttnFwdSm80INS1_25CollectiveMainloopFwdSm80ILi4ELi1ELb0EN4cute5tupleIJNS5_1CILi128EEENS7_ILi48EEENS7_ILi96EEEEEELi96ENS_6half_tEfNS_4arch4Sm80ELb0ELb1ELb1ELb0ELb1ELb0ELb1ELb1EEENS1_21CollectiveEpilogueFwdINS6_IJS8_SA_S9_EEENS6_IJNS7_ILi1EEESI_SI_EEESC_SE_Li128ELb0ELb1ELb1ELb0EEENS1_19SingleTileSchedulerILb0ELb1ELb1ELi128EEEEEEEEEvNT_6ParamsE --------------------------
	.section	.nv.constant0._ZN7cutlass13device_kernelIN5flash19enable_sm80_to_sm89INS1_16FlashAttnFwdSm80INS1_25CollectiveMainloopFwdSm80ILi4ELi1ELb0EN4cute5tupleIJNS5_1CILi128EEENS7_ILi48EEENS7_ILi96EEEEEELi96ENS_6half_tEfNS_4arch4Sm80ELb0ELb1ELb1ELb0ELb1ELb0ELb1ELb1EEENS1_21CollectiveEpilogueFwdINS6_IJS8_SA_S9_EEENS6_IJNS7_ILi1EEESI_SI_EEESC_SE_Li128ELb0ELb1ELb1ELb0EEENS1_19SingleTileSchedulerILb0ELb1ELb1ELi128EEEEEEEEEvNT_6ParamsE,"a",@progbits
	.sectionflags	@""
	.align	4
.nv.constant0._ZN7cutlass13device_kernelIN5flash19enable_sm80_to_sm89INS1_16FlashAttnFwdSm80INS1_25CollectiveMainloopFwdSm80ILi4ELi1ELb0EN4cute5tupleIJNS5_1CILi128EEENS7_ILi48EEENS7_ILi96EEEEEELi96ENS_6half_tEfNS_4arch4Sm80ELb0ELb1ELb1ELb0ELb1ELb0ELb1ELb1EEENS1_21CollectiveEpilogueFwdINS6_IJS8_SA_S9_EEENS6_IJNS7_ILi1EEESI_SI_EEESC_SE_Li128ELb0ELb1ELb1ELb0EEENS1_19SingleTileSchedulerILb0ELb1ELb1ELi128EEEEEEEEEvNT_6ParamsE:
	.zero		1400


//--------------------- .nv.constant0._ZN7cutlass13device_kernelIN5flash19enable_sm80_to_sm89INS1_16FlashAttnFwdSm80INS1_25CollectiveMainloopFwdSm80ILi4ELi1ELb0EN4cute5tupleIJNS5_1CILi128EEENS7_ILi48EEENS7_ILi96EEEEEELi96ENS_6half_tEfNS_4arch4Sm80ELb0ELb1ELb1ELb1ELb1ELb0ELb1ELb1EEENS1_21CollectiveEpilogueFwdINS6_IJS8_SA_S9_EEENS6_IJNS7_ILi1EEESI_SI_EEESC_SE_Li128ELb1ELb1ELb1ELb0EEENS1_36VarlenDynamicPersistentTileSchedulerILi128ELi48ELi128ELi128ELb1ELb1ELb0ELb1ELb0ELb1EEEEEEEEEvNT_6ParamsE --------------------------
	.section	.nv.constant0._ZN7cutlass13device_kernelIN5flash19enable_sm80_to_sm89INS1_16FlashAttnFwdSm80INS1_25CollectiveMainloopFwdSm80ILi4ELi1ELb0EN4cute5tupleIJNS5_1CILi128EEENS7_ILi48EEENS7_ILi96EEEEEELi96ENS_6half_tEfNS_4arch4Sm80ELb0ELb1ELb1ELb1ELb1ELb0ELb1ELb1EEENS1_21CollectiveEpilogueFwdINS6_IJS8_SA_S9_EEENS6_IJNS7_ILi1EEESI_SI_EEESC_SE_Li128ELb1ELb1ELb1ELb0EEENS1_36VarlenDynamicPersistentTileSchedulerILi128ELi48ELi128ELi128ELb1ELb1ELb0ELb1ELb0ELb1EEEEEEEEEvNT_6ParamsE,"a",@progbits
	.sectionflags	@""
	.align	4
.nv.constant0._ZN7cutlass13device_kernelIN5flash19enable_sm80_to_sm89INS1_16FlashAttnFwdSm80INS1_25CollectiveMainloopFwdSm80ILi4ELi1ELb0EN4cute5tupleIJNS5_1CILi128EEENS7_ILi48EEENS7_ILi96EEEEEELi96ENS_6half_tEfNS_4arch4Sm80ELb0ELb1ELb1ELb1ELb1ELb0ELb1ELb1EEENS1_21CollectiveEpilogueFwdINS6_IJS8_SA_S9_EEENS6_IJNS7_ILi1EEESI_SI_EEESC_SE_Li128ELb1ELb1ELb1ELb0EEENS1_36VarlenDynamicPersistentTileSchedulerILi128ELi48ELi128ELi128ELb1ELb1ELb0ELb1ELb0ELb1EEEEEEEEEvNT_6ParamsE:
	.zero		1432


//--------------------- .nv.constant0._ZN7cutlass13device_kernelIN5flash19enable_sm80_to_sm89INS1_16FlashAttnFwdSm80INS1_25CollectiveMainloopFwdSm80ILi4ELi1ELb0EN4cute5tupleIJNS5_1CILi128EEENS7_ILi48EEENS7_ILi96EEEEEELi96ENS_6half_tEfNS_4arch4Sm80ELb0ELb1ELb1ELb1ELb1ELb1ELb1ELb1EEENS1_21CollectiveEpilogueFwdINS6_IJS8_SA_S9_EEENS6_IJNS7_ILi1EEESI_SI_EEESC_SE_Li128ELb1ELb1ELb1ELb0EEENS1_36VarlenDynamicPersistentTileSchedulerILi128ELi48ELi128ELi128ELb1ELb1ELb0ELb1ELb0ELb1EEEEEEEEEvNT_6ParamsE --------------------------
	.section	.nv.constant0._ZN7cutlass13device_kernelIN5flash19enable_sm80_to_sm89INS1_16FlashAttnFwdSm80INS1_25CollectiveMainloopFwdSm80ILi4ELi1ELb0EN4cute5tupleIJNS5_1CILi128EEENS7_ILi48EEENS7_ILi96EEEEEELi96ENS_6half_tEfNS_4arch4Sm80ELb0ELb1ELb1ELb1ELb1ELb1ELb1ELb1EEENS1_21CollectiveEpilogueFwdINS6_IJS8_SA_S9_EEENS6_IJNS7_ILi1EEESI_SI_EEESC_SE_Li128ELb1ELb1ELb1ELb0EEENS1_36VarlenDynamicPersistentTileSchedulerILi128ELi48ELi128ELi128ELb1ELb1ELb0ELb1ELb0ELb1EEEEEEEEEvNT_6ParamsE,"a",@progbits
	.sectionflags	@""
	.align	4
.nv.constant0._ZN7cutlass13device_kernelIN5flash19enable_sm80_to_sm89INS1_16FlashAttnFwdSm80INS1_25CollectiveMainloopFwdSm80ILi4ELi1ELb0EN4cute5tupleIJNS5_1CILi128EEENS7_ILi48EEENS7_ILi96EEEEEELi96ENS_6half_tEfNS_4arch4Sm80ELb0ELb1ELb1ELb1ELb1ELb1ELb1ELb1EEENS1_21CollectiveEpilogueFwdINS6_IJS8_SA_S9_EEENS6_IJNS7_ILi1EEESI_SI_EEESC_SE_Li128ELb1ELb1ELb1ELb0EEENS1_36VarlenDynamicPersistentTileSchedulerILi128ELi48ELi128ELi128ELb1ELb1ELb0ELb1ELb0ELb1EEEEEEEEEvNT_6ParamsE:
	.zero		1432


//--------------------- .nv.constant0._ZN7cutlass13device_kernelIN5flash19enable_sm80_to_sm89INS1_16FlashAttnFwdSm80INS1_25CollectiveMainloopFwdSm80ILi4ELi1ELb0EN4cute5tupleIJNS5_1CILi128EEENS7_ILi64EEENS7_ILi96EEEEEELi96ENS_6half_tEfNS_4arch4Sm80ELb1ELb0ELb1ELb0ELb1ELb0ELb1ELb1EEENS1_21CollectiveEpilogueFwdINS6_IJS8_SA_S9_EEENS6_IJNS7_ILi1EEESI_SI_EEESC_SE_Li128ELb0ELb1ELb1ELb0EEENS1_30DynamicPersistentTileSchedulerILi128ELi128ELb1ELb1ELb0EEEEEEEEEvNT_6ParamsE --------------------------
	.section	.nv.constant0._ZN7cutlass13device_kernelIN5flash19enable_sm80_to_sm89INS1_16FlashAttnFwdSm80INS1_25CollectiveMainloopFwdSm80ILi4ELi1ELb0EN4cute5tupleIJNS5_1CILi128EEENS7_ILi64EEENS7_ILi96EEEEEELi96ENS_6half_tEfNS_4arch4Sm80ELb1ELb0ELb1ELb0ELb1ELb0ELb1ELb1EEENS1_21CollectiveEpilogueFwdINS6_IJS8_SA_S9_EEENS6_IJNS7_ILi1EEESI_SI_EEESC_SE_Li128ELb0ELb1ELb1ELb0EEENS1_30DynamicPersistentTileSchedulerILi128ELi128ELb1ELb1ELb0EEEEEEEEEvNT_6ParamsE,"a",@progbits
	.sectionflags	@""
	.align	4
.nv.constant0._ZN7cutlass13device_kernelIN5flash19enable_sm80_to_sm89INS1_16FlashAttnFwdSm80INS1_25CollectiveMainloopFwdSm80ILi4ELi1ELb0EN4cute5tupleIJNS5_1CILi128EEENS7_ILi64EEENS7_ILi96EEEEEELi96ENS_6half_tEfNS_4arch4Sm80ELb1ELb0ELb1ELb0ELb1ELb0ELb1ELb1EEENS1_21CollectiveEpilogueFwdINS6_IJS8_SA_S9_EEENS6_IJNS7_ILi1EEESI_SI_EEESC_SE_Li128ELb0ELb1ELb1ELb0EEENS1_30DynamicPersistentTileSchedulerILi128ELi128ELb1ELb1ELb0EEEEEEEEEvNT_6ParamsE:
	.zero		1416


//--------------------- .nv.constant0._ZN7cutlass13device_kernelIN5flash19enable_sm80_to_sm89INS1_16FlashAttnFwdSm80INS1_25CollectiveMainloopFwdSm80ILi4ELi1ELb0EN4cute5tupleIJNS5_1CILi128EEENS7_ILi48EEENS7_ILi96EEEEEELi96ENS_6half_tEfNS_4arch4Sm80ELb1ELb0ELb1ELb1ELb1ELb0ELb1ELb1EEENS1_21CollectiveEpilogueFwdINS6_IJS8_SA_S9_EEENS6_IJNS7_ILi1EEESI_SI_EEESC_SE_Li128ELb1ELb1ELb1ELb0EEENS1_36VarlenDynamicPersistentTileSchedulerILi128ELi48ELi128ELi128ELb1ELb1ELb0ELb1ELb1ELb1EEEEEEEEEvNT_6ParamsE --------------------------
	.section	.nv.constant0._ZN7cutlass13device_kernelIN5flash19enable_sm80_to_sm89INS1_16FlashAttnFwdSm80INS1_25CollectiveMainloopFwdSm80ILi4ELi1ELb0EN4cute5tupleIJNS5_1CILi128EEENS7_ILi48EEENS7_ILi96EEEEEELi96ENS_6half_tEfNS_4arch4Sm80ELb1ELb0ELb1ELb1ELb1ELb0ELb1ELb1EEENS1_21CollectiveEpilogueFwdINS6_IJS8_SA_S9_EEENS6_IJNS7_ILi1EEESI_SI_EEESC_SE_Li128ELb1ELb1ELb1ELb0EEENS1_36VarlenDynamicPersistentTileSchedulerILi128ELi48ELi128ELi128ELb1ELb1ELb0ELb1ELb1ELb1EEEEEEEEEvNT_6ParamsE,"a",@progbits
	.sectionflags	@""
	.align	4
.nv.constant0._ZN7cutlass13device_kernelIN5flash19enable_sm80_to_sm89INS1_16FlashAttnFwdSm80INS1_25CollectiveMainloopFwdSm80ILi4ELi1ELb0EN4cute5tupleIJNS5_1CILi128EEENS7_ILi48EEENS7_ILi96EEEEEELi96ENS_6half_tEfNS_4arch4Sm80ELb1ELb0ELb1ELb1ELb1ELb0ELb1ELb1EEENS1_21CollectiveEpilogueFwdINS6_IJS8_SA_S9_EEENS6_IJNS7_ILi1EEESI_SI_EEESC_SE_Li128ELb1ELb1ELb1ELb0EEENS1_36VarlenDynamicPersistentTileSchedulerILi128ELi48ELi128ELi128ELb1ELb1ELb0ELb1ELb1ELb1EEEEEEEEEvNT_6ParamsE:
	.zero		1432


//--------------------- .nv.constant0._ZN7cutlass13device_kernelIN5flash19enable_sm80_to_sm89INS1_16FlashAttnFwdSm80INS1_25CollectiveMainloopFwdSm80ILi4ELi1ELb0EN4cute5tupleIJNS5_1CILi128EEENS7_ILi48EEENS7_ILi96EEEEEELi96ENS_6half_tEfNS_4arch4Sm80ELb1ELb0ELb1ELb1ELb1ELb1ELb1ELb1EEENS1_21CollectiveEpilogueFwdINS6_IJS8_SA_S9_EEENS6_IJNS7_ILi1EEESI_SI_EEESC_SE_Li128ELb1ELb1ELb1ELb0EEENS1_36VarlenDynamicPersistentTileSchedulerILi128ELi48ELi128ELi128ELb1ELb1ELb0ELb1ELb1ELb1EEEEEEEEEvNT_6ParamsE --------------------------
	.section	.nv.constant0._ZN7cutlass13device_kernelIN5flash19enable_sm80_to_sm89INS1_16FlashAttnFwdSm80INS1_25CollectiveMainloopFwdSm80ILi4ELi1ELb0EN4cute5tupleIJNS5_1CILi128EEENS7_ILi48EEENS7_ILi96EEEEEELi96ENS_6half_tEfNS_4arch4Sm80ELb1ELb0ELb1ELb1ELb1ELb1ELb1ELb1EEENS1_21CollectiveEpilogueFwdINS6_IJS8_SA_S9_EEENS6_IJNS7_ILi1EEESI_SI_EEESC_SE_Li128ELb1ELb1ELb1ELb0EEENS1_36VarlenDynamicPersistentTileSchedulerILi128ELi48ELi128ELi128ELb1ELb1ELb0ELb1ELb1ELb1EEEEEEEEEvNT_6ParamsE,"a",@progbits
	.sectionflags	@""
	.align	4
.nv.constant0._ZN7cutlass13device_kernelIN5flash19enable_sm80_to_sm89INS1_16FlashAttnFwdSm80INS1_25CollectiveMainloopFwdSm80ILi4ELi1ELb0EN4cute5tupleIJNS5_1CILi128EEENS7_ILi48EEENS7_ILi96EEEEEELi96ENS_6half_tEfNS_4arch4Sm80ELb1ELb0ELb1ELb1ELb1ELb1ELb1ELb1EEENS1_21CollectiveEpilogueFwdINS6_IJS8_SA_S9_EEENS6_IJNS7_ILi1EEESI_SI_EEESC_SE_Li128ELb1ELb1ELb1ELb0EEENS1_36VarlenDynamicPersistentTileSchedulerILi128ELi48ELi128ELi128ELb1ELb1ELb0ELb1ELb1ELb1EEEEEEEEEvNT_6ParamsE:
	.zero		1432


//--------------------- .nv.constant0._ZN7cutlass13device_kernelIN5flash19enable_sm80_to_sm89INS1_16FlashAttnFwdSm80INS1_25CollectiveMainloopFwdSm80ILi4ELi1ELb0EN4cute5tupleIJNS5_1CILi128EEENS7_ILi64EEENS7_ILi96EEEEEELi96ENS_6half_tEfNS_4arch4Sm80ELb0ELb0ELb0ELb0ELb1ELb0ELb1ELb1EEENS1_21CollectiveEpilogueFwdINS6_IJS8_SA_S9_EEENS6_IJNS7_ILi1EEESI_SI_EEESC_SE_Li128ELb0ELb1ELb1ELb0EEENS1_19SingleTileSchedulerILb0ELb1ELb1ELi128EEEEEEEEEvNT_6ParamsE --------------------------
	.section	.nv.constant0._ZN7cutlass13device_kernelIN5flash19enable_sm80_to_sm89INS1_16FlashAttnFwdSm80INS1_25CollectiveMainloopFwdSm80ILi4ELi1ELb0EN4cute5tupleIJNS5_1CILi128EEENS7_ILi64EEENS7_ILi96EEEEEELi96ENS_6half_tEfNS_4arch4Sm80ELb0ELb0ELb0ELb0ELb1ELb0ELb1ELb1EEENS1_21CollectiveEpilogueFwdINS6_IJS8_SA_S9_EEENS6_IJNS7_ILi1EEESI_SI_EEESC_SE_Li128ELb0ELb1ELb1ELb0EEENS1_19SingleTileSchedulerILb0ELb1ELb1ELi128EEEEEEEEEvNT_6ParamsE,"a",@progbits
	.sectionflags	@""
	.align	4
.nv.constant0._ZN7cutlass13device_kernelIN5flash19enable_sm80_to_sm89INS1_16FlashAttnFwdSm80INS1_25CollectiveMainloopFwdSm80ILi4ELi1ELb0EN4cute5tupleIJNS5_1CILi128EEENS7_ILi64EEENS7_ILi96EEEEEELi96ENS_6half_tEfNS_4arch4Sm80ELb0ELb0ELb0ELb0ELb1ELb0ELb1ELb1EEENS1_21CollectiveEpilogueFwdINS6_IJS8_SA_S9_EEENS6_IJNS7_ILi1EEESI_SI_EEESC_SE_Li128ELb0ELb1ELb1ELb0EEENS1_19SingleTileSchedulerILb0ELb1ELb1ELi128EEEEEEEEEvNT_6ParamsE:
	.zero		1400


//--------------------- .nv.constant0._ZN7cutlass13device_kernelIN5flash19enable_sm80_to_sm89INS1_16FlashAttnFwdSm80INS1_25CollectiveMainloopFwdSm80ILi4ELi1ELb0EN4cute5tupleIJNS5_1CILi128EEENS7_ILi48EEENS7_ILi96EEEEEELi96ENS_6half_tEfNS_4arch4Sm80ELb0ELb0ELb0ELb1ELb1ELb0ELb1ELb1EEENS1_21CollectiveEpilogueFwdINS6_IJS8_SA_S9_EEENS6_IJNS7_ILi1EEESI_SI_EEESC_SE_Li128ELb1ELb1ELb1ELb0EEENS1_36VarlenDynamicPersistentTileSchedulerILi128ELi48ELi128ELi128ELb1ELb1ELb0ELb0ELb1ELb1EEEEEEEEEvNT_6ParamsE --------------------------
	.section	.nv.constant0._ZN7cutlass13device_kernelIN5flash19enable_sm80_to_sm89INS1_16FlashAttnFwdSm80INS1_25CollectiveMainloopFwdSm80ILi4ELi1ELb0EN4cute5tupleIJNS5_1CILi128EEENS7_ILi48EEENS7_ILi96EEEEEELi96ENS_6half_tEfNS_4arch4Sm80ELb0ELb0ELb0ELb1ELb1ELb0ELb1ELb1EEENS1_21CollectiveEpilogueFwdINS6_IJS8_SA_S9_EEENS6_IJNS7_ILi1EEESI_SI_EEESC_SE_Li128ELb1ELb1ELb1ELb0EEENS1_36VarlenDynamicPersistentTileSchedulerILi128ELi48ELi128ELi128ELb1ELb1ELb0ELb0ELb1ELb1EEEEEEEEEvNT_6ParamsE,"a",@progbits
	.sectionflags	@""
	.align	4
.nv.constant0._ZN7cutlass13device_kernelIN5flash19enable_sm80_to_sm89INS1_16FlashAttnFwdSm80INS1_25CollectiveMainloopFwdSm80ILi4ELi1ELb0EN4cute5tupleIJNS5_1CILi128EEENS7_ILi48EEENS7_ILi96EEEEEELi96ENS_6half_tEfNS_4arch4Sm80ELb0ELb0ELb0ELb1ELb1ELb0ELb1ELb1EEENS1_21CollectiveEpilogueFwdINS6_IJS8_SA_S9_EEENS6_IJNS7_ILi1EEESI_SI_EEESC_SE_Li128ELb1ELb1ELb1ELb0EEENS1_36VarlenDynamicPersistentTileSchedulerILi128ELi48ELi128ELi128ELb1ELb1ELb0ELb0ELb1ELb1EEEEEEEEEvNT_6ParamsE:
	.zero		1432


//--------------------- .nv.constant0._ZN7cutlass13device_kernelIN5flash19enable_sm80_to_sm89INS1_16FlashAttnFwdSm80INS1_25CollectiveMainloopFwdSm80ILi4ELi1ELb0EN4cute5tupleIJNS5_1CILi128EEENS7_ILi48EEENS7_ILi96EEEEEELi96ENS_6half_tEfNS_4arch4Sm80ELb0ELb0ELb0ELb1ELb1ELb1ELb1ELb1EEENS1_21CollectiveEpilogueFwdINS6_IJS8_SA_S9_EEENS6_IJNS7_ILi1EEESI_SI_EEESC_SE_Li128ELb1ELb1ELb1ELb0EEENS1_36VarlenDynamicPersistentTileSchedulerILi128ELi48ELi128ELi128ELb1ELb1ELb0ELb0ELb1ELb1EEEEEEEEEvNT_6ParamsE --------------------------
	.section	.nv.constant0._ZN7cutlass13device_kernelIN5flash19enable_sm80_to_sm89INS1_16FlashAttnFwdSm80INS1_25CollectiveMainloopFwdSm80ILi4ELi1ELb0EN4cute5tupleIJNS5_1CILi128EEENS7_ILi48EEENS7_ILi96EEEEEELi96ENS_6half_tEfNS_4arch4Sm80ELb0ELb0ELb0ELb1ELb1ELb1ELb1ELb1EEENS1_21CollectiveEpilogueFwdINS6_IJS8_SA_S9_EEENS6_IJNS7_ILi1EEESI_SI_EEESC_SE_Li128ELb1ELb1ELb1ELb0EEENS1_36VarlenDynamicPersistentTileSchedulerILi128ELi48ELi128ELi128ELb1ELb1ELb0ELb0ELb1ELb1EEEEEEEEEvNT_6ParamsE,"a",@progbits
	.sectionflags	@""
	.align	4
.nv.constant0._ZN7cutlass13device_kernelIN5flash19enable_sm80_to_sm89INS1_16FlashAttnFwdSm80INS1_25CollectiveMainloopFwdSm80ILi4ELi1ELb0EN4cute5tupleIJNS5_1CILi128EEENS7_ILi48EEENS7_ILi96EEEEEELi96ENS_6half_tEfNS_4arch4Sm80ELb0ELb0ELb0ELb1ELb1ELb1ELb1ELb1EEENS1_21CollectiveEpilogueFwdINS6_IJS8_SA_S9_EEENS6_IJNS7_ILi1EEESI_SI_EEESC_SE_Li128ELb1ELb1ELb1ELb0EEENS1_36VarlenDynamicPersistentTileSchedulerILi128ELi48ELi128ELi128ELb1ELb1ELb0ELb0ELb1ELb1EEEEEEEEEvNT_6ParamsE:
	.zero		1432


//--------------------- .nv.constant0._ZN7cutlass13device_kernelIN5flash19enable_sm80_to_sm89INS1_16FlashAttnFwdSm80INS1_25CollectiveMainloopFwdSm80ILi4ELi1ELb0EN4cute5tupleIJNS5_1CILi128EEENS7_ILi48EEENS7_ILi96EEEEEELi96ENS_6half_tEfNS_4arch4Sm80ELb0ELb1ELb0ELb0ELb1ELb0ELb1ELb1EEENS1_21CollectiveEpilogueFwdINS6_IJS8_SA_S9_EEENS6_IJNS7_ILi1EEESI_SI_EEESC_SE_Li128ELb0ELb1ELb1ELb0EEENS1_19SingleTileSchedulerILb0ELb1ELb1ELi128EEEEEEEEEvNT_6ParamsE --------------------------
	.section	.nv.constant0._ZN7cutlass13device_kernelIN5flash19enable_sm80_to_sm89INS1_16FlashAttnFwdSm80INS1_25CollectiveMainloopFwdSm80ILi4ELi1ELb0EN4cute5tupleIJNS5_1CILi128EEENS7_ILi48EEENS7_ILi96EEEEEELi96ENS_6half_tEfNS_4arch4Sm80ELb0ELb1ELb0ELb0ELb1ELb0ELb1ELb1EEENS1_21CollectiveEpilogueFwdINS6_IJS8_SA_S9_EEENS6_IJNS7_ILi1EEESI_SI_EEESC_SE_Li128ELb0ELb1ELb1ELb0EEENS1_19SingleTileSchedulerILb0ELb1ELb1ELi128EEEEEEEEEvNT_6ParamsE,"a",@progbits
	.sectionflags	@""
	.align	4
.nv.constant0._ZN7cutlass13device_kernelIN5flash19enable_sm80_to_sm89INS1_16FlashAttnFwdSm80INS1_25CollectiveMainloopFwdSm80ILi4ELi1ELb0EN4cute5tupleIJNS5_1CILi128EEENS7_ILi48EEENS7_ILi96EEEEEELi96ENS_6half_tEfNS_4arch4Sm80ELb0ELb1ELb0ELb0ELb1ELb0ELb1ELb1EEENS1_21CollectiveEpilogueFwdINS6_IJS8_SA_S9_EEENS6_IJNS7_ILi1EEESI_SI_EEESC_SE_Li128ELb0ELb1ELb1ELb0EEENS1_19SingleTileSchedulerILb0ELb1ELb1ELi128EEEEEEEEEvNT_6ParamsE:
	.zero		1400


//--------------------- .nv.constant0._ZN7cutlass13device_kernelIN5flash19enable_sm80_to_sm89INS1_16FlashAttnFwdSm80INS1_25CollectiveMainloopFwdSm80ILi4ELi1ELb0EN4cute5tupleIJNS5_1CILi128EEENS7_ILi48EEENS7_ILi96EEEEEELi96ENS_6half_tEfNS_4arch4Sm80ELb0ELb1ELb0ELb1ELb1ELb0ELb1ELb1EEENS1_21CollectiveEpilogueFwdINS6_IJS8_SA_S9_EEENS6_IJNS7_ILi1EEESI_SI_EEESC_SE_Li128ELb1ELb1ELb1ELb0EEENS1_36VarlenDynamicPersistentTileSchedulerILi128ELi48ELi128ELi128ELb1ELb1ELb0ELb1ELb0ELb1EEEEEEEEEvNT_6ParamsE --------------------------
	.section	.nv.constant0._ZN7cutlass13device_kernelIN5flash19enable_sm80_to_sm89INS1_16FlashAttnFwdSm80INS1_25CollectiveMainloopFwdSm80ILi4ELi1ELb0EN4cute5tupleIJNS5_1CILi128EEENS7_ILi48EEENS7_ILi96EEEEEELi96ENS_6half_tEfNS_4arch4Sm80ELb0ELb1ELb0ELb1ELb1ELb0ELb1ELb1EEENS1_21CollectiveEpilogueFwdINS6_IJS8_SA_S9_EEENS6_IJNS7_ILi1EEESI_SI_EEESC_SE_Li128ELb1ELb1ELb1ELb0EEENS1_36VarlenDynamicPersistentTileSchedulerILi128ELi48ELi128ELi128ELb1ELb1ELb0ELb1ELb0ELb1EEEEEEEEEvNT_6ParamsE,"a",@progbits
	.sectionflags	@""
	.align	4
.nv.constant0._ZN7cutlass13device_kernelIN5flash19enable_sm80_to_sm89INS1_16FlashAttnFwdSm80INS1_25CollectiveMainloopFwdSm80ILi4ELi1ELb0EN4cute5tupleIJNS5_1CILi128EEENS7_ILi48EEENS7_ILi96EEEEEELi96ENS_6half_tEfNS_4arch4Sm80ELb0ELb1ELb0ELb1ELb1ELb0ELb1ELb1EEENS1_21CollectiveEpilogueFwdINS6_IJS8_SA_S9_EEENS6_IJNS7_ILi1EEESI_SI_EEESC_SE_Li128ELb1ELb1ELb1ELb0EEENS1_36VarlenDynamicPersistentTileSchedulerILi128ELi48ELi128ELi128ELb1ELb1ELb0ELb1ELb0ELb1EEEEEEEEEvNT_6ParamsE:
	.zero		1432


//--------------------- .nv.constant0._ZN7cutlass13device_kernelIN5flash19enable_sm80_to_sm89INS1_16FlashAttnFwdSm80INS1_25CollectiveMainloopFwdSm80ILi4ELi1ELb0EN4cute5tupleIJNS5_1CILi128EEENS7_ILi48EEENS7_ILi96EEEEEELi96ENS_6half_tEfNS_4arch4Sm80ELb0ELb1ELb0ELb1ELb1ELb1ELb1ELb1EEENS1_21CollectiveEpilogueFwdINS6_IJS8_SA_S9_EEENS6_IJNS7_ILi1EEESI_SI_EEESC_SE_Li128ELb1ELb1ELb1ELb0EEENS1_36VarlenDynamicPersistentTileSchedulerILi128ELi48ELi128ELi128ELb1ELb1ELb0ELb1ELb0ELb1EEEEEEEEEvNT_6ParamsE --------------------------
	.section	.nv.constant0._ZN7cutlass13device_kernelIN5flash19enable_sm80_to_sm89INS1_16FlashAttnFwdSm80INS1_25CollectiveMainloopFwdSm80ILi4ELi1ELb0EN4cute5tupleIJNS5_1CILi128EEENS7_ILi48EEENS7_ILi96EEEEEELi96ENS_6half_tEfNS_4arch4Sm80ELb0ELb1ELb0ELb1ELb1ELb1ELb1ELb1EEENS1_21CollectiveEpilogueFwdINS6_IJS8_SA_S9_EEENS6_IJNS7_ILi1EEESI_SI_EEESC_SE_Li128ELb1ELb1ELb1ELb0EEENS1_36VarlenDynamicPersistentTileSchedulerILi128ELi48ELi128ELi128ELb1ELb1ELb0ELb1ELb0ELb1EEEEEEEEEvNT_6ParamsE,"a",@progbits
	.sectionflags	@""
	.align	4
.nv.constant0._ZN7cutlass13device_kernelIN5flash19enable_sm80_to_sm89INS1_16FlashAttnFwdSm80INS1_25CollectiveMainloopFwdSm80ILi4ELi1ELb0EN4cute5tupleIJNS5_1CILi128EEENS7_ILi48EEENS7_ILi96EEEEEELi96ENS_6half_tEfNS_4arch4Sm80ELb0ELb1ELb0ELb1ELb1ELb1ELb1ELb1EEENS1_21CollectiveEpilogueFwdINS6_IJS8_SA_S9_EEENS6_IJNS7_ILi1EEESI_SI_EEESC_SE_Li128ELb1ELb1ELb1ELb0EEENS1_36VarlenDynamicPersistentTileSchedulerILi128ELi48ELi128ELi128ELb1ELb1ELb0ELb1ELb0ELb1EEEEEEEEEvNT_6ParamsE:
	.zero		1432


//--------------------- .nv.constant0._ZN7cutlass13device_kernelIN5flash19enable_sm80_to_sm89INS1_16FlashAttnFwdSm80INS1_25CollectiveMainloopFwdSm80ILi4ELi1ELb0EN4cute5tupleIJNS5_1CILi128EEENS7_ILi64EEENS7_ILi96EEEEEELi96ENS_6half_tEfNS_4arch4Sm80ELb1ELb0ELb0ELb0ELb1ELb0ELb1ELb1EEENS1_21CollectiveEpilogueFwdINS6_IJS8_SA_S9_EEENS6_IJNS7_ILi1EEESI_SI_EEESC_SE_Li128ELb0ELb1ELb1ELb0EEENS1_30DynamicPersistentTileSchedulerILi128ELi128ELb1ELb1ELb0EEEEEEEEEvNT_6ParamsE --------------------------
	.section	.nv.constant0._ZN7cutlass13device_kernelIN5flash19enable_sm80_to_sm89INS1_16FlashAttnFwdSm80INS1_25CollectiveMainloopFwdSm80ILi4ELi1ELb0EN4cute5tupleIJNS5_1CILi128EEENS7_ILi64EEENS7_ILi96EEEEEELi96ENS_6half_tEfNS_4arch4Sm80ELb1ELb0ELb0ELb0ELb1ELb0ELb1ELb1EEENS1_21CollectiveEpilogueFwdINS6_IJS8_SA_S9_EEENS6_IJNS7_ILi1EEESI_SI_EEESC_SE_Li128ELb0ELb1ELb1ELb0EEENS1_30DynamicPersistentTileSchedulerILi128ELi128ELb1ELb1ELb0EEEEEEEEEvNT_6ParamsE,"a",@progbits
	.sectionflags	@""
	.align	4
.nv.constant0._ZN7cutlass13device_kernelIN5flash19enable_sm80_to_sm89INS1_16FlashAttnFwdSm80INS1_25CollectiveMainloopFwdSm80ILi4ELi1ELb0EN4cute5tupleIJNS5_1CILi128EEENS7_ILi64EEENS7_ILi96EEEEEELi96ENS_6half_tEfNS_4arch4Sm80ELb1ELb0ELb0ELb0ELb1ELb0ELb1ELb1EEENS1_21CollectiveEpilogueFwdINS6_IJS8_SA_S9_EEENS6_IJNS7_ILi1EEESI_SI_EEESC_SE_Li128ELb0ELb1ELb1ELb0EEENS1_30DynamicPersistentTileSchedulerILi128ELi128ELb1ELb1ELb0EEEEEEEEEvNT_6ParamsE:
	.zero		1416


//--------------------- .nv.constant0._ZN7cutlass13device_kernelIN5flash19enable_sm80_to_sm89INS1_16FlashAttnFwdSm80INS1_25CollectiveMainloopFwdSm80ILi4ELi1ELb0EN4cute5tupleIJNS5_1CILi128EEENS7_ILi48EEENS7_ILi96EEEEEELi96ENS_6half_tEfNS_4arch4Sm80ELb1ELb0ELb0ELb1ELb1ELb0ELb1ELb1EEENS1_21CollectiveEpilogueFwdINS6_IJS8_SA_S9_EEENS6_IJNS7_ILi1EEESI_SI_EEESC_SE_Li128ELb1ELb1ELb1ELb0EEENS1_36VarlenDynamicPersistentTileSchedulerILi128ELi48ELi128ELi128ELb1ELb1ELb0ELb1ELb1ELb1EEEEEEEEEvNT_6ParamsE --------------------------
	.section	.nv.constant0._ZN7cutlass13device_kernelIN5flash19enable_sm80_to_sm89INS1_16FlashAttnFwdSm80INS1_25CollectiveMainloopFwdSm80ILi4ELi1ELb0EN4cute5tupleIJNS5_1CILi128EEENS7_ILi48EEENS7_ILi96EEEEEELi96ENS_6half_tEfNS_4arch4Sm80ELb1ELb0ELb0ELb1ELb1ELb0ELb1ELb1EEENS1_21CollectiveEpilogueFwdINS6_IJS8_SA_S9_EEENS6_IJNS7_ILi1EEESI_SI_EEESC_SE_Li128ELb1ELb1ELb1ELb0EEENS1_36VarlenDynamicPersistentTileSchedulerILi128ELi48ELi128ELi128ELb1ELb1ELb0ELb1ELb1ELb1EEEEEEEEEvNT_6ParamsE,"a",@progbits
	.sectionflags	@""
	.align	4
.nv.constant0._ZN7cutlass13device_kernelIN5flash19enable_sm80_to_sm89INS1_16FlashAttnFwdSm80INS1_25CollectiveMainloopFwdSm80ILi4ELi1ELb0EN4cute5tupleIJNS5_1CILi128EEENS7_ILi48EEENS7_ILi96EEEEEELi96ENS_6half_tEfNS_4arch4Sm80ELb1ELb0ELb0ELb1ELb1ELb0ELb1ELb1EEENS1_21CollectiveEpilogueFwdINS6_IJS8_SA_S9_EEENS6_IJNS7_ILi1EEESI_SI_EEESC_SE_Li128ELb1ELb1ELb1ELb0EEENS1_36VarlenDynamicPersistentTileSchedulerILi128ELi48ELi128ELi128ELb1ELb1ELb0ELb1ELb1ELb1EEEEEEEEEvNT_6ParamsE:
	.zero		1432


//--------------------- .nv.constant0._ZN7cutlass13device_kernelIN5flash19enable_sm80_to_sm89INS1_16FlashAttnFwdSm80INS1_25CollectiveMainloopFwdSm80ILi4ELi1ELb0EN4cute5tupleIJNS5_1CILi128EEENS7_ILi48EEENS7_ILi96EEEEEELi96ENS_6half_tEfNS_4arch4Sm80ELb1ELb0ELb0ELb1ELb1ELb1ELb1ELb1EEENS1_21CollectiveEpilogueFwdINS6_IJS8_SA_S9_EEENS6_IJNS7_ILi1EEESI_SI_EEESC_SE_Li128ELb1ELb1ELb1ELb0EEENS1_36VarlenDynamicPersistentTileSchedulerILi128ELi48ELi128ELi128ELb1ELb1ELb0ELb1ELb1ELb1EEEEEEEEEvNT_6ParamsE --------------------------
	.section	.nv.constant0._ZN7cutlass13device_kernelIN5flash19enable_sm80_to_sm89INS1_16FlashAttnFwdSm80INS1_25CollectiveMainloopFwdSm80ILi4ELi1ELb0EN4cute5tupleIJNS5_1CILi128EEENS7_ILi48EEENS7_ILi96EEEEEELi96ENS_6half_tEfNS_4arch4Sm80ELb1ELb0ELb0ELb1ELb1ELb1ELb1ELb1EEENS1_21CollectiveEpilogueFwdINS6_IJS8_SA_S9_EEENS6_IJNS7_ILi1EEESI_SI_EEESC_SE_Li128ELb1ELb1ELb1ELb0EEENS1_36VarlenDynamicPersistentTileSchedulerILi128ELi48ELi128ELi128ELb1ELb1ELb0ELb1ELb1ELb1EEEEEEEEEvNT_6ParamsE,"a",@progbits
	.sectionflags	@""
	.align	4
.nv.constant0._ZN7cutlass13device_kernelIN5flash19enable_sm80_to_sm89INS1_16FlashAttnFwdSm80INS1_25CollectiveMainloopFwdSm80ILi4ELi1ELb0EN4cute5tupleIJNS5_1CILi128EEENS7_ILi48EEENS7_ILi96EEEEEELi96ENS_6half_tEfNS_4arch4Sm80ELb1ELb0ELb0ELb1ELb1ELb1ELb1ELb1EEENS1_21CollectiveEpilogueFwdINS6_IJS8_SA_S9_EEENS6_IJNS7_ILi1EEESI_SI_EEESC_SE_Li128ELb1ELb1ELb1ELb0EEENS1_36VarlenDynamicPersistentTileSchedulerILi128ELi48ELi128ELi128ELb1ELb1ELb0ELb1ELb1ELb1EEEEEEEEEvNT_6ParamsE:
	.zero		1432


//--------------------- .text._ZN7cutlass13device_kernelIN5flash19enable_sm80_to_sm89INS1_16FlashAttnFwdSm80INS1_25CollectiveMainloopFwdSm80ILi4ELi1ELb0EN4cute5tupleIJNS5_1CILi128EEENS7_ILi64EEENS7_ILi96EEEEEELi96ENS_6half_tEfNS_4arch4Sm80ELb0ELb0ELb1ELb0ELb1ELb0ELb1ELb1EEENS1_21CollectiveEpilogueFwdINS6_IJS8_SA_S9_EEENS6_IJNS7_ILi1EEESI_SI_EEESC_SE_Li128ELb0ELb1ELb1ELb0EEENS1_19SingleTileSchedulerILb0ELb1ELb1ELi128EEEEEEEEEvNT_6ParamsE --------------------------
	.section	.text._ZN7cutlass13device_kernelIN5flash19enable_sm80_to_sm89INS1_16FlashAttnFwdSm80INS1_25CollectiveMainloopFwdSm80ILi4ELi1ELb0EN4cute5tupleIJNS5_1CILi128EEENS7_ILi64EEENS7_ILi96EEEEEELi96ENS_6half_tEfNS_4arch4Sm80ELb0ELb0ELb1ELb0ELb1ELb0ELb1ELb1EEENS1_21CollectiveEpilogueFwdINS6_IJS8_SA_S9_EEENS6_IJNS7_ILi1EEESI_SI_EEESC_SE_Li128ELb0ELb1ELb1ELb0EEENS1_19SingleTileSchedulerILb0ELb1ELb1ELi128EEEEEEEEEvNT_6ParamsE,"ax",@progbits
	.sectioninfo	@"SHI_REGISTERS=255"
	.align	128
.text._ZN7cutlass13device_kernelIN5flash19enable_sm80_to_sm89INS1_16FlashAttnFwdSm80INS1_25CollectiveMainloopFwdSm80ILi4ELi1ELb0EN4cute5tupleIJNS5_1CILi128EEENS7_ILi64EEENS7_ILi96EEEEEELi96ENS_6half_tEfNS_4arch4Sm80ELb0ELb0ELb1ELb0ELb1ELb0ELb1ELb1EEENS1_21CollectiveEpilogueFwdINS6_IJS8_SA_S9_EEENS6_IJNS7_ILi1EEESI_SI_EEESC_SE_Li128ELb0ELb1ELb1ELb0EEENS1_19SingleTileSchedulerILb0ELb1ELb1ELi128EEEEEEEEEvNT_6ParamsE:
        .type           _ZN7cutlass13device_kernelIN5flash19enable_sm80_to_sm89INS1_16FlashAttnFwdSm80INS1_25CollectiveMainloopFwdSm80ILi4ELi1ELb0EN4cute5tupleIJNS5_1CILi128EEENS7_ILi64EEENS7_ILi96EEEEEELi96ENS_6half_tEfNS_4arch4Sm80ELb0ELb0ELb1ELb0ELb1ELb0ELb1ELb1EEENS1_21CollectiveEpilogueFwdINS6_IJS8_SA_S9_EEENS6_IJNS7_ILi1EEESI_SI_EEESC_SE_Li128ELb0ELb1ELb1ELb0EEENS1_19SingleTileSchedulerILb0ELb1ELb1ELi128EEEEEEEEEvNT_6ParamsE,@function
        .size           _ZN7cutlass13device_kernelIN5flash19enable_sm80_to_sm89INS1_16FlashAttnFwdSm80INS1_25CollectiveMainloopFwdSm80ILi4ELi1ELb0EN4cute5tupleIJNS5_1CILi128EEENS7_ILi64EEENS7_ILi96EEEEEELi96ENS_6half_tEfNS_4arch4Sm80ELb0ELb0ELb1ELb0ELb1ELb0ELb1ELb1EEENS1_21CollectiveEpilogueFwdINS6_IJS8_SA_S9_EEENS6_IJNS7_ILi1EEESI_SI_EEESC_SE_Li128ELb0ELb1ELb1ELb0EEENS1_19SingleTileSchedulerILb0ELb1ELb1ELi128EEEEEEEEEvNT_6ParamsE,(.L_x_3628 - _ZN7cutlass13device_kernelIN5flash19enable_sm80_to_sm89INS1_16FlashAttnFwdSm80INS1_25CollectiveMainloopFwdSm80ILi4ELi1ELb0EN4cute5tupleIJNS5_1CILi128EEENS7_ILi64EEENS7_ILi96EEEEEELi96ENS_6half_tEfNS_4arch4Sm80ELb0ELb0ELb1ELb0ELb1ELb0ELb1ELb1EEENS1_21CollectiveEpilogueFwdINS6_IJS8_SA_S9_EEENS6_IJNS7_ILi1EEESI_SI_EEESC_SE_Li128ELb0ELb1ELb1ELb0EEENS1_19SingleTileSchedulerILb0ELb1ELb1ELi128EEEEEEEEEvNT_6ParamsE)
        .other          _ZN7cutlass13device_kernelIN5flash19enable_sm80_to_sm89INS1_16FlashAttnFwdSm80INS1_25CollectiveMainloopFwdSm80ILi4ELi1ELb0EN4cute5tupleIJNS5_1CILi128EEENS7_ILi64EEENS7_ILi96EEEEEELi96ENS_6half_tEfNS_4arch4Sm80ELb0ELb0ELb1ELb0ELb1ELb0ELb1ELb1EEENS1_21CollectiveEpilogueFwdINS6_IJS8_SA_S9_EEENS6_IJNS7_ILi1EEESI_SI_EEESC_SE_Li128ELb0ELb1ELb1ELb0EEENS1_19SingleTileSchedulerILb0ELb1ELb1ELi128EEEEEEEEEvNT_6ParamsE,@"STO_CUDA_ENTRY STV_DEFAULT"
_ZN7cutlass13device_kernelIN5flash19enable_sm80_to_sm89INS1_16FlashAttnFwdSm80INS1_25CollectiveMainloopFwdSm80ILi4ELi1ELb0EN4cute5tupleIJNS5_1CILi128EEENS7_ILi64EEENS7_ILi96EEEEEELi96ENS_6half_tEfNS_4arch4Sm80ELb0ELb0ELb1ELb0ELb1ELb0ELb1ELb1EEENS1_21CollectiveEpilogueFwdINS6_IJS8_SA_S9_EEENS6_IJNS7_ILi1EEESI_SI_EEESC_SE_Li128ELb0ELb1ELb1ELb0EEENS1_19SingleTileSchedulerILb0ELb1ELb1ELi128EEEEEEEEEvNT_6ParamsE:
[----:B------:R-:W-:-:S03]  /*0000*/  MOV R1, c[0x0][0x28] ;  /* 0x00000a0000017a02 */ /* 0x000fc60000000f00 */
[----:B------:R-:W1:Y:S01]  /*0010*/  S2R R176, SR_TID.X ;  /* 0x0000000000b07919 */ /* 0x000e620000002100 */
[----:B------:R-:W-:-:S03]  /*0020*/  IADD3 R1, R1, -0x60, RZ ;  /* 0xffffffa001017810 */ /* 0x000fc60007ffe0ff */
[----:B------:R-:W2:Y:S04]  /*0030*/  S2R R2, SR_CTAID.Y ;  /* 0x0000000000027919 */ /* 0x000ea80000002600 */
[----:B------:R-:W3:Y:S01]  /*0040*/  S2R R25, SR_CTAID.Z ;  /* 0x0000000000197919 */ /* 0x000ee20000002700 */
[----:B-1----:R-:W-:-:S06]  /*0050*/  SHF.R.U32.HI R0, RZ, 0x5, R176 ;  /* 0x00000005ff007819 */ /* 0x002fcc00000116b0 */
[----:B------:R-:W1:Y:S02]  /*0060*/  SHFL.IDX PT, R0, R0, RZ, 0x1f ;  /* 0x00001fff00007589 */ /* 0x000e6400000e0000 */
[----:B-1----:R-:W-:-:S13]  /*0070*/  ISETP.NE.AND P0, PT, R0, RZ, PT ;  /* 0x000000ff0000720c */ /* 0x002fda0003f05270 */
[----:B------:R-:W-:Y:S05]  /*0080*/  @!P0 BRA `(.L_x_0) ;  /* 0x0000008000008947 */ /* 0x000fea0003800000 */
[----:B--23--:R1:W-:Y:S01]  /*0090*/  STL [R1+0x30], R2 ;  /* 0x0000300201007387 */ /* 0x00c3e20000100800 */
[----:B------:R-:W-:-:S04]  /*00a0*/  MOV R0, c[0x0][0x550] ;  /* 0x0001540000007a02 */ /* 0x000fc80000000f00 */
[----:B------:R-:W-:-:S13]  /*00b0*/  ISETP.NE.AND P0, PT, R0, 0x1, PT ;  /* 0x000000010000780c */ /* 0x000fda0003f05270 */
[----:B------:R-:W-:Y:S05]  /*00c0*/  @!P0 BRA `(.L_x_1) ;  /* 0x000000a000008947 */ /* 0x000fea0003800000 */
[----:B------:R-:W-:-:S05]  /*00d0*/  IMAD.HI.U32 R0, R2, c[0x0][0x554], RZ ;  /* 0x0001550002007a27 */ /* 0x000fca00078e00ff */
[----:B------:R-:W-:-:S05]  /*00e0*/  SHF.R.U32.HI R0, RZ, c[0x0][0x558], R0 ;  /* 0x00015600ff007a19 */ /* 0x000fca0000011600 */
[----:B------:R2:W-:Y:S01]  /*00f0*/  STL [R1+0x30], R0 ;  /* 0x0000300001007387 */ /* 0x0005e20000100800 */
[----:B------:R-:W-:Y:S05]  /*0100*/  BRA `(.L_x_1) ;  /* 0x0000006000007947 */ /* 0x000fea0003800000 */
.L_x_0:
[----:B--23--:R-:W-:Y:S01]  /*0110*/  IMAD.MOV.U32 R0, RZ, RZ, c[0x0][0x550] ;  /* 0x00015400ff007624 */ /* 0x00cfe200078e00ff */
[----:B------:R-:W-:-:S04]  /*0120*/  MOV R3, R2 ;  /* 0x0000000200037202 */ /* 0x000fc80000000f00 */
[----:B------:R-:W-:-:S13]  /*0130*/  ISETP.NE.AND P0, PT, R0, 0x1, PT ;  /* 0x000000010000780c */ /* 0x000fda0003f05270 */
[----:B------:R-:W-:-:S05]  /*0140*/  @P0 IMAD.HI.U32 R0, R2, c[0x0][0x554], RZ ;  /* 0x0001550002000a27 */ /* 0x000fca00078e00ff */
[----:B------:R-:W-:-:S05]  /*0150*/  @P0 SHF.R.U32.HI R3, RZ, c[0x0][0x558], R0 ;  /* 0x00015600ff030a19 */ /* 0x000fca0000011600 */
[----:B------:R1:W-:Y:S02]  /*0160*/  STL [R1+0x30], R3 ;  /* 0x0000300301007387 */ /* 0x0003e40000100800 */
.L_x_1:
[----:B------:R-:W3:Y:S01]  /*0170*/  LDL R27, [R1+0x30] ;  /* 0x00003000011b7983 */ /* 0x000ee20000100800 */
[----:B------:R-:W-:Y:S02]  /*0180*/  ISETP.GE.AND P0, PT, R25, RZ, PT ;  /* 0x000000ff1900720c */ /* 0x000fe40003f06270 */
[----:B--23--:R-:W-:-:S05]  /*0190*/  IADD3 R0, -R27, RZ, RZ ;  /* 0x000000ff1b007210 */ /* 0x00cfca0007ffe1ff */
[----:B------:R-:W-:-:S06]  /*01a0*/  IMAD R11, R0, c[0x0][0x550], R2 ;  /* 0x00015400000b7a24 */ /* 0x000fcc00078e0202 */
[----:B------:R-:W-:Y:S05]  /*01b0*/  @!P0 EXIT ;  /* 0x000000000000894d */ /* 0x000fea0003800000 */
[----:B------:R-:W-:Y:S01]  /*01c0*/  ISETP.NE.U32.AND P0, PT, RZ, c[0x0][0x370], PT ;  /* 0x0000dc00ff007a0c */ /* 0x000fe20003f05070 */
[----:B------:R-:W-:Y:S01]  /*01d0*/  IMAD.MOV.U32 R178, RZ, RZ, RZ ;  /* 0x000000ffffb27224 */ /* 0x000fe200078e00ff */
[----:B------:R-:W-:Y:S02]  /*01e0*/  ULDC.64 UR6, c[0x0][0x118] ;  /* 0x0000460000067ab9 */ /* 0x000fe40000000a00 */
[----:B------:R-:W-:-:S13]  /*01f0*/  ISETP.NE.AND.EX P0, PT, RZ, c[0x0][0x374], PT, P0 ;  /* 0x0000dd00ff007a0c */ /* 0x000fda0003f05300 */
[----:B-1----:R-:W-:-:S04]  /*0200*/  @P0 IMAD.MOV.U32 R2, RZ, RZ, 0x4 ;  /* 0x00000004ff020424 */ /* 0x002fc800078e00ff */
[----:B------:R-:W-:-:S05]  /*0210*/  @P0 IMAD.WIDE R2, R25, R2, c[0x0][0x370] ;  /* 0x0000dc0019020625 */ /* 0x000fca00078e0202 */
[----:B------:R1:W2:Y:S01]  /*0220*/  @P0 LDG.E R178, [R2.64] ;  /* 0x0000000602b20981 */ /* 0x0002a2000c1e1900 */
[----:B------:R-:W-:-:S04]  /*0230*/  IMAD.MOV.U32 R0, RZ, RZ, c[0x0][0x2ac] ;  /* 0x0000ab00ff007624 */ /* 0x000fc800078e00ff */
[----:B------:R-:W-:-:S05]  /*0240*/  IMAD R26, R0, c[0x0][0x1d0], RZ ;  /* 0x00007400001a7a24 */ /* 0x000fca00078e02ff */
[C---:B------:R-:W-:Y:S02]  /*0250*/  ISETP.GE.AND P0, PT, R26.reuse, 0x1, PT ;  /* 0x000000011a00780c */ /* 0x040fe40003f06270 */
[----:B-1----:R-:W-:-:S04]  /*0260*/  IADD3 R2, R26, 0x3f, RZ ;  /* 0x0000003f1a027810 */ /* 0x002fc80007ffe0ff */
[----:B------:R-:W-:-:S04]  /*0270*/  SHF.R.S32.HI R0, RZ, 0x1f, R2 ;  /* 0x0000001fff007819 */ /* 0x000fc80000011402 */
[----:B------:R-:W-:Y:S01]  /*0280*/  LEA.HI R2, R0, R2, RZ, 0x6 ;  /* 0x0000000200027211 */ /* 0x000fe200078f30ff */
[----:B------:R-:W-:-:S03]  /*0290*/  IMAD.MOV.U32 R0, RZ, RZ, RZ ;  /* 0x000000ffff007224 */ /* 0x000fc600078e00ff */
[----:B------:R-:W-:Y:S01]  /*02a0*/  SHF.R.S32.HI R10, RZ, 0x6, R2 ;  /* 0x00000006ff0a7819 */ /* 0x000fe20000011402 */
[----:B--2---:R1:W-:Y:S01]  /*02b0*/  STL [R1+0x34], R178 ;  /* 0x000034b201007387 */ /* 0x0043e20000100800 */
[----:B------:R-:W-:Y:S05]  /*02c0*/  @!P0 BRA `(.L_x_2) ;  /* 0x0000020000008947 */ /* 0x000fea0003800000 */
[----:B------:R-:W-:-:S04]  /*02d0*/  SHF.R.U32.HI R0, RZ, 0x10, R11 ;  /* 0x00000010ff007819 */ /* 0x000fc8000001160b */
[----:B------:R-:W-:-:S04]  /*02e0*/  ISETP.NE.AND P0, PT, R0, RZ, PT ;  /* 0x000000ff0000720c */ /* 0x000fc80003f05270 */
[----:B------:R-:W-:-:S04]  /*02f0*/  SEL R5, R0, c[0x0][0x338], P0 ;  /* 0x0000ce0000057a07 */ /* 0x000fc80000000000 */
[----:B------:R-:W-:Y:S02]  /*0300*/  IABS R0, R5 ;  /* 0x0000000500007213 */ /* 0x000fe40000000000 */
[----:B------:R-:W-:-:S03]  /*0310*/  IADD3 R7, R10, -0x1, R5 ;  /* 0xffffffff0a077810 */ /* 0x000fc60007ffe005 */
[----:B------:R-:W-:Y:S01]  /*0320*/  IMAD.MOV.U32 R4, RZ, RZ, R0 ;  /* 0x000000ffff047224 */ /* 0x000fe200078e0000 */
[----:B------:R-:W-:-:S03]  /*0330*/  IABS R9, R7 ;  /* 0x0000000700097213 */ /* 0x000fc60000000000 */
[----:B------:R-:W2:Y:S08]  /*0340*/  I2F.RP R2, R4 ;  /* 0x0000000400027306 */ /* 0x000eb00000209400 */
[----:B--2---:R-:W2:Y:S02]  /*0350*/  MUFU.RCP R2, R2 ;  /* 0x0000000200027308 */ /* 0x004ea40000001000 */
[----:B--2---:R-:W-:-:S06]  /*0360*/  IADD3 R2, R2, 0xffffffe, RZ ;  /* 0x0ffffffe02027810 */ /* 0x004fcc0007ffe0ff */
[----:B------:R-:W2:Y:S02]  /*0370*/  F2I.FTZ.U32.TRUNC.NTZ R3, R2 ;  /* 0x0000000200037305 */ /* 0x000ea4000021f000 */
[----:B--2---:R-:W-:Y:S02]  /*0380*/  IMAD.MOV R0, RZ, RZ, -R3 ;  /* 0x000000ffff007224 */ /* 0x004fe400078e0a03 */
[----:B------:R-:W-:Y:S02]  /*0390*/  IMAD.MOV.U32 R2, RZ, RZ, RZ ;  /* 0x000000ffff027224 */ /* 0x000fe400078e00ff */
[----:B------:R-:W-:Y:S01]  /*03a0*/  IMAD.MOV.U32 R6, RZ, RZ, R0 ;  /* 0x000000ffff067224 */ /* 0x000fe200078e0000 */
[----:B------:R-:W-:-:S03]  /*03b0*/  IABS R0, R5 ;  /* 0x0000000500007213 */ /* 0x000fc60000000000 */
[----:B------:R-:W-:Y:S02]  /*03c0*/  IMAD R6, R6, R4, RZ ;  /* 0x0000000406067224 */ /* 0x000fe400078e02ff */
[----:B------:R-:W-:Y:S02]  /*03d0*/  IMAD.MOV R8, RZ, RZ, -R0 ;  /* 0x000000ffff087224 */ /* 0x000fe400078e0a00 */
[----:B------:R-:W-:-:S04]  /*03e0*/  IMAD.HI.U32 R0, R3, R6, R2 ;  /* 0x0000000603007227 */ /* 0x000fc800078e0002 */
[----:B------:R-:W-:Y:S02]  /*03f0*/  IMAD.MOV.U32 R2, RZ, RZ, R9 ;  /* 0x000000ffff027224 */ /* 0x000fe400078e0009 */
[----:B------:R-:W-:Y:S02]  /*0400*/  IMAD.MOV.U32 R3, RZ, RZ, R8 ;  /* 0x000000ffff037224 */ /* 0x000fe400078e0008 */
[----:B------:R-:W-:-:S04]  /*0410*/  IMAD.HI.U32 R0, R0, R2, RZ ;  /* 0x0000000200007227 */ /* 0x000fc800078e00ff */
[----:B------:R-:W-:-:S05]  /*0420*/  IMAD R2, R0, R3, R2 ;  /* 0x0000000300027224 */ /* 0x000fca00078e0202 */
[----:B------:R-:W-:-:S13]  /*0430*/  ISETP.GT.U32.AND P1, PT, R4, R2, PT ;  /* 0x000000020400720c */ /* 0x000fda0003f24070 */
[----:B------:R-:W-:Y:S01]  /*0440*/  @!P1 IMAD.IADD R2, R2, 0x1, -R4 ;  /* 0x0000000102029824 */ /* 0x000fe200078e0a04 */
[----:B------:R-:W-:Y:S02]  /*0450*/  @!P1 IADD3 R0, R0, 0x1, RZ ;  /* 0x0000000100009810 */ /* 0x000fe40007ffe0ff */
[----:B------:R-:W-:Y:S02]  /*0460*/  ISETP.NE.AND P1, PT, R5, RZ, PT ;  /* 0x000000ff0500720c */ /* 0x000fe40003f25270 */
[----:B------:R-:W-:Y:S02]  /*0470*/  ISETP.GE.U32.AND P2, PT, R2, R4, PT ;  /* 0x000000040200720c */ /* 0x000fe40003f46070 */
[----:B------:R-:W-:-:S04]  /*0480*/  LOP3.LUT R2, R7, R5, RZ, 0x3c, !PT ;  /* 0x0000000507027212 */ /* 0x000fc800078e3cff */
[----:B------:R-:W-:-:S07]  /*0490*/  ISETP.GE.AND P0, PT, R2, RZ, PT ;  /* 0x000000ff0200720c */ /* 0x000fce0003f06270 */
[----:B------:R-:W-:-:S06]  /*04a0*/  @P2 IADD3 R0, R0, 0x1, RZ ;  /* 0x0000000100002810 */ /* 0x000fcc0007ffe0ff */
[----:B------:R-:W-:Y:S01]  /*04b0*/  @!P0 IMAD.MOV R0, RZ, RZ, -R0 ;  /* 0x000000ffff008224 */ /* 0x000fe200078e0a00 */
[----:B------:R-:W-:Y:S02]  /*04c0*/  @!P1 LOP3.LUT R0, RZ, R5, RZ, 0x33, !PT ;  /* 0x00000005ff009212 */ /* 0x000fe400078e33ff */
.L_x_2:
[----:B------:R-:W-:Y:S01]  /*04d0*/  LOP3.LUT R2, R11, 0xffff, RZ, 0xc0, !PT ;  /* 0x0000ffff0b027812 */ /* 0x000fe200078ec0ff */
[----:B------:R-:W-:Y:S01]  /*04e0*/  CS2R R20, SRZ ;  /* 0x0000000000147805 */ /* 0x000fe2000001ff00 */
[----:B------:R-:W-:Y:S01]  /*04f0*/  PLOP3.LUT P4, PT, PT, PT, PT, 0x80, 0x0 ;  /* 0x000000000000781c */ /* 0x000fe20003f8f070 */
[----:B------:R-:W-:Y:S01]  /*0500*/  CS2R R18, SRZ ;  /* 0x0000000000127805 */ /* 0x000fe2000001ff00 */
[----:B------:R-:W-:Y:S01]  /*0510*/  CS2R R94, SRZ ;  /* 0x00000000005e7805 */ /* 0x000fe2000001ff00 */
[----:B------:R-:W-:Y:S01]  /*0520*/  IMAD R181, R2, R0, RZ ;  /* 0x0000000002b57224 */ /* 0x000fe200078e02ff */
[----:B------:R-:W-:Y:S01]  /*0530*/  CS2R R92, SRZ ;  /* 0x00000000005c7805 */ /* 0x000fe2000001ff00 */
[----:B------:R-:W-:Y:S01]  /*0540*/  CS2R R98, SRZ ;  /* 0x0000000000627805 */ /* 0x000fe2000001ff00 */
[----:B------:R-:W-:Y:S01]  /*0550*/  CS2R R96, SRZ ;  /* 0x0000000000607805 */ /* 0x000fe2000001ff00 */
[----:B------:R-:W-:Y:S01]  /*0560*/  IMAD.IADD R0, R181, 0x1, R0 ;  /* 0x00000001b5007824 */ /* 0x000fe200078e0200 */
[----:B------:R2:W-:Y:S01]  /*0570*/  STL [R1+0x2c], R181 ;  /* 0x00002cb501007387 */ /* 0x0005e20000100800 */
[----:B------:R-:W-:Y:S01]  /*0580*/  CS2R R90, SRZ ;  /* 0x00000000005a7805 */ /* 0x000fe2000001ff00 */
[----:B------:R-:W-:Y:S01]  /*0590*/  CS2R R88, SRZ ;  /* 0x0000000000587805 */ /* 0x000fe2000001ff00 */
[----:B------:R-:W-:Y:S01]  /*05a0*/  CS2R R86, SRZ ;  /* 0x0000000000567805 */ /* 0x000fe2000001ff00 */
[----:B------:R-:W-:Y:S01]  /*05b0*/  IMNMX R180, R10, R0, PT ;  /* 0x000000000ab47217 */ /* 0x000fe20003800200 */
[----:B------:R-:W-:Y:S01]  /*05c0*/  CS2R R84, SRZ ;  /* 0x0000000000547805 */ /* 0x000fe2000001ff00 */
[----:B------:R-:W-:Y:S01]  /*05d0*/  CS2R R78, SRZ ;  /* 0x00000000004e7805 */ /* 0x000fe2000001ff00 */
[----:B------:R-:W-:Y:S01]  /*05e0*/  CS2R R76, SRZ ;  /* 0x00000000004c7805 */ /* 0x000fe2000001ff00 */
[----:B------:R-:W-:Y:S01]  /*05f0*/  ISETP.GT.AND P0, PT, R180, R181, PT ;  /* 0x000000b5b400720c */ /* 0x000fe20003f04270 */
[----:B------:R-:W-:Y:S01]  /*0600*/  CS2R R82, SRZ ;  /* 0x0000000000527805 */ /* 0x000fe2000001ff00 */
        /* <DEDUP_REMOVED lines=37> */
[----:B------:R-:W-:Y:S05]  /*0860*/  @!P0 BRA `(.L_x_3) ;  /* 0x000092d000008947 */ /* 0x000fea0003800000 */
[----:B--2---:R-:W-:-:S04]  /*0870*/  ISETP.NE.U32.AND P2, PT, RZ, c[0x0][0x340], PT ;  /* 0x0000d000ff007a0c */ /* 0x004fc80003f45070 */
[----:B------:R-:W-:-:S13]  /*0880*/  ISETP.NE.AND.EX P2, PT, RZ, c[0x0][0x344], PT, P2 ;  /* 0x0000d100ff007a0c */ /* 0x000fda0003f45320 */
[----:B------:R-:W-:-:S04]  /*0890*/  @P2 IMAD.MOV.U32 R2, RZ, RZ, 0x4 ;  /* 0x00000004ff022424 */ /* 0x000fc800078e00ff */
[----:B------:R-:W-:-:S05]  /*08a0*/  @P2 IMAD.WIDE R2, R25, R2, c[0x0][0x340] ;  /* 0x0000d00019022625 */ /* 0x000fca00078e0202 */
[----:B------:R2:W5:Y:S01]  /*08b0*/  @P2 LDG.E R14, [R2.64] ;  /* 0x00000006020e2981 */ /* 0x000562000c1e1900 */
[----:B------:R-:W-:Y:S01]  /*08c0*/  SHF.R.S32.HI R9, RZ, 0x1f, R176 ;  /* 0x0000001fff097819 */ /* 0x000fe200000114b0 */
[----:B------:R-:W-:Y:S01]  /*08d0*/  IMAD.MOV.U32 R0, RZ, RZ, c[0x0][0x2c4] ;  /* 0x0000b100ff007624 */ /* 0x000fe200078e00ff */
[----:B------:R-:W-:Y:S01]  /*08e0*/  SHF.R.S32.HI R6, RZ, 0x1f, R25 ;  /* 0x0000001fff067819 */ /* 0x000fe20000011419 */
[----:B------:R-:W3:Y:S01]  /*08f0*/  S2R R15, SR_CTAID.X ;  /* 0x00000000000f7919 */ /* 0x000ee20000002500 */
[CC--:B------:R-:W-:Y:S01]  /*0900*/  LEA.HI R24, R9.reuse, R176.reuse, RZ, 0x3 ;  /* 0x000000b009187211 */ /* 0x0c0fe200078f18ff */
[----:B------:R-:W-:Y:S01]  /*0910*/  ULDC UR5, c[0x0][0x2c4] ;  /* 0x0000b10000057ab9 */ /* 0x000fe20000000800 */
[----:B------:R-:W-:Y:S01]  /*0920*/  ISETP.NE.AND P0, PT, R0, 0x1, PT ;  /* 0x000000010000780c */ /* 0x000fe20003f05270 */
[----:B------:R-:W-:Y:S01]  /*0930*/  IMAD R6, R6, c[0x0][0x1c0], RZ ;  /* 0x0000700006067a24 */ /* 0x000fe200078e02ff */
[----:B------:R-:W-:Y:S01]  /*0940*/  SHF.R.S32.HI R0, RZ, 0x1f, R27 ;  /* 0x0000001fff007819 */ /* 0x000fe2000001141b */
[----:B------:R-:W-:Y:S01]  /*0950*/  ULDC UR4, c[0x0][0x168] ;  /* 0x00005a0000047ab9 */ /* 0x000fe20000000800 */
[-C--:B------:R-:W-:Y:S01]  /*0960*/  LEA.HI R19, R9, R176.reuse, RZ, 0x4 ;  /* 0x000000b009137211 */ /* 0x080fe200078f20ff */
[----:B------:R-:W-:Y:S01]  /*0970*/  IMAD R6, R25, c[0x0][0x1c4], R6 ;  /* 0x0000710019067a24 */ /* 0x000fe200078e0206 */
[----:B------:R-:W-:Y:S01]  /*0980*/  SHF.R.S32.HI R22, RZ, 0x3, R24 ;  /* 0x00000003ff167819 */ /* 0x000fe20000011418 */
[----:B------:R-:W-:Y:S01]  /*0990*/  IMAD R0, R0, c[0x0][0x1b8], RZ ;  /* 0x00006e0000007a24 */ /* 0x000fe200078e02ff */
[----:B------:R-:W-:Y:S01]  /*09a0*/  UIMAD UR4, UR5, UR4, URZ ;  /* 0x00000004050472a4 */ /* 0x000fe2000f8e023f */
[----:B------:R-:W-:Y:S01]  /*09b0*/  LEA.HI R166, R9, R176, RZ, 0x5 ;  /* 0x000000b009a67211 */ /* 0x000fe200078f28ff */
[----:B------:R-:W-:Y:S01]  /*09c0*/  BSSY B0, `(.L_x_4) ;  /* 0x000004e000007945 */ /* 0x000fe20003800000 */
[----:B------:R-:W-:-:S02]  /*09d0*/  IMAD R0, R27, c[0x0][0x1bc], R0 ;  /* 0x00006f001b007a24 */ /* 0x000fc400078e0200 */
[----:B------:R-:W-:Y:S02]  /*09e0*/  SHF.R.S32.HI R23, RZ, 0x5, R166 ;  /* 0x00000005ff177819 */ /* 0x000fe400000114a6 */
[----:B--2---:R-:W-:-:S04]  /*09f0*/  LEA.HI R3, R9, R176, RZ, 0x2 ;  /* 0x000000b009037211 */ /* 0x004fc800078f10ff */
[----:B------:R-:W-:Y:S02]  /*0a00*/  LOP3.LUT R2, R3, 0xfffffffc, RZ, 0xc0, !PT ;  /* 0xfffffffc03027812 */ /* 0x000fe400078ec0ff */
[----:B------:R-:W-:-:S03]  /*0a10*/  SHF.R.S32.HI R13, RZ, 0x2, R3 ;  /* 0x00000002ff0d7819 */ /* 0x000fc60000011403 */
[----:B------:R-:W-:Y:S02]  /*0a20*/  IMAD.IADD R8, R176, 0x1, -R2 ;  /* 0x00000001b0087824 */ /* 0x000fe400078e0a02 */
[----:B------:R-:W-:-:S04]  /*0a30*/  IMAD.WIDE.U32 R2, R27, c[0x0][0x1b8], RZ ;  /* 0x00006e001b027a25 */ /* 0x000fc800078e00ff */
[----:B------:R-:W-:Y:S02]  /*0a40*/  IMAD R177, R8, 0x20, R13 ;  /* 0x0000002008b17824 */ /* 0x000fe400078e020d */
[----:B------:R-:W-:Y:S02]  /*0a50*/  IMAD.IADD R3, R3, 0x1, R0 ;  /* 0x0000000103037824 */ /* 0x000fe400078e0200 */
[----:B---3--:R-:W-:Y:S01]  /*0a60*/  IMAD R4, R15, 0x80, R177 ;  /* 0x000000800f047824 */ /* 0x008fe200078e02b1 */
[----:B------:R2:W-:Y:S01]  /*0a70*/  STL [R1+0x18], R177 ;  /* 0x000018b101007387 */ /* 0x0005e20000100800 */
[----:B------:R-:W-:-:S04]  /*0a80*/  IMAD.WIDE.U32 R2, R25, c[0x0][0x1c0], R2 ;  /* 0x0000700019027a25 */ /* 0x000fc800078e0002 */
[----:B------:R-:W-:-:S04]  /*0a90*/  @P0 IMAD.HI.U32 R5, R4, c[0x0][0x2c8], RZ ;  /* 0x0000b20004050a27 */ /* 0x000fc800078e00ff */
[----:B------:R-:W-:Y:S01]  /*0aa0*/  IMAD.MOV.U32 R0, RZ, RZ, R4 ;  /* 0x000000ffff007224 */ /* 0x000fe200078e0004 */
[----:B------:R-:W-:Y:S01]  /*0ab0*/  @P0 SHF.R.U32.HI R0, RZ, c[0x0][0x2cc], R5 ;  /* 0x0000b300ff000a19 */ /* 0x000fe20000011605 */
[----:B------:R-:W-:Y:S02]  /*0ac0*/  IMAD.IADD R3, R3, 0x1, R6 ;  /* 0x0000000103037824 */ /* 0x000fe400078e0206 */
[----:B------:R-:W-:Y:S01]  /*0ad0*/  IMAD.SHL.U32 R64, R8, 0x8, RZ ;  /* 0x0000000808407824 */ /* 0x000fe200078e00ff */
[--C-:B------:R-:W-:Y:S01]  /*0ae0*/  SHF.R.S32.HI R7, RZ, 0x1f, R0.reuse ;  /* 0x0000001fff077819 */ /* 0x100fe20000011400 */
[----:B------:R-:W-:Y:S02]  /*0af0*/  IMAD.MOV R5, RZ, RZ, -R0 ;  /* 0x000000ffff057224 */ /* 0x000fe400078e0a00 */
[----:B------:R-:W-:Y:S01]  /*0b00*/  IMAD.WIDE.U32 R2, R0, c[0x0][0x1b0], R2 ;  /* 0x00006c0000027a25 */ /* 0x000fe200078e0002 */
[C---:B------:R-:W-:Y:S02]  /*0b10*/  IADD3 R18, R64.reuse, 0x20, RZ ;  /* 0x0000002040127810 */ /* 0x040fe40007ffe0ff */
[C---:B------:R-:W-:Y:S01]  /*0b20*/  IADD3 R49, R64.reuse, 0x40, RZ ;  /* 0x0000004040317810 */ /* 0x040fe20007ffe0ff */
[----:B------:R-:W-:Y:S01]  /*0b30*/  IMAD R5, R5, c[0x0][0x2c4], R4 ;  /* 0x0000b10005057a24 */ /* 0x000fe200078e0204 */
[----:B------:R-:W-:Y:S01]  /*0b40*/  ISETP.GE.AND P5, PT, R64, c[0x0][0x198], PT ;  /* 0x0000660040007a0c */ /* 0x000fe20003fa6270 */
[----:B------:R-:W-:Y:S01]  /*0b50*/  IMAD R7, R7, c[0x0][0x1b0], RZ ;  /* 0x00006c0007077a24 */ /* 0x000fe200078e02ff */
[----:B------:R-:W-:Y:S01]  /*0b60*/  ISETP.GE.AND P4, PT, R18, c[0x0][0x198], PT ;  /* 0x0000660012007a0c */ /* 0x000fe20003f86270 */
[----:B------:R-:W-:Y:S01]  /*0b70*/  IMAD R15, R15, 0x80, R13 ;  /* 0x000000800f0f7824 */ /* 0x000fe200078e020d */
[----:B------:R-:W-:Y:S01]  /*0b80*/  SHF.R.S32.HI R4, RZ, 0x1f, R5 ;  /* 0x0000001fff047819 */ /* 0x000fe20000011405 */
[----:B------:R-:W-:Y:S01]  /*0b90*/  IMAD R0, R0, c[0x0][0x1b4], R7 ;  /* 0x00006d0000007a24 */ /* 0x000fe200078e0207 */
[----:B------:R-:W-:-:S02]  /*0ba0*/  LEA.HI R7, R13, R13, RZ, 0x1 ;  /* 0x0000000d0d077211 */ /* 0x000fc400078f08ff */
[----:B------:R-:W-:Y:S01]  /*0bb0*/  ISETP.GE.AND P3, PT, R49, c[0x0][0x198], PT ;  /* 0x0000660031007a0c */ /* 0x000fe20003f66270 */
[----:B------:R-:W-:Y:S02]  /*0bc0*/  IMAD.IADD R3, R3, 0x1, R0 ;  /* 0x0000000103037824 */ /* 0x000fe400078e0200 */
[----:B------:R-:W-:Y:S01]  /*0bd0*/  IMAD R0, R4, c[0x0][0x1a8], RZ ;  /* 0x00006a0004007a24 */ /* 0x000fe200078e02ff */
[----:B------:R-:W-:Y:S01]  /*0be0*/  LOP3.LUT R4, R19, 0xfffffff0, RZ, 0xc0, !PT ;  /* 0xfffffff013047812 */ /* 0x000fe200078ec0ff */
[----:B------:R-:W-:-:S04]  /*0bf0*/  IMAD.WIDE.U32 R2, R5, c[0x0][0x1a8], R2 ;  /* 0x00006a0005027a25 */ /* 0x000fc800078e0002 */
[----:B------:R-:W-:Y:S01]  /*0c00*/  IMAD R0, R5, c[0x0][0x1ac], R0 ;  /* 0x00006b0005007a24 */ /* 0x000fe200078e0200 */
[----:B------:R-:W-:Y:S01]  /*0c10*/  LEA R12, P0, R2, c[0x0][0x160], 0x1 ;  /* 0x00005800020c7a11 */ /* 0x000fe200078008ff */
[----:B------:R-:W-:Y:S02]  /*0c20*/  IMAD.IADD R16, R176, 0x1, -R4 ;  /* 0x00000001b0107824 */ /* 0x000fe400078e0a04 */
[----:B------:R-:W-:Y:S02]  /*0c30*/  IMAD.IADD R0, R3, 0x1, R0 ;  /* 0x0000000103007824 */ /* 0x000fe400078e0200 */
[----:B------:R-:W-:Y:S01]  /*0c40*/  IMAD.SHL.U32 R3, R22, 0x40, RZ ;  /* 0x0000004016037824 */ /* 0x000fe200078e00ff */
[----:B------:R-:W-:Y:S02]  /*0c50*/  LEA.HI R17, R16, R16, RZ, 0x1 ;  /* 0x0000001010117211 */ /* 0x000fe400078f08ff */
[----:B------:R-:W-:Y:S02]  /*0c60*/  LEA.HI.X R11, R2, c[0x0][0x164], R0, 0x1, P0 ;  /* 0x00005900020b7a11 */ /* 0x000fe400000f0c00 */
[----:B------:R-:W-:-:S02]  /*0c70*/  LOP3.LUT R0, R3, 0xc0, RZ, 0xc0, !PT ;  /* 0x000000c003007812 */ /* 0x000fc400078ec0ff */
[--C-:B------:R-:W-:Y:S02]  /*0c80*/  SHF.R.S32.HI R5, RZ, 0x1, R17.reuse ;  /* 0x00000001ff057819 */ /* 0x100fe40000011411 */
[----:B------:R-:W-:Y:S02]  /*0c90*/  SHF.R.U32.HI R3, RZ, 0x3, R0 ;  /* 0x00000003ff037819 */ /* 0x000fe40000011600 */
[----:B------:R-:W-:Y:S02]  /*0ca0*/  LOP3.LUT R0, R0, 0x18, R64, 0xf8, !PT ;  /* 0x0000001800007812 */ /* 0x000fe400078ef840 */
[----:B------:R-:W-:Y:S02]  /*0cb0*/  SHF.R.S32.HI R2, RZ, 0x1f, R17 ;  /* 0x0000001fff027819 */ /* 0x000fe40000011411 */
[----:B------:R-:W-:Y:S02]  /*0cc0*/  LOP3.LUT R6, R0, R3, RZ, 0x3c, !PT ;  /* 0x0000000300067212 */ /* 0x000fe400078e3cff */
[----:B------:R-:W-:Y:S01]  /*0cd0*/  LEA.HI R0, R2, R5, RZ, 0x2 ;  /* 0x0000000502007211 */ /* 0x000fe200078f10ff */
[----:B------:R2:W3:Y:S01]  /*0ce0*/  SHFL.IDX PT, R3, R11, RZ, 0x1c1f ;  /* 0x001c1fff0b037589 */ /* 0x0004e200000e0000 */
[----:B------:R-:W-:-:S02]  /*0cf0*/  ISETP.GE.AND P0, PT, R15, UR4, PT ;  /* 0x000000040f007c0c */ /* 0x000fc4000bf06270 */
[----:B------:R-:W-:Y:S01]  /*0d00*/  LOP3.LUT R4, R0, 0xfffffffc, RZ, 0xc0, !PT ;  /* 0xfffffffc00047812 */ /* 0x000fe200078ec0ff */
[----:B------:R2:W4:Y:S01]  /*0d10*/  SHFL.IDX PT, R2, R12, RZ, 0x1c1f ;  /* 0x001c1fff0c027589 */ /* 0x00052200000e0000 */
[----:B------:R-:W-:-:S03]  /*0d20*/  LOP3.LUT R0, R7, 0x7fffffe, RZ, 0xc0, !PT ;  /* 0x07fffffe07007812 */ /* 0x000fc600078ec0ff */
[----:B------:R-:W-:Y:S02]  /*0d30*/  IMAD.IADD R21, R5, 0x1, -R4 ;  /* 0x0000000105157824 */ /* 0x000fe400078e0a04 */
[----:B------:R-:W-:Y:S02]  /*0d40*/  IMAD.IADD R0, R13, 0x1, -R0 ;  /* 0x000000010d007824 */ /* 0x000fe400078e0a00 */
[----:B------:R-:W-:Y:S01]  /*0d50*/  IMAD.MOV.U32 R4, RZ, RZ, 0x10 ;  /* 0x00000010ff047424 */ /* 0x000fe200078e00ff */
[----:B------:R-:W-:Y:S01]  /*0d60*/  LOP3.LUT P1, RZ, R21, 0x2, RZ, 0xc0, !PT ;  /* 0x0000000215ff7812 */ /* 0x000fe2000782c0ff */
[----:B------:R-:W-:-:S03]  /*0d70*/  IMAD R0, R23, 0x8, R0 ;  /* 0x0000000817007824 */ /* 0x000fc600078e0200 */
[----:B------:R-:W-:Y:S01]  /*0d80*/  SEL R4, R4, 0xfffffff0, !P1 ;  /* 0xfffffff004047807 */ /* 0x000fe20004800000 */
[----:B------:R-:W-:Y:S02]  /*0d90*/  IMAD.U32 R226, R0, 0x20, R6 ;  /* 0x0000002000e27824 */ /* 0x000fe400078e0006 */
[----:B------:R-:W-:Y:S01]  /*0da0*/  @!P2 IMAD.MOV.U32 R14, RZ, RZ, R25 ;  /* 0x000000ffff0ea224 */ /* 0x000fe200078e0019 */
[----:B------:R-:W-:Y:S05]  /*0db0*/  @P0 BRA `(.L_x_5) ;  /* 0x000000e000000947 */ /* 0x000fea0003800000 */
[----:B--234-:R-:W-:Y:S01]  /*0dc0*/  SHF.R.S32.HI R5, RZ, 0x1f, R18 ;  /* 0x0000001fff057819 */ /* 0x01cfe20000011412 */
[----:B------:R-:W-:Y:S01]  /*0dd0*/  IMAD.WIDE R8, R64, 0x2, R2 ;  /* 0x0000000240087825 */ /* 0x000fe200078e0202 */
[----:B------:R-:W-:Y:S02]  /*0de0*/  SHF.R.S32.HI R0, RZ, 0x1f, R49 ;  /* 0x0000001fff007819 */ /* 0x000fe40000011431 */
[----:B------:R-:W-:Y:S02]  /*0df0*/  LEA.HI R5, R5, R18, RZ, 0x3 ;  /* 0x0000001205057211 */ /* 0x000fe400078f18ff */
[----:B------:R-:W-:-:S02]  /*0e00*/  LEA.HI R0, R0, R49, RZ, 0x3 ;  /* 0x0000003100007211 */ /* 0x000fc400078f18ff */
[----:B------:R-:W-:Y:S02]  /*0e10*/  LOP3.LUT R5, R5, 0xfffffff8, RZ, 0xc0, !PT ;  /* 0xfffffff805057812 */ /* 0x000fe400078ec0ff */
[----:B------:R-:W-:Y:S01]  /*0e20*/  LOP3.LUT R10, R0, 0xfffffff8, RZ, 0xc0, !PT ;  /* 0xfffffff8000a7812 */ /* 0x000fe200078ec0ff */
[----:B------:R-:W-:Y:S02]  /*0e30*/  IMAD.SHL.U32 R0, R226, 0x2, RZ ;  /* 0x00000002e2007824 */ /* 0x000fe400078e00ff */
[----:B------:R-:W-:-:S03]  /*0e40*/  IMAD.WIDE R6, R5, 0x2, R2 ;  /* 0x0000000205067825 */ /* 0x000fc600078e0202 */
[----:B------:R-:W-:Y:S01]  /*0e50*/  @!PT LDS RZ, [RZ] ;  /* 0x00000000fffff984 */ /* 0x000fe20000000800 */
[----:B------:R2:W-:Y:S01]  /*0e60*/  LDGSTS.E.BYPASS.LTC128B.128 [R0+0x6100], [R8.64], !P5 ;  /* 0x0610000008007fae */ /* 0x0005e2000e901d46 */
[----:B------:R-:W-:-:S03]  /*0e70*/  IMAD.WIDE R2, R10, 0x2, R2 ;  /* 0x000000020a027825 */ /* 0x000fc600078e0202 */
[----:B------:R2:W-:Y:S04]  /*0e80*/  LDGSTS.E.BYPASS.LTC128B.128 [R0+0x8100], [R6.64], !P4 ;  /* 0x0810000006007fae */ /* 0x0005e8000e101d46 */
[----:B------:R2:W-:Y:S02]  /*0e90*/  LDGSTS.E.BYPASS.LTC128B.128 [R0+0xa100], [R2.64], !P3 ;  /* 0x0a10000002007fae */ /* 0x0005e4000d901d46 */
.L_x_5:
[----:B--234-:R-:W-:Y:S05]  /*0ea0*/  BSYNC B0 ;  /* 0x0000000000007941 */ /* 0x01cfea0003800000 */
.L_x_4:
[----:B------:R-:W-:Y:S01]  /*0eb0*/  IADD3 R0, R15, 0x20, RZ ;  /* 0x000000200f007810 */ /* 0x000fe20007ffe0ff */
[----:B------:R2:W3:Y:S01]  /*0ec0*/  SHFL.IDX PT, R3, R11, 0x1, 0x1c1f ;  /* 0x003c1f000b037f89 */ /* 0x0004e200000e0000 */
[----:B------:R-:W-:Y:S02]  /*0ed0*/  BSSY B0, `(.L_x_6) ;  /* 0x0000012000007945 */ /* 0x000fe40003800000 */
[----:B------:R-:W-:Y:S01]  /*0ee0*/  ISETP.GE.AND P0, PT, R0, UR4, PT ;  /* 0x0000000400007c0c */ /* 0x000fe2000bf06270 */
[----:B------:R2:W4:-:S12]  /*0ef0*/  SHFL.IDX PT, R2, R12, 0x1, 0x1c1f ;  /* 0x003c1f000c027f89 */ /* 0x00051800000e0000 */
[----:B------:R-:W-:Y:S05]  /*0f00*/  @P0 BRA `(.L_x_7) ;  /* 0x000000e000000947 */ /* 0x000fea0003800000 */
[----:B------:R-:W-:Y:S01]  /*0f10*/  SHF.R.S32.HI R5, RZ, 0x1f, R18 ;  /* 0x0000001fff057819 */ /* 0x000fe20000011412 */
[----:B---34-:R-:W-:Y:S01]  /*0f20*/  IMAD.WIDE R8, R64, 0x2, R2 ;  /* 0x0000000240087825 */ /* 0x018fe200078e0202 */
[----:B------:R-:W-:Y:S02]  /*0f30*/  SHF.R.S32.HI R0, RZ, 0x1f, R49 ;  /* 0x0000001fff007819 */ /* 0x000fe40000011431 */
[----:B------:R-:W-:Y:S02]  /*0f40*/  LEA.HI R5, R5, R18, RZ, 0x3 ;  /* 0x0000001205057211 */ /* 0x000fe400078f18ff */
[----:B------:R-:W-:Y:S02]  /*0f50*/  LEA.HI R0, R0, R49, RZ, 0x3 ;  /* 0x0000003100007211 */ /* 0x000fe400078f18ff */
[----:B------:R-:W-:Y:S02]  /*0f60*/  LOP3.LUT R5, R5, 0xfffffff8, RZ, 0xc0, !PT ;  /* 0xfffffff805057812 */ /* 0x000fe400078ec0ff */
[----:B------:R-:W-:Y:S01]  /*0f70*/  LOP3.LUT R10, R0, 0xfffffff8, RZ, 0xc0, !PT ;  /* 0xfffffff8000a7812 */ /* 0x000fe200078ec0ff */
[----:B------:R-:W-:-:S02]  /*0f80*/  IMAD.SHL.U32 R0, R226, 0x2, RZ ;  /* 0x00000002e2007824 */ /* 0x000fc400078e00ff */
[----:B------:R-:W-:-:S03]  /*0f90*/  IMAD.WIDE R6, R5, 0x2, R2 ;  /* 0x0000000205067825 */ /* 0x000fc600078e0202 */
[----:B------:R-:W-:Y:S01]  /*0fa0*/  @!PT LDS RZ, [RZ] ;  /* 0x00000000fffff984 */ /* 0x000fe20000000800 */
[----:B------:R3:W-:Y:S01]  /*0fb0*/  LDGSTS.E.BYPASS.LTC128B.128 [R0+0x6900], [R8.64], !P5 ;  /* 0x0690000008007fae */ /* 0x0007e2000e901d46 */
[----:B------:R-:W-:-:S03]  /*0fc0*/  IMAD.WIDE R2, R10, 0x2, R2 ;  /* 0x000000020a027825 */ /* 0x000fc600078e0202 */
[----:B------:R3:W-:Y:S04]  /*0fd0*/  LDGSTS.E.BYPASS.LTC128B.128 [R0+0x8900], [R6.64], !P4 ;  /* 0x0890000006007fae */ /* 0x0007e8000e101d46 */
[----:B------:R3:W-:Y:S02]  /*0fe0*/  LDGSTS.E.BYPASS.LTC128B.128 [R0+0xa900], [R2.64], !P3 ;  /* 0x0a90000002007fae */ /* 0x0007e4000d901d46 */
.L_x_7:
[----:B------:R-:W-:Y:S05]  /*0ff0*/  BSYNC B0 ;  /* 0x0000000000007941 */ /* 0x000fea0003800000 */
.L_x_6:
[----:B---3--:R-:W-:Y:S01]  /*1000*/  IADD3 R0, R15, 0x40, RZ ;  /* 0x000000400f007810 */ /* 0x008fe20007ffe0ff */
[----:B------:R3:W1:Y:S01]  /*1010*/  SHFL.IDX PT, R3, R11, 0x2, 0x1c1f ;  /* 0x005c1f000b037f89 */ /* 0x00066200000e0000 */
[----:B------:R-:W-:Y:S02]  /*1020*/  BSSY B0, `(.L_x_8) ;  /* 0x0000012000007945 */ /* 0x000fe40003800000 */
[----:B------:R-:W-:Y:S01]  /*1030*/  ISETP.GE.AND P0, PT, R0, UR4, PT ;  /* 0x0000000400007c0c */ /* 0x000fe2000bf06270 */
[----:B----4-:R3:W4:-:S12]  /*1040*/  SHFL.IDX PT, R2, R12, 0x2, 0x1c1f ;  /* 0x005c1f000c027f89 */ /* 0x01071800000e0000 */
[----:B------:R-:W-:Y:S05]  /*1050*/  @P0 BRA `(.L_x_9) ;  /* 0x000000e000000947 */ /* 0x000fea0003800000 */
[----:B------:R-:W-:Y:S01]  /*1060*/  SHF.R.S32.HI R5, RZ, 0x1f, R18 ;  /* 0x0000001fff057819 */ /* 0x000fe20000011412 */
[----:B-1--4-:R-:W-:Y:S01]  /*1070*/  IMAD.WIDE R8, R64, 0x2, R2 ;  /* 0x0000000240087825 */ /* 0x012fe200078e0202 */
        /* <DEDUP_REMOVED lines=12> */
.L_x_9:
[----:B------:R-:W-:Y:S05]  /*1140*/  BSYNC B0 ;  /* 0x0000000000007941 */ /* 0x000fea0003800000 */
.L_x_8:
[----:B-1----:R-:W-:Y:S01]  /*1150*/  MOV R0, c[0x0][0x2b8] ;  /* 0x0000ae0000007a02 */ /* 0x002fe20000000f00 */
[----:B----4-:R-:W-:Y:S01]  /*1160*/  SHFL.IDX PT, R2, R12, 0x3, 0x1c1f ;  /* 0x007c1f000c027f89 */ /* 0x010fe200000e0000 */
[----:B------:R-:W-:Y:S01]  /*1170*/  IADD3 R165, R180, -0x1, RZ ;  /* 0xffffffffb4a57810 */ /* 0x000fe20007ffe0ff */
[----:B-----5:R-:W-:Y:S01]  /*1180*/  IMAD.WIDE.U32 R174, R14, c[0x0][0x2b0], RZ ;  /* 0x0000ac000eae7a25 */ /* 0x020fe200078e00ff */
[----:B------:R-:W-:Y:S01]  /*1190*/  ISETP.NE.AND P0, PT, R0, 0x1, PT ;  /* 0x000000010000780c */ /* 0x000fe20003f05270 */
[----:B------:R-:W1:Y:S01]  /*11a0*/  SHFL.IDX PT, R3, R11, 0x3, 0x1c1f ;  /* 0x007c1f000b037f89 */ /* 0x000e6200000e0000 */
[----:B------:R-:W-:-:S02]  /*11b0*/  LEA R0, R165, R177, 0x6 ;  /* 0x000000b1a5007211 */ /* 0x000fc400078e30ff */
[----:B------:R-:W-:Y:S02]  /*11c0*/  SHF.R.S32.HI R5, RZ, 0x1f, R14 ;  /* 0x0000001fff057819 */ /* 0x000fe4000001140e */
[----:B------:R-:W-:Y:S02]  /*11d0*/  IADD3 R7, R15, 0x60, RZ ;  /* 0x000000600f077810 */ /* 0x000fe40007ffe0ff */
[----:B------:R-:W-:Y:S01]  /*11e0*/  SHF.R.S32.HI R9, RZ, 0x1f, R49 ;  /* 0x0000001fff097819 */ /* 0x000fe20000011431 */
[----:B------:R-:W-:Y:S01]  /*11f0*/  IMAD R5, R5, c[0x0][0x2b0], RZ ;  /* 0x0000ac0005057a24 */ /* 0x000fe200078e02ff */
[----:B------:R-:W-:Y:S02]  /*1200*/  IADD3 R10, R0, R178, RZ ;  /* 0x000000b2000a7210 */ /* 0x000fe40007ffe0ff */
[----:B------:R-:W-:Y:S01]  /*1210*/  SHF.L.U32 R226, R226, 0x1, RZ ;  /* 0x00000001e2e27819 */ /* 0x000fe200000006ff */
[----:B------:R-:W-:Y:S01]  /*1220*/  IMAD R8, R14, c[0x0][0x2b4], R5 ;  /* 0x0000ad000e087a24 */ /* 0x000fe200078e0205 */
[----:B------:R-:W-:Y:S01]  /*1230*/  ISETP.GE.AND P6, PT, R0, R26, PT ;  /* 0x0000001a0000720c */ /* 0x000fe20003fc6270 */
[----:B------:R-:W-:Y:S01]  /*1240*/  @P0 IMAD.HI.U32 R6, R10, c[0x0][0x2bc], RZ ;  /* 0x0000af000a060a27 */ /* 0x000fe200078e00ff */
[----:B------:R-:W-:Y:S01]  /*1250*/  ISETP.GE.AND P2, PT, R7, UR4, PT ;  /* 0x0000000407007c0c */ /* 0x000fe2000bf46270 */
[----:B------:R-:W-:Y:S01]  /*1260*/  STL.64 [R1+0x40], R174 ;  /* 0x000040ae01007387 */ /* 0x000fe20000100a00 */
[----:B------:R-:W-:Y:S01]  /*1270*/  LEA.HI R9, R9, R49, RZ, 0x3 ;  /* 0x0000003109097211 */ /* 0x000fe200078f18ff */
[----:B------:R-:W-:Y:S01]  /*1280*/  IMAD.MOV.U32 R0, RZ, RZ, R10 ;  /* 0x000000ffff007224 */ /* 0x000fe200078e000a */
[----:B------:R-:W-:-:S02]  /*1290*/  @P0 SHF.R.U32.HI R0, RZ, c[0x0][0x2c0], R6 ;  /* 0x0000b000ff000a19 */ /* 0x000fc40000011606 */
[----:B------:R-:W-:Y:S02]  /*12a0*/  SHF.R.S32.HI R6, RZ, 0x1f, R18 ;  /* 0x0000001fff067819 */ /* 0x000fe40000011412 */
[----:B------:R-:W-:Y:S02]  /*12b0*/  LOP3.LUT R184, R9, 0xfffffff8, RZ, 0xc0, !PT ;  /* 0xfffffff809b87812 */ /* 0x000fe400078ec0ff */
[----:B------:R-:W-:Y:S02]  /*12c0*/  LEA.HI R5, R6, R18, RZ, 0x3 ;  /* 0x0000001206057211 */ /* 0x000fe400078f18ff */
[----:B------:R-:W-:Y:S01]  /*12d0*/  IADD3 R171, R175, R8, RZ ;  /* 0x00000008afab7210 */ /* 0x000fe20007ffe0ff */
[----:B-1----:R-:W-:Y:S01]  /*12e0*/  @!P2 IMAD.WIDE R6, R64, 0x2, R2 ;  /* 0x000000024006a825 */ /* 0x002fe200078e0202 */
[----:B------:R-:W-:Y:S02]  /*12f0*/  LOP3.LUT R183, R5, 0xfffffff8, RZ, 0xc0, !PT ;  /* 0xfffffff805b77812 */ /* 0x000fe400078ec0ff */
[----:B------:R-:W-:-:S02]  /*1300*/  ISETP.GT.OR P6, PT, R177, 0x3f, P6 ;  /* 0x0000003fb100780c */ /* 0x000fc400037c4670 */
[----:B------:R-:W-:Y:S01]  /*1310*/  MOV R227, RZ ;  /* 0x000000ff00e37202 */ /* 0x000fe20000000f00 */
[--C-:B------:R-:W-:Y:S01]  /*1320*/  @!P2 IMAD.WIDE R8, R183, 0x2, R2.reuse ;  /* 0x00000002b708a825 */ /* 0x100fe200078e0202 */
[----:B------:R-:W-:Y:S01]  /*1330*/  @!PT LDS RZ, [RZ] ;  /* 0x00000000fffff984 */ /* 0x000fe20000000800 */
[----:B------:R1:W-:Y:S03]  /*1340*/  @!P2 LDGSTS.E.BYPASS.LTC128B.128 [R226+0x7900], [R6.64], !P5 ;  /* 0x0790000006e2afae */ /* 0x0003e6000e901d46 */
[----:B------:R-:W-:Y:S01]  /*1350*/  @!P2 IMAD.WIDE R2, R184, 0x2, R2 ;  /* 0x00000002b802a825 */ /* 0x000fe200078e0202 */
[----:B------:R4:W-:Y:S04]  /*1360*/  @!P2 LDGSTS.E.BYPASS.LTC128B.128 [R226+0x9900], [R8.64], !P4 ;  /* 0x0990000008e2afae */ /* 0x0009e8000e101d46 */
[----:B------:R2:W-:Y:S01]  /*1370*/  @!P2 LDGSTS.E.BYPASS.LTC128B.128 [R226+0xb900], [R2.64], !P3 ;  /* 0x0b90000002e2afae */ /* 0x0005e2000d901d46 */
[----:B------:R-:W-:-:S03]  /*1380*/  @!P6 IADD3 R5, P1, R0, R174, RZ ;  /* 0x000000ae0005e210 */ /* 0x000fc60007f3e0ff */
[----:B------:R-:W0:Y:S01]  /*1390*/  LDGDEPBAR ;  /* 0x00000000000079af */ /* 0x000e220000000000 */
[----:B------:R-:W-:-:S04]  /*13a0*/  IMAD.WIDE.U32 R172, R27, c[0x0][0x1e8], RZ ;  /* 0x00007a001bac7a25 */ /* 0x000fc800078e00ff */
[----:B------:R-:W-:Y:S01]  /*13b0*/  IMAD R162, R165, -0x40, R26 ;  /* 0xffffffc0a5a27824 */ /* 0x000fe200078e021a */
[----:B------:R-:W-:Y:S01]  /*13c0*/  SHF.R.S32.HI R14, RZ, 0x4, R19 ;  /* 0x00000004ff0e7819 */ /* 0x000fe20000011413 */
[----:B------:R-:W-:Y:S01]  /*13d0*/  IMAD.WIDE.U32 R28, R27, c[0x0][0x210], RZ ;  /* 0x000084001b1c7a25 */ /* 0x000fe200078e00ff */
[----:B------:R-:W-:Y:S01]  /*13e0*/  STL [R1+0x54], R171 ;  /* 0x000054ab01007387 */ /* 0x000fe20000100800 */
[----:B-1----:R-:W-:Y:S02]  /*13f0*/  @!P6 LEA.HI.X.SX32 R7, R0, R171, 0x1, P1 ;  /* 0x000000ab0007e211 */ /* 0x002fe400008f0eff */
[----:B------:R-:W-:-:S04]  /*1400*/  @!P6 LEA R6, P1, R5, c[0x0][0x2a0], 0x2 ;  /* 0x0000a8000506ea11 */ /* 0x000fc800078210ff */
[----:B------:R-:W-:Y:S01]  /*1410*/  @!P6 LEA.HI.X R7, R5, c[0x0][0x2a4], R7, 0x2, P1 ;  /* 0x0000a9000507ea11 */ /* 0x000fe200008f1407 */
[----:B------:R-:W-:Y:S06]  /*1420*/  BAR.SYNC.DEFER_BLOCKING 0x0 ;  /* 0x0000000000007b1d */ /* 0x000fec0000010000 */
[----:B---3--:R-:W3:Y:S01]  /*1430*/  @!P6 LDG.E R227, [R6.64] ;  /* 0x0000000606e3e981 */ /* 0x008ee2000c1e1900 */
[----:B------:R-:W-:Y:S01]  /*1440*/  IMAD.MOV R0, RZ, RZ, -R0 ;  /* 0x000000ffff007224 */ /* 0x000fe200078e0a00 */
[----:B----4-:R-:W-:Y:S01]  /*1450*/  SHF.R.S32.HI R9, RZ, 0x1f, R27 ;  /* 0x0000001fff097819 */ /* 0x010fe2000001141b */
[----:B------:R-:W-:Y:S01]  /*1460*/  IMAD.IADD R48, R162, 0x1, -R13 ;  /* 0x00000001a2307824 */ /* 0x000fe200078e0a0d */
[----:B------:R-:W-:Y:S01]  /*1470*/  ISETP.GE.AND P3, PT, R64, c[0x0][0x1d4], PT ;  /* 0x0000750040007a0c */ /* 0x000fe20003f66270 */
[----:B------:R-:W-:Y:S01]  /*1480*/  IMAD R230, R0, c[0x0][0x2b8], R10 ;  /* 0x0000ae0000e67a24 */ /* 0x000fe200078e020a */
[----:B------:R-:W-:Y:S01]  /*1490*/  ISETP.GE.AND P2, PT, R18, c[0x0][0x1d4], PT ;  /* 0x0000750012007a0c */ /* 0x000fe20003f46270 */
[----:B------:R-:W-:Y:S01]  /*14a0*/  STL.64 [R1+0x38], R172 ;  /* 0x000038ac01007387 */ /* 0x000fe20000100a00 */
[----:B------:R-:W-:Y:S01]  /*14b0*/  ISETP.GE.AND P5, PT, R48, 0x1, PT ;  /* 0x000000013000780c */ /* 0x000fe20003fa6270 */
[----:B--2---:R-:W-:Y:S01]  /*14c0*/  IMAD.WIDE.U32 R2, R230, c[0x0][0x1e0], RZ ;  /* 0x00007800e6027a25 */ /* 0x004fe200078e00ff */
[----:B------:R-:W-:-:S02]  /*14d0*/  SHF.R.S32.HI R5, RZ, 0x1f, R230 ;  /* 0x0000001fff057819 */ /* 0x000fc400000114e6 */
[----:B------:R-:W-:Y:S02]  /*14e0*/  LOP3.LUT R12, R24, 0xfffffff8, RZ, 0xc0, !PT ;  /* 0xfffffff8180c7812 */ /* 0x000fe400078ec0ff */
[----:B------:R-:W-:Y:S01]  /*14f0*/  SHF.R.S32.HI R11, RZ, 0x1f, R16 ;  /* 0x0000001fff0b7819 */ /* 0x000fe20000011410 */
[C---:B------:R-:W-:Y:S01]  /*1500*/  IMAD R0, R5.reuse, c[0x0][0x1e0], RZ ;  /* 0x0000780005007a24 */ /* 0x040fe200078e02ff */
[----:B------:R-:W-:Y:S01]  /*1510*/  IADD3 R12, -R12, R176, RZ ;  /* 0x000000b00c0c7210 */ /* 0x000fe20007ffe1ff */
[----:B------:R-:W-:Y:S01]  /*1520*/  IMAD R5, R5, c[0x0][0x208], RZ ;  /* 0x0000820005057a24 */ /* 0x000fe200078e02ff */
[----:B------:R-:W-:Y:S01]  /*1530*/  ISETP.GT.AND P6, PT, R48, 0x20, PT ;  /* 0x000000203000780c */ /* 0x000fe20003fc4270 */
[----:B------:R-:W-:Y:S01]  /*1540*/  IMAD R0, R230, c[0x0][0x1e4], R0 ;  /* 0x00007900e6007a24 */ /* 0x000fe200078e0200 */
[----:B------:R-:W-:Y:S01]  /*1550*/  LEA.HI R13, R12, R12, RZ, 0x1 ;  /* 0x0000000c0c0d7211 */ /* 0x000fe200078f08ff */
[----:B------:R-:W-:Y:S01]  /*1560*/  IMAD R5, R230, c[0x0][0x20c], R5 ;  /* 0x00008300e6057a24 */ /* 0x000fe200078e0205 */
[----:B------:R-:W-:-:S02]  /*1570*/  SHF.R.S32.HI R169, RZ, 0x1f, R64 ;  /* 0x0000001fffa97819 */ /* 0x000fc40000011440 */
[----:B------:R-:W-:Y:S01]  /*1580*/  IADD3 R3, R3, R0, RZ ;  /* 0x0000000003037210 */ /* 0x000fe20007ffe0ff */
[----:B------:R-:W-:Y:S01]  /*1590*/  IMAD R0, R9, c[0x0][0x1e8], RZ ;  /* 0x00007a0009007a24 */ /* 0x000fe200078e02ff */
[----:B------:R-:W-:Y:S02]  /*15a0*/  SHF.R.S32.HI R168, RZ, 0x1f, R183 ;  /* 0x0000001fffa87819 */ /* 0x000fe400000114b7 */
[----:B------:R-:W-:Y:S01]  /*15b0*/  SHF.R.S32.HI R167, RZ, 0x1f, R184 ;  /* 0x0000001fffa77819 */ /* 0x000fe200000114b8 */
[----:B------:R-:W-:-:S05]  /*15c0*/  IMAD R0, R27, c[0x0][0x1ec], R0 ;  /* 0x00007b001b007a24 */ /* 0x000fca00078e0200 */
[----:B------:R-:W-:-:S05]  /*15d0*/  IADD3 R170, R173, R0, RZ ;  /* 0x00000000adaa7210 */ /* 0x000fca0007ffe0ff */
[----:B------:R-:W-:Y:S04]  /*15e0*/  STL [R1+0x50], R170 ;  /* 0x000050aa01007387 */ /* 0x000fe80000100800 */
[----:B------:R-:W-:Y:S01]  /*15f0*/  STL.64 [R1+0x48], R28 ;  /* 0x0000481c01007387 */ /* 0x000fe20000100a00 */
[----:B---3--:R-:W-:Y:S01]  /*1600*/  SHF.R.S32.HI R10, RZ, 0x1f, R227 ;  /* 0x0000001fff0a7819 */ /* 0x008fe200000114e3 */
[----:B------:R-:W-:-:S04]  /*1610*/  IMAD.WIDE.U32 R6, R227, c[0x0][0x1f0], R2 ;  /* 0x00007c00e3067a25 */ /* 0x000fc800078e0002 */
[----:B------:R-:W-:Y:S01]  /*1620*/  IMAD R8, R10, c[0x0][0x1f0], RZ ;  /* 0x00007c000a087a24 */ /* 0x000fe200078e02ff */
[----:B------:R-:W-:Y:S01]  /*1630*/  IADD3 R0, P1, R172, R6, RZ ;  /* 0x00000006ac007210 */ /* 0x000fe20007f3e0ff */
[----:B------:R-:W-:-:S04]  /*1640*/  IMAD.WIDE.U32 R2, R230, c[0x0][0x208], RZ ;  /* 0x00008200e6027a25 */ /* 0x000fc800078e00ff */
[----:B------:R-:W-:Y:S01]  /*1650*/  IMAD R8, R227, c[0x0][0x1f4], R8 ;  /* 0x00007d00e3087a24 */ /* 0x000fe200078e0208 */
[----:B------:R-:W-:Y:S02]  /*1660*/  IADD3 R3, R3, R5, RZ ;  /* 0x0000000503037210 */ /* 0x000fe40007ffe0ff */
[----:B------:R-:W-:Y:S02]  /*1670*/  LOP3.LUT R5, R17, 0x7fffffe, RZ, 0xc0, !PT ;  /* 0x07fffffe11057812 */ /* 0x000fe400078ec0ff */
[----:B------:R-:W-:Y:S01]  /*1680*/  IADD3.X R6, R170, R7, R8, P1, !PT ;  /* 0x00000007aa067210 */ /* 0x000fe20000ffe408 */
[----:B------:R-:W-:Y:S01]  /*1690*/  IMAD.WIDE.U32 R2, R227, c[0x0][0x218], R2 ;  /* 0x00008600e3027a25 */ /* 0x000fe200078e0002 */
[----:B------:R-:W-:Y:S02]  /*16a0*/  LEA R15, P1, R0, c[0x0][0x1c8], 0x1 ;  /* 0x00007200000f7a11 */ /* 0x000fe400078208ff */
[----:B------:R-:W-:Y:S02]  /*16b0*/  IADD3 R150, R16, -R5, RZ ;  /* 0x8000000510967210 */ /* 0x000fe40007ffe0ff */
[----:B------:R-:W-:Y:S01]  /*16c0*/  LEA.HI.X R20, R0, c[0x0][0x1cc], R6, 0x1, P1 ;  /* 0x0000730000147a11 */ /* 0x000fe200008f0c06 */
[----:B------:R-:W-:Y:S01]  /*16d0*/  IMAD R0, R9, c[0x0][0x210], RZ ;  /* 0x0000840009007a24 */ /* 0x000fe200078e02ff */
[----:B------:R-:W-:Y:S01]  /*16e0*/  SHFL.IDX PT, R6, R15, RZ, 0x1c1f ;  /* 0x001c1fff0f067589 */ /* 0x000fe200000e0000 */
[----:B------:R-:W-:-:S02]  /*16f0*/  LEA.HI R8, R19, R14, RZ, 0x1 ;  /* 0x0000000e13087211 */ /* 0x000fc400078f08ff */
[----:B------:R-:W-:Y:S01]  /*1700*/  IMAD R5, R27, c[0x0][0x214], R0 ;  /* 0x000085001b057a24 */ /* 0x000fe200078e0200 */
[----:B------:R-:W1:Y:S01]  /*1710*/  SHFL.IDX PT, R7, R20, RZ, 0x1c1f ;  /* 0x001c1fff14077589 */ /* 0x000e6200000e0000 */
[----:B------:R-:W-:Y:S01]  /*1720*/  IMAD R0, R10, c[0x0][0x218], RZ ;  /* 0x000086000a007a24 */ /* 0x000fe200078e02ff */
[----:B------:R-:W-:Y:S02]  /*1730*/  LOP3.LUT R8, R8, 0xfffffffe, RZ, 0xc0, !PT ;  /* 0xfffffffe08087812 */ /* 0x000fe400078ec0ff */
[----:B------:R-:W-:Y:S01]  /*1740*/  IADD3 R9, R29, R5, RZ ;  /* 0x000000051d097210 */ /* 0x000fe20007ffe0ff */
[----:B------:R-:W-:Y:S01]  /*1750*/  IMAD R0, R227, c[0x0][0x21c], R0 ;  /* 0x00008700e3007a24 */ /* 0x000fe200078e0200 */
[----:B------:R-:W-:Y:S01]  /*1760*/  IADD3 R5, P1, R28, R2, RZ ;  /* 0x000000021c057210 */ /* 0x000fe20007f3e0ff */
[----:B------:R-:W-:Y:S01]  /*1770*/  IMAD.IADD R14, R14, 0x1, -R8 ;  /* 0x000000010e0e7824 */ /* 0x000fe200078e0a08 */
[----:B------:R-:W-:Y:S01]  /*1780*/  LEA.HI R19, R11, R16, RZ, 0x3 ;  /* 0x000000100b137211 */ /* 0x000fe200078f18ff */
[----:B------:R2:W-:Y:S01]  /*1790*/  STL [R1+0x58], R9 ;  /* 0x0000580901007387 */ /* 0x0005e20000100800 */
[----:B------:R-:W-:-:S02]  /*17a0*/  IADD3.X R10, R9, R3, R0, P1, !PT ;  /* 0x00000003090a7210 */ /* 0x000fc40000ffe400 */
[----:B------:R-:W-:Y:S02]  /*17b0*/  LOP3.LUT R11, R13, 0x7fffffe, RZ, 0xc0, !PT ;  /* 0x07fffffe0d0b7812 */ /* 0x000fe400078ec0ff */
[C---:B------:R-:W-:Y:S02]  /*17c0*/  LEA R0, P1, R5.reuse, c[0x0][0x1f8], 0x1 ;  /* 0x00007e0005007a11 */ /* 0x040fe400078208ff */
[----:B------:R-:W-:Y:S02]  /*17d0*/  IADD3 R17, R12, -R11, RZ ;  /* 0x8000000b0c117210 */ /* 0x000fe40007ffe0ff */
[----:B------:R-:W-:Y:S01]  /*17e0*/  LEA.HI.X R11, R5, c[0x0][0x1fc], R10, 0x1, P1 ;  /* 0x00007f00050b7a11 */ /* 0x000fe200008f0c0a */
[----:B------:R-:W-:Y:S01]  /*17f0*/  SHFL.IDX PT, R16, R0, RZ, 0x1c1f ;  /* 0x001c1fff00107589 */ /* 0x000fe200000e0000 */
[----:B------:R-:W-:Y:S01]  /*1800*/  SHF.L.U32 R5, R21, 0x6, RZ ;  /* 0x0000000615057819 */ /* 0x000fe200000006ff */
[----:B------:R-:W-:Y:S01]  /*1810*/  IMAD R17, R14, 0x8, R17 ;  /* 0x000000080e117824 */ /* 0x000fe200078e0211 */
[----:B------:R-:W-:Y:S01]  /*1820*/  ISETP.GE.AND P1, PT, R49, c[0x0][0x1d4], PT ;  /* 0x0000750031007a0c */ /* 0x000fe20003f26270 */
[----:B------:R3:W-:Y:S01]  /*1830*/  SHFL.IDX PT, R10, R0, 0x1, 0x1c1f ;  /* 0x003c1f00000a7f89 */ /* 0x0007e200000e0000 */
[----:B-1----:R-:W-:Y:S01]  /*1840*/  @P5 IMAD.WIDE R2, R183, 0x2, R6 ;  /* 0x00000002b7025825 */ /* 0x002fe200078e0206 */
[----:B------:R-:W-:-:S02]  /*1850*/  LOP3.LUT R5, R5, 0xc0, RZ, 0xc0, !PT ;  /* 0x000000c005057812 */ /* 0x000fc400078ec0ff */
[----:B------:R-:W-:Y:S04]  /*1860*/  SHFL.IDX PT, R12, R11, RZ, 0x1c1f ;  /* 0x001c1fff0b0c7589 */ /* 0x000fe800000e0000 */
[----:B------:R-:W-:Y:S01]  /*1870*/  SHFL.IDX PT, R11, R11, 0x1, 0x1c1f ;  /* 0x003c1f000b0b7f89 */ /* 0x000fe200000e0000 */
[----:B--2---:R-:W-:-:S04]  /*1880*/  @P5 IMAD.WIDE R8, R64, 0x2, R6 ;  /* 0x0000000240085825 */ /* 0x004fc800078e0206 */
[----:B------:R-:W-:Y:S01]  /*1890*/  @P5 IMAD.WIDE R6, R184, 0x2, R6 ;  /* 0x00000002b8065825 */ /* 0x000fe200078e0206 */
[----:B------:R1:W-:Y:S04]  /*18a0*/  @P5 LDGSTS.E.BYPASS.LTC128B.128 [R226+0x3100], [R8.64], !P3 ;  /* 0x0310000008e25fae */ /* 0x0003e8000d901d46 */
[----:B------:R2:W-:Y:S01]  /*18b0*/  @P5 LDGSTS.E.BYPASS.LTC128B.128 [R226+0x4100], [R2.64], !P2 ;  /* 0x0410000002e25fae */ /* 0x0005e2000d101d46 */
[----:B---3--:R-:W-:-:S03]  /*18c0*/  SHF.R.S32.HI R0, RZ, 0x1, R13 ;  /* 0x00000001ff007819 */ /* 0x008fc6000001140d */
[----:B------:R3:W-:Y:S01]  /*18d0*/  @P5 LDGSTS.E.BYPASS.LTC128B.128 [R226+0x5100], [R6.64], !P1 ;  /* 0x0510000006e25fae */ /* 0x0007e2000c901d46 */
[C---:B------:R-:W-:Y:S02]  /*18e0*/  LOP3.LUT P4, RZ, R0.reuse, 0x2, RZ, 0xc0, !PT ;  /* 0x0000000200ff7812 */ /* 0x040fe4000788c0ff */
[----:B------:R-:W-:-:S04]  /*18f0*/  SHF.L.U32 R0, R0, 0x6, RZ ;  /* 0x0000000600007819 */ /* 0x000fc800000006ff */
[----:B------:R-:W-:Y:S02]  /*1900*/  LOP3.LUT R0, R0, 0xc0, RZ, 0xc0, !PT ;  /* 0x000000c000007812 */ /* 0x000fe400078ec0ff */
[----:B-1----:R-:W-:Y:S02]  /*1910*/  SHF.L.U32 R8, R14, 0x3, RZ ;  /* 0x000000030e087819 */ /* 0x002fe400000006ff */
[----:B------:R-:W-:Y:S01]  /*1920*/  SHF.L.U32 R9, R22, 0x3, RZ ;  /* 0x0000000316097819 */ /* 0x000fe200000006ff */
[----:B--2---:R1:W-:Y:S01]  /*1930*/  SHFL.IDX PT, R2, R15, 0x1, 0x1c1f ;  /* 0x003c1f000f027f89 */ /* 0x0043e200000e0000 */
[----:B------:R-:W-:Y:S02]  /*1940*/  LOP3.LUT R8, R5, 0x8, R8, 0xf8, !PT ;  /* 0x0000000805087812 */ /* 0x000fe400078ef808 */
[----:B------:R-:W-:Y:S01]  /*1950*/  SHF.R.U32.HI R5, RZ, 0x3, R5 ;  /* 0x00000003ff057819 */ /* 0x000fe20000011605 */
[----:B------:R-:W3:Y:S03]  /*1960*/  SHFL.IDX PT, R3, R20, 0x1, 0x1c1f ;  /* 0x003c1f0014037f89 */ /* 0x000ee600000e0000 */
[----:B------:R-:W-:-:S02]  /*1970*/  LOP3.LUT R149, R8, R5, RZ, 0x3c, !PT ;  /* 0x0000000508957212 */ /* 0x000fc400078e3cff */
[----:B------:R-:W-:Y:S02]  /*1980*/  LOP3.LUT R5, R0, 0x8, R9, 0xf8, !PT ;  /* 0x0000000800057812 */ /* 0x000fe400078ef809 */
[----:B------:R-:W-:-:S04]  /*1990*/  SHF.R.U32.HI R0, RZ, 0x3, R0 ;  /* 0x00000003ff007819 */ /* 0x000fc80000011600 */
[----:B------:R-:W-:Y:S02]  /*19a0*/  LOP3.LUT R5, R5, R0, RZ, 0x3c, !PT ;  /* 0x0000000005057212 */ /* 0x000fe400078e3cff */
[----:B------:R-:W-:-:S04]  /*19b0*/  SHF.L.U32 R0, R19, 0x5, RZ ;  /* 0x0000000513007819 */ /* 0x000fc800000006ff */
[----:B------:R-:W-:Y:S01]  /*19c0*/  LOP3.LUT R148, R0, 0xffffff00, RZ, 0xc0, !PT ;  /* 0xffffff0000947812 */ /* 0x000fe200078ec0ff */
[----:B-1----:R-:W-:-:S03]  /*19d0*/  IMAD.WIDE R14, R64, 0x2, RZ ;  /* 0x00000002400e7825 */ /* 0x002fc600078e02ff */
[----:B------:R-:W-:Y:S01]  /*19e0*/  LEA R0, R23, R148, 0x9 ;  /* 0x0000009417007211 */ /* 0x000fe200078e48ff */
[--C-:B---3--:R-:W-:Y:S01]  /*19f0*/  @P6 IMAD.WIDE R6, R64, 0x2, R2.reuse ;  /* 0x0000000240066825 */ /* 0x108fe200078e0202 */
[----:B------:R-:W-:Y:S02]  /*1a00*/  IADD3 R50, P5, R16, R14, RZ ;  /* 0x0000000e10327210 */ /* 0x000fe40007fbe0ff */
[----:B------:R-:W-:Y:S01]  /*1a10*/  LEA R0, R150, R0, 0x5 ;  /* 0x0000000096007211 */ /* 0x000fe200078e28ff */
[--C-:B------:R-:W-:Y:S01]  /*1a20*/  @P6 IMAD.WIDE R8, R183, 0x2, R2.reuse ;  /* 0x00000002b7086825 */ /* 0x100fe200078e0202 */
[----:B------:R1:W-:Y:S01]  /*1a30*/  @P6 LDGSTS.E.BYPASS.LTC128B.128 [R226+0x3900], [R6.64], !P3 ;  /* 0x0390000006e26fae */ /* 0x0003e2000d901d46 */
[----:B------:R-:W-:Y:S02]  /*1a40*/  IADD3.X R51, R12, R15, RZ, P5, !PT ;  /* 0x0000000f0c337210 */ /* 0x000fe40002ffe4ff */
[----:B------:R-:W-:Y:S01]  /*1a50*/  @P6 IMAD.WIDE R2, R184, 0x2, R2 ;  /* 0x00000002b8026825 */ /* 0x000fe200078e0202 */
[----:B------:R2:W-:Y:S01]  /*1a60*/  @P6 LDGSTS.E.BYPASS.LTC128B.128 [R226+0x4900], [R8.64], !P2 ;  /* 0x0490000008e26fae */ /* 0x0005e2000d101d46 */
[----:B------:R-:W-:-:S02]  /*1a70*/  IADD3 R46, P5, R14, R10, RZ ;  /* 0x0000000a0e2e7210 */ /* 0x000fc40007fbe0ff */
[----:B------:R-:W-:Y:S01]  /*1a80*/  IMAD.IADD R0, R149, 0x1, R0 ;  /* 0x0000000195007824 */ /* 0x000fe200078e0200 */
[----:B------:R3:W-:Y:S02]  /*1a90*/  @P6 LDGSTS.E.BYPASS.LTC128B.128 [R226+0x5900], [R2.64], !P1 ;  /* 0x0590000002e26fae */ /* 0x0007e4000c901d46 */
[----:B------:R-:W-:Y:S02]  /*1aa0*/  IMAD.X R47, R15, 0x1, R11, P5 ;  /* 0x000000010f2f7824 */ /* 0x000fe400028e060b */
[----:B------:R-:W0:Y:S01]  /*1ab0*/  LDGDEPBAR ;  /* 0x00000000000079af */ /* 0x000e220000000000 */
[----:B------:R-:W-:-:S05]  /*1ac0*/  SHF.L.U32 R224, R0, 0x1, RZ ;  /* 0x0000000100e07819 */ /* 0x000fca00000006ff */
[----:B------:R-:W-:Y:S02]  /*1ad0*/  IMAD R225, R4, 0x2, R224 ;  /* 0x0000000204e17824 */ /* 0x000fe400078e02e0 */
[----:B-1----:R-:W-:-:S04]  /*1ae0*/  IMAD.WIDE R6, R183, 0x2, RZ ;  /* 0x00000002b7067825 */ /* 0x002fc800078e02ff */
[----:B--2---:R-:W-:Y:S01]  /*1af0*/  IMAD.WIDE R8, R184, 0x2, RZ ;  /* 0x00000002b8087825 */ /* 0x004fe200078e02ff */
[----:B------:R-:W-:Y:S02]  /*1b00*/  IADD3 R38, P5, R6, R10, RZ ;  /* 0x0000000a06267210 */ /* 0x000fe40007fbe0ff */
[----:B------:R-:W-:Y:S01]  /*1b10*/  IADD3 R44, P6, R16, R6, RZ ;  /* 0x00000006102c7210 */ /* 0x000fe20007fde0ff */
[----:B------:R-:W-:-:S04]  /*1b20*/  DEPBAR.LE SB0, 0x1 ;  /* 0x000080400000791a */ /* 0x000fc80000000000 */
[----:B------:R-:W-:-:S04]  /*1b30*/  DEPBAR.LE SB0, 0x0 ;  /* 0x000080000000791a */ /* 0x000fc80000000000 */
[----:B------:R-:W-:Y:S01]  /*1b40*/  BAR.SYNC.DEFER_BLOCKING 0x0 ;  /* 0x0000000000007b1d */ /* 0x000fe20000010000 */
[-C--:B------:R-:W-:Y:S01]  /*1b50*/  IADD3.X R39, R7, R11.reuse, RZ, P5, !PT ;  /* 0x0000000b07277210 */ /* 0x080fe20002ffe4ff */
[----:B------:R-:W-:Y:S01]  /*1b60*/  IMAD.X R45, R12, 0x1, R7, P6 ;  /* 0x000000010c2d7824 */ /* 0x000fe200030e0607 */
[----:B------:R-:W-:Y:S02]  /*1b70*/  IADD3 R6, P5, R8, R10, RZ ;  /* 0x0000000a08067210 */ /* 0x000fe40007fbe0ff */
[----:B---3--:R-:W-:Y:S02]  /*1b80*/  MOV R2, 0x10 ;  /* 0x0000001000027802 */ /* 0x008fe40000000f00 */
[----:B------:R-:W-:Y:S02]  /*1b90*/  IADD3.X R7, R9, R11, RZ, P5, !PT ;  /* 0x0000000b09077210 */ /* 0x000fe40002ffe4ff */
[----:B------:R-:W-:Y:S02]  /*1ba0*/  ISETP.GE.AND P5, PT, R64, c[0x0][0x1d4], PT ;  /* 0x0000750040007a0c */ /* 0x000fe40003fa6270 */
[----:B------:R-:W-:-:S02]  /*1bb0*/  LEA R3, R17, R5, 0x5 ;  /* 0x0000000511037211 */ /* 0x000fc400078e28ff */
[----:B------:R-:W-:Y:S02]  /*1bc0*/  SEL R2, R2, 0xfffffff0, !P4 ;  /* 0xfffffff002027807 */ /* 0x000fe40006000000 */
[----:B------:R-:W-:Y:S02]  /*1bd0*/  ISETP.LT.OR P4, PT, R48, 0x1, P5 ;  /* 0x000000013000780c */ /* 0x000fe40002f81670 */
[----:B------:R-:W-:Y:S02]  /*1be0*/  SHF.L.U32 R220, R3, 0x1, RZ ;  /* 0x0000000103dc7819 */ /* 0x000fe400000006ff */
[----:B------:R-:W-:Y:S02]  /*1bf0*/  IADD3 R36, P6, R16, R8, RZ ;  /* 0x0000000810247210 */ /* 0x000fe40007fde0ff */
[----:B------:R-:W-:Y:S02]  /*1c00*/  LEA R0, R2, R220, 0x1 ;  /* 0x000000dc02007211 */ /* 0x000fe400078e08ff */
[----:B------:R-:W-:Y:S01]  /*1c10*/  IADD3.X R37, R12, R9, RZ, P6, !PT ;  /* 0x000000090c257210 */ /* 0x000fe200037fe4ff */
[----:B------:R-:W-:Y:S01]  /*1c20*/  LDSM.16.M88.4 R20, [R220+0x3100] ;  /* 0x00310000dc14783b */ /* 0x000fe20000000200 */
[----:B------:R-:W-:-:S02]  /*1c30*/  ISETP.GE.AND P6, PT, R18, c[0x0][0x1d4], PT ;  /* 0x0000750012007a0c */ /* 0x000fc40003fc6270 */
[----:B------:R-:W-:Y:S01]  /*1c40*/  ISETP.GE.AND P5, PT, R49, c[0x0][0x1d4], PT ;  /* 0x0000750031007a0c */ /* 0x000fe20003fa6270 */
[----:B------:R-:W-:Y:S04]  /*1c50*/  LDSM.16.M88.4 R52, [R0+0x3100] ;  /* 0x003100000034783b */ /* 0x000fe80000000200 */
[----:B------:R-:W-:Y:S04]  /*1c60*/  LDSM.16.M88.4 R84, [R0+0x3500] ;  /* 0x003500000054783b */ /* 0x000fe80000000200 */
[----:B------:R-:W-:Y:S04]  /*1c70*/  LDSM.16.M88.4 R100, [R0+0x3900] ;  /* 0x003900000064783b */ /* 0x000fe80000000200 */
[----:B------:R1:W-:Y:S04]  /*1c80*/  LDSM.16.M88.4 R112, [R0+0x3d00] ;  /* 0x003d00000070783b */ /* 0x0003e80000000200 */
[----:B------:R-:W2:Y:S04]  /*1c90*/  LDSM.16.M88.4 R8, [R224+0x7100] ;  /* 0x00710000e008783b */ /* 0x000ea80000000200 */
[----:B------:R-:W3:Y:S04]  /*1ca0*/  LDSM.16.M88.4 R32, [R220+0x3500] ;  /* 0x00350000dc20783b */ /* 0x000ee80000000200 */
[----:B------:R-:W4:Y:S04]  /*1cb0*/  LDSM.16.M88.4 R28, [R220+0x3900] ;  /* 0x00390000dc1c783b */ /* 0x000f280000000200 */
[----:B------:R-:W4:Y:S04]  /*1cc0*/  LDSM.16.M88.4 R24, [R220+0x3d00] ;  /* 0x003d0000dc18783b */ /* 0x000f280000000200 */
[----:B------:R-:W4:Y:S01]  /*1cd0*/  LDSM.16.M88.4 R12, [R224+0x6100] ;  /* 0x00610000e00c783b */ /* 0x000f220000000200 */
[----:B-1----:R-:W-:-:S03]  /*1ce0*/  IADD3 R0, R220, 0x3100, RZ ;  /* 0x00003100dc007810 */ /* 0x002fc60007ffe0ff */
[----:B------:R-:W1:Y:S01]  /*1cf0*/  LDSM.16.M88.4 R40, [R225+0x6100] ;  /* 0x00610000e128783b */ /* 0x000e620000000200 */
[----:B------:R-:W-:-:S03]  /*1d00*/  LEA R223, R2, R0, 0x1 ;  /* 0x0000000002df7211 */ /* 0x000fc600078e08ff */
[----:B------:R-:W1:Y:S04]  /*1d10*/  LDSM.16.M88.4 R16, [R225+0x7100] ;  /* 0x00710000e110783b */ /* 0x000e680000000200 */
[----:B------:R-:W-:Y:S01]  /*1d20*/  @!PT LDS RZ, [RZ] ;  /* 0x00000000fffff984 */ /* 0x000fe20000000800 */
[----:B------:R-:W-:Y:S01]  /*1d30*/  @!PT LDS RZ, [RZ] ;  /* 0x00000000fffff984 */ /* 0x000fe20000000800 */
[----:B------:R-:W-:Y:S01]  /*1d40*/  @!PT LDS RZ, [RZ] ;  /* 0x00000000fffff984 */ /* 0x000fe20000000800 */
[----:B------:R1:W-:Y:S01]  /*1d50*/  LDGSTS.E.BYPASS.LTC128B.128 [R226+0x100], [R50.64], !P4 ;  /* 0x0010000032e27fae */ /* 0x0003e2000e101d46 */
[C---:B------:R-:W-:Y:S02]  /*1d60*/  ISETP.LT.OR P4, PT, R48.reuse, 0x1, P6 ;  /* 0x000000013000780c */ /* 0x040fe40003781670 */
[C---:B------:R-:W-:Y:S01]  /*1d70*/  ISETP.LT.OR P6, PT, R48.reuse, 0x21, P6 ;  /* 0x000000213000780c */ /* 0x040fe200037c1670 */
[----:B--2---:R-:W-:Y:S10]  /*1d80*/  HMMA.16816.F32 R56, R8, R20, RZ ;  /* 0x000000140838723c */ /* 0x004ff400000018ff */
[----:B------:R2:W-:Y:S01]  /*1d90*/  LDGSTS.E.BYPASS.LTC128B.128 [R226+0x1100], [R44.64], !P4 ;  /* 0x011000002ce27fae */ /* 0x0005e2000e101d46 */
[----:B------:R-:W-:-:S02]  /*1da0*/  ISETP.LT.OR P4, PT, R48, 0x1, P5 ;  /* 0x000000013000780c */ /* 0x000fc40002f81670 */
[----:B------:R-:W-:Y:S01]  /*1db0*/  ISETP.LT.OR P5, PT, R48, 0x21, P5 ;  /* 0x000000213000780c */ /* 0x000fe20002fa1670 */
[C---:B---3--:R-:W-:Y:S10]  /*1dc0*/  HMMA.16816.F32 R104, R8.reuse, R32, RZ ;  /* 0x000000200868723c */ /* 0x048ff400000018ff */
[----:B------:R3:W-:Y:S01]  /*1dd0*/  LDGSTS.E.BYPASS.LTC128B.128 [R226+0x2100], [R36.64], !P4 ;  /* 0x0210000024e27fae */ /* 0x0007e2000e101d46 */
[----:B------:R-:W-:Y:S01]  /*1de0*/  ISETP.GE.AND P4, PT, R64, c[0x0][0x1d4], PT ;  /* 0x0000750040007a0c */ /* 0x000fe20003f86270 */
[----:B----4-:R-:W-:Y:S03]  /*1df0*/  HMMA.16816.F32 R92, R8, R28, RZ ;  /* 0x0000001c085c723c */ /* 0x010fe600000018ff */
[----:B------:R-:W-:-:S05]  /*1e00*/  ISETP.LT.OR P4, PT, R48, 0x21, P4 ;  /* 0x000000213000780c */ /* 0x000fca0002781670 */
[C---:B------:R-:W-:Y:S08]  /*1e10*/  HMMA.16816.F32 R76, R8.reuse, R24, RZ ;  /* 0x00000018084c723c */ /* 0x040ff000000018ff */
[----:B------:R-:W-:Y:S01]  /*1e20*/  HMMA.16816.F32 R108, R8, R22, RZ ;  /* 0x00000016086c723c */ /* 0x000fe200000018ff */
[----:B------:R2:W-:Y:S01]  /*1e30*/  LDGSTS.E.BYPASS.LTC128B.128 [R226+0x900], [R46.64], !P4 ;  /* 0x009000002ee27fae */ /* 0x0005e2000e101d46 */
[----:B------:R-:W-:-:S03]  /*1e40*/  ISETP.GT.AND P4, PT, R165, R181, PT ;  /* 0x000000b5a500720c */ /* 0x000fc60003f84270 */
[----:B------:R3:W-:Y:S01]  /*1e50*/  LDGSTS.E.BYPASS.LTC128B.128 [R226+0x1900], [R38.64], !P6 ;  /* 0x0190000026e27fae */ /* 0x0007e2000f101d46 */
[----:B------:R-:W-:Y:S02]  /*1e60*/  ISETP.GT.AND P6, PT, R177, 0x3f, PT ;  /* 0x0000003fb100780c */ /* 0x000fe40003fc4270 */
[C---:B------:R-:W-:Y:S01]  /*1e70*/  HMMA.16816.F32 R96, R8.reuse, R34, RZ ;  /* 0x000000220860723c */ /* 0x040fe200000018ff */
[----:B------:R4:W-:Y:S04]  /*1e80*/  LDGSTS.E.BYPASS.LTC128B.128 [R226+0x2900], [R6.64], !P5 ;  /* 0x0290000006e27fae */ /* 0x0009e8000e901d46 */
[----:B------:R-:W-:Y:S03]  /*1e90*/  LDSM.16.M88.4 R68, [R220+0x4100] ;  /* 0x00410000dc44783b */ /* 0x000fe60000000200 */
[C---:B------:R-:W-:Y:S01]  /*1ea0*/  HMMA.16816.F32 R88, R8.reuse, R30, RZ ;  /* 0x0000001e0858723c */ /* 0x040fe200000018ff */
[----:B------:R-:W-:Y:S04]  /*1eb0*/  LDSM.16.M88.4 R60, [R223+0x1000] ;  /* 0x00100000df3c783b */ /* 0x000fe80000000200 */
[----:B------:R-:W0:Y:S03]  /*1ec0*/  LDGDEPBAR ;  /* 0x00000000000079af */ /* 0x000e260000000000 */
[----:B------:R-:W-:Y:S08]  /*1ed0*/  HMMA.16816.F32 R72, R8, R26, RZ ;  /* 0x0000001a0848723c */ /* 0x000ff000000018ff */
[C---:B------:R-:W-:Y:S01]  /*1ee0*/  HMMA.16816.F32 R8, R12.reuse, R20, RZ ;  /* 0x000000140c08723c */ /* 0x040fe200000018ff */
[----:B---3--:R-:W3:Y:S07]  /*1ef0*/  LDSM.16.M88.4 R36, [R224+0x8100] ;  /* 0x00810000e024783b */ /* 0x008eee0000000200 */
[C---:B------:R-:W-:Y:S08]  /*1f00*/  HMMA.16816.F32 R80, R12.reuse, R22, RZ ;  /* 0x000000160c50723c */ /* 0x040ff000000018ff */
[C---:B------:R-:W-:Y:S08]  /*1f10*/  HMMA.16816.F32 R20, R12.reuse, R32, RZ ;  /* 0x000000200c14723c */ /* 0x040ff000000018ff */
[----:B------:R-:W-:Y:S01]  /*1f20*/  HMMA.16816.F32 R120, R12, R34, RZ ;  /* 0x000000220c78723c */ /* 0x000fe200000018ff */
[----:B------:R-:W3:Y:S07]  /*1f30*/  LDSM.16.M88.4 R32, [R224+0x9100] ;  /* 0x00910000e020783b */ /* 0x000eee0000000200 */
[----:B-1----:R-:W-:Y:S08]  /*1f40*/  HMMA.16816.F32 R8, R40, R52, R8 ;  /* 0x000000342808723c */ /* 0x002ff00000001808 */
[C---:B--2---:R-:W-:Y:S08]  /*1f50*/  HMMA.16816.F32 R44, R12.reuse, R28, RZ ;  /* 0x0000001c0c2c723c */ /* 0x044ff000000018ff */
[C---:B------:R-:W-:Y:S01]  /*1f60*/  HMMA.16816.F32 R128, R12.reuse, R30, RZ ;  /* 0x0000001e0c80723c */ /* 0x040fe200000018ff */
[----:B------:R-:W1:Y:S07]  /*1f70*/  LDSM.16.M88.4 R28, [R225+0x8100] ;  /* 0x00810000e11c783b */ /* 0x000e6e0000000200 */
[C---:B------:R-:W-:Y:S08]  /*1f80*/  HMMA.16816.F32 R116, R12.reuse, R24, RZ ;  /* 0x000000180c74723c */ /* 0x040ff000000018ff */
[----:B------:R-:W-:Y:S01]  /*1f90*/  HMMA.16816.F32 R124, R12, R26, RZ ;  /* 0x0000001a0c7c723c */ /* 0x000fe200000018ff */
[----:B------:R-:W2:Y:S07]  /*1fa0*/  LDSM.16.M88.4 R24, [R225+0x9100] ;  /* 0x00910000e118783b */ /* 0x000eae0000000200 */
[----:B------:R-:W-:Y:S08]  /*1fb0*/  HMMA.16816.F32 R12, R16, R52, R56 ;  /* 0x00000034100c723c */ /* 0x000ff00000001838 */
[----:B---3--:R-:W-:Y:S08]  /*1fc0*/  HMMA.16816.F32 R8, R36, R68, R8 ;  /* 0x000000442408723c */ /* 0x008ff00000001808 */
[C---:B------:R-:W-:Y:S08]  /*1fd0*/  HMMA.16816.F32 R140, R16.reuse, R100, R92 ;  /* 0x00000064108c723c */ /* 0x040ff0000000185c */
[----:B------:R-:W-:Y:S08]  /*1fe0*/  HMMA.16816.F32 R108, R16, R54, R108 ;  /* 0x00000036106c723c */ /* 0x000ff0000000186c */
[C---:B------:R-:W-:Y:S01]  /*1ff0*/  HMMA.16816.F32 R92, R40.reuse, R84, R20 ;  /* 0x00000054285c723c */ /* 0x040fe20000001814 */
[----:B------:R-:W-:Y:S07]  /*2000*/  LDSM.16.M88.4 R20, [R224+0xa100] ;  /* 0x00a10000e014783b */ /* 0x000fee0000000200 */
[----:B------:R-:W-:Y:S01]  /*2010*/  HMMA.16816.F32 R80, R40, R54, R80 ;  /* 0x000000362850723c */ /* 0x000fe20000001850 */
[----:B------:R-:W3:Y:S07]  /*2020*/  LDSM.16.M88.4 R52, [R220+0x5100] ;  /* 0x00510000dc34783b */ /* 0x000eee0000000200 */
[----:B------:R-:W-:Y:S01]  /*2030*/  HMMA.16816.F32 R48, R32, R68, R12 ;  /* 0x000000442030723c */ /* 0x000fe2000000180c */
[----:B------:R-:W-:Y:S07]  /*2040*/  LDSM.16.M88.4 R12, [R225+0xa100] ;  /* 0x00a10000e10c783b */ /* 0x000fee0000000200 */
[C---:B------:R-:W-:Y:S08]  /*2050*/  HMMA.16816.F32 R104, R16.reuse, R84, R104 ;  /* 0x000000541068723c */ /* 0x040ff00000001868 */
[C---:B------:R-:W-:Y:S08]  /*2060*/  HMMA.16816.F32 R152, R16.reuse, R112, R76 ;  /* 0x000000701098723c */ /* 0x040ff0000000184c */
[C---:B------:R-:W-:Y:S08]  /*2070*/  HMMA.16816.F32 R136, R16.reuse, R86, R96 ;  /* 0x000000561088723c */ /* 0x040ff00000001860 */
[C---:B------:R-:W-:Y:S08]  /*2080*/  HMMA.16816.F32 R144, R16.reuse, R102, R88 ;  /* 0x000000661090723c */ /* 0x040ff00000001858 */
[----:B------:R-:W-:Y:S01]  /*2090*/  HMMA.16816.F32 R156, R16, R114, R72 ;  /* 0x00000072109c723c */ /* 0x000fe20000001848 */
[----:B------:R-:W3:Y:S07]  /*20a0*/  LDSM.16.M88.4 R16, [R224+0xb100] ;  /* 0x00b10000e010783b */ /* 0x000eee0000000200 */
[----:B-1----:R-:W-:Y:S01]  /*20b0*/  HMMA.16816.F32 R72, R28, R60, R8 ;  /* 0x0000003c1c48723c */ /* 0x002fe20000001808 */
[----:B------:R-:W-:Y:S07]  /*20c0*/  LDSM.16.M88.4 R8, [R225+0xb100] ;  /* 0x00b10000e108783b */ /* 0x000fee0000000200 */
[----:B------:R-:W-:Y:S01]  /*20d0*/  HMMA.16816.F32 R132, R40, R100, R44 ;  /* 0x000000642884723c */ /* 0x000fe2000000182c */
[----:B------:R-:W1:Y:S07]  /*20e0*/  LDSM.16.M88.4 R44, [R223+0x2000] ;  /* 0x00200000df2c783b */ /* 0x000e6e0000000200 */
[----:B--2---:R-:W-:Y:S01]  /*20f0*/  HMMA.16816.F32 R56, R24, R60, R48 ;  /* 0x0000003c1838723c */ /* 0x004fe20000001830 */
[----:B------:R-:W2:Y:S07]  /*2100*/  LDSM.16.M88.4 R48, [R220+0x4500] ;  /* 0x00450000dc30783b */ /* 0x000eae0000000200 */
[----:B------:R-:W-:Y:S08]  /*2110*/  HMMA.16816.F32 R80, R36, R70, R80 ;  /* 0x000000462450723c */ /* 0x000ff00000001850 */
[----:B------:R-:W-:Y:S08]  /*2120*/  HMMA.16816.F32 R96, R40, R86, R120 ;  /* 0x000000562860723c */ /* 0x000ff00000001878 */
[----:B------:R-:W-:Y:S08]  /*2130*/  HMMA.16816.F32 R84, R32, R70, R108 ;  /* 0x000000462054723c */ /* 0x000ff0000000186c */
[-C--:B---3--:R-:W-:Y:S08]  /*2140*/  HMMA.16816.F32 R76, R20, R52.reuse, R72 ;  /* 0x00000034144c723c */ /* 0x088ff00000001848 */
[----:B------:R-:W-:Y:S01]  /*2150*/  HMMA.16816.F32 R68, R16, R52, R56 ;  /* 0x000000341044723c */ /* 0x000fe20000001838 */
[----:B------:R-:W3:Y:S07]  /*2160*/  LDSM.16.M88.4 R56, [R223+0x1400] ;  /* 0x00140000df38783b */ /* 0x000eee0000000200 */
[-C--:B------:R-:W-:Y:S08]  /*2170*/  HMMA.16816.F32 R72, R28, R62.reuse, R80 ;  /* 0x0000003e1c48723c */ /* 0x080ff00000001850 */
[----:B------:R-:W-:Y:S08]  /*2180*/  HMMA.16816.F32 R80, R24, R62, R84 ;  /* 0x0000003e1850723c */ /* 0x000ff00000001854 */
[----:B-1----:R-:W-:Y:S08]  /*2190*/  HMMA.16816.F32 R88, R12, R44, R76 ;  /* 0x0000002c0c58723c */ /* 0x002ff0000000184c */
[----:B--2---:R-:W-:Y:S08]  /*21a0*/  HMMA.16816.F32 R76, R36, R48, R92 ;  /* 0x00000030244c723c */ /* 0x004ff0000000185c */
[C---:B------:R-:W-:Y:S08]  /*21b0*/  HMMA.16816.F32 R116, R40.reuse, R112, R116 ;  /* 0x000000702874723c */ /* 0x040ff00000001874 */
[----:B------:R-:W-:Y:S01]  /*21c0*/  HMMA.16816.F32 R128, R40, R102, R128 ;  /* 0x000000662880723c */ /* 0x000fe20000001880 */
[----:B------:R-:W-:-:S04]  /*21d0*/  FMUL.FTZ R0, R88, c[0x0][0x320] ;  /* 0x0000c80058007a20 */ /* 0x000fc80000410000 */
[----:B------:R1:W2:Y:S03]  /*21e0*/  MUFU.TANH R164, R0 ;  /* 0x0000000000a47308 */ /* 0x0002a60000002400 */
[----:B------:R-:W-:Y:S01]  /*21f0*/  HMMA.16816.F32 R124, R40, R114, R124 ;  /* 0x00000072287c723c */ /* 0x000fe2000000187c */
[----:B------:R-:W2:Y:S07]  /*2200*/  LDSM.16.M88.4 R40, [R220+0x5500] ;  /* 0x00550000dc28783b */ /* 0x000eae0000000200 */
[----:B------:R-:W-:Y:S01]  /*2210*/  HMMA.16816.F32 R84, R8, R44, R68 ;  /* 0x0000002c0854723c */ /* 0x000fe20000001844 */
[----:B-1----:R-:W-:-:S07]  /*2220*/  FMUL.FTZ R0, R89, c[0x0][0x320] ;  /* 0x0000c80059007a20 */ /* 0x002fce0000410000 */
[-C--:B------:R-:W-:Y:S01]  /*2230*/  HMMA.16816.F32 R68, R20, R54.reuse, R72 ;  /* 0x000000361444723c */ /* 0x080fe20000001848 */
[----:B------:R1:W1:Y:S07]  /*2240*/  MUFU.TANH R163, R0 ;  /* 0x0000000000a37308 */ /* 0x00026e0000002400 */
[----:B------:R-:W-:Y:S01]  /*2250*/  HMMA.16816.F32 R72, R16, R54, R80 ;  /* 0x000000361048723c */ /* 0x000fe20000001850 */
[----:B------:R-:W2:Y:S07]  /*2260*/  LDSM.16.M88.4 R52, [R223+0x2400] ;  /* 0x00240000df34783b */ /* 0x000eae0000000200 */
[----:B------:R-:W-:Y:S01]  /*2270*/  HMMA.16816.F32 R60, R32, R48, R104 ;  /* 0x00000030203c723c */ /* 0x000fe20000001868 */
[----:B-1----:R-:W-:-:S04]  /*2280*/  FMUL.FTZ R0, R90, c[0x0][0x320] ;  /* 0x0000c8005a007a20 */ /* 0x002fc80000410000 */
[----:B------:R1:W1:Y:S03]  /*2290*/  MUFU.TANH R161, R0 ;  /* 0x0000000000a17308 */ /* 0x0002660000002400 */
[----:B---3--:R-:W-:Y:S08]  /*22a0*/  HMMA.16816.F32 R76, R28, R56, R76 ;  /* 0x000000381c4c723c */ /* 0x008ff0000000184c */
[----:B------:R-:W-:Y:S01]  /*22b0*/  HMMA.16816.F32 R80, R12, R46, R68 ;  /* 0x0000002e0c50723c */ /* 0x000fe20000001844 */
[----:B-1----:R-:W-:-:S07]  /*22c0*/  FMUL.FTZ R0, R91, c[0x0][0x320] ;  /* 0x0000c8005b007a20 */ /* 0x002fce0000410000 */
[----:B------:R-:W-:Y:S01]  /*22d0*/  HMMA.16816.F32 R92, R8, R46, R72 ;  /* 0x0000002e085c723c */ /* 0x000fe20000001848 */
[----:B------:R1:W3:Y:S07]  /*22e0*/  MUFU.TANH R160, R0 ;  /* 0x0000000000a07308 */ /* 0x0002ee0000002400 */
[----:B------:R-:W-:Y:S01]  /*22f0*/  HMMA.16816.F32 R68, R24, R56, R60 ;  /* 0x000000381844723c */ /* 0x000fe2000000183c */
[----:B------:R-:W3:Y:S07]  /*2300*/  LDSM.16.M88.4 R60, [R220+0x4900] ;  /* 0x00490000dc3c783b */ /* 0x000eee0000000200 */
[----:B------:R-:W-:Y:S01]  /*2310*/  HMMA.16816.F32 R44, R36, R50, R96 ;  /* 0x00000032242c723c */ /* 0x000fe20000001860 */
[----:B-1----:R-:W-:-:S04]  /*2320*/  FMUL.FTZ R0, R84, c[0x0][0x320] ;  /* 0x0000c80054007a20 */ /* 0x002fc80000410000 */
[----:B------:R1:W1:Y:S03]  /*2330*/  MUFU.TANH R151, R0 ;  /* 0x0000000000977308 */ /* 0x0002660000002400 */
[----:B--2---:R-:W-:Y:S08]  /*2340*/  HMMA.16816.F32 R72, R20, R40, R76 ;  /* 0x000000281448723c */ /* 0x004ff0000000184c */
[----:B------:R-:W-:Y:S01]  /*2350*/  HMMA.16816.F32 R76, R32, R50, R136 ;  /* 0x00000032204c723c */ /* 0x000fe20000001888 */
[----:B-1----:R-:W-:-:S07]  /*2360*/  FMUL.FTZ R0, R85, c[0x0][0x320] ;  /* 0x0000c80055007a20 */ /* 0x002fce0000410000 */
[----:B------:R-:W-:Y:S01]  /*2370*/  HMMA.16816.F32 R68, R16, R40, R68 ;  /* 0x000000281044723c */ /* 0x000fe20000001844 */
[----:B------:R1:W2:Y:S07]  /*2380*/  MUFU.TANH R123, R0 ;  /* 0x00000000007b7308 */ /* 0x0002ae0000002400 */
[----:B------:R-:W-:Y:S01]  /*2390*/  HMMA.16816.F32 R48, R28, R58, R44 ;  /* 0x0000003a1c30723c */ /* 0x000fe2000000182c */
[----:B------:R-:W2:Y:S01]  /*23a0*/  LDSM.16.M88.4 R44, [R223+0x1800] ;  /* 0x00180000df2c783b */ /* 0x000ea20000000200 */
[----:B-1----:R-:W-:-:S04]  /*23b0*/  FMUL.FTZ R0, R86, c[0x0][0x320] ;  /* 0x0000c80056007a20 */ /* 0x002fc80000410000 */
[----:B------:R1:W1:Y:S10]  /*23c0*/  MUFU.TANH R122, R0 ;  /* 0x00000000007a7308 */ /* 0x0002740000002400 */
[----:B------:R-:W-:Y:S08]  /*23d0*/  HMMA.16816.F32 R88, R8, R52, R68 ;  /* 0x000000340858723c */ /* 0x000ff00000001844 */
[----:B------:R-:W-:Y:S01]  /*23e0*/  HMMA.16816.F32 R68, R20, R42, R48 ;  /* 0x0000002a1444723c */ /* 0x000fe20000001830 */
[----:B-1----:R-:W-:-:S07]  /*23f0*/  FMUL.FTZ R0, R87, c[0x0][0x320] ;  /* 0x0000c80057007a20 */ /* 0x002fce0000410000 */
[----:B---3--:R-:W-:Y:S01]  /*2400*/  HMMA.16816.F32 R48, R32, R60, R140 ;  /* 0x0000003c2030723c */ /* 0x008fe2000000188c */
[----:B------:R1:W3:-:S15]  /*2410*/  MUFU.TANH R120, R0 ;  /* 0x0000000000787308 */ /* 0x0002de0000002400 */
[----:B------:R-:W-:Y:S01]  /*2420*/  HMMA.16816.F32 R84, R12, R54, R68 ;  /* 0x000000360c54723c */ /* 0x000fe20000001844 */
[----:B-1----:R-:W-:-:S04]  /*2430*/  FMUL.FTZ R0, R80, c[0x0][0x320] ;  /* 0x0000c80050007a20 */ /* 0x002fc80000410000 */
[----:B------:R1:W1:Y:S03]  /*2440*/  MUFU.TANH R121, R0 ;  /* 0x0000000000797308 */ /* 0x0002660000002400 */
[----:B------:R-:W-:Y:S01]  /*2450*/  HMMA.16816.F32 R68, R36, R62, R128 ;  /* 0x0000003e2444723c */ /* 0x000fe20000001880 */
[----:B-1----:R-:W-:-:S04]  /*2460*/  FMUL.FTZ R0, R81, c[0x0][0x320] ;  /* 0x0000c80051007a20 */ /* 0x002fc80000410000 */
[----:B------:R1:W1:Y:S02]  /*2470*/  MUFU.TANH R115, R0 ;  /* 0x0000000000737308 */ /* 0x0002640000002400 */
[----:B-1----:R-:W-:-:S06]  /*2480*/  FMUL.FTZ R0, R82, c[0x0][0x320] ;  /* 0x0000c80052007a20 */ /* 0x002fcc0000410000 */
[----:B------:R1:W1:Y:S02]  /*2490*/  MUFU.TANH R114, R0 ;  /* 0x0000000000727308 */ /* 0x0002640000002400 */
[----:B-1----:R-:W-:Y:S02]  /*24a0*/  FMUL.FTZ R0, R83, c[0x0][0x320] ;  /* 0x0000c80053007a20 */ /* 0x002fe40000410000 */
[----:B------:R-:W-:Y:S04]  /*24b0*/  HMMA.16816.F32 R80, R12, R52, R72 ;  /* 0x000000340c50723c */ /* 0x000fe80000001848 */
[----:B------:R1:W1:Y:S04]  /*24c0*/  MUFU.TANH R113, R0 ;  /* 0x0000000000717308 */ /* 0x0002680000002400 */
[----:B------:R-:W-:Y:S01]  /*24d0*/  HMMA.16816.F32 R72, R24, R58, R76 ;  /* 0x0000003a1848723c */ /* 0x000fe2000000184c */
[----:B------:R-:W3:Y:S07]  /*24e0*/  LDSM.16.M88.4 R56, [R220+0x5900] ;  /* 0x00590000dc38783b */ /* 0x000eee0000000200 */
[----:B------:R-:W-:Y:S01]  /*24f0*/  HMMA.16816.F32 R76, R36, R60, R132 ;  /* 0x0000003c244c723c */ /* 0x000fe20000001884 */
[----:B-1----:R-:W-:-:S04]  /*2500*/  FMUL.FTZ R0, R92, c[0x0][0x320] ;  /* 0x0000c8005c007a20 */ /* 0x002fc80000410000 */
[----:B------:R1:W1:Y:S03]  /*2510*/  MUFU.TANH R112, R0 ;  /* 0x0000000000707308 */ /* 0x0002660000002400 */
[----:B------:R-:W-:Y:S08]  /*2520*/  HMMA.16816.F32 R60, R32, R62, R144 ;  /* 0x0000003e203c723c */ /* 0x000ff00000001890 */
[----:B------:R-:W-:Y:S01]  /*2530*/  HMMA.16816.F32 R72, R16, R42, R72 ;  /* 0x0000002a1048723c */ /* 0x000fe20000001848 */
[----:B------:R-:W-:Y:S01]  /*2540*/  LDSM.16.M88.4 R40, [R223+0x2800] ;  /* 0x00280000df28783b */ /* 0x000fe20000000200 */
[----:B-1----:R-:W-:-:S06]  /*2550*/  FMUL.FTZ R0, R93, c[0x0][0x320] ;  /* 0x0000c8005d007a20 */ /* 0x002fcc0000410000 */
[----:B--2---:R-:W-:Y:S01]  /*2560*/  HMMA.16816.F32 R76, R28, R44, R76 ;  /* 0x0000002c1c4c723c */ /* 0x004fe2000000184c */
[----:B------:R1:W2:Y:S02]  /*2570*/  MUFU.TANH R111, R0 ;  /* 0x00000000006f7308 */ /* 0x0002a40000002400 */
[----:B-1----:R-:W-:-:S06]  /*2580*/  FMUL.FTZ R0, R94, c[0x0][0x320] ;  /* 0x0000c8005e007a20 */ /* 0x002fcc0000410000 */
[----:B------:R1:W1:Y:S02]  /*2590*/  MUFU.TANH R110, R0 ;  /* 0x00000000006e7308 */ /* 0x0002640000002400 */
[----:B-1----:R-:W-:-:S05]  /*25a0*/  FMUL.FTZ R0, R95, c[0x0][0x320] ;  /* 0x0000c8005f007a20 */ /* 0x002fca0000410000 */
[----:B------:R-:W-:Y:S01]  /*25b0*/  HMMA.16816.F32 R92, R8, R54, R72 ;  /* 0x00000036085c723c */ /* 0x000fe20000001848 */
[----:B------:R1:W1:Y:S07]  /*25c0*/  MUFU.TANH R108, R0 ;  /* 0x00000000006c7308 */ /* 0x00026e0000002400 */
[----:B---3--:R-:W-:Y:S08]  /*25d0*/  HMMA.16816.F32 R52, R20, R56, R76 ;  /* 0x000000381434723c */ /* 0x008ff0000000184c */
[----:B------:R-:W-:Y:S01]  /*25e0*/  HMMA.16816.F32 R76, R28, R46, R68 ;  /* 0x0000002e1c4c723c */ /* 0x000fe20000001844 */
[----:B-1----:R-:W-:-:S04]  /*25f0*/  FMUL.FTZ R0, R80, c[0x0][0x320] ;  /* 0x0000c80050007a20 */ /* 0x002fc80000410000 */
[----:B------:R1:W3:Y:S03]  /*2600*/  MUFU.TANH R109, R0 ;  /* 0x00000000006d7308 */ /* 0x0002e60000002400 */
[----:B------:R-:W-:Y:S01]  /*2610*/  HMMA.16816.F32 R68, R24, R46, R60 ;  /* 0x0000002e1844723c */ /* 0x000fe2000000183c */
[----:B-1----:R-:W-:-:S04]  /*2620*/  FMUL.FTZ R0, R81, c[0x0][0x320] ;  /* 0x0000c80051007a20 */ /* 0x002fc80000410000 */
[----:B------:R1:W1:Y:S02]  /*2630*/  MUFU.TANH R106, R0 ;  /* 0x00000000006a7308 */ /* 0x0002640000002400 */
[----:B-1----:R-:W-:-:S06]  /*2640*/  FMUL.FTZ R0, R82, c[0x0][0x320] ;  /* 0x0000c80052007a20 */ /* 0x002fcc0000410000 */
[----:B------:R1:W1:Y:S02]  /*2650*/  MUFU.TANH R107, R0 ;  /* 0x00000000006b7308 */ /* 0x0002640000002400 */
[----:B-1----:R-:W-:Y:S02]  /*2660*/  FMUL.FTZ R0, R83, c[0x0][0x320] ;  /* 0x0000c80053007a20 */ /* 0x002fe40000410000 */
[----:B------:R-:W-:Y:S01]  /*2670*/  HMMA.16816.F32 R80, R24, R44, R48 ;  /* 0x0000002c1850723c */ /* 0x000fe20000001830 */
[----:B------:R-:W1:Y:S03]  /*2680*/  LDSM.16.M88.4 R48, [R220+0x4d00] ;  /* 0x004d0000dc30783b */ /* 0x000e660000000200 */
[----:B------:R2:W1:Y:S01]  /*2690*/  MUFU.TANH R105, R0 ;  /* 0x0000000000697308 */ /* 0x0004620000002400 */
[----:B------:R-:W-:Y:S01]  /*26a0*/  LDSM.16.M88.4 R44, [R220+0x5d00] ;  /* 0x005d0000dc2c783b */ /* 0x000fe20000000200 */
[----:B--2---:R-:W-:-:S06]  /*26b0*/  FMUL.FTZ R0, R88, c[0x0][0x320] ;  /* 0x0000c80058007a20 */ /* 0x004fcc0000410000 */
[----:B------:R2:W1:-:S12]  /*26c0*/  MUFU.TANH R104, R0 ;  /* 0x0000000000687308 */ /* 0x0004580000002400 */
[----:B------:R-:W-:Y:S01]  /*26d0*/  HMMA.16816.F32 R72, R16, R56, R80 ;  /* 0x000000381048723c */ /* 0x000fe20000001850 */
[----:B--2---:R-:W-:-:S07]  /*26e0*/  FMUL.FTZ R0, R89, c[0x0][0x320] ;  /* 0x0000c80059007a20 */ /* 0x004fce0000410000 */
[-C--:B-1----:R-:W-:Y:S01]  /*26f0*/  HMMA.16816.F32 R60, R36, R48.reuse, R116 ;  /* 0x00000030243c723c */ /* 0x082fe20000001874 */
[----:B------:R1:W2:Y:S07]  /*2700*/  MUFU.TANH R101, R0 ;  /* 0x0000000000657308 */ /* 0x0002ae0000002400 */
[----:B------:R-:W-:Y:S08]  /*2710*/  HMMA.16816.F32 R80, R32, R48, R152 ;  /* 0x000000302050723c */ /* 0x000ff00000001898 */
[----:B------:R-:W-:Y:S01]  /*2720*/  HMMA.16816.F32 R36, R36, R50, R124 ;  /* 0x000000322424723c */ /* 0x000fe2000000187c */
[----:B-1----:R-:W-:-:S04]  /*2730*/  FMUL.FTZ R0, R90, c[0x0][0x320] ;  /* 0x0000c8005a007a20 */ /* 0x002fc80000410000 */
[----:B------:R1:W1:Y:S03]  /*2740*/  MUFU.TANH R100, R0 ;  /* 0x0000000000647308 */ /* 0x0002660000002400 */
[----:B------:R-:W-:Y:S01]  /*2750*/  HMMA.16816.F32 R32, R32, R50, R156 ;  /* 0x000000322020723c */ /* 0x000fe2000000189c */
[----:B-1----:R-:W-:-:S07]  /*2760*/  FMUL.FTZ R0, R91, c[0x0][0x320] ;  /* 0x0000c8005b007a20 */ /* 0x002fce0000410000 */
[----:B------:R-:W-:Y:S01]  /*2770*/  HMMA.16816.F32 R88, R8, R40, R72 ;  /* 0x000000280858723c */ /* 0x000fe20000001848 */
[----:B------:R1:W1:Y:S07]  /*2780*/  MUFU.TANH R65, R0 ;  /* 0x0000000000417308 */ /* 0x00026e0000002400 */
[-C--:B------:R-:W-:Y:S08]  /*2790*/  HMMA.16816.F32 R72, R20, R58.reuse, R76 ;  /* 0x0000003a1448723c */ /* 0x080ff0000000184c */
[----:B------:R-:W-:Y:S01]  /*27a0*/  HMMA.16816.F32 R76, R16, R58, R68 ;  /* 0x0000003a104c723c */ /* 0x000fe20000001844 */
[----:B------:R-:W-:Y:S01]  /*27b0*/  LDSM.16.M88.4 R56, [R223+0x2c00] ;  /* 0x002c0000df38783b */ /* 0x000fe20000000200 */
[----:B-1----:R-:W-:-:S04]  /*27c0*/  FMUL.FTZ R0, R84, c[0x0][0x320] ;  /* 0x0000c80054007a20 */ /* 0x002fc80000410000 */
[----:B------:R1:W1:Y:S10]  /*27d0*/  MUFU.TANH R102, R0 ;  /* 0x0000000000667308 */ /* 0x0002740000002400 */
[----:B------:R-:W-:Y:S01]  /*27e0*/  HMMA.16816.F32 R72, R12, R42, R72 ;  /* 0x0000002a0c48723c */ /* 0x000fe20000001848 */
[----:B-1----:R-:W-:-:S07]  /*27f0*/  FMUL.FTZ R0, R85, c[0x0][0x320] ;  /* 0x0000c80055007a20 */ /* 0x002fce0000410000 */
[----:B------:R-:W-:Y:S01]  /*2800*/  HMMA.16816.F32 R76, R8, R42, R76 ;  /* 0x0000002a084c723c */ /* 0x000fe2000000184c */
[----:B------:R1:W1:Y:S02]  /*2810*/  MUFU.TANH R103, R0 ;  /* 0x0000000000677308 */ /* 0x0002640000002400 */
[----:B-1----:R-:W-:-:S06]  /*2820*/  FMUL.FTZ R0, R86, c[0x0][0x320] ;  /* 0x0000c80056007a20 */ /* 0x002fcc0000410000 */
[----:B------:R1:W1:Y:S02]  /*2830*/  MUFU.TANH R99, R0 ;  /* 0x0000000000637308 */ /* 0x0002640000002400 */
[----:B-1----:R-:W-:Y:S02]  /*2840*/  FMUL.FTZ R0, R87, c[0x0][0x320] ;  /* 0x0000c80057007a20 */ /* 0x002fe40000410000 */
[----:B------:R-:W-:Y:S01]  /*2850*/  HMMA.16816.F32 R84, R12, R40, R52 ;  /* 0x000000280c54723c */ /* 0x000fe20000001834 */
[----:B------:R-:W1:Y:S03]  /*2860*/  LDSM.16.M88.4 R52, [R223+0x1c00] ;  /* 0x001c0000df34783b */ /* 0x000e660000000200 */
[----:B------:R2:W1:Y:S01]  /*2870*/  MUFU.TANH R98, R0 ;  /* 0x0000000000627308 */ /* 0x0004620000002400 */
[----:B------:R-:W-:-:S04]  /*2880*/  DEPBAR.LE SB0, 0x0 ;  /* 0x000080000000791a */ /* 0x000fc80000000000 */
[----:B--2---:R-:W-:-:S04]  /*2890*/  FMUL.FTZ R0, R92, c[0x0][0x320] ;  /* 0x0000c8005c007a20 */ /* 0x004fc80000410000 */
[----:B------:R2:W1:Y:S02]  /*28a0*/  MUFU.TANH R97, R0 ;  /* 0x0000000000617308 */ /* 0x0004640000002400 */
[----:B--2---:R-:W-:Y:S01]  /*28b0*/  FMUL.FTZ R0, R93, c[0x0][0x320] ;  /* 0x0000c8005d007a20 */ /* 0x004fe20000410000 */
[-C--:B-1----:R-:W-:Y:S05]  /*28c0*/  HMMA.16816.F32 R60, R28, R52.reuse, R60 ;  /* 0x000000341c3c723c */ /* 0x082fea000000183c */
[----:B------:R1:W2:Y:S03]  /*28d0*/  MUFU.TANH R96, R0 ;  /* 0x0000000000607308 */ /* 0x0002a60000002400 */
[----:B------:R-:W-:Y:S08]  /*28e0*/  HMMA.16816.F32 R68, R24, R52, R80 ;  /* 0x000000341844723c */ /* 0x000ff00000001850 */
[----:B------:R-:W-:Y:S01]  /*28f0*/  HMMA.16816.F32 R28, R28, R54, R36 ;  /* 0x000000361c1c723c */ /* 0x000fe20000001824 */
[----:B-1----:R-:W-:-:S04]  /*2900*/  FMUL.FTZ R0, R94, c[0x0][0x320] ;  /* 0x0000c8005e007a20 */ /* 0x002fc80000410000 */
[----:B------:R1:W1:Y:S03]  /*2910*/  MUFU.TANH R66, R0 ;  /* 0x0000000000427308 */ /* 0x0002660000002400 */
[-C--:B------:R-:W-:Y:S08]  /*2920*/  HMMA.16816.F32 R60, R20, R44.reuse, R60 ;  /* 0x0000002c143c723c */ /* 0x080ff0000000183c */
[----:B------:R-:W-:Y:S01]  /*2930*/  HMMA.16816.F32 R36, R16, R44, R68 ;  /* 0x0000002c1024723c */ /* 0x000fe20000001844 */
[----:B-1----:R-:W-:-:S07]  /*2940*/  FMUL.FTZ R0, R95, c[0x0][0x320] ;  /* 0x0000c8005f007a20 */ /* 0x002fce0000410000 */
[----:B------:R-:W-:Y:S01]  /*2950*/  HMMA.16816.F32 R24, R24, R54, R32 ;  /* 0x000000361818723c */ /* 0x000fe20000001820 */
[----:B------:R1:W1:Y:S07]  /*2960*/  MUFU.TANH R67, R0 ;  /* 0x0000000000437308 */ /* 0x00026e0000002400 */
[----:B------:R-:W-:Y:S08]  /*2970*/  HMMA.16816.F32 R60, R12, R56, R60 ;  /* 0x000000380c3c723c */ /* 0x000ff0000000183c */
[----:B------:R-:W-:Y:S01]  /*2980*/  HMMA.16816.F32 R20, R20, R46, R28 ;  /* 0x0000002e1414723c */ /* 0x000fe2000000181c */
[----:B-1----:R-:W-:-:S04]  /*2990*/  FMUL.FTZ R0, R84, c[0x0][0x320] ;  /* 0x0000c80054007a20 */ /* 0x002fc80000410000 */
[----:B------:R1:W1:Y:S03]  /*29a0*/  MUFU.TANH R93, R0 ;  /* 0x00000000005d7308 */ /* 0x0002660000002400 */
[----:B------:R-:W-:Y:S08]  /*29b0*/  HMMA.16816.F32 R28, R8, R56, R36 ;  /* 0x00000038081c723c */ /* 0x000ff00000001824 */
[----:B------:R-:W-:Y:S01]  /*29c0*/  HMMA.16816.F32 R16, R16, R46, R24 ;  /* 0x0000002e1010723c */ /* 0x000fe20000001818 */
[----:B-1----:R-:W-:-:S07]  /*29d0*/  FMUL.FTZ R0, R85, c[0x0][0x320] ;  /* 0x0000c80055007a20 */ /* 0x002fce0000410000 */
[----:B------:R-:W-:Y:S01]  /*29e0*/  HMMA.16816.F32 R12, R12, R58, R20 ;  /* 0x0000003a0c0c723c */ /* 0x000fe20000001814 */
[----:B------:R1:W1:-:S15]  /*29f0*/  MUFU.TANH R94, R0 ;  /* 0x00000000005e7308 */ /* 0x00025e0000002400 */
[----:B------:R-:W-:Y:S01]  /*2a00*/  HMMA.16816.F32 R8, R8, R58, R16 ;  /* 0x0000003a0808723c */ /* 0x000fe20000001810 */
[----:B-1----:R-:W-:-:S04]  /*2a10*/  FMUL.FTZ R0, R86, c[0x0][0x320] ;  /* 0x0000c80056007a20 */ /* 0x002fc80000410000 */
[----:B------:R1:W1:Y:S02]  /*2a20*/  MUFU.TANH R92, R0 ;  /* 0x00000000005c7308 */ /* 0x0002640000002400 */
[----:B-1----:R-:W-:-:S06]  /*2a30*/  FMUL.FTZ R0, R87, c[0x0][0x320] ;  /* 0x0000c80057007a20 */ /* 0x002fcc0000410000 */
        /* <DEDUP_REMOVED lines=57> */
[----:B-1----:R-:W-:-:S04]  /*2dd0*/  LEA R0, R150, R148, 0x5 ;  /* 0x0000009496007211 */ /* 0x002fc800078e28ff */
[----:B------:R-:W-:Y:S01]  /*2de0*/  IADD3 R0, R149, R0, RZ ;  /* 0x0000000095007210 */ /* 0x000fe20007ffe0ff */
[----:B------:R-:W-:Y:S06]  /*2df0*/  BAR.SYNC.DEFER_BLOCKING 0x0 ;  /* 0x0000000000007b1d */ /* 0x000fec0000010000 */
[----:B------:R-:W-:Y:S05]  /*2e00*/  @!P4 BRA `(.L_x_10) ;  /* 0x000004200000c947 */ /* 0x000fea0003800000 */
[----:B--234-:R-:W-:Y:S02]  /*2e10*/  IMAD R3, R165, 0x40, R178 ;  /* 0x00000040a5037824 */ /* 0x01cfe400078e02b2 */
[----:B------:R-:W-:-:S03]  /*2e20*/  IMAD.MOV.U32 R227, RZ, RZ, RZ ;  /* 0x000000ffffe37224 */ /* 0x000fc600078e00ff */
[----:B------:R-:W-:-:S05]  /*2e30*/  IADD3 R3, R3, -0x40, R177 ;  /* 0xffffffc003037810 */ /* 0x000fca0007ffe0b1 */
[----:B------:R-:W-:-:S04]  /*2e40*/  @P0 IMAD.HI.U32 R5, R3, c[0x0][0x2bc], RZ ;  /* 0x0000af0003050a27 */ /* 0x000fc800078e00ff */
[----:B------:R-:W-:Y:S01]  /*2e50*/  IMAD.MOV.U32 R2, RZ, RZ, R3 ;  /* 0x000000ffff027224 */ /* 0x000fe200078e0003 */
[----:B------:R-:W-:-:S04]  /*2e60*/  @P0 SHF.R.U32.HI R2, RZ, c[0x0][0x2c0], R5 ;  /* 0x0000b000ff020a19 */ /* 0x000fc80000011605 */
[----:B------:R-:W-:-:S04]  /*2e70*/  @!P6 IADD3 R5, P4, R2, R174, RZ ;  /* 0x000000ae0205e210 */ /* 0x000fc80007f9e0ff */
[----:B------:R-:W-:Y:S02]  /*2e80*/  @!P6 LEA.HI.X.SX32 R7, R2, R171, 0x1, P4 ;  /* 0x000000ab0207e211 */ /* 0x000fe400020f0eff */
[----:B------:R-:W-:-:S04]  /*2e90*/  @!P6 LEA R6, P4, R5, c[0x0][0x2a0], 0x2 ;  /* 0x0000a8000506ea11 */ /* 0x000fc800078810ff */
[----:B------:R-:W-:-:S05]  /*2ea0*/  @!P6 LEA.HI.X R7, R5, c[0x0][0x2a4], R7, 0x2, P4 ;  /* 0x0000a9000507ea11 */ /* 0x000fca00020f1407 */
[----:B------:R1:W2:Y:S01]  /*2eb0*/  @!P6 LDG.E R227, [R6.64] ;  /* 0x0000000606e3e981 */ /* 0x0002a2000c1e1900 */
[----:B------:R-:W-:Y:S01]  /*2ec0*/  IMAD.MOV R2, RZ, RZ, -R2 ;  /* 0x000000ffff027224 */ /* 0x000fe200078e0a02 */
[----:B------:R-:W-:Y:S01]  /*2ed0*/  SEL R20, RZ, 0x10, P3 ;  /* 0x00000010ff147807 */ /* 0x000fe20001800000 */
[----:B------:R-:W-:Y:S01]  /*2ee0*/  IMAD.SHL.U32 R8, R64, 0x2, RZ ;  /* 0x0000000240087824 */ /* 0x000fe200078e00ff */
[----:B------:R-:W-:Y:S01]  /*2ef0*/  SEL R21, RZ, 0x10, P2 ;  /* 0x00000010ff157807 */ /* 0x000fe20001000000 */
[----:B------:R-:W-:Y:S01]  /*2f00*/  IMAD R230, R2, c[0x0][0x2b8], R3 ;  /* 0x0000ae0002e67a24 */ /* 0x000fe200078e0203 */
[----:B------:R-:W-:Y:S02]  /*2f10*/  SEL R19, RZ, 0x10, P1 ;  /* 0x00000010ff137807 */ /* 0x000fe40000800000 */
[----:B------:R-:W-:Y:S02]  /*2f20*/  IADD3 R12, -R21, 0x10, RZ ;  /* 0x00000010150c7810 */ /* 0x000fe40007ffe1ff */
[----:B------:R-:W-:-:S02]  /*2f30*/  SHF.R.S32.HI R2, RZ, 0x1f, R230 ;  /* 0x0000001fff027819 */ /* 0x000fc400000114e6 */
[----:B------:R-:W-:Y:S02]  /*2f40*/  SHF.L.U64.HI R9, R64, 0x1, R169 ;  /* 0x0000000140097819 */ /* 0x000fe400000102a9 */
[----:B------:R-:W-:Y:S01]  /*2f50*/  LOP3.LUT R12, R12, 0xf, RZ, 0xc0, !PT ;  /* 0x0000000f0c0c7812 */ /* 0x000fe200078ec0ff */
[----:B------:R-:W-:Y:S01]  /*2f60*/  IMAD R5, R2, c[0x0][0x1e0], RZ ;  /* 0x0000780002057a24 */ /* 0x000fe200078e02ff */
[----:B------:R-:W-:Y:S01]  /*2f70*/  IADD3 R10, -R19, 0x10, RZ ;  /* 0x00000010130a7810 */ /* 0x000fe20007ffe1ff */
[----:B------:R-:W-:Y:S01]  /*2f80*/  IMAD.WIDE.U32 R2, R230, c[0x0][0x1e0], RZ ;  /* 0x00007800e6027a25 */ /* 0x000fe200078e00ff */
[----:B------:R-:W-:Y:S02]  /*2f90*/  SHF.L.U64.HI R18, R184, 0x1, R167 ;  /* 0x00000001b8127819 */ /* 0x000fe400000102a7 */
[----:B------:R-:W-:Y:S01]  /*2fa0*/  LOP3.LUT R10, R10, 0xf, RZ, 0xc0, !PT ;  /* 0x0000000f0a0a7812 */ /* 0x000fe200078ec0ff */
[----:B------:R-:W-:-:S04]  /*2fb0*/  IMAD R5, R230, c[0x0][0x1e4], R5 ;  /* 0x00007900e6057a24 */ /* 0x000fc800078e0205 */
[----:B------:R-:W-:Y:S01]  /*2fc0*/  IMAD.IADD R3, R3, 0x1, R5 ;  /* 0x0000000103037824 */ /* 0x000fe200078e0205 */
[----:B-1----:R-:W-:Y:S02]  /*2fd0*/  IADD3 R6, -R20, 0x10, RZ ;  /* 0x0000001014067810 */ /* 0x002fe40007ffe1ff */
[----:B------:R-:W-:Y:S02]  /*2fe0*/  SHF.L.U64.HI R7, R183, 0x1, R168 ;  /* 0x00000001b7077819 */ /* 0x000fe400000102a8 */
[----:B--2---:R-:W-:Y:S01]  /*2ff0*/  SHF.R.S32.HI R5, RZ, 0x1f, R227 ;  /* 0x0000001fff057819 */ /* 0x004fe200000114e3 */
[----:B------:R-:W-:-:S04]  /*3000*/  IMAD.WIDE.U32 R2, R227, c[0x0][0x1f0], R2 ;  /* 0x00007c00e3027a25 */ /* 0x000fc800078e0002 */
[----:B------:R-:W-:Y:S01]  /*3010*/  IMAD R5, R5, c[0x0][0x1f0], RZ ;  /* 0x00007c0005057a24 */ /* 0x000fe200078e02ff */
[----:B------:R-:W-:-:S03]  /*3020*/  IADD3 R2, P4, R172, R2, RZ ;  /* 0x00000002ac027210 */ /* 0x000fc60007f9e0ff */
[----:B------:R-:W-:-:S05]  /*3030*/  IMAD R5, R227, c[0x0][0x1f4], R5 ;  /* 0x00007d00e3057a24 */ /* 0x000fca00078e0205 */
[----:B------:R-:W-:Y:S02]  /*3040*/  IADD3.X R3, R170, R3, R5, P4, !PT ;  /* 0x00000003aa037210 */ /* 0x000fe400027fe405 */
[----:B------:R-:W-:-:S04]  /*3050*/  LEA R5, P4, R2, c[0x0][0x1c8], 0x1 ;  /* 0x0000720002057a11 */ /* 0x000fc800078808ff */
[----:B------:R-:W-:Y:S01]  /*3060*/  LEA.HI.X R17, R2, c[0x0][0x1cc], R3, 0x1, P4 ;  /* 0x0000730002117a11 */ /* 0x000fe200020f0c03 */
[----:B------:R-:W-:Y:S04]  /*3070*/  SHFL.IDX PT, R16, R5, RZ, 0x1c1f ;  /* 0x001c1fff05107589 */ /* 0x000fe800000e0000 */
[----:B------:R1:W2:Y:S04]  /*3080*/  SHFL.IDX PT, R2, R5, 0x1, 0x1c1f ;  /* 0x003c1f0005027f89 */ /* 0x0002a800000e0000 */
[----:B------:R-:W3:Y:S04]  /*3090*/  SHFL.IDX PT, R3, R17, 0x1, 0x1c1f ;  /* 0x003c1f0011037f89 */ /* 0x000ee800000e0000 */
[----:B------:R-:W4:Y:S01]  /*30a0*/  SHFL.IDX PT, R17, R17, RZ, 0x1c1f ;  /* 0x001c1fff11117589 */ /* 0x000f2200000e0000 */
[----:B-1----:R-:W-:Y:S01]  /*30b0*/  LOP3.LUT R5, R6, 0xf, RZ, 0xc0, !PT ;  /* 0x0000000f06057812 */ /* 0x002fe200078ec0ff */
[----:B------:R-:W-:-:S03]  /*30c0*/  IMAD.SHL.U32 R6, R183, 0x2, RZ ;  /* 0x00000002b7067824 */ /* 0x000fc600078e00ff */
[----:B--2---:R-:W-:Y:S01]  /*30d0*/  IADD3 R14, P5, P4, R5, R2, R8 ;  /* 0x00000002050e7210 */ /* 0x004fe20007cbe008 */
[----:B------:R-:W-:-:S03]  /*30e0*/  IMAD.SHL.U32 R5, R184, 0x2, RZ ;  /* 0x00000002b8057824 */ /* 0x000fc600078e00ff */
[----:B---3--:R-:W-:Y:S02]  /*30f0*/  IADD3.X R15, RZ, R3, R9, P5, P4 ;  /* 0x00000003ff0f7210 */ /* 0x008fe40002fe8409 */
[----:B------:R-:W-:-:S04]  /*3100*/  IADD3 R12, P5, P4, R12, R2, R6 ;  /* 0x000000020c0c7210 */ /* 0x000fc80007cbe006 */
[----:B------:R-:W-:Y:S02]  /*3110*/  IADD3.X R13, RZ, R3, R7, P5, P4 ;  /* 0x00000003ff0d7210 */ /* 0x000fe40002fe8407 */
[----:B------:R-:W-:-:S04]  /*3120*/  IADD3 R10, P5, P4, R10, R2, R5 ;  /* 0x000000020a0a7210 */ /* 0x000fc80007cbe005 */
[----:B------:R-:W-:Y:S02]  /*3130*/  IADD3.X R11, RZ, R3, R18, P5, P4 ;  /* 0x00000003ff0b7210 */ /* 0x000fe40002fe8412 */
[C---:B------:R-:W-:Y:S02]  /*3140*/  IADD3 R8, P5, R16.reuse, R8, RZ ;  /* 0x0000000810087210 */ /* 0x040fe40007fbe0ff */
[----:B------:R-:W-:-:S03]  /*3150*/  IADD3 R6, P4, R16, R6, RZ ;  /* 0x0000000610067210 */ /* 0x000fc60007f9e0ff */
[C---:B----4-:R-:W-:Y:S01]  /*3160*/  IMAD.X R9, R17.reuse, 0x1, R9, P5 ;  /* 0x0000000111097824 */ /* 0x050fe200028e0609 */
[----:B------:R-:W-:Y:S01]  /*3170*/  ISETP.NE.U32.AND P5, PT, R20, RZ, PT ;  /* 0x000000ff1400720c */ /* 0x000fe20003fa5070 */
[C---:B------:R-:W-:Y:S01]  /*3180*/  IMAD.X R7, R17.reuse, 0x1, R7, P4 ;  /* 0x0000000111077824 */ /* 0x040fe200020e0607 */
[----:B------:R-:W-:Y:S02]  /*3190*/  IADD3 R2, P4, R16, R5, RZ ;  /* 0x0000000510027210 */ /* 0x000fe40007f9e0ff */
[----:B------:R1:W-:Y:S03]  /*31a0*/  LDGSTS.E.BYPASS.LTC128B.128 [R226+0x3100], [R8.64], !P3 ;  /* 0x0310000008e27fae */ /* 0x0003e6000d901d46 */
[----:B------:R-:W-:Y:S01]  /*31b0*/  IMAD.X R3, R17, 0x1, R18, P4 ;  /* 0x0000000111037824 */ /* 0x000fe200020e0612 */
[----:B------:R1:W-:Y:S01]  /*31c0*/  LDGSTS.E.BYPASS.LTC128B.128 [R226+0x4100], [R6.64], !P2 ;  /* 0x0410000006e27fae */ /* 0x0003e2000d101d46 */
[----:B------:R-:W-:-:S03]  /*31d0*/  ISETP.NE.U32.AND P4, PT, R21, RZ, PT ;  /* 0x000000ff1500720c */ /* 0x000fc60003f85070 */
[----:B------:R1:W-:Y:S04]  /*31e0*/  LDGSTS.E.BYPASS.LTC128B.128 [R226+0x5100], [R2.64], !P1 ;  /* 0x0510000002e27fae */ /* 0x0003e8000c901d46 */
[----:B------:R1:W-:Y:S01]  /*31f0*/  LDGSTS.E.BYPASS.LTC128B.128.ZFILL [R226+0x3900], [R14.64], P5 ;  /* 0x039000000ee27fae */ /* 0x0003e2000a941d46 */
[----:B------:R-:W-:-:S05]  /*3200*/  ISETP.NE.U32.AND P5, PT, R19, RZ, PT ;  /* 0x000000ff1300720c */ /* 0x000fca0003fa5070 */
[----:B------:R1:W-:Y:S08]  /*3210*/  LDGSTS.E.BYPASS.LTC128B.128.ZFILL [R226+0x4900], [R12.64], P4 ;  /* 0x049000000ce27fae */ /* 0x0003f0000a141d46 */
[----:B------:R1:W-:Y:S02]  /*3220*/  LDGSTS.E.BYPASS.LTC128B.128.ZFILL [R226+0x5900], [R10.64], P5 ;  /* 0x059000000ae27fae */ /* 0x0003e4000a941d46 */
.L_x_10:
[----:B-1234-:R-:W-:Y:S01]  /*3230*/  LOP3.LUT R2, R166, 0xffffffe0, RZ, 0xc0, !PT ;  /* 0xffffffe0a6027812 */ /* 0x01efe200078ec0ff */
[----:B------:R-:W-:Y:S01]  /*3240*/  IMAD.SHL.U32 R221, R0, 0x2, RZ ;  /* 0x0000000200dd7824 */ /* 0x000fe200078e00ff */
[----:B------:R-:W0:Y:S03]  /*3250*/  LDGDEPBAR ;  /* 0x00000000000079af */ /* 0x000e260000000000 */
[----:B------:R-:W-:-:S02]  /*3260*/  IMAD.IADD R2, R176, 0x1, -R2 ;  /* 0x00000001b0027824 */ /* 0x000fc400078e0a02 */
[----:B------:R-:W-:-:S03]  /*3270*/  IMAD R222, R4, 0x2, R221 ;  /* 0x0000000204de7824 */ /* 0x000fc600078e02dd */
[----:B------:R-:W-:-:S04]  /*3280*/  SHF.R.S32.HI R3, RZ, 0x1f, R2 ;  /* 0x0000001fff037819 */ /* 0x000fc80000011402 */
[----:B------:R-:W-:-:S04]  /*3290*/  LEA.HI R3, R3, R2, RZ, 0x2 ;  /* 0x0000000203037211 */ /* 0x000fc800078f10ff */
[----:B------:R-:W-:-:S05]  /*32a0*/  LOP3.LUT R3, R3, 0x7ffffffc, RZ, 0xc0, !PT ;  /* 0x7ffffffc03037812 */ /* 0x000fca00078ec0ff */
[----:B------:R-:W-:-:S04]  /*32b0*/  IMAD.IADD R2, R2, 0x1, -R3 ;  /* 0x0000000102027824 */ /* 0x000fc800078e0a03 */
[----:B------:R-:W-:-:S05]  /*32c0*/  IMAD R2, R2, -0x2, R162 ;  /* 0xfffffffe02027824 */ /* 0x000fca00078e02a2 */
[C---:B------:R-:W-:Y:S02]  /*32d0*/  ISETP.GT.AND P4, PT, R2.reuse, RZ, PT ;  /* 0x000000ff0200720c */ /* 0x040fe40003f84270 */
[----:B------:R-:W-:Y:S02]  /*32e0*/  ISETP.GT.AND P5, PT, R2, 0x1, PT ;  /* 0x000000010200780c */ /* 0x000fe40003fa4270 */
[----:B------:R-:W-:Y:S02]  /*32f0*/  FSEL R15, R122, -INF , P4 ;  /* 0xff8000007a0f7808 */ /* 0x000fe40002000000 */
[----:B------:R-:W-:Y:S02]  /*3300*/  FSEL R10, R151, -INF , P4 ;  /* 0xff800000970a7808 */ /* 0x000fe40002000000 */
[----:B------:R-:W-:Y:S02]  /*3310*/  FSEL R39, R161, -INF , P4 ;  /* 0xff800000a1277808 */ /* 0x000fe40002000000 */
[----:B------:R-:W-:-:S02]  /*3320*/  FSEL R32, R164, -INF , P4 ;  /* 0xff800000a4207808 */ /* 0x000fc40002000000 */
[----:B------:R-:W-:Y:S02]  /*3330*/  ISETP.GT.AND P4, PT, R2, 0x8, PT ;  /* 0x000000080200780c */ /* 0x000fe40003f84270 */
[----:B------:R-:W-:Y:S02]  /*3340*/  FSEL R11, R123, -INF , P5 ;  /* 0xff8000007b0b7808 */ /* 0x000fe40002800000 */
[----:B------:R-:W-:Y:S02]  /*3350*/  FSEL R16, R120, -INF , P5 ;  /* 0xff80000078107808 */ /* 0x000fe40002800000 */
[----:B------:R-:W-:Y:S02]  /*3360*/  FSEL R44, R160, -INF , P5 ;  /* 0xff800000a02c7808 */ /* 0x000fe40002800000 */
[----:B------:R-:W-:Y:S02]  /*3370*/  FSEL R36, R163, -INF , P5 ;  /* 0xff800000a3247808 */ /* 0x000fe40002800000 */
[----:B------:R-:W-:-:S02]  /*3380*/  ISETP.GT.AND P5, PT, R2, 0x9, PT ;  /* 0x000000090200780c */ /* 0x000fc40003fa4270 */
[----:B------:R-:W-:Y:S02]  /*3390*/  FSEL R13, R112, -INF , P4 ;  /* 0xff800000700d7808 */ /* 0x000fe40002000000 */
[----:B------:R-:W-:Y:S02]  /*33a0*/  FMNMX.FTZ R3, R10, R11, !PT ;  /* 0x0000000b0a037209 */ /* 0x000fe40007810000 */
        /* <DEDUP_REMOVED lines=30> */
[----:B------:R-:W-:Y:S02]  /*3590*/  FMNMX.FTZ R5, R15, R16, !PT ;  /* 0x000000100f057209 */ /* 0x000fe40007810000 */
[----:B------:R-:W-:Y:S02]  /*35a0*/  FSEL R67, R67, -INF , P5 ;  /* 0xff80000043437808 */ /* 0x000fe40002800000 */
[----:B------:R-:W-:Y:S02]  /*35b0*/  FSEL R130, R98, -INF , P5 ;  /* 0xff80000062827808 */ /* 0x000fe40002800000 */
[----:B------:R-:W-:-:S02]  /*35c0*/  FSEL R106, R103, -INF , P5 ;  /* 0xff800000676a7808 */ /* 0x000fc40002800000 */
[----:B------:R-:W-:Y:S02]  /*35d0*/  ISETP.GT.AND P5, PT, R2, 0x21, PT ;  /* 0x000000210200780c */ /* 0x000fe40003fa4270 */
[----:B------:R-:W-:Y:S02]  /*35e0*/  FSEL R131, R85, -INF , P4 ;  /* 0xff80000055837808 */ /* 0x000fe40002000000 */
[----:B------:R-:W-:Y:S02]  /*35f0*/  FMNMX.FTZ R3, R50, R3, !PT ;  /* 0x0000000332037209 */ /* 0x000fe40007810000 */
[----:B------:R-:W-:Y:S02]  /*3600*/  FMNMX.FTZ R5, R17, R5, !PT ;  /* 0x0000000511057209 */ /* 0x000fe40007810000 */
[----:B------:R-:W-:Y:S02]  /*3610*/  FSEL R155, R82, -INF , P4 ;  /* 0xff800000529b7808 */ /* 0x000fe40002000000 */
[----:B------:R-:W-:-:S02]  /*3620*/  FSEL R189, R92, -INF , P4 ;  /* 0xff8000005cbd7808 */ /* 0x000fc40002000000 */
[----:B------:R-:W-:Y:S02]  /*3630*/  FSEL R171, R93, -INF , P4 ;  /* 0xff8000005dab7808 */ /* 0x000fe40002000000 */
[----:B------:R-:W-:Y:S02]  /*3640*/  ISETP.GT.AND P4, PT, R2, 0x28, PT ;  /* 0x000000280200780c */ /* 0x000fe40003f84270 */
[----:B------:R-:W-:Y:S02]  /*3650*/  FSEL R154, R84, -INF , P5 ;  /* 0xff800000549a7808 */ /* 0x000fe40002800000 */
[----:B------:R-:W-:Y:S02]  /*3660*/  FMNMX.FTZ R3, R131, R3, !PT ;  /* 0x0000000383037209 */ /* 0x000fe40007810000 */
[----:B------:R-:W-:Y:S02]  /*3670*/  FMNMX.FTZ R5, R28, R5, !PT ;  /* 0x000000051c057209 */ /* 0x000fe40007810000 */
[----:B------:R-:W-:-:S02]  /*3680*/  FSEL R168, R81, -INF , P5 ;  /* 0xff80000051a87808 */ /* 0x000fc40002800000 */
[----:B------:R-:W-:Y:S02]  /*3690*/  FSEL R191, R86, -INF , P5 ;  /* 0xff80000056bf7808 */ /* 0x000fe40002800000 */
[----:B------:R-:W-:Y:S02]  /*36a0*/  FSEL R186, R94, -INF , P5 ;  /* 0xff8000005eba7808 */ /* 0x000fe40002800000 */
[----:B------:R-:W-:Y:S02]  /*36b0*/  ISETP.GT.AND P5, PT, R2, 0x29, PT ;  /* 0x000000290200780c */ /* 0x000fe40003fa4270 */
[----:B------:R-:W-:Y:S02]  /*36c0*/  FSEL R153, R69, -INF , P4 ;  /* 0xff80000045997808 */ /* 0x000fe40002000000 */
[----:B------:R-:W-:Y:S02]  /*36d0*/  FMNMX.FTZ R3, R154, R3, !PT ;  /* 0x000000039a037209 */ /* 0x000fe40007810000 */
[----:B------:R-:W-:-:S02]  /*36e0*/  FMNMX.FTZ R5, R51, R5, !PT ;  /* 0x0000000533057209 */ /* 0x000fc40007810000 */
[----:B------:R-:W-:Y:S02]  /*36f0*/  FSEL R169, R53, -INF , P4 ;  /* 0xff80000035a97808 */ /* 0x000fe40002000000 */
[----:B------:R-:W-:Y:S02]  /*3700*/  FSEL R190, R72, -INF , P4 ;  /* 0xff80000048be7808 */ /* 0x000fe40002000000 */
[----:B------:R-:W-:Y:S02]  /*3710*/  FSEL R188, R80, -INF , P4 ;  /* 0xff80000050bc7808 */ /* 0x000fe40002000000 */
[----:B------:R-:W-:Y:S02]  /*3720*/  ISETP.GT.AND P4, PT, R2, 0x30, PT ;  /* 0x000000300200780c */ /* 0x000fe40003f84270 */
[----:B------:R-:W-:Y:S02]  /*3730*/  FSEL R152, R68, -INF , P5 ;  /* 0xff80000044987808 */ /* 0x000fe40002800000 */
[----:B------:R-:W-:-:S02]  /*3740*/  FMNMX.FTZ R3, R153, R3, !PT ;  /* 0x0000000399037209 */ /* 0x000fc40007810000 */
[----:B------:R-:W-:Y:S02]  /*3750*/  FMNMX.FTZ R5, R65, R5, !PT ;  /* 0x0000000541057209 */ /* 0x000fe40007810000 */
[----:B------:R-:W-:Y:S02]  /*3760*/  FSEL R170, R41, -INF , P5 ;  /* 0xff80000029aa7808 */ /* 0x000fe40002800000 */
[----:B------:R-:W-:Y:S02]  /*3770*/  FSEL R192, R70, -INF , P5 ;  /* 0xff80000046c07808 */ /* 0x000fe40002800000 */
[----:B------:R-:W-:Y:S02]  /*3780*/  FSEL R187, R73, -INF , P5 ;  /* 0xff80000049bb7808 */ /* 0x000fe40002800000 */
[----:B------:R-:W-:Y:S02]  /*3790*/  ISETP.GT.AND P5, PT, R2, 0x31, PT ;  /* 0x000000310200780c */ /* 0x000fe40003fa4270 */
[----:B------:R-:W-:-:S02]  /*37a0*/  FSEL R207, R33, -INF , P4 ;  /* 0xff80000021cf7808 */ /* 0x000fc40002000000 */
[----:B------:R-:W-:Y:S02]  /*37b0*/  FMNMX.FTZ R3, R152, R3, !PT ;  /* 0x0000000398037209 */ /* 0x000fe40007810000 */
        /* <DEDUP_REMOVED lines=15> */
[----:B------:R-:W-:Y:S02]  /*38b0*/  FMNMX.FTZ R6, R32, R36, !PT ;  /* 0x0000002420067209 */ /* 0x000fe40007810000 */
[----:B------:R-:W-:-:S02]  /*38c0*/  FSEL R206, R22, -INF , P5 ;  /* 0xff80000016ce7808 */ /* 0x000fc40002800000 */
[----:B------:R-:W-:Y:S01]  /*38d0*/  FMNMX.FTZ R2, R204, R2, !PT ;  /* 0x00000002cc027209 */ /* 0x000fe20007810000 */
[----:B------:R-:W-:Y:S01]  /*38e0*/  LDSM.16.MT88.4 R20, [R221+0x1100] ;  /* 0x00110000dd14783b */ /* 0x000fe20000004200 */
[----:B------:R-:W-:Y:S02]  /*38f0*/  FMNMX.FTZ R3, R168, R3, !PT ;  /* 0x00000003a8037209 */ /* 0x000fe40007810000 */
[----:B------:R-:W-:Y:S02]  /*3900*/  FMNMX.FTZ R5, R37, R6, !PT ;  /* 0x0000000625057209 */ /* 0x000fe40007810000 */
[----:B------:R-:W-:Y:S02]  /*3910*/  FMNMX.FTZ R6, R206, R2, !PT ;  /* 0x00000002ce067209 */ /* 0x000fe40007810000 */
[----:B------:R-:W-:Y:S02]  /*3920*/  FMNMX.FTZ R2, R169, R3, !PT ;  /* 0x00000003a9027209 */ /* 0x000fe40007810000 */
[----:B------:R-:W-:Y:S01]  /*3930*/  FMNMX.FTZ R5, R38, R5, !PT ;  /* 0x0000000526057209 */ /* 0x000fe20007810000 */
[----:B------:R-:W1:Y:S01]  /*3940*/  SHFL.BFLY PT, R103, R6, 0x2, 0x1f ;  /* 0x0c401f0006677f89 */ /* 0x000e6200000e0000 */
[----:B------:R-:W-:-:S02]  /*3950*/  FMNMX.FTZ R2, R170, R2, !PT ;  /* 0x00000002aa027209 */ /* 0x000fc40007810000 */
[----:B------:R-:W-:Y:S02]  /*3960*/  FMNMX.FTZ R3, R100, R5, !PT ;  /* 0x0000000564037209 */ /* 0x000fe40007810000 */
[----:B------:R-:W-:Y:S02]  /*3970*/  FMNMX.FTZ R2, R215, R2, !PT ;  /* 0x00000002d7027209 */ /* 0x000fe40007810000 */
[----:B------:R-:W-:Y:S02]  /*3980*/  FMNMX.FTZ R3, R101, R3, !PT ;  /* 0x0000000365037209 */ /* 0x000fe40007810000 */
[----:B------:R-:W-:Y:S02]  /*3990*/  FSEL R208, R25, -INF , P4 ;  /* 0xff80000019d07808 */ /* 0x000fe40002000000 */
[----:B------:R-:W-:Y:S02]  /*39a0*/  FMNMX.FTZ R2, R214, R2, !PT ;  /* 0x00000002d6027209 */ /* 0x000fe40007810000 */
[----:B------:R-:W-:-:S02]  /*39b0*/  FMNMX.FTZ R3, R102, R3, !PT ;  /* 0x0000000366037209 */ /* 0x000fc40007810000 */
[----:B------:R-:W-:Y:S02]  /*39c0*/  FSEL R209, R24, -INF , P5 ;  /* 0xff80000018d17808 */ /* 0x000fe40002800000 */
[----:B------:R-:W-:Y:S01]  /*39d0*/  FMNMX.FTZ R2, R208, R2, !PT ;  /* 0x00000002d0027209 */ /* 0x000fe20007810000 */
[----:B------:R-:W-:Y:S01]  /*39e0*/  LDSM.16.MT88.4 R24, [R221+0x100] ;  /* 0x00010000dd18783b */ /* 0x000fe20000004200 */
[----:B------:R-:W-:Y:S02]  /*39f0*/  FMNMX.FTZ R3, R106, R3, !PT ;  /* 0x000000036a037209 */ /* 0x000fe40007810000 */
[----:B------:R-:W-:Y:S02]  /*3a00*/  FMNMX.FTZ R5, R39, R44, !PT ;  /* 0x0000002c27057209 */ /* 0x000fe40007810000 */
[----:B------:R-:W-:Y:S02]  /*3a10*/  FMNMX.FTZ R8, R209, R2, !PT ;  /* 0x00000002d1087209 */ /* 0x000fe40007810000 */
[----:B------:R-:W-:-:S02]  /*3a20*/  FMNMX.FTZ R3, R171, R3, !PT ;  /* 0x00000003ab037209 */ /* 0x000fc40007810000 */
[----:B------:R-:W-:Y:S01]  /*3a30*/  FMNMX.FTZ R5, R45, R5, !PT ;  /* 0x000000052d057209 */ /* 0x000fe20007810000 */
[----:B------:R-:W2:Y:S01]  /*3a40*/  SHFL.BFLY PT, R7, R8, 0x2, 0x1f ;  /* 0x0c401f0008077f89 */ /* 0x000ea200000e0000 */
[----:B------:R-:W-:Y:S02]  /*3a50*/  FMNMX.FTZ R2, R186, R3, !PT ;  /* 0x00000003ba027209 */ /* 0x000fe40007810000 */
[----:B------:R-:W-:Y:S02]  /*3a60*/  FMNMX.FTZ R3, R46, R5, !PT ;  /* 0x000000052e037209 */ /* 0x000fe40007810000 */
[----:B-1----:R-:W-:Y:S02]  /*3a70*/  FMNMX.FTZ R103, R6, R103, !PT ;  /* 0x0000006706677209 */ /* 0x002fe40007810000 */
        /* <DEDUP_REMOVED lines=11> */
[----:B------:R-:W-:Y:S02]  /*3b30*/  FMNMX.FTZ R2, R216, R2, !PT ;  /* 0x00000002d8027209 */ /* 0x000fe40007810000 */
[----:B------:R-:W-:Y:S02]  /*3b40*/  FMNMX.FTZ R3, R189, R3, !PT ;  /* 0x00000003bd037209 */ /* 0x000fe40007810000 */
[----:B------:R-:W-:Y:S02]  /*3b50*/  FMNMX.FTZ R6, R217, R2, !PT ;  /* 0x00000002d9067209 */ /* 0x000fe40007810000 */
[----:B--2---:R-:W-:Y:S02]  /*3b60*/  FMNMX.FTZ R8, R8, R7, !PT ;  /* 0x0000000708087209 */ /* 0x004fe40007810000 */
[----:B------:R-:W-:Y:S01]  /*3b70*/  FMNMX.FTZ R2, R191, R3, !PT ;  /* 0x00000003bf027209 */ /* 0x000fe20007810000 */
[----:B------:R-:W2:Y:S01]  /*3b80*/  SHFL.BFLY PT, R7, R6, 0x2, 0x1f ;  /* 0x0c401f0006077f89 */ /* 0x000ea200000e0000 */
[----:B-1----:R-:W-:-:S02]  /*3b90*/  FMNMX.FTZ R103, R103, R5, !PT ;  /* 0x0000000567677209 */ /* 0x002fc40007810000 */
[----:B------:R-:W-:Y:S01]  /*3ba0*/  FMNMX.FTZ R2, R190, R2, !PT ;  /* 0x00000002be027209 */ /* 0x000fe20007810000 */
[----:B------:R-:W1:Y:S01]  /*3bb0*/  SHFL.BFLY PT, R9, R8, 0x1, 0x1f ;  /* 0x0c201f0008097f89 */ /* 0x000e6200000e0000 */
[----:B------:R-:W-:Y:S01]  /*3bc0*/  FSEL R231, R43, -INF , P4 ;  /* 0xff8000002be77808 */ /* 0x000fe20002000000 */
[C---:B------:R-:W-:Y:S01]  /*3bd0*/  FMUL.FTZ R12, R103.reuse, c[0x0][0x2d0] ;  /* 0x0000b400670c7a20 */ /* 0x040fe20000410000 */
[----:B------:R-:W-:Y:S01]  /*3be0*/  FMNMX.FTZ R2, R192, R2, !PT ;  /* 0x00000002c0027209 */ /* 0x000fe20007810000 */
[----:B------:R-:W-:Y:S01]  /*3bf0*/  LDSM.16.MT88.4 R40, [R222+0x2100] ;  /* 0x00210000de28783b */ /* 0x000fe20000004200 */
[----:B------:R-:W-:Y:S02]  /*3c00*/  FSETP.NEU.FTZ.AND P4, PT, R103, -INF , PT ;  /* 0xff8000006700780b */ /* 0x000fe40003f9d000 */
[----:B------:R-:W-:Y:S02]  /*3c10*/  FMNMX.FTZ R2, R252, R2, !PT ;  /* 0x00000002fc027209 */ /* 0x000fe40007810000 */
[----:B------:R-:W-:-:S02]  /*3c20*/  FSEL R12, R12, RZ, P4 ;  /* 0x000000ff0c0c7208 */ /* 0x000fc40002000000 */
[----:B------:R-:W-:Y:S02]  /*3c30*/  FMNMX.FTZ R5, R251, R2, !PT ;  /* 0x00000002fb057209 */ /* 0x000fe40007810000 */
[----:B------:R-:W-:Y:S01]  /*3c40*/  FSEL R232, R52, -INF , P5 ;  /* 0xff80000034e87808 */ /* 0x000fe20002800000 */
[--C-:B------:R-:W-:Y:S01]  /*3c50*/  FFMA.FTZ R2, R10, c[0x0][0x2d0], -R12.reuse ;  /* 0x0000b4000a027a23 */ /* 0x100fe2000001080c */
[----:B------:R-:W-:Y:S01]  /*3c60*/  FMNMX.FTZ R5, R231, R5, !PT ;  /* 0x00000005e7057209 */ /* 0x000fe20007810000 */
[--C-:B------:R-:W-:Y:S02]  /*3c70*/  FFMA.FTZ R3, R11, c[0x0][0x2d0], -R12.reuse ;  /* 0x0000b4000b037a23 */ /* 0x100fe4000001080c */
[----:B------:R1:W-:Y:S01]  /*3c80*/  MUFU.EX2 R136, R2 ;  /* 0x0000000200887308 */ /* 0x0003e20000000800 */
[----:B------:R-:W-:Y:S02]  /*3c90*/  FMNMX.FTZ R5, R232, R5, !PT ;  /* 0x00000005e8057209 */ /* 0x000fe40007810000 */
[----:B--2---:R-:W-:Y:S01]  /*3ca0*/  FMNMX.FTZ R7, R6, R7, !PT ;  /* 0x0000000706077209 */ /* 0x004fe20007810000 */
[----:B------:R-:W-:-:S04]  /*3cb0*/  FFMA.FTZ R6, R13, c[0x0][0x2d0], -R12 ;  /* 0x0000b4000d067a23 */ /* 0x000fc8000001080c */
[----:B------:R2:W3:Y:S01]  /*3cc0*/  MUFU.EX2 R18, R3 ;  /* 0x0000000300127308 */ /* 0x0004e20000000800 */
[----:B-1----:R-:W-:-:S07]  /*3cd0*/  FMNMX.FTZ R2, R9, R8, !PT ;  /* 0x0000000809027209 */ /* 0x002fce0007810000 */
[----:B------:R1:W-:Y:S01]  /*3ce0*/  MUFU.EX2 R138, R6 ;  /* 0x00000006008a7308 */ /* 0x0003e20000000800 */
[----:B------:R-:W4:Y:S01]  /*3cf0*/  SHFL.BFLY PT, R8, R5, 0x2, 0x1f ;  /* 0x0c401f0005087f89 */ /* 0x000f2200000e0000 */
[----:B------:R-:W-:-:S03]  /*3d00*/  FSETP.NEU.FTZ.AND P4, PT, R2, -INF , PT ;  /* 0xff8000000200780b */ /* 0x000fc60003f9d000 */
[----:B------:R-:W5:Y:S01]  /*3d10*/  SHFL.BFLY PT, R9, R7, 0x1, 0x1f ;  /* 0x0c201f0007097f89 */ /* 0x000f6200000e0000 */
[----:B--2---:R-:W-:-:S05]  /*3d20*/  FMUL.FTZ R3, R2, c[0x0][0x2d0] ;  /* 0x0000b40002037a20 */ /* 0x004fca0000410000 */
[----:B------:R-:W-:Y:S01]  /*3d30*/  FSEL R3, R3, RZ, P4 ;  /* 0x000000ff03037208 */ /* 0x000fe20002000000 */
[----:B-1----:R-:W-:-:S04]  /*3d40*/  FFMA.FTZ R6, R14, c[0x0][0x2d0], -R12 ;  /* 0x0000b4000e067a23 */ /* 0x002fc8000001080c */
[--C-:B------:R-:W-:Y:S01]  /*3d50*/  FFMA.FTZ R0, R16, c[0x0][0x2d0], -R3.reuse ;  /* 0x0000b40010007a23 */ /* 0x100fe20000010803 */
[----:B------:R1:W-:Y:S01]  /*3d60*/  MUFU.EX2 R194, R6 ;  /* 0x0000000600c27308 */ /* 0x0003e20000000800 */
[----:B------:R-:W-:Y:S02]  /*3d70*/  FFMA.FTZ R4, R28, c[0x0][0x2d0], -R3 ;  /* 0x0000b4001c047a23 */ /* 0x000fe40000010803 */
[----:B------:R-:W-:Y:S01]  /*3d80*/  LDSM.16.MT88.4 R28, [R222+0x1100] ;  /* 0x00110000de1c783b */ /* 0x000fe20000004200 */
[----:B----4-:R-:W-:-:S04]  /*3d90*/  FMNMX.FTZ R5, R5, R8, !PT ;  /* 0x0000000805057209 */ /* 0x010fc80007810000 */
[----:B------:R2:W-:Y:S01]  /*3da0*/  MUFU.EX2 R14, R0 ;  /* 0x00000000000e7308 */ /* 0x0005e20000000800 */
[----:B-----5:R-:W-:-:S04]  /*3db0*/  FMNMX.FTZ R105, R7, R9, !PT ;  /* 0x0000000907697209 */ /* 0x020fc80007810000 */
[----:B------:R-:W-:Y:S01]  /*3dc0*/  FSETP.NEU.FTZ.AND P4, PT, R105, -INF , PT ;  /* 0xff8000006900780b */ /* 0x000fe20003f9d000 */
[--C-:B-1----:R-:W-:Y:S02]  /*3dd0*/  FFMA.FTZ R6, R15, c[0x0][0x2d0], -R3.reuse ;  /* 0x0000b4000f067a23 */ /* 0x102fe40000010803 */
[----:B------:R-:W-:Y:S01]  /*3de0*/  MUFU.EX2 R195, R4 ;  /* 0x0000000400c37308 */ /* 0x000fe20000000800 */
[----:B---3--:R-:W-:Y:S02]  /*3df0*/  IMAD.MOV.U32 R15, RZ, RZ, R18 ;  /* 0x000000ffff0f7224 */ /* 0x008fe400078e0012 */
[----:B--2---:R-:W-:-:S05]  /*3e00*/  FFMA.FTZ R0, R17, c[0x0][0x2d0], -R3 ;  /* 0x0000b40011007a23 */ /* 0x004fca0000010803 */
[----:B------:R1:W-:Y:S01]  /*3e10*/  MUFU.EX2 R137, R6 ;  /* 0x0000000600897308 */ /* 0x0003e20000000800 */
[----:B------:R-:W-:Y:S07]  /*3e20*/  LDSM.16.MT88.4 R16, [R222+0x100] ;  /* 0x00010000de10783b */ /* 0x000fee0000004200 */
[----:B------:R2:W3:Y:S01]  /*3e30*/  MUFU.EX2 R193, R0 ;  /* 0x0000000000c17308 */ /* 0x0004e20000000800 */
[----:B-1----:R-:W1:Y:S01]  /*3e40*/  SHFL.BFLY PT, R6, R5, 0x1, 0x1f ;  /* 0x0c201f0005067f89 */ /* 0x002e6200000e0000 */
[----:B--2---:R-:W-:Y:S01]  /*3e50*/  FMUL.FTZ R0, R105, c[0x0][0x2d0] ;  /* 0x0000b40069007a20 */ /* 0x004fe20000410000 */
[----:B---3--:R-:W-:-:S04]  /*3e60*/  F2FP.PACK_AB R7, R195, R193 ;  /* 0x000000c1c307723e */ /* 0x008fc800000000ff */
[----:B------:R-:W-:-:S05]  /*3e70*/  FSEL R0, R0, RZ, P4 ;  /* 0x000000ff00007208 */ /* 0x000fca0002000000 */
[--C-:B------:R-:W-:Y:S02]  /*3e80*/  FFMA.FTZ R4, R32, c[0x0][0x2d0], -R0.reuse ;  /* 0x0000b40020047a23 */ /* 0x100fe40000010800 */
[----:B------:R-:W2:Y:S01]  /*3e90*/  LDSM.16.MT88.4 R32, [R221+0x2100] ;  /* 0x00210000dd20783b */ /* 0x000ea20000004200 */
[--C-:B------:R-:W-:Y:S01]  /*3ea0*/  FFMA.FTZ R9, R37, c[0x0][0x2d0], -R0.reuse ;  /* 0x0000b40025097a23 */ /* 0x100fe20000010800 */
[----:B------:R3:W-:Y:S01]  /*3eb0*/  MUFU.EX2 R248, R4 ;  /* 0x0000000400f87308 */ /* 0x0007e20000000800 */
[----:B-1----:R-:W-:Y:S02]  /*3ec0*/  FMNMX.FTZ R104, R5, R6, !PT ;  /* 0x0000000605687209 */ /* 0x002fe40007810000 */
[----:B------:R-:W-:Y:S02]  /*3ed0*/  F2FP.PACK_AB R6, R194, R138 ;  /* 0x0000008ac206723e */ /* 0x000fe400000000ff */
[C---:B------:R-:W-:Y:S01]  /*3ee0*/  FSETP.NEU.FTZ.AND P4, PT, R104.reuse, -INF , PT ;  /* 0xff8000006800780b */ /* 0x040fe20003f9d000 */
[----:B------:R-:W-:Y:S01]  /*3ef0*/  FMUL.FTZ R8, R104, c[0x0][0x2d0] ;  /* 0x0000b40068087a20 */ /* 0x000fe20000410000 */
[----:B------:R-:W-:Y:S01]  /*3f00*/  F2FP.PACK_AB R5, R14, R137 ;  /* 0x000000890e05723e */ /* 0x000fe200000000ff */
[----:B------:R-:W-:Y:S03]  /*3f10*/  MUFU.EX2 R249, R9 ;  /* 0x0000000900f97308 */ /* 0x000fe60000000800 */
[----:B------:R-:W-:Y:S01]  /*3f20*/  FSEL R13, R8, RZ, P4 ;  /* 0x000000ff080d7208 */ /* 0x000fe20002000000 */
[----:B------:R-:W-:-:S02]  /*3f30*/  FFMA.FTZ R8, R38, c[0x0][0x2d0], -R0 ;  /* 0x0000b40026087a23 */ /* 0x000fc40000010800 */
[----:B---3--:R-:W-:Y:S02]  /*3f40*/  FFMA.FTZ R4, R36, c[0x0][0x2d0], -R0 ;  /* 0x0000b40024047a23 */ /* 0x008fe40000010800 */
[----:B------:R1:W3:Y:S08]  /*3f50*/  MUFU.EX2 R250, R8 ;  /* 0x0000000800fa7308 */ /* 0x0002f00000000800 */
[----:B------:R4:W-:Y:S01]  /*3f60*/  MUFU.EX2 R243, R4 ;  /* 0x0000000400f37308 */ /* 0x0009e20000000800 */
[----:B-1----:R-:W-:Y:S01]  /*3f70*/  FFMA.FTZ R8, R39, c[0x0][0x2d0], -R13 ;  /* 0x0000b40027087a23 */ /* 0x002fe2000001080d */
[----:B---3--:R-:W-:Y:S01]  /*3f80*/  F2FP.PACK_AB R10, R250, R249 ;  /* 0x000000f9fa0a723e */ /* 0x008fe200000000ff */
[----:B------:R-:W-:Y:S05]  /*3f90*/  LDSM.16.MT88.4 R36, [R222+0x2500] ;  /* 0x00250000de24783b */ /* 0x000fea0000004200 */
[----:B------:R1:W-:Y:S01]  /*3fa0*/  MUFU.EX2 R240, R8 ;  /* 0x0000000800f07308 */ /* 0x0003e20000000800 */
[----:B----4-:R-:W-:-:S07]  /*3fb0*/  F2FP.PACK_AB R4, R15, R136 ;  /* 0x000000880f04723e */ /* 0x010fce00000000ff */
[----:B------:R-:W-:Y:S01]  /*3fc0*/  HMMA.16816.F32 R124, R4, R24, RZ ;  /* 0x00000018047c723c */ /* 0x000fe200000018ff */
[----:B-1----:R-:W-:-:S07]  /*3fd0*/  FFMA.FTZ R8, R44, c[0x0][0x2d0], -R13 ;  /* 0x0000b4002c087a23 */ /* 0x002fce000001080d */
[C---:B------:R-:W-:Y:S01]  /*3fe0*/  HMMA.16816.F32 R120, R4.reuse, R16, RZ ;  /* 0x000000100478723c */ /* 0x040fe200000018ff */
[----:B------:R1:W3:Y:S07]  /*3ff0*/  MUFU.EX2 R239, R8 ;  /* 0x0000000800ef7308 */ /* 0x0002ee0000000800 */
[C---:B------:R-:W-:Y:S08]  /*4000*/  HMMA.16816.F32 R116, R4.reuse, R20, RZ ;  /* 0x000000140474723c */ /* 0x040ff000000018ff */
[----:B------:R-:W-:Y:S01]  /*4010*/  HMMA.16816.F32 R112, R4, R28, RZ ;  /* 0x0000001c0470723c */ /* 0x000fe200000018ff */
[----:B-1----:R-:W-:Y:S01]  /*4020*/  FFMA.FTZ R8, R45, c[0x0][0x2d0], -R13 ;  /* 0x0000b4002d087a23 */ /* 0x002fe2000001080d */
[----:B---3--:R-:W-:-:S03]  /*4030*/  F2FP.PACK_AB R9, R239, R240 ;  /* 0x000000f0ef09723e */ /* 0x008fc600000000ff */
[----:B------:R1:W-:Y:S03]  /*4040*/  MUFU.EX2 R242, R8 ;  /* 0x0000000800f27308 */ /* 0x0003e60000000800 */
[C---:B--2---:R-:W-:Y:S08]  /*4050*/  HMMA.16816.F32 R108, R4.reuse, R32, RZ ;  /* 0x00000020046c723c */ /* 0x044ff000000018ff */
[----:B------:R-:W-:Y:S01]  /*4060*/  HMMA.16816.F32 R96, R4, R40, RZ ;  /* 0x000000280460723c */ /* 0x000fe200000018ff */
[----:B-1----:R-:W-:-:S07]  /*4070*/  FFMA.FTZ R8, R46, c[0x0][0x2d0], -R13 ;  /* 0x0000b4002e087a23 */ /* 0x002fce000001080d */
[C---:B------:R-:W-:Y:S01]  /*4080*/  HMMA.16816.F32 R92, R4.reuse, R26, RZ ;  /* 0x0000001a045c723c */ /* 0x040fe200000018ff */
[----:B------:R1:W2:Y:S07]  /*4090*/  MUFU.EX2 R247, R8 ;  /* 0x0000000800f77308 */ /* 0x0002ae0000000800 */
[C---:B------:R-:W-:Y:S08]  /*40a0*/  HMMA.16816.F32 R88, R4.reuse, R18, RZ ;  /* 0x000000120458723c */ /* 0x040ff000000018ff */
[----:B------:R-:W-:Y:S01]  /*40b0*/  HMMA.16816.F32 R84, R4, R22, RZ ;  /* 0x000000160454723c */ /* 0x000fe200000018ff */
[----:B-1----:R-:W-:-:S02]  /*40c0*/  F2FP.PACK_AB R8, R243, R248 ;  /* 0x000000f8f308723e */ /* 0x002fc400000000ff */
[----:B--2---:R-:W-:-:S05]  /*40d0*/  F2FP.PACK_AB R11, R247, R242 ;  /* 0x000000f2f70b723e */ /* 0x004fca00000000ff */
[C---:B------:R-:W-:Y:S08]  /*40e0*/  HMMA.16816.F32 R80, R4.reuse, R30, RZ ;  /* 0x0000001e0450723c */ /* 0x040ff000000018ff */
[C---:B------:R-:W-:Y:S08]  /*40f0*/  HMMA.16816.F32 R76, R4.reuse, R34, RZ ;  /* 0x00000022044c723c */ /* 0x040ff000000018ff */
[----:B------:R-:W-:Y:S07]  /*4100*/  HMMA.16816.F32 R68, R4, R42, RZ ;  /* 0x0000002a0444723c */ /* 0x000fee00000018ff */
[--C-:B------:R-:W-:Y:S01]  /*4110*/  FFMA.FTZ R4, R47, c[0x0][0x2d0], -R12.reuse ;  /* 0x0000b4002f047a23 */ /* 0x100fe2000001080c */
[C---:B------:R-:W-:Y:S03]  /*4120*/  HMMA.16816.F32 R72, R8.reuse, R24, RZ ;  /* 0x000000180848723c */ /* 0x040fe600000018ff */
[----:B------:R1:W-:Y:S05]  /*4130*/  MUFU.EX2 R241, R4 ;  /* 0x0000000400f17308 */ /* 0x0003ea0000000800 */
[C---:B------:R-:W-:Y:S01]  /*4140*/  HMMA.16816.F32 R144, R8.reuse, R26, RZ ;  /* 0x0000001a0890723c */ /* 0x040fe200000018ff */
[----:B------:R-:W-:Y:S07]  /*4150*/  LDSM.16.MT88.4 R24, [R221+0x500] ;  /* 0x00050000dd18783b */ /* 0x000fee0000004200 */
[----:B------:R-:W-:Y:S01]  /*4160*/  HMMA.16816.F32 R60, R8, R16, RZ ;  /* 0x00000010083c723c */ /* 0x000fe200000018ff */
[----:B-1----:R-:W-:-:S04]  /*4170*/  FFMA.FTZ R4, R48, c[0x0][0x2d0], -R12 ;  /* 0x0000b40030047a23 */ /* 0x002fc8000001080c */
[----:B------:R1:W-:Y:S03]  /*4180*/  MUFU.EX2 R246, R4 ;  /* 0x0000000400f67308 */ /* 0x0003e60000000800 */
[C---:B------:R-:W-:Y:S01]  /*4190*/  HMMA.16816.F32 R140, R8.reuse, R18, RZ ;  /* 0x00000012088c723c */ /* 0x040fe200000018ff */
[----:B------:R-:W2:Y:S07]  /*41a0*/  LDSM.16.MT88.4 R16, [R221+0x1500] ;  /* 0x00150000dd10783b */ /* 0x000eae0000004200 */
[----:B------:R-:W-:Y:S01]  /*41b0*/  HMMA.16816.F32 R56, R8, R20, RZ ;  /* 0x000000140838723c */ /* 0x000fe200000018ff */
[----:B-1----:R-:W-:-:S07]  /*41c0*/  FFMA.FTZ R4, R49, c[0x0][0x2d0], -R12 ;  /* 0x0000b40031047a23 */ /* 0x002fce000001080c */
[C---:B------:R-:W-:Y:S01]  /*41d0*/  HMMA.16816.F32 R132, R8.reuse, R22, RZ ;  /* 0x000000160884723c */ /* 0x040fe200000018ff */
[----:B------:R-:W-:Y:S01]  /*41e0*/  LDSM.16.MT88.4 R20, [R222+0x500] ;  /* 0x00050000de14783b */ /* 0x000fe20000004200 */
[----:B------:R1:W-:Y:S06]  /*41f0*/  MUFU.EX2 R245, R4 ;  /* 0x0000000400f57308 */ /* 0x0003ec0000000800 */
[C---:B------:R-:W-:Y:S08]  /*4200*/  HMMA.16816.F32 R52, R8.reuse, R28, RZ ;  /* 0x0000001c0834723c */ /* 0x040ff000000018ff */
[----:B------:R-:W-:Y:S01]  /*4210*/  HMMA.16816.F32 R148, R8, R30, RZ ;  /* 0x0000001e0894723c */ /* 0x000fe200000018ff */
[----:B------:R-:W-:Y:S01]  /*4220*/  LDSM.16.MT88.4 R28, [R222+0x1500] ;  /* 0x00150000de1c783b */ /* 0x000fe20000004200 */
[----:B-1----:R-:W-:-:S04]  /*4230*/  FFMA.FTZ R4, R50, c[0x0][0x2d0], -R12 ;  /* 0x0000b40032047a23 */ /* 0x002fc8000001080c */
[----:B------:R1:W3:Y:S02]  /*4240*/  MUFU.EX2 R244, R4 ;  /* 0x0000000400f47308 */ /* 0x0002e40000000800 */
[C---:B------:R-:W-:Y:S08]  /*4250*/  HMMA.16816.F32 R160, R8.reuse, R34, RZ ;  /* 0x0000002208a0723c */ /* 0x040ff000000018ff */
[----:B------:R-:W-:Y:S01]  /*4260*/  HMMA.16816.F32 R44, R8, R40, RZ ;  /* 0x00000028082c723c */ /* 0x000fe200000018ff */
[----:B-1----:R-:W-:-:S07]  /*4270*/  FFMA.FTZ R4, R51, c[0x0][0x2d0], -R3 ;  /* 0x0000b40033047a23 */ /* 0x002fce0000010803 */
[C---:B------:R-:W-:Y:S01]  /*4280*/  HMMA.16816.F32 R164, R8.reuse, R42, RZ ;  /* 0x0000002a08a4723c */ /* 0x040fe200000018ff */
[----:B---3--:R-:W-:Y:S01]  /*4290*/  F2FP.PACK_AB R6, R244, R245 ;  /* 0x000000f5f406723e */ /* 0x008fe200000000ff */
[----:B------:R1:W-:Y:S06]  /*42a0*/  MUFU.EX2 R235, R4 ;  /* 0x0000000400eb7308 */ /* 0x0003ec0000000800 */
[----:B------:R-:W-:Y:S01]  /*42b0*/  HMMA.16816.F32 R48, R8, R32, RZ ;  /* 0x000000200830723c */ /* 0x000fe200000018ff */
[----:B------:R-:W3:Y:S06]  /*42c0*/  LDSM.16.MT88.4 R32, [R221+0x2500] ;  /* 0x00250000dd20783b */ /* 0x000eec0000004200 */
[----:B------:R-:W-:-:S04]  /*42d0*/  FFMA.FTZ R8, R102, c[0x0][0x2d0], -R0 ;  /* 0x0000b40066087a23 */ /* 0x000fc80000010800 */
[----:B------:R4:W-:Y:S01]  /*42e0*/  MUFU.EX2 R219, R8 ;  /* 0x0000000800db7308 */ /* 0x0009e20000000800 */
[----:B-1----:R-:W-:Y:S02]  /*42f0*/  FFMA.FTZ R4, R65, c[0x0][0x2d0], -R3 ;  /* 0x0000b40041047a23 */ /* 0x002fe40000010803 */
[----:B------:R-:W-:-:S05]  /*4300*/  IMAD.MOV.U32 R65, RZ, RZ, R138 ;  /* 0x000000ffff417224 */ /* 0x000fca00078e008a */
[----:B------:R1:W5:Y:S01]  /*4310*/  MUFU.EX2 R238, R4 ;  /* 0x0000000400ee7308 */ /* 0x0003620000000800 */
[----:B----4-:R-:W-:Y:S02]  /*4320*/  FFMA.FTZ R8, R106, c[0x0][0x2d0], -R0 ;  /* 0x0000b4006a087a23 */ /* 0x010fe40000010800 */
[----:B------:R-:W-:-:S05]  /*4330*/  IMAD.MOV.U32 R106, RZ, RZ, R181 ;  /* 0x000000ffff6a7224 */ /* 0x000fca00078e00b5 */
[----:B------:R4:W-:Y:S01]  /*4340*/  MUFU.EX2 R218, R8 ;  /* 0x0000000800da7308 */ /* 0x0009e20000000800 */
[----:B-1----:R-:W-:Y:S01]  /*4350*/  FFMA.FTZ R4, R66, c[0x0][0x2d0], -R3 ;  /* 0x0000b40042047a23 */ /* 0x002fe20000010803 */
[----:B-----5:R-:W-:Y:S01]  /*4360*/  F2FP.PACK_AB R5, R238, R235 ;  /* 0x000000ebee05723e */ /* 0x020fe200000000ff */
[----:B------:R-:W-:-:S05]  /*4370*/  IMAD.MOV.U32 R66, RZ, RZ, R137 ;  /* 0x000000ffff427224 */ /* 0x000fca00078e0089 */
[----:B------:R1:W-:Y:S01]  /*4380*/  MUFU.EX2 R237, R4 ;  /* 0x0000000400ed7308 */ /* 0x0003e20000000800 */
[----:B----4-:R-:W-:-:S07]  /*4390*/  FFMA.FTZ R8, R107, c[0x0][0x2d0], -R13 ;  /* 0x0000b4006b087a23 */ /* 0x010fce000001080d */
[----:B------:R4:W-:Y:S01]  /*43a0*/  MUFU.EX2 R212, R8 ;  /* 0x0000000800d47308 */ /* 0x0009e20000000800 */
[----:B-1----:R-:W-:Y:S02]  /*43b0*/  FFMA.FTZ R4, R67, c[0x0][0x2d0], -R3 ;  /* 0x0000b40043047a23 */ /* 0x002fe40000010803 */
[----:B------:R-:W-:-:S05]  /*43c0*/  IMAD.MOV.U32 R67, RZ, RZ, R14 ;  /* 0x000000ffff437224 */ /* 0x000fca00078e000e */
[----:B------:R1:W5:Y:S01]  /*43d0*/  MUFU.EX2 R236, R4 ;  /* 0x0000000400ec7308 */ /* 0x0003620000000800 */
[----:B------:R-:W-:Y:S02]  /*43e0*/  FFMA.FTZ R14, R169, c[0x0][0x2d0], -R3 ;  /* 0x0000b400a90e7a23 */ /* 0x000fe40000010803 */
[----:B----4-:R-:W-:Y:S02]  /*43f0*/  FFMA.FTZ R8, R128, c[0x0][0x2d0], -R13 ;  /* 0x0000b40080087a23 */ /* 0x010fe4000001080d */
[----:B------:R-:W-:-:S03]  /*4400*/  IMAD.MOV.U32 R128, RZ, RZ, R180 ;  /* 0x000000ffff807224 */ /* 0x000fc600078e00b4 */
[----:B------:R4:W-:Y:S01]  /*4410*/  MUFU.EX2 R213, R8 ;  /* 0x0000000800d57308 */ /* 0x0009e20000000800 */
[----:B-1----:R-:W-:Y:S01]  /*4420*/  FFMA.FTZ R4, R100, c[0x0][0x2d0], -R0 ;  /* 0x0000b40064047a23 */ /* 0x002fe20000010800 */
[----:B-----5:R-:W-:Y:S01]  /*4430*/  F2FP.PACK_AB R7, R236, R237 ;  /* 0x000000edec07723e */ /* 0x020fe200000000ff */
[----:B------:R-:W-:-:S05]  /*4440*/  IMAD.MOV.U32 R100, RZ, RZ, R136 ;  /* 0x000000ffff647224 */ /* 0x000fca00078e0088 */
[----:B------:R1:W-:Y:S01]  /*4450*/  MUFU.EX2 R229, R4 ;  /* 0x0000000400e57308 */ /* 0x0003e20000000800 */
[----:B----4-:R-:W-:-:S07]  /*4460*/  FFMA.FTZ R8, R129, c[0x0][0x2d0], -R13 ;  /* 0x0000b40081087a23 */ /* 0x010fce000001080d */
[----:B------:R4:W-:Y:S01]  /*4470*/  MUFU.EX2 R180, R14 ;  /* 0x0000000e00b47308 */ /* 0x0009e20000000800 */
[----:B-1----:R-:W-:-:S07]  /*4480*/  FFMA.FTZ R4, R101, c[0x0][0x2d0], -R0 ;  /* 0x0000b40065047a23 */ /* 0x002fce0000010800 */
[----:B------:R1:W-:Y:S08]  /*4490*/  MUFU.EX2 R211, R8 ;  /* 0x0000000800d37308 */ /* 0x0003f00000000800 */
[----:B------:R5:W2:Y:S01]  /*44a0*/  MUFU.EX2 R228, R4 ;  /* 0x0000000400e47308 */ /* 0x000aa20000000800 */
[----:B----4-:R-:W-:Y:S02]  /*44b0*/  FFMA.FTZ R14, R170, c[0x0][0x2d0], -R3 ;  /* 0x0000b400aa0e7a23 */ /* 0x010fe40000010803 */
[----:B-1----:R-:W-:-:S05]  /*44c0*/  FFMA.FTZ R8, R130, c[0x0][0x2d0], -R13 ;  /* 0x0000b40082087a23 */ /* 0x002fca000001080d */
[----:B------:R1:W-:Y:S01]  /*44d0*/  MUFU.EX2 R181, R14 ;  /* 0x0000000e00b57308 */ /* 0x0003e20000000800 */
[----:B-----5:R-:W-:-:S07]  /*44e0*/  F2FP.PACK_AB R4, R246, R241 ;  /* 0x000000f1f604723e */ /* 0x020fce00000000ff */
[----:B------:R4:W5:Y:S01]  /*44f0*/  MUFU.EX2 R210, R8 ;  /* 0x0000000800d27308 */ /* 0x0009620000000800 */
[----:B--2---:R-:W-:Y:S01]  /*4500*/  HMMA.16816.F32 R156, R4, R16, R116 ;  /* 0x00000010049c723c */ /* 0x004fe20000001874 */
[----:B-1----:R-:W-:-:S06]  /*4510*/  FFMA.FTZ R14, R171, c[0x0][0x2d0], -R0 ;  /* 0x0000b400ab0e7a23 */ /* 0x002fcc0000010800 */
[----:B------:R1:W-:Y:S01]  /*4520*/  MUFU.EX2 R107, R14 ;  /* 0x0000000e006b7308 */ /* 0x0003e20000000800 */
[----:B---3--:R-:W-:Y:S01]  /*4530*/  HMMA.16816.F32 R116, R4, R32, R108 ;  /* 0x000000200474723c */ /* 0x008fe2000000186c */
[----:B----4-:R-:W-:-:S06]  /*4540*/  FFMA.FTZ R8, R131, c[0x0][0x2d0], -R12 ;  /* 0x0000b40083087a23 */ /* 0x010fcc000001080c */
[----:B------:R2:W-:Y:S01]  /*4550*/  MUFU.EX2 R203, R8 ;  /* 0x0000000800cb7308 */ /* 0x0005e20000000800 */
[----:B------:R-:W-:Y:S01]  /*4560*/  HMMA.16816.F32 R172, R4, R20, R120 ;  /* 0x0000001404ac723c */ /* 0x000fe20000001878 */
[----:B-1----:R-:W-:-:S07]  /*4570*/  FFMA.FTZ R14, R186, c[0x0][0x2d0], -R0 ;  /* 0x0000b400ba0e7a23 */ /* 0x002fce0000010800 */
[----:B------:R-:W-:Y:S01]  /*4580*/  HMMA.16816.F32 R108, R4, R36, R96 ;  /* 0x00000024046c723c */ /* 0x000fe20000001860 */
[----:B------:R-:W-:Y:S01]  /*4590*/  IMAD.MOV.U32 R186, RZ, RZ, R106 ;  /* 0x000000ffffba7224 */ /* 0x000fe200078e006a */
[----:B------:R1:W-:Y:S01]  /*45a0*/  MUFU.EX2 R101, R14 ;  /* 0x0000000e00657308 */ /* 0x0003e20000000800 */
[----:B--2---:R-:W-:-:S05]  /*45b0*/  FFMA.FTZ R8, R154, c[0x0][0x2d0], -R12 ;  /* 0x0000b4009a087a23 */ /* 0x004fca000001080c */
[C---:B------:R-:W-:Y:S01]  /*45c0*/  HMMA.16816.F32 R176, R4.reuse, R24, R124 ;  /* 0x0000001804b0723c */ /* 0x040fe2000000187c */
[----:B------:R-:W-:Y:S01]  /*45d0*/  IMAD.MOV.U32 R154, RZ, RZ, R100 ;  /* 0x000000ffff9a7224 */ /* 0x000fe200078e0064 */
[----:B------:R2:W3:Y:S06]  /*45e0*/  MUFU.EX2 R202, R8 ;  /* 0x0000000800ca7308 */ /* 0x0004ec0000000800 */
[----:B------:R-:W-:Y:S01]  /*45f0*/  HMMA.16816.F32 R120, R4, R26, R92 ;  /* 0x0000001a0478723c */ /* 0x000fe2000000185c */
[----:B-1----:R-:W-:-:S04]  /*4600*/  FFMA.FTZ R14, R188, c[0x0][0x2d0], -R0 ;  /* 0x0000b400bc0e7a23 */ /* 0x002fc80000010800 */
[----:B------:R1:W-:Y:S03]  /*4610*/  MUFU.EX2 R102, R14 ;  /* 0x0000000e00667308 */ /* 0x0003e60000000800 */
[C---:B------:R-:W-:Y:S01]  /*4620*/  HMMA.16816.F32 R136, R4.reuse, R22, R88 ;  /* 0x000000160488723c */ /* 0x040fe20000001858 */
[----:B--2---:R-:W-:Y:S02]  /*4630*/  FFMA.FTZ R8, R153, c[0x0][0x2d0], -R12 ;  /* 0x0000b40099087a23 */ /* 0x004fe4000001080c */
[----:B------:R-:W-:Y:S02]  /*4640*/  IMAD.MOV.U32 R153, RZ, RZ, R67 ;  /* 0x000000ffff997224 */ /* 0x000fe400078e0043 */
[----:B------:R2:W-:Y:S03]  /*4650*/  MUFU.EX2 R201, R8 ;  /* 0x0000000800c97308 */ /* 0x0005e60000000800 */
        /* <DEDUP_REMOVED lines=8> */
[----:B------:R2:W-:Y:S06]  /*46e0*/  MUFU.EX2 R200, R8 ;  /* 0x0000000800c87308 */ /* 0x0005ec0000000800 */
[----:B------:R-:W-:Y:S01]  /*46f0*/  HMMA.16816.F32 R88, R4, R34, R76 ;  /* 0x000000220458723c */ /* 0x000fe2000000184c */
[----:B-1----:R-:W-:-:S04]  /*4700*/  FFMA.FTZ R14, R189, c[0x0][0x2d0], -R13 ;  /* 0x0000b400bd0e7a23 */ /* 0x002fc8000001080d */
[----:B------:R1:W-:Y:S03]  /*4710*/  MUFU.EX2 R100, R14 ;  /* 0x0000000e00647308 */ /* 0x0003e60000000800 */
[----:B------:R-:W-:Y:S01]  /*4720*/  HMMA.16816.F32 R84, R4, R38, R68 ;  /* 0x000000260454723c */ /* 0x000fe20000001844 */
[----:B--2---:R-:W-:-:S04]  /*4730*/  FFMA.FTZ R8, R155, c[0x0][0x2d0], -R3 ;  /* 0x0000b4009b087a23 */ /* 0x004fc80000010803 */
[----:B------:R2:W-:Y:S02]  /*4740*/  MUFU.EX2 R185, R8 ;  /* 0x0000000800b97308 */ /* 0x0005e40000000800 */
[----:B------:R-:W-:Y:S02]  /*4750*/  F2FP.PACK_AB R4, R228, R229 ;  /* 0x000000e5e404723e */ /* 0x000fe400000000ff */
[----:B------:R-:W-:Y:S02]  /*4760*/  F2FP.PACK_AB R5, R213, R212 ;  /* 0x000000d4d505723e */ /* 0x000fe400000000ff */
[----:B------:R-:W-:Y:S02]  /*4770*/  F2FP.PACK_AB R6, R218, R219 ;  /* 0x000000dbda06723e */ /* 0x000fe400000000ff */
[----:B-----5:R-:W-:Y:S01]  /*4780*/  F2FP.PACK_AB R7, R210, R211 ;  /* 0x000000d3d207723e */ /* 0x020fe200000000ff */
[----:B-1----:R-:W-:-:S04]  /*4790*/  FFMA.FTZ R14, R191, c[0x0][0x2d0], -R13 ;  /* 0x0000b400bf0e7a23 */ /* 0x002fc8000001080d */
[----:B------:R1:W-:Y:S02]  /*47a0*/  MUFU.EX2 R67, R14 ;  /* 0x0000000e00437308 */ /* 0x0003e40000000800 */
[----:B------:R-:W-:Y:S01]  /*47b0*/  HMMA.16816.F32 R80, R4, R24, R72 ;  /* 0x000000180450723c */ /* 0x000fe20000001848 */
[----:B--2---:R-:W-:-:S05]  /*47c0*/  FFMA.FTZ R8, R168, c[0x0][0x2d0], -R3 ;  /* 0x0000b400a8087a23 */ /* 0x004fca0000010803 */
[----:B------:R2:W4:Y:S02]  /*47d0*/  MUFU.EX2 R182, R8 ;  /* 0x0000000800b67308 */ /* 0x0005240000000800 */
[----:B------:R-:W-:Y:S01]  /*47e0*/  HMMA.16816.F32 R76, R4, R20, R60 ;  /* 0x00000014044c723c */ /* 0x000fe2000000183c */
[----:B-1----:R-:W-:-:S07]  /*47f0*/  FFMA.FTZ R14, R190, c[0x0][0x2d0], -R13 ;  /* 0x0000b400be0e7a23 */ /* 0x002fce000001080d */
[C---:B------:R-:W-:Y:S01]  /*4800*/  HMMA.16816.F32 R72, R4.reuse, R16, R56 ;  /* 0x000000100448723c */ /* 0x040fe20000001838 */
[----:B--2---:R-:W-:Y:S07]  /*4810*/  LDSM.16.MT88.4 R8, [R222+0x900] ;  /* 0x00090000de08783b */ /* 0x004fee0000004200 */
[C---:B------:R-:W-:Y:S08]  /*4820*/  HMMA.16816.F32 R68, R4.reuse, R28, R52 ;  /* 0x0000001c0444723c */ /* 0x040ff00000001834 */
[C---:B------:R-:W-:Y:S08]  /*4830*/  HMMA.16816.F32 R60, R4.reuse, R32, R48 ;  /* 0x00000020043c723c */ /* 0x040ff00000001830 */
[C---:B------:R-:W-:Y:S08]  /*4840*/  HMMA.16816.F32 R196, R4.reuse, R36, R44 ;  /* 0x0000002404c4723c */ /* 0x040ff0000000182c */
[C---:B------:R-:W-:Y:S01]  /*4850*/  HMMA.16816.F32 R40, R4.reuse, R30, R148 ;  /* 0x0000001e0428723c */ /* 0x040fe20000001894 */
[----:B------:R-:W1:Y:S07]  /*4860*/  LDSM.16.MT88.4 R28, [R221+0x2900] ;  /* 0x00290000dd1c783b */ /* 0x000e6e0000004200 */
[C---:B------:R-:W-:Y:S01]  /*4870*/  HMMA.16816.F32 R56, R4.reuse, R26, R144 ;  /* 0x0000001a0438723c */ /* 0x040fe20000001890 */
[----:B------:R-:W-:Y:S06]  /*4880*/  LDSM.16.MT88.4 R24, [R222+0x1900] ;  /* 0x00190000de18783b */ /* 0x000fec0000004200 */
[----:B------:R-:W-:Y:S01]  /*4890*/  IMAD.MOV.U32 R147, RZ, RZ, R66 ;  /* 0x000000ffff937224 */ /* 0x000fe200078e0042 */
[----:B------:R-:W-:Y:S01]  /*48a0*/  HMMA.16816.F32 R48, R4, R22, R140 ;  /* 0x000000160430723c */ /* 0x000fe2000000188c */
[----:B------:R-:W-:Y:S01]  /*48b0*/  LDSM.16.MT88.4 R20, [R221+0x1900] ;  /* 0x00190000dd14783b */ /* 0x000fe20000004200 */
[----:B------:R2:W-:Y:S01]  /*48c0*/  MUFU.EX2 R66, R14 ;  /* 0x0000000e00427308 */ /* 0x0005e20000000800 */
[----:B------:R-:W-:-:S02]  /*48d0*/  IMAD.MOV.U32 R146, RZ, RZ, R65 ;  /* 0x000000ffff927224 */ /* 0x000fc400078e0041 */
[----:B------:R-:W-:Y:S01]  /*48e0*/  IMAD.MOV.U32 R144, RZ, RZ, R194 ;  /* 0x000000ffff907224 */ /* 0x000fe200078e00c2 */
[----:B------:R-:W-:Y:S01]  /*48f0*/  LDSM.16.MT88.4 R140, [R222+0xd00] ;  /* 0x000d0000de8c783b */ /* 0x000fe20000004200 */
[----:B------:R-:W-:Y:S01]  /*4900*/  IMAD.MOV.U32 R145, RZ, RZ, R193 ;  /* 0x000000ffff917224 */ /* 0x000fe200078e00c1 */
[C---:B------:R-:W-:Y:S02]  /*4910*/  HMMA.16816.F32 R44, R4.reuse, R18, R132 ;  /* 0x00000012042c723c */ /* 0x040fe40000001884 */
[----:B------:R-:W5:Y:S06]  /*4920*/  LDSM.16.MT88.4 R16, [R221+0x900] ;  /* 0x00090000dd10783b */ /* 0x000f6c0000004200 */
[----:B------:R-:W-:Y:S01]  /*4930*/  HMMA.16816.F32 R52, R4, R34, R160 ;  /* 0x000000220434723c */ /* 0x000fe200000018a0 */
[----:B------:R-:W5:Y:S01]  /*4940*/  LDSM.16.MT88.4 R32, [R222+0x2900] ;  /* 0x00290000de20783b */ /* 0x000f620000004200 */
[----:B--2---:R-:W-:-:S04]  /*4950*/  FFMA.FTZ R14, R192, c[0x0][0x2d0], -R13 ;  /* 0x0000b400c00e7a23 */ /* 0x004fc8000001080d */
[----:B------:R-:W2:Y:S02]  /*4960*/  MUFU.EX2 R65, R14 ;  /* 0x0000000e00417308 */ /* 0x000ea40000000800 */
[----:B------:R-:W-:Y:S07]  /*4970*/  HMMA.16816.F32 R36, R4, R38, R164 ;  /* 0x000000260424723c */ /* 0x000fee00000018a4 */
[----:B---3--:R-:W-:Y:S02]  /*4980*/  F2FP.PACK_AB R4, R202, R203 ;  /* 0x000000cbca04723e */ /* 0x008fe400000000ff */
[----:B----4-:R-:W-:-:S02]  /*4990*/  F2FP.PACK_AB R5, R182, R185 ;  /* 0x000000b9b605723e */ /* 0x010fc400000000ff */
[----:B------:R-:W-:Y:S02]  /*49a0*/  F2FP.PACK_AB R6, R200, R201 ;  /* 0x000000c9c806723e */ /* 0x000fe400000000ff */
[----:B------:R-:W-:-:S07]  /*49b0*/  F2FP.PACK_AB R7, R181, R180 ;  /* 0x000000b4b507723e */ /* 0x000fce00000000ff */
[C---:B-1----:R-:W-:Y:S08]  /*49c0*/  HMMA.16816.F32 R188, R4.reuse, R28, R116 ;  /* 0x0000001c04bc723c */ /* 0x042ff00000001874 */
[C---:B-----5:R-:W-:Y:S08]  /*49d0*/  HMMA.16816.F32 R112, R4.reuse, R16, R176 ;  /* 0x000000100470723c */ /* 0x060ff000000018b0 */
[C---:B------:R-:W-:Y:S01]  /*49e0*/  HMMA.16816.F32 R132, R4.reuse, R8, R172 ;  /* 0x000000080484723c */ /* 0x040fe200000018ac */
[----:B------:R-:W-:Y:S07]  /*49f0*/  LDSM.16.MT88.4 R172, [R222+0x1d00] ;  /* 0x001d0000deac783b */ /* 0x000fee0000004200 */
[C---:B------:R-:W-:Y:S01]  /*4a00*/  HMMA.16816.F32 R148, R4.reuse, R20, R156 ;  /* 0x000000140494723c */ /* 0x040fe2000000189c */
[----:B------:R-:W1:Y:S07]  /*4a10*/  LDSM.16.MT88.4 R156, [R221+0x1d00] ;  /* 0x001d0000dd9c783b */ /* 0x000e6e0000004200 */
[C---:B------:R-:W-:Y:S01]  /*4a20*/  HMMA.16816.F32 R164, R4.reuse, R24, R124 ;  /* 0x0000001804a4723c */ /* 0x040fe2000000187c */
[----:B------:R-:W-:Y:S07]  /*4a30*/  LDSM.16.MT88.4 R124, [R221+0xd00] ;  /* 0x000d0000dd7c783b */ /* 0x000fee0000004200 */
[C---:B------:R-:W-:Y:S08]  /*4a40*/  HMMA.16816.F32 R192, R4.reuse, R32, R108 ;  /* 0x0000002004c0723c */ /* 0x040ff0000000186c */
[C---:B------:R-:W-:Y:S08]  /*4a50*/  HMMA.16816.F32 R120, R4.reuse, R18, R120 ;  /* 0x000000120478723c */ /* 0x040ff00000001878 */
[C---:B------:R-:W-:Y:S08]  /*4a60*/  HMMA.16816.F32 R136, R4.reuse, R10, R136 ;  /* 0x0000000a0488723c */ /* 0x040ff00000001888 */
[C---:B------:R-:W-:Y:S08]  /*4a70*/  HMMA.16816.F32 R96, R4.reuse, R22, R96 ;  /* 0x000000160460723c */ /* 0x040ff00000001860 */
[C---:B------:R-:W-:Y:S08]  /*4a80*/  HMMA.16816.F32 R168, R4.reuse, R26, R92 ;  /* 0x0000001a04a8723c */ /* 0x040ff0000000185c */
[C---:B------:R-:W-:Y:S08]  /*4a90*/  HMMA.16816.F32 R88, R4.reuse, R30, R88 ;  /* 0x0000001e0458723c */ /* 0x040ff00000001858 */
[----:B------:R-:W-:Y:S07]  /*4aa0*/  HMMA.16816.F32 R116, R4, R34, R84 ;  /* 0x000000220474723c */ /* 0x000fee0000001854 */
[----:B------:R-:W-:-:S02]  /*4ab0*/  F2FP.PACK_AB R4, R101, R107 ;  /* 0x0000006b6504723e */ /* 0x000fc400000000ff */
[----:B------:R-:W-:Y:S02]  /*4ac0*/  F2FP.PACK_AB R5, R67, R100 ;  /* 0x000000644305723e */ /* 0x000fe400000000ff */
[----:B------:R-:W-:Y:S02]  /*4ad0*/  F2FP.PACK_AB R6, R106, R102 ;  /* 0x000000666a06723e */ /* 0x000fe400000000ff */
[----:B--2---:R-:W-:-:S07]  /*4ae0*/  F2FP.PACK_AB R7, R65, R66 ;  /* 0x000000424107723e */ /* 0x004fce00000000ff */
[C---:B------:R-:W-:Y:S07]  /*4af0*/  HMMA.16816.F32 R128, R4.reuse, R8, R76 ;  /* 0x000000080480723c */ /* 0x040fee000000184c */
[----:B------:R-:W-:Y:S01]  /*4b00*/  FFMA.FTZ R8, R207, c[0x0][0x2d0], -R12 ;  /* 0x0000b400cf087a23 */ /* 0x000fe2000001080c */
[----:B------:R-:W-:Y:S01]  /*4b10*/  HMMA.16816.F32 R108, R4, R10, R48 ;  /* 0x0000000a046c723c */ /* 0x000fe20000001830 */
[----:B------:R-:W-:Y:S02]  /*4b20*/  IMAD.MOV.U32 R207, RZ, RZ, R145 ;  /* 0x000000ffffcf7224 */ /* 0x000fe400078e0091 */
[----:B------:R2:W-:Y:S01]  /*4b30*/  MUFU.EX2 R49, R8 ;  /* 0x0000000800317308 */ /* 0x0005e20000000800 */
[----:B------:R-:W-:-:S03]  /*4b40*/  FADD.FTZ R9, R240, R239 ;  /* 0x000000eff0097221 */ /* 0x000fc60000010000 */
[----:B------:R-:W-:Y:S01]  /*4b50*/  IMAD.MOV.U32 R50, RZ, RZ, R144 ;  /* 0x000000ffff327224 */ /* 0x000fe200078e0090 */
[----:B------:R-:W-:Y:S01]  /*4b60*/  HMMA.16816.F32 R160, R4, R18, R56 ;  /* 0x0000001204a0723c */ /* 0x000fe20000001838 */
[----:B------:R-:W-:Y:S02]  /*4b70*/  IMAD.MOV.U32 R10, RZ, RZ, R146 ;  /* 0x000000ffff0a7224 */ /* 0x000fe400078e0092 */
[----:B------:R-:W-:Y:S02]  /*4b80*/  IMAD.MOV.U32 R11, RZ, RZ, R147 ;  /* 0x000000ffff0b7224 */ /* 0x000fe400078e0093 */
[----:B------:R-:W-:-:S03]  /*4b90*/  IMAD.MOV.U32 R51, RZ, RZ, R152 ;  /* 0x000000ffff337224 */ /* 0x000fc600078e0098 */
[C---:B------:R-:W-:Y:S01]  /*4ba0*/  HMMA.16816.F32 R56, R4.reuse, R22, R44 ;  /* 0x000000160438723c */ /* 0x040fe2000000182c */
[----:B--2---:R-:W-:Y:S02]  /*4bb0*/  FFMA.FTZ R8, R205, c[0x0][0x2d0], -R12 ;  /* 0x0000b400cd087a23 */ /* 0x004fe4000001080c */
[----:B------:R-:W-:Y:S02]  /*4bc0*/  IMAD.MOV.U32 R205, RZ, RZ, R153 ;  /* 0x000000ffffcd7224 */ /* 0x000fe400078e0099 */
[----:B------:R2:W3:Y:S03]  /*4bd0*/  MUFU.EX2 R48, R8 ;  /* 0x0000000800307308 */ /* 0x0004e60000000800 */
[----:B------:R-:W-:Y:S01]  /*4be0*/  HMMA.16816.F32 R68, R4, R24, R68 ;  /* 0x000000180444723c */ /* 0x000fe20000001844 */
[----:B------:R-:W-:Y:S02]  /*4bf0*/  IMAD.MOV.U32 R46, RZ, RZ, R15 ;  /* 0x000000ffff2e7224 */ /* 0x000fe400078e000f */
[----:B------:R-:W-:-:S05]  /*4c00*/  IMAD.MOV.U32 R47, RZ, RZ, R154 ;  /* 0x000000ffff2f7224 */ /* 0x000fca00078e009a */
[----:B------:R-:W-:Y:S01]  /*4c10*/  HMMA.16816.F32 R144, R4, R20, R72 ;  /* 0x000000140490723c */ /* 0x000fe20000001848 */
[----:B--2---:R-:W-:-:S07]  /*4c20*/  FFMA.FTZ R8, R204, c[0x0][0x2d0], -R12 ;  /* 0x0000b400cc087a23 */ /* 0x004fce000001080c */
[C---:B------:R-:W-:Y:S01]  /*4c30*/  HMMA.16816.F32 R176, R4.reuse, R16, R80 ;  /* 0x0000001004b0723c */ /* 0x040fe20000001850 */
[----:B------:R-:W2:Y:S01]  /*4c40*/  LDSM.16.MT88.4 R80, [R221+0x2d00] ;  /* 0x002d0000dd50783b */ /* 0x000ea20000004200 */
[----:B---3--:R-:W-:Y:S01]  /*4c50*/  F2FP.PACK_AB R92, R48, R49 ;  /* 0x00000031305c723e */ /* 0x008fe200000000ff */
[----:B------:R3:W-:Y:S05]  /*4c60*/  MUFU.EX2 R44, R8 ;  /* 0x00000008002c7308 */ /* 0x0007ea0000000800 */
[C---:B------:R-:W-:Y:S08]  /*4c70*/  HMMA.16816.F32 R40, R4.reuse, R26, R40 ;  /* 0x0000001a0428723c */ /* 0x040ff00000001828 */
[----:B------:R-:W-:Y:S01]  /*4c80*/  HMMA.16816.F32 R60, R4, R28, R60 ;  /* 0x0000001c043c723c */ /* 0x000fe2000000183c */
[----:B---3--:R-:W-:-:S04]  /*4c90*/  FFMA.FTZ R8, R206, c[0x0][0x2d0], -R12 ;  /* 0x0000b400ce087a23 */ /* 0x008fc8000001080c */
[----:B------:R3:W4:Y:S03]  /*4ca0*/  MUFU.EX2 R24, R8 ;  /* 0x0000000800187308 */ /* 0x0007260000000800 */
[C---:B------:R-:W-:Y:S08]  /*4cb0*/  HMMA.16816.F32 R52, R4.reuse, R30, R52 ;  /* 0x0000001e0434723c */ /* 0x040ff00000001834 */
[----:B------:R-:W-:Y:S01]  /*4cc0*/  HMMA.16816.F32 R84, R4, R32, R196 ;  /* 0x000000200454723c */ /* 0x000fe200000018c4 */
[----:B---3--:R-:W-:-:S07]  /*4cd0*/  FFMA.FTZ R8, R215, c[0x0][0x2d0], -R3 ;  /* 0x0000b400d7087a23 */ /* 0x008fce0000010803 */
[----:B------:R-:W-:Y:S01]  /*4ce0*/  HMMA.16816.F32 R36, R4, R34, R36 ;  /* 0x000000220424723c */ /* 0x000fe20000001824 */
[----:B------:R-:W3:Y:S01]  /*4cf0*/  LDSM.16.MT88.4 R4, [R222+0x2d00] ;  /* 0x002d0000de04783b */ /* 0x000ee20000004200 */
[----:B----4-:R-:W-:Y:S01]  /*4d00*/  F2FP.PACK_AB R94, R24, R44 ;  /* 0x0000002c185e723e */ /* 0x010fe200000000ff */
[----:B------:R4:W-:Y:S02]  /*4d10*/  MUFU.EX2 R23, R8 ;  /* 0x0000000800177308 */ /* 0x0009e40000000800 */
[----:B----4-:R-:W-:-:S06]  /*4d20*/  FFMA.FTZ R8, R214, c[0x0][0x2d0], -R3 ;  /* 0x0000b400d6087a23 */ /* 0x010fcc0000010803 */
[----:B------:R4:W5:Y:S02]  /*4d30*/  MUFU.EX2 R22, R8 ;  /* 0x0000000800167308 */ /* 0x0009640000000800 */
[--C-:B----4-:R-:W-:Y:S01]  /*4d40*/  FFMA.FTZ R8, R208, c[0x0][0x2d0], -R3.reuse ;  /* 0x0000b400d0087a23 */ /* 0x110fe20000010803 */
[----:B-----5:R-:W-:Y:S01]  /*4d50*/  F2FP.PACK_AB R93, R22, R23 ;  /* 0x00000017165d723e */ /* 0x020fe200000000ff */
[----:B------:R-:W-:-:S04]  /*4d60*/  FFMA.FTZ R3, R209, c[0x0][0x2d0], -R3 ;  /* 0x0000b400d1037a23 */ /* 0x000fc80000010803 */
[----:B------:R4:W-:Y:S08]  /*4d70*/  MUFU.EX2 R20, R8 ;  /* 0x0000000800147308 */ /* 0x0009f00000000800 */
[----:B------:R5:W1:Y:S01]  /*4d80*/  MUFU.EX2 R21, R3 ;  /* 0x0000000300157308 */ /* 0x000a620000000800 */
[----:B----4-:R-:W-:-:S04]  /*4d90*/  FADD.FTZ R8, R47, R46 ;  /* 0x0000002e2f087221 */ /* 0x010fc80000010000 */
[----:B------:R-:W-:Y:S02]  /*4da0*/  FADD.FTZ R10, R10, R8 ;  /* 0x000000080a0a7221 */ /* 0x000fe40000010000 */
[----:B-----5:R-:W-:Y:S01]  /*4db0*/  FFMA.FTZ R3, R234, c[0x0][0x2d0], -R0 ;  /* 0x0000b400ea037a23 */ /* 0x020fe20000010800 */
[----:B-1----:R-:W-:-:S03]  /*4dc0*/  F2FP.PACK_AB R95, R21, R20 ;  /* 0x00000014155f723e */ /* 0x002fc600000000ff */
[----:B------:R1:W-:Y:S04]  /*4dd0*/  MUFU.EX2 R19, R3 ;  /* 0x0000000300137308 */ /* 0x0003e80000000800 */
[C---:B------:R-:W-:Y:S08]  /*4de0*/  HMMA.16816.F32 R152, R92.reuse, R158, R96 ;  /* 0x0000009e5c98723c */ /* 0x040ff00000001860 */
[----:B--2---:R-:W-:Y:S01]  /*4df0*/  HMMA.16816.F32 R76, R92, R82, R88 ;  /* 0x000000525c4c723c */ /* 0x004fe20000001858 */
[----:B-1----:R-:W-:-:S04]  /*4e00*/  FFMA.FTZ R3, R233, c[0x0][0x2d0], -R0 ;  /* 0x0000b400e9037a23 */ /* 0x002fc80000010800 */
[----:B------:R1:W2:Y:S03]  /*4e10*/  MUFU.EX2 R18, R3 ;  /* 0x0000000300127308 */ /* 0x0002a60000000800 */
[C---:B---3--:R-:W-:Y:S08]  /*4e20*/  HMMA.16816.F32 R88, R92.reuse, R4, R192 ;  /* 0x000000045c58723c */ /* 0x048ff000000018c0 */
[----:B------:R-:W-:Y:S01]  /*4e30*/  HMMA.16816.F32 R112, R92, R124, R112 ;  /* 0x0000007c5c70723c */ /* 0x000fe20000001870 */
[--C-:B-1----:R-:W-:Y:S01]  /*4e40*/  FFMA.FTZ R3, R216, c[0x0][0x2d0], -R0.reuse ;  /* 0x0000b400d8037a23 */ /* 0x102fe20000010800 */
[----:B--2---:R-:W-:Y:S01]  /*4e50*/  F2FP.PACK_AB R96, R18, R19 ;  /* 0x000000131260723e */ /* 0x004fe200000000ff */
[----:B------:R-:W-:-:S05]  /*4e60*/  FFMA.FTZ R0, R217, c[0x0][0x2d0], -R0 ;  /* 0x0000b400d9007a23 */ /* 0x000fca0000010800 */
[C---:B------:R-:W-:Y:S01]  /*4e70*/  HMMA.16816.F32 R120, R92.reuse, R126, R120 ;  /* 0x0000007e5c78723c */ /* 0x040fe20000001878 */
[----:B------:R1:W-:Y:S07]  /*4e80*/  MUFU.EX2 R17, R3 ;  /* 0x0000000300117308 */ /* 0x0003ee0000000800 */
[C---:B------:R-:W-:Y:S01]  /*4e90*/  HMMA.16816.F32 R132, R92.reuse, R140, R132 ;  /* 0x0000008c5c84723c */ /* 0x040fe20000001884 */
[----:B------:R2:W3:Y:S07]  /*4ea0*/  MUFU.EX2 R16, R0 ;  /* 0x0000000000107308 */ /* 0x0004ee0000000800 */
[----:B------:R-:W-:Y:S01]  /*4eb0*/  HMMA.16816.F32 R136, R92, R142, R136 ;  /* 0x0000008e5c88723c */ /* 0x000fe20000001888 */
[----:B-1----:R-:W-:-:S02]  /*4ec0*/  FADD.FTZ R3, R11, R205 ;  /* 0x000000cd0b037221 */ /* 0x002fc40000010000 */
[----:B------:R-:W-:Y:S02]  /*4ed0*/  FADD.FTZ R11, R242, R9 ;  /* 0x00000009f20b7221 */ /* 0x000fe40000010000 */
[----:B------:R-:W-:Y:S02]  /*4ee0*/  FADD.FTZ R9, R207, R3 ;  /* 0x00000003cf097221 */ /* 0x000fe40000010000 */
[----:B------:R-:W-:Y:S01]  /*4ef0*/  FADD.FTZ R3, R50, R10 ;  /* 0x0000000a32037221 */ /* 0x000fe20000010000 */
[----:B------:R-:W-:Y:S01]  /*4f00*/  HMMA.16816.F32 R148, R92, R156, R148 ;  /* 0x0000009c5c94723c */ /* 0x000fe20000001894 */
[----:B--2---:R-:W-:Y:S01]  /*4f10*/  FFMA.FTZ R0, R252, c[0x0][0x2d0], -R13 ;  /* 0x0000b400fc007a23 */ /* 0x004fe2000001080d */
[----:B---3--:R-:W-:-:S03]  /*4f20*/  F2FP.PACK_AB R98, R16, R17 ;  /* 0x000000111062723e */ /* 0x008fc600000000ff */
[----:B------:R1:W-:Y:S03]  /*4f30*/  MUFU.EX2 R12, R0 ;  /* 0x00000000000c7308 */ /* 0x0003e60000000800 */
[C---:B------:R-:W-:Y:S08]  /*4f40*/  HMMA.16816.F32 R164, R92.reuse, R172, R164 ;  /* 0x000000ac5ca4723c */ /* 0x040ff000000018a4 */
[----:B------:R-:W-:Y:S01]  /*4f50*/  HMMA.16816.F32 R168, R92, R174, R168 ;  /* 0x000000ae5ca8723c */ /* 0x000fe200000018a8 */
[----:B-1----:R-:W-:-:S07]  /*4f60*/  FFMA.FTZ R0, R251, c[0x0][0x2d0], -R13 ;  /* 0x0000b400fb007a23 */ /* 0x002fce000001080d */
[C---:B------:R-:W-:Y:S01]  /*4f70*/  HMMA.16816.F32 R72, R92.reuse, R80, R188 ;  /* 0x000000505c48723c */ /* 0x040fe200000018bc */
[----:B------:R1:W2:Y:S07]  /*4f80*/  MUFU.EX2 R14, R0 ;  /* 0x00000000000e7308 */ /* 0x0002ae0000000800 */
[----:B------:R-:W-:Y:S01]  /*4f90*/  HMMA.16816.F32 R92, R92, R6, R116 ;  /* 0x000000065c5c723c */ /* 0x000fe20000001874 */
[----:B-1----:R-:W-:Y:S01]  /*4fa0*/  FFMA.FTZ R0, R231, c[0x0][0x2d0], -R13 ;  /* 0x0000b400e7007a23 */ /* 0x002fe2000001080d */
[----:B--2---:R-:W-:-:S03]  /*4fb0*/  F2FP.PACK_AB R97, R14, R12 ;  /* 0x0000000c0e61723e */ /* 0x004fc600000000ff */
[----:B------:R1:W-:Y:S02]  /*4fc0*/  MUFU.EX2 R15, R0 ;  /* 0x00000000000f7308 */ /* 0x0003e40000000800 */
[----:B-1----:R-:W-:-:S06]  /*4fd0*/  FFMA.FTZ R0, R232, c[0x0][0x2d0], -R13 ;  /* 0x0000b400e8007a23 */ /* 0x002fcc000001080d */
[----:B------:R1:W2:Y:S02]  /*4fe0*/  MUFU.EX2 R13, R0 ;  /* 0x00000000000d7308 */ /* 0x0002a40000000800 */
[----:B-1----:R-:W-:Y:S01]  /*4ff0*/  FADD.FTZ R0, R248, R243 ;  /* 0x000000f3f8007221 */ /* 0x002fe20000010000 */
[----:B--2---:R-:W-:-:S03]  /*5000*/  F2FP.PACK_AB R99, R13, R15 ;  /* 0x0000000f0d63723e */ /* 0x004fc600000000ff */
[----:B------:R-:W-:-:S04]  /*5010*/  FADD.FTZ R0, R249, R0 ;  /* 0x00000000f9007221 */ /* 0x000fc80000010000 */
[----:B------:R-:W-:Y:S01]  /*5020*/  FADD.FTZ R8, R250, R0 ;  /* 0x00000000fa087221 */ /* 0x000fe20000010000 */
[----:B------:R-:W-:Y:S01]  /*5030*/  HMMA.16816.F32 R84, R96, R4, R84 ;  /* 0x000000046054723c */ /* 0x000fe20000001854 */
[----:B------:R-:W-:Y:S01]  /*5040*/  FADD.FTZ R0, R51, R9 ;  /* 0x0000000933007221 */ /* 0x000fe20000010000 */
[----:B------:R-:W-:Y:S01]  /*5050*/  IADD3 R250, R187, -0x2, RZ ;  /* 0xfffffffebbfa7810 */ /* 0x000fe20007ffe0ff */
[----:B------:R-:W-:-:S03]  /*5060*/  FADD.FTZ R8, R229, R8 ;  /* 0x00000008e5087221 */ /* 0x000fc60000010000 */
[----:B------:R-:W-:Y:S01]  /*5070*/  ISETP.GE.AND P4, PT, R250, R186, PT ;  /* 0x000000bafa00720c */ /* 0x000fe20003f86270 */
[----:B------:R-:W-:Y:S01]  /*5080*/  FADD.FTZ R4, R247, R11 ;  /* 0x0000000bf7047221 */ /* 0x000fe20000010000 */
[C---:B------:R-:W-:Y:S01]  /*5090*/  HMMA.16816.F32 R116, R96.reuse, R124, R176 ;  /* 0x0000007c6074723c */ /* 0x040fe200000018b0 */
[----:B------:R-:W-:Y:S02]  /*50a0*/  FADD.FTZ R5, R241, R3 ;  /* 0x00000003f1057221 */ /* 0x000fe40000010000 */
[----:B------:R-:W-:Y:S02]  /*50b0*/  FADD.FTZ R4, R212, R4 ;  /* 0x00000004d4047221 */ /* 0x000fe40000010000 */
[----:B------:R-:W-:Y:S02]  /*50c0*/  FADD.FTZ R3, R235, R0 ;  /* 0x00000000eb037221 */ /* 0x000fe40000010000 */
[----:B------:R-:W-:Y:S01]  /*50d0*/  FADD.FTZ R0, R228, R8 ;  /* 0x00000008e4007221 */ /* 0x000fe20000010000 */
[----:B------:R-:W-:Y:S01]  /*50e0*/  HMMA.16816.F32 R124, R96, R126, R160 ;  /* 0x0000007e607c723c */ /* 0x000fe200000018a0 */
[----:B------:R-:W-:-:S02]  /*50f0*/  FADD.FTZ R4, R213, R4 ;  /* 0x00000004d5047221 */ /* 0x000fc40000010000 */
[----:B------:R-:W-:Y:S02]  /*5100*/  FADD.FTZ R5, R246, R5 ;  /* 0x00000005f6057221 */ /* 0x000fe40000010000 */
[----:B------:R-:W-:Y:S02]  /*5110*/  FADD.FTZ R0, R219, R0 ;  /* 0x00000000db007221 */ /* 0x000fe40000010000 */
[----:B------:R-:W-:Y:S01]  /*5120*/  FADD.FTZ R4, R211, R4 ;  /* 0x00000004d3047221 */ /* 0x000fe20000010000 */
[----:B------:R-:W-:Y:S01]  /*5130*/  HMMA.16816.F32 R160, R96, R172, R68 ;  /* 0x000000ac60a0723c */ /* 0x000fe20000001844 */
[----:B------:R-:W-:Y:S02]  /*5140*/  FADD.FTZ R5, R245, R5 ;  /* 0x00000005f5057221 */ /* 0x000fe40000010000 */
[----:B------:R-:W-:Y:S02]  /*5150*/  FADD.FTZ R0, R218, R0 ;  /* 0x00000000da007221 */ /* 0x000fe40000010000 */
[----:B------:R-:W-:-:S02]  /*5160*/  FADD.FTZ R4, R210, R4 ;  /* 0x00000004d2047221 */ /* 0x000fc40000010000 */
        /* <DEDUP_REMOVED lines=12> */
[----:B------:R-:W-:-:S04]  /*5230*/  FADD.FTZ R5, R201, R5 ;  /* 0x00000005c9057221 */ /* 0x000fc80000010000 */
[----:B------:R-:W-:-:S03]  /*5240*/  FADD.FTZ R5, R200, R5 ;  /* 0x00000005c8057221 */ /* 0x000fc60000010000 */
[C---:B------:R-:W-:Y:S08]  /*5250*/  HMMA.16816.F32 R140, R96.reuse, R142, R108 ;  /* 0x0000008e608c723c */ /* 0x040ff0000000186c */
[C---:B------:R-:W-:Y:S08]  /*5260*/  HMMA.16816.F32 R156, R96.reuse, R158, R56 ;  /* 0x0000009e609c723c */ /* 0x040ff00000001838 */
[C---:B------:R-:W-:Y:S08]  /*5270*/  HMMA.16816.F32 R172, R96.reuse, R174, R40 ;  /* 0x000000ae60ac723c */ /* 0x040ff00000001828 */
[C---:B------:R-:W-:Y:S08]  /*5280*/  HMMA.16816.F32 R80, R96.reuse, R82, R52 ;  /* 0x000000526050723c */ /* 0x040ff00000001834 */
[----:B------:R-:W-:Y:S07]  /*5290*/  HMMA.16816.F32 R96, R96, R6, R36 ;  /* 0x000000066060723c */ /* 0x000fee0000001824 */
[----:B------:R-:W-:-:S02]  /*52a0*/  FADD.FTZ R6, R238, R3 ;  /* 0x00000003ee067221 */ /* 0x000fc40000010000 */
[----:B------:R-:W-:Y:S02]  /*52b0*/  FADD.FTZ R3, R106, R0 ;  /* 0x000000006a037221 */ /* 0x000fe40000010000 */
[----:B------:R-:W-:Y:S02]  /*52c0*/  FADD.FTZ R6, R237, R6 ;  /* 0x00000006ed067221 */ /* 0x000fe40000010000 */
[----:B------:R-:W-:Y:S02]  /*52d0*/  FADD.FTZ R0, R65, R4 ;  /* 0x0000000441007221 */ /* 0x000fe40000010000 */
[----:B------:R-:W-:Y:S02]  /*52e0*/  FADD.FTZ R6, R236, R6 ;  /* 0x00000006ec067221 */ /* 0x000fe40000010000 */
[----:B------:R-:W-:Y:S02]  /*52f0*/  FADD.FTZ R4, R19, R3 ;  /* 0x0000000313047221 */ /* 0x000fe40000010000 */
        /* <DEDUP_REMOVED lines=17> */
[----:B------:R-:W-:Y:S01]  /*5410*/  FADD.FTZ R3, R24, R0 ;  /* 0x0000000018037221 */ /* 0x000fe20000010000 */
[----:B------:R1:W-:Y:S01]  /*5420*/  STL [R1+0x1c], R6 ;  /* 0x00001c0601007387 */ /* 0x0003e20000100800 */
[----:B------:R-:W-:-:S03]  /*5430*/  FADD.FTZ R0, R21, R5 ;  /* 0x0000000515007221 */ /* 0x000fc60000010000 */
[----:B------:R1:W-:Y:S04]  /*5440*/  STL [R1+0x20], R4 ;  /* 0x0000200401007387 */ /* 0x0003e80000100800 */
[----:B------:R1:W-:Y:S04]  /*5450*/  STL [R1+0x28], R0 ;  /* 0x0000280001007387 */ /* 0x0003e80000100800 */
[----:B------:R1:W-:Y:S01]  /*5460*/  STL [R1+0x24], R3 ;  /* 0x0000240301007387 */ /* 0x0003e20000100800 */
[----:B------:R-:W-:Y:S05]  /*5470*/  @!P4 BRA `(.L_x_11) ;  /* 0x00003d300000c947 */ /* 0x000fea0003800000 */
[----:B------:R-:W-:Y:S01]  /*5480*/  SHF.R.S32.HI R187, RZ, 0x1f, R64 ;  /* 0x0000001fffbb7819 */ /* 0x000fe20000011440 */
[C---:B-1----:R-:W-:Y:S01]  /*5490*/  IMAD.SHL.U32 R4, R64.reuse, 0x2, RZ ;  /* 0x0000000240047824 */ /* 0x042fe200078e00ff */
[----:B------:R-:W-:Y:S01]  /*54a0*/  SHF.R.S32.HI R186, RZ, 0x1f, R183 ;  /* 0x0000001fffba7819 */ /* 0x000fe200000114b7 */
[----:B------:R-:W-:Y:S01]  /*54b0*/  IMAD.MOV.U32 R107, RZ, RZ, R2 ;  /* 0x000000ffff6b7224 */ /* 0x000fe200078e0002 */
[----:B------:R-:W-:Y:S01]  /*54c0*/  SHF.L.U64.HI R0, R64, 0x1, R187 ;  /* 0x0000000140007819 */ /* 0x000fe200000102bb */
[----:B------:R-:W-:Y:S01]  /*54d0*/  IMAD.MOV.U32 R100, RZ, RZ, R104 ;  /* 0x000000ffff647224 */ /* 0x000fe200078e0068 */
[C---:B------:R-:W-:Y:S01]  /*54e0*/  SHF.L.U64.HI R3, R183.reuse, 0x1, R186 ;  /* 0x00000001b7037819 */ /* 0x040fe200000102ba */
[----:B------:R-:W-:Y:S01]  /*54f0*/  IMAD.MOV.U32 R106, RZ, RZ, R103 ;  /* 0x000000ffff6a7224 */ /* 0x000fe200078e0067 */
[----:B------:R-:W-:Y:S01]  /*5500*/  SHF.R.S32.HI R186, RZ, 0x1f, R184 ;  /* 0x0000001fffba7819 */ /* 0x000fe200000114b8 */
[----:B------:R1:W-:Y:S03]  /*5510*/  STL [R1+0x14], R0 ;  /* 0x0000140001007387 */ /* 0x0003e60000100800 */
[----:B------:R-:W-:Y:S01]  /*5520*/  SHF.L.U64.HI R2, R184, 0x1, R186 ;  /* 0x00000001b8027819 */ /* 0x000fe200000102ba */
[----:B------:R-:W-:Y:S04]  /*5530*/  STL [R1+0x10], R4 ;  /* 0x0000100401007387 */ /* 0x000fe80000100800 */
[----:B------:R2:W-:Y:S01]  /*5540*/  STL [R1+0xc], R3 ;  /* 0x00000c0301007387 */ /* 0x0005e20000100800 */
[----:B-1----:R-:W-:-:S05]  /*5550*/  IMAD.SHL.U32 R0, R183, 0x2, RZ ;  /* 0x00000002b7007824 */ /* 0x002fca00078e00ff */
[----:B------:R1:W-:Y:S01]  /*5560*/  STL [R1+0x8], R0 ;  /* 0x0000080001007387 */ /* 0x0003e20000100800 */
[----:B--2---:R-:W-:Y:S02]  /*5570*/  MOV R3, R105 ;  /* 0x0000006900037202 */ /* 0x004fe40000000f00 */
[----:B-1----:R-:W-:-:S05]  /*5580*/  SHF.L.U32 R0, R184, 0x1, RZ ;  /* 0x00000001b8007819 */ /* 0x002fca00000006ff */
[----:B------:R1:W-:Y:S04]  /*5590*/  STL [R1], R0 ;  /* 0x0000000001007387 */ /* 0x0003e80000100800 */
[----:B------:R1:W-:Y:S01]  /*55a0*/  STL [R1+0x4], R2 ;  /* 0x0000040201007387 */ /* 0x0003e20000100800 */
[----:B------:R-:W-:Y:S05]  /*55b0*/  BRA `(.L_x_12) ;  /* 0x0000037000007947 */ /* 0x000fea0003800000 */
.L_x_14:
[----:B------:R-:W2:Y:S01]  /*55c0*/  LDL R2, [R1+0x34] ;  /* 0x0000340001027983 */ /* 0x000ea20000100800 */
[----:B------:R-:W-:Y:S03]  /*55d0*/  IMAD.MOV.U32 R227, RZ, RZ, RZ ;  /* 0x000000ffffe37224 */ /* 0x000fe600078e00ff */
[----:B------:R-:W3:Y:S04]  /*55e0*/  LDL R102, [R1+0x18] ;  /* 0x0000180001667983 */ /* 0x000ee80000100800 */
[----:B------:R-:W4:Y:S04]  /*55f0*/  LDL.64 R216, [R1+0x40] ;  /* 0x0000400001d87983 */ /* 0x000f280000100a00 */
[----:B------:R-:W5:Y:S04]  /*5600*/  LDL R103, [R1+0x54] ;  /* 0x0000540001677983 */ /* 0x000f680000100800 */
[----:B------:R-:W4:Y:S04]  /*5610*/  LDL.64 R104, [R1+0x38] ;  /* 0x0000380001687983 */ /* 0x000f280000100a00 */
[----:B------:R-:W5:Y:S01]  /*5620*/  LDL R101, [R1+0x50] ;  /* 0x0000500001657983 */ /* 0x000f620000100800 */
[----:B--2---:R-:W-:Y:S05]  /*5630*/  IMAD R2, R250, 0x40, R2 ;  /* 0x00000040fa027824 */ /* 0x004fea00078e0202 */
[----:B---3--:R-:W-:Y:S05]  /*5640*/  IADD3 R2, R2, -0x40, R102 ;  /* 0xffffffc002027810 */ /* 0x008fea0007ffe066 */
[----:B------:R-:W-:Y:S04]  /*5650*/  @P0 IMAD.HI.U32 R4, R2, c[0x0][0x2bc], RZ ;  /* 0x0000af0002040a27 */ /* 0x000fe800078e00ff */
[----:B------:R-:W-:Y:S01]  /*5660*/  IMAD.MOV.U32 R0, RZ, RZ, R2 ;  /* 0x000000ffff007224 */ /* 0x000fe200078e0002 */
[----:B------:R-:W-:Y:S04]  /*5670*/  @P0 SHF.R.U32.HI R0, RZ, c[0x0][0x2c0], R4 ;  /* 0x0000b000ff000a19 */ /* 0x000fe80000011604 */
[C---:B----4-:R-:W-:Y:S04]  /*5680*/  @!P6 IADD3 R5, P4, R0.reuse, R216, RZ ;  /* 0x000000d80005e210 */ /* 0x050fe80007f9e0ff */
[----:B-----5:R-:W-:Y:S01]  /*5690*/  @!P6 LEA.HI.X.SX32 R6, R0, R103, 0x1, P4 ;  /* 0x000000670006e211 */ /* 0x020fe200020f0eff */
[----:B------:R-:W-:Y:S01]  /*56a0*/  IMAD.MOV R0, RZ, RZ, -R0 ;  /* 0x000000ffff007224 */ /* 0x000fe200078e0a00 */
[C---:B------:R-:W-:Y:S03]  /*56b0*/  @!P6 LEA R4, P4, R5.reuse, c[0x0][0x2a0], 0x2 ;  /* 0x0000a8000504ea11 */ /* 0x040fe600078810ff */
[----:B------:R-:W-:Y:S01]  /*56c0*/  IMAD R230, R0, c[0x0][0x2b8], R2 ;  /* 0x0000ae0000e67a24 */ /* 0x000fe200078e0202 */
[----:B------:R-:W-:Y:S04]  /*56d0*/  @!P6 LEA.HI.X R5, R5, c[0x0][0x2a4], R6, 0x2, P4 ;  /* 0x0000a9000505ea11 */ /* 0x000fe800020f1406 */
[----:B------:R-:W-:Y:S01]  /*56e0*/  SHF.R.S32.HI R0, RZ, 0x1f, R230 ;  /* 0x0000001fff007819 */ /* 0x000fe200000114e6 */
[----:B------:R1:W2:Y:S04]  /*56f0*/  @!P6 LDG.E R227, [R4.64] ;  /* 0x0000000604e3e981 */ /* 0x0002a8000c1e1900 */
[----:B------:R-:W-:Y:S04]  /*5700*/  IMAD R0, R0, c[0x0][0x1e0], RZ ;  /* 0x0000780000007a24 */ /* 0x000fe800078e02ff */
[C---:B------:R-:W-:Y:S02]  /*5710*/  IMAD R0, R230.reuse, c[0x0][0x1e4], R0 ;  /* 0x00007900e6007a24 */ /* 0x040fe400078e0200 */
[----:B-1----:R-:W-:Y:S04]  /*5720*/  IMAD.WIDE.U32 R4, R230, c[0x0][0x1e0], RZ ;  /* 0x00007800e6047a25 */ /* 0x002fe800078e00ff */
[----:B------:R-:W-:Y:S01]  /*5730*/  IMAD.IADD R5, R5, 0x1, R0 ;  /* 0x0000000105057824 */ /* 0x000fe200078e0200 */
[----:B--2---:R-:W-:Y:S03]  /*5740*/  SHF.R.S32.HI R0, RZ, 0x1f, R227 ;  /* 0x0000001fff007819 */ /* 0x004fe600000114e3 */
[C---:B------:R-:W-:Y:S04]  /*5750*/  IMAD.WIDE.U32 R4, R227.reuse, c[0x0][0x1f0], R4 ;  /* 0x00007c00e3047a25 */ /* 0x040fe800078e0004 */
[----:B------:R-:W-:Y:S01]  /*5760*/  IMAD R0, R0, c[0x0][0x1f0], RZ ;  /* 0x00007c0000007a24 */ /* 0x000fe200078e02ff */
[----:B------:R-:W-:Y:S03]  /*5770*/  IADD3 R2, P4, R104, R4, RZ ;  /* 0x0000000468027210 */ /* 0x000fe60007f9e0ff */
[----:B------:R-:W-:Y:S05]  /*5780*/  IMAD R0, R227, c[0x0][0x1f4], R0 ;  /* 0x00007d00e3007a24 */ /* 0x000fea00078e0200 */
[----:B------:R-:W-:Y:S02]  /*5790*/  IADD3.X R4, R101, R5, R0, P4, !PT ;  /* 0x0000000565047210 */ /* 0x000fe400027fe400 */
[C---:B------:R-:W-:Y:S04]  /*57a0*/  LEA R0, P4, R2.reuse, c[0x0][0x1c8], 0x1 ;  /* 0x0000720002007a11 */ /* 0x040fe800078808ff */
[----:B------:R-:W-:Y:S02]  /*57b0*/  LEA.HI.X R2, R2, c[0x0][0x1cc], R4, 0x1, P4 ;  /* 0x0000730002027a11 */ /* 0x000fe400020f0c04 */
[----:B------:R-:W1:Y:S04]  /*57c0*/  SHFL.IDX PT, R4, R0, RZ, 0x1c1f ;  /* 0x001c1fff00047589 */ /* 0x000e6800000e0000 */
[----:B------:R-:W2:Y:S04]  /*57d0*/  SHFL.IDX PT, R5, R2, RZ, 0x1c1f ;  /* 0x001c1fff02057589 */ /* 0x000ea800000e0000 */
[----:B------:R-:W3:Y:S04]  /*57e0*/  SHFL.IDX PT, R0, R0, 0x1, 0x1c1f ;  /* 0x003c1f0000007f89 */ /* 0x000ee800000e0000 */
[----:B------:R-:W4:Y:S01]  /*57f0*/  SHFL.IDX PT, R2, R2, 0x1, 0x1c1f ;  /* 0x003c1f0002027f89 */ /* 0x000f2200000e0000 */
[C---:B-1----:R-:W-:Y:S02]  /*5800*/  IADD3 R6, P5, R4.reuse, R252, RZ ;  /* 0x000000fc04067210 */ /* 0x042fe40007fbe0ff */
[C---:B------:R-:W-:Y:S02]  /*5810*/  IADD3 R12, P4, R4.reuse, R251, RZ ;  /* 0x000000fb040c7210 */ /* 0x040fe40007f9e0ff */
[C---:B--2---:R-:W-:Y:S02]  /*5820*/  IADD3.X R7, R5.reuse, R249, RZ, P5, !PT ;  /* 0x000000f905077210 */ /* 0x044fe40002ffe4ff */
[----:B------:R-:W-:Y:S01]  /*5830*/  IADD3 R10, P5, R4, R248, RZ ;  /* 0x000000f8040a7210 */ /* 0x000fe20007fbe0ff */
[C---:B------:R-:W-:Y:S01]  /*5840*/  IMAD.X R13, R5.reuse, 0x1, R247, P4 ;  /* 0x00000001050d7824 */ /* 0x040fe200020e06f7 */
[----:B---3--:R-:W-:Y:S01]  /*5850*/  IADD3 R8, P4, R0, R252, RZ ;  /* 0x000000fc00087210 */ /* 0x008fe20007f9e0ff */
[----:B------:R1:W-:Y:S02]  /*5860*/  LDGSTS.E.BYPASS.LTC128B.128 [R226+0x3100], [R6.64], !P3 ;  /* 0x0310000006e27fae */ /* 0x0003e4000d901d46 */
[--C-:B------:R-:W-:Y:S02]  /*5870*/  IMAD.X R11, R5, 0x1, R228.reuse, P5 ;  /* 0x00000001050b7824 */ /* 0x100fe400028e06e4 */
[----:B------:R2:W-:Y:S01]  /*5880*/  LDGSTS.E.BYPASS.LTC128B.128 [R226+0x4100], [R12.64], !P2 ;  /* 0x041000000ce27fae */ /* 0x0005e2000d101d46 */
[----:B----4-:R-:W-:Y:S01]  /*5890*/  IMAD.X R9, R2, 0x1, R249, P4 ;  /* 0x0000000102097824 */ /* 0x010fe200020e06f9 */
[----:B------:R-:W-:Y:S02]  /*58a0*/  IADD3 R4, P4, R0, R248, RZ ;  /* 0x000000f800047210 */ /* 0x000fe40007f9e0ff */
[----:B------:R2:W-:Y:S03]  /*58b0*/  LDGSTS.E.BYPASS.LTC128B.128 [R226+0x5100], [R10.64], !P1 ;  /* 0x051000000ae27fae */ /* 0x0005e6000c901d46 */
[----:B------:R-:W-:Y:S01]  /*58c0*/  IMAD.X R5, R2, 0x1, R228, P4 ;  /* 0x0000000102057824 */ /* 0x000fe200020e06e4 */
[----:B------:R2:W-:Y:S01]  /*58d0*/  LDGSTS.E.BYPASS.LTC128B.128 [R226+0x3900], [R8.64], !P3 ;  /* 0x0390000008e27fae */ /* 0x0005e2000d901d46 */
[----:B-1----:R-:W-:Y:S04]  /*58e0*/  IADD3 R6, P5, R0, R251, RZ ;  /* 0x000000fb00067210 */ /* 0x002fe80007fbe0ff */
[----:B------:R-:W-:Y:S05]  /*58f0*/  IADD3.X R7, R2, R247, RZ, P5, !PT ;  /* 0x000000f702077210 */ /* 0x000fea0002ffe4ff */
[----:B------:R2:W-:Y:S04]  /*5900*/  LDGSTS.E.BYPASS.LTC128B.128 [R226+0x4900], [R6.64], !P2 ;  /* 0x0490000006e27fae */ /* 0x0005e8000d101d46 */
[----:B------:R2:W-:Y:S01]  /*5910*/  LDGSTS.E.BYPASS.LTC128B.128 [R226+0x5900], [R4.64], !P1 ;  /* 0x0590000004e27fae */ /* 0x0005e2000c901d46 */
[----:B------:R-:W-:-:S05]  /*5920*/  BRA `(.L_x_13) ;  /* 0x0000137000007947 */ /* 0x000fca0003800000 */
.L_x_12:
[----:B------:R-:W2:Y:S01]  /*5930*/  LDL.64 R104, [R1+0x48] ;  /* 0x0000480001687983 */ /* 0x000ea20000100a00 */
[----:B------:R-:W-:Y:S04]  /*5940*/  DEPBAR.LE SB0, 0x0 ;  /* 0x000080000000791a */ /* 0x000fe80000000000 */
[----:B-1----:R-:W-:Y:S01]  /*5950*/  SHF.R.S32.HI R0, RZ, 0x1f, R230 ;  /* 0x0000001fff007819 */ /* 0x002fe200000114e6 */
[----:B------:R-:W3:Y:S01]  /*5960*/  LDL R101, [R1+0x58] ;  /* 0x0000580001657983 */ /* 0x000ee20000100800 */
[----:B------:R-:W-:Y:S01]  /*5970*/  IMAD.WIDE.U32 R102, R230, c[0x0][0x208], RZ ;  /* 0x00008200e6667a25 */ /* 0x000fe200078e00ff */
[----:B------:R-:W-:Y:S02]  /*5980*/  SHF.R.S32.HI R2, RZ, 0x1f, R227 ;  /* 0x0000001fff027819 */ /* 0x000fe400000114e3 */
[----:B------:R-:W4:Y:S01]  /*5990*/  LDL R252, [R1+0x10] ;  /* 0x0000100001fc7983 */ /* 0x000f220000100800 */
[----:B------:R-:W-:Y:S02]  /*59a0*/  IMAD R0, R0, c[0x0][0x208], RZ ;  /* 0x0000820000007a24 */ /* 0x000fe400078e02ff */
[----:B------:R-:W-:Y:S01]  /*59b0*/  IMAD R2, R2, c[0x0][0x218], RZ ;  /* 0x0000860002027a24 */ /* 0x000fe200078e02ff */
[----:B------:R-:W5:Y:S01]  /*59c0*/  LDL R249, [R1+0x14] ;  /* 0x0000140001f97983 */ /* 0x000f620000100800 */
[----:B------:R-:W-:Y:S02]  /*59d0*/  IMAD R0, R230, c[0x0][0x20c], R0 ;  /* 0x00008300e6007a24 */ /* 0x000fe400078e0200 */
[----:B------:R-:W-:Y:S01]  /*59e0*/  IMAD R2, R227, c[0x0][0x21c], R2 ;  /* 0x00008700e3027a24 */ /* 0x000fe200078e0202 */
[----:B------:R-:W4:Y:S02]  /*59f0*/  LDL R251, [R1+0x8] ;  /* 0x0000080001fb7983 */ /* 0x000f240000100800 */
[----:B------:R-:W-:Y:S02]  /*5a00*/  IADD3 R103, R103, R0, RZ ;  /* 0x0000000067677210 */ /* 0x000fe40007ffe0ff */
[----:B------:R-:W4:Y:S03]  /*5a10*/  LDL R247, [R1+0xc] ;  /* 0x00000c0001f77983 */ /* 0x000f260000100800 */
[----:B------:R-:W-:Y:S01]  /*5a20*/  IMAD.WIDE.U32 R102, R227, c[0x0][0x218], R102 ;  /* 0x00008600e3667a25 */ /* 0x000fe200078e0066 */
[----:B------:R-:W4:Y:S04]  /*5a30*/  LDL R248, [R1] ;  /* 0x0000000001f87983 */ /* 0x000f280000100800 */
[----:B------:R-:W4:Y:S04]  /*5a40*/  LDL R228, [R1+0x4] ;  /* 0x0000040001e47983 */ /* 0x000f280000100800 */
[----:B------:R-:W-:Y:S08]  /*5a50*/  BAR.SYNC.DEFER_BLOCKING 0x0 ;  /* 0x0000000000007b1d */ /* 0x000ff00000010000 */
[----:B------:R-:W-:Y:S08]  /*5a60*/  LDSM.16.M88.4 R64, [R224+0x6100] ;  /* 0x00610000e040783b */ /* 0x000ff00000000200 */
[----:B------:R-:W1:Y:S08]  /*5a70*/  LDSM.16.M88.4 R16, [R220+0x3100] ;  /* 0x00310000dc10783b */ /* 0x000e700000000200 */
[----:B------:R-:W1:Y:S08]  /*5a80*/  LDSM.16.M88.4 R60, [R224+0x7100] ;  /* 0x00710000e03c783b */ /* 0x000e700000000200 */
[----:B------:R-:W1:Y:S08]  /*5a90*/  LDSM.16.M88.4 R32, [R220+0x3500] ;  /* 0x00350000dc20783b */ /* 0x000e700000000200 */
[----:B------:R-:W5:Y:S04]  /*5aa0*/  LDL R246, [R1+0x2c] ;  /* 0x00002c0001f67983 */ /* 0x000f680000100800 */
[----:B------:R-:W1:Y:S08]  /*5ab0*/  LDSM.16.M88.4 R48, [R220+0x3900] ;  /* 0x00390000dc30783b */ /* 0x000e700000000200 */
[----:B------:R-:W1:Y:S02]  /*5ac0*/  LDSM.16.M88.4 R108, [R220+0x3d00] ;  /* 0x003d0000dc6c783b */ /* 0x000e640000000200 */
[-C--:B-1----:R-:W-:Y:S06]  /*5ad0*/  HMMA.16816.F32 R4, R64, R16.reuse, RZ ;  /* 0x000000104004723c */ /* 0x082fec00000018ff */
[----:B------:R-:W-:Y:S02]  /*5ae0*/  LDSM.16.M88.4 R176, [R225+0x6100] ;  /* 0x00610000e1b0783b */ /* 0x000fe40000000200 */
[C---:B------:R-:W-:Y:S06]  /*5af0*/  HMMA.16816.F32 R8, R60.reuse, R16, RZ ;  /* 0x000000103c08723c */ /* 0x040fec00000018ff */
[----:B------:R-:W1:Y:S02]  /*5b00*/  LDSM.16.M88.4 R180, [R223] ;  /* 0x00000000dfb4783b */ /* 0x000e640000000200 */
[-C--:B------:R-:W-:Y:S06]  /*5b10*/  HMMA.16816.F32 R12, R60, R18.reuse, RZ ;  /* 0x000000123c0c723c */ /* 0x080fec00000018ff */
[----:B------:R-:W1:Y:S02]  /*5b20*/  LDSM.16.M88.4 R184, [R225+0x7100] ;  /* 0x00710000e1b8783b */ /* 0x000e640000000200 */
[C---:B------:R-:W-:Y:S06]  /*5b30*/  HMMA.16816.F32 R16, R64.reuse, R18, RZ ;  /* 0x000000124010723c */ /* 0x040fec00000018ff */
[----:B------:R-:W1:Y:S02]  /*5b40*/  LDSM.16.M88.4 R188, [R223+0x400] ;  /* 0x00040000dfbc783b */ /* 0x000e640000000200 */
[-C--:B------:R-:W-:Y:S08]  /*5b50*/  HMMA.16816.F32 R20, R64, R32.reuse, RZ ;  /* 0x000000204014723c */ /* 0x080ff000000018ff */
[C---:B------:R-:W-:Y:S08]  /*5b60*/  HMMA.16816.F32 R24, R60.reuse, R32, RZ ;  /* 0x000000203c18723c */ /* 0x040ff000000018ff */
        /* <DEDUP_REMOVED lines=9> */
[----:B------:R-:W-:Y:S01]  /*5c00*/  HMMA.16816.F32 R64, R64, R110, RZ ;  /* 0x0000006e4040723c */ /* 0x000fe200000018ff */
[----:B------:R-:W2:Y:S07]  /*5c10*/  LDSM.16.M88.4 R108, [R223+0x800] ;  /* 0x00080000df6c783b */ /* 0x000eae0000000200 */
[-C--:B-1----:R-:W-:Y:S08]  /*5c20*/  HMMA.16816.F32 R4, R176, R180.reuse, R4 ;  /* 0x000000b4b004723c */ /* 0x082ff00000001804 */
[C---:B------:R-:W-:Y:S08]  /*5c30*/  HMMA.16816.F32 R8, R184.reuse, R180, R8 ;  /* 0x000000b4b808723c */ /* 0x040ff00000001808 */
[-C--:B------:R-:W-:Y:S08]  /*5c40*/  HMMA.16816.F32 R12, R184, R182.reuse, R12 ;  /* 0x000000b6b80c723c */ /* 0x080ff0000000180c */
[C---:B------:R-:W-:Y:S01]  /*5c50*/  HMMA.16816.F32 R16, R176.reuse, R182, R16 ;  /* 0x000000b6b010723c */ /* 0x040fe20000001810 */
[----:B------:R-:W1:Y:S07]  /*5c60*/  LDSM.16.M88.4 R180, [R223+0xc00] ;  /* 0x000c0000dfb4783b */ /* 0x000e6e0000000200 */
[-C--:B------:R-:W-:Y:S08]  /*5c70*/  HMMA.16816.F32 R20, R176, R188.reuse, R20 ;  /* 0x000000bcb014723c */ /* 0x080ff00000001814 */
[C---:B------:R-:W-:Y:S08]  /*5c80*/  HMMA.16816.F32 R24, R184.reuse, R188, R24 ;  /* 0x000000bcb818723c */ /* 0x040ff00000001818 */
[-C--:B------:R-:W-:Y:S08]  /*5c90*/  HMMA.16816.F32 R28, R184, R190.reuse, R28 ;  /* 0x000000beb81c723c */ /* 0x080ff0000000181c */
[C---:B------:R-:W-:Y:S08]  /*5ca0*/  HMMA.16816.F32 R32, R176.reuse, R190, R32 ;  /* 0x000000beb020723c */ /* 0x040ff00000001820 */
[-C--:B--2---:R-:W-:Y:S04]  /*5cb0*/  HMMA.16816.F32 R36, R176, R108.reuse, R36 ;  /* 0x0000006cb024723c */ /* 0x084fe80000001824 */
[----:B------:R-:W-:Y:S04]  /*5cc0*/  IADD3 R0, P4, R104, R102, RZ ;  /* 0x0000006668007210 */ /* 0x000fe80007f9e0ff */
[----:B---3--:R-:W-:Y:S01]  /*5cd0*/  IADD3.X R102, R101, R103, R2, P4, !PT ;  /* 0x0000006765667210 */ /* 0x008fe200027fe402 */
[C---:B------:R-:W-:Y:S04]  /*5ce0*/  HMMA.16816.F32 R40, R184.reuse, R108, R40 ;  /* 0x0000006cb828723c */ /* 0x040fe80000001828 */
[C---:B------:R-:W-:Y:S04]  /*5cf0*/  LEA R2, P4, R0.reuse, c[0x0][0x1f8], 0x1 ;  /* 0x00007e0000027a11 */ /* 0x040fe800078808ff */
[----:B------:R-:W-:Y:S01]  /*5d00*/  LEA.HI.X R0, R0, c[0x0][0x1fc], R102, 0x1, P4 ;  /* 0x00007f0000007a11 */ /* 0x000fe200020f0c66 */
[-C--:B------:R-:W-:Y:S01]  /*5d10*/  HMMA.16816.F32 R44, R184, R110.reuse, R44 ;  /* 0x0000006eb82c723c */ /* 0x080fe2000000182c */
[----:B------:R-:W4:Y:S07]  /*5d20*/  SHFL.IDX PT, R102, R2, RZ, 0x1c1f ;  /* 0x001c1fff02667589 */ /* 0x000f2e00000e0000 */
[C---:B------:R-:W-:Y:S01]  /*5d30*/  HMMA.16816.F32 R48, R176.reuse, R110, R48 ;  /* 0x0000006eb030723c */ /* 0x040fe20000001830 */
[----:B------:R-:W5:Y:S07]  /*5d40*/  SHFL.IDX PT, R101, R0, RZ, 0x1c1f ;  /* 0x001c1fff00657589 */ /* 0x000f6e00000e0000 */
[-C--:B-1----:R-:W-:Y:S01]  /*5d50*/  HMMA.16816.F32 R52, R176, R180.reuse, R52 ;  /* 0x000000b4b034723c */ /* 0x082fe20000001834 */
[----:B------:R-:W1:Y:S07]  /*5d60*/  SHFL.IDX PT, R2, R2, 0x1, 0x1c1f ;  /* 0x003c1f0002027f89 */ /* 0x000e6e00000e0000 */
[C---:B------:R-:W-:Y:S01]  /*5d70*/  HMMA.16816.F32 R56, R184.reuse, R180, R56 ;  /* 0x000000b4b838723c */ /* 0x040fe20000001838 */
[----:B------:R-:W2:Y:S03]  /*5d80*/  SHFL.IDX PT, R0, R0, 0x1, 0x1c1f ;  /* 0x003c1f0000007f89 */ /* 0x000ea600000e0000 */
[C---:B----4-:R-:W-:Y:S02]  /*5d90*/  IADD3 R104, P5, R102.reuse, R252, RZ ;  /* 0x000000fc66687210 */ /* 0x050fe40007fbe0ff */
[C---:B------:R-:W-:Y:S02]  /*5da0*/  IADD3 R192, P4, R102.reuse, R251, RZ ;  /* 0x000000fb66c07210 */ /* 0x040fe40007f9e0ff */
[-C--:B------:R-:W-:Y:S04]  /*5db0*/  HMMA.16816.F32 R60, R184, R182.reuse, R60 ;  /* 0x000000b6b83c723c */ /* 0x080fe8000000183c */
[C---:B-----5:R-:W-:Y:S02]  /*5dc0*/  IADD3.X R105, R101.reuse, R249, RZ, P5, !PT ;  /* 0x000000f965697210 */ /* 0x060fe40002ffe4ff */
[C---:B------:R-:W-:Y:S02]  /*5dd0*/  IADD3.X R193, R101.reuse, R247, RZ, P4, !PT ;  /* 0x000000f765c17210 */ /* 0x040fe400027fe4ff */
[----:B------:R-:W-:Y:S01]  /*5de0*/  IADD3 R188, P5, R102, R248, RZ ;  /* 0x000000f866bc7210 */ /* 0x000fe20007fbe0ff */
[----:B------:R1:W-:Y:S01]  /*5df0*/  LDGSTS.E.BYPASS.LTC128B.128 [R226+0x100], [R104.64], !P3 ;  /* 0x0010000068e27fae */ /* 0x0003e2000d901d46 */
[----:B------:R-:W-:Y:S04]  /*5e00*/  HMMA.16816.F32 R64, R176, R182, R64 ;  /* 0x000000b6b040723c */ /* 0x000fe80000001840 */
[----:B------:R-:W-:Y:S03]  /*5e10*/  IADD3.X R189, R101, R228, RZ, P5, !PT ;  /* 0x000000e465bd7210 */ /* 0x000fe60002ffe4ff */
[----:B------:R3:W-:Y:S08]  /*5e20*/  LDGSTS.E.BYPASS.LTC128B.128 [R226+0x1100], [R192.64], !P2 ;  /* 0x01100000c0e27fae */ /* 0x0007f0000d101d46 */
[----:B------:R4:W-:Y:S01]  /*5e30*/  LDGSTS.E.BYPASS.LTC128B.128 [R226+0x2100], [R188.64], !P1 ;  /* 0x02100000bce27fae */ /* 0x0009e2000c901d46 */
[----:B-1----:R-:W-:Y:S04]  /*5e40*/  IADD3 R104, P5, R2, R251, RZ ;  /* 0x000000fb02687210 */ /* 0x002fe80007fbe0ff */
[----:B--2---:R-:W-:Y:S02]  /*5e50*/  IADD3.X R105, R0, R247, RZ, P5, !PT ;  /* 0x000000f700697210 */ /* 0x004fe40002ffe4ff */
[----:B---3--:R-:W-:Y:S04]  /*5e60*/  IADD3 R192, P4, R2, R252, RZ ;  /* 0x000000fc02c07210 */ /* 0x008fe80007f9e0ff */
[----:B------:R-:W-:Y:S02]  /*5e70*/  IADD3.X R193, R0, R249, RZ, P4, !PT ;  /* 0x000000f900c17210 */ /* 0x000fe400027fe4ff */
[----:B------:R-:W-:Y:S03]  /*5e80*/  IADD3 R102, P4, R2, R248, RZ ;  /* 0x000000f802667210 */ /* 0x000fe60007f9e0ff */
[----:B------:R1:W-:Y:S01]  /*5e90*/  LDGSTS.E.BYPASS.LTC128B.128 [R226+0x900], [R192.64], !P3 ;  /* 0x00900000c0e27fae */ /* 0x0003e2000d901d46 */
[----:B------:R-:W-:Y:S02]  /*5ea0*/  IADD3.X R103, R0, R228, RZ, P4, !PT ;  /* 0x000000e400677210 */ /* 0x000fe400027fe4ff */
[----:B------:R-:W-:Y:S05]  /*5eb0*/  ISETP.GT.AND P4, PT, R250, R246, PT ;  /* 0x000000f6fa00720c */ /* 0x000fea0003f84270 */
[----:B------:R2:W-:Y:S08]  /*5ec0*/  LDGSTS.E.BYPASS.LTC128B.128 [R226+0x1900], [R104.64], !P2 ;  /* 0x0190000068e27fae */ /* 0x0005f0000d101d46 */
[----:B------:R2:W-:Y:S08]  /*5ed0*/  LDGSTS.E.BYPASS.LTC128B.128 [R226+0x2900], [R102.64], !P1 ;  /* 0x0290000066e27fae */ /* 0x0005f0000c901d46 */
[----:B----4-:R-:W-:Y:S08]  /*5ee0*/  LDSM.16.M88.4 R188, [R224+0x8100] ;  /* 0x00810000e0bc783b */ /* 0x010ff00000000200 */
[----:B-1----:R-:W1:Y:S08]  /*5ef0*/  LDSM.16.M88.4 R192, [R220+0x4100] ;  /* 0x00410000dcc0783b */ /* 0x002e700000000200 */
[----:B------:R-:W3:Y:S08]  /*5f00*/  LDSM.16.M88.4 R196, [R224+0x9100] ;  /* 0x00910000e0c4783b */ /* 0x000ef00000000200 */
[----:B------:R-:W0:Y:S08]  /*5f10*/  LDGDEPBAR ;  /* 0x00000000000079af */ /* 0x000e300000000000 */
[----:B------:R-:W4:Y:S08]  /*5f20*/  LDSM.16.M88.4 R108, [R220+0x4500] ;  /* 0x00450000dc6c783b */ /* 0x000f300000000200 */
[----:B------:R-:W5:Y:S08]  /*5f30*/  LDSM.16.M88.4 R200, [R220+0x4900] ;  /* 0x00490000dcc8783b */ /* 0x000f700000000200 */
[----:B------:R-:W2:Y:S01]  /*5f40*/  LDSM.16.M88.4 R204, [R220+0x4d00] ;  /* 0x004d0000dccc783b */ /* 0x000ea20000000200 */
[-C--:B-1----:R-:W-:Y:S07]  /*5f50*/  HMMA.16816.F32 R4, R188, R192.reuse, R4 ;  /* 0x000000c0bc04723c */ /* 0x082fee0000001804 */
[----:B------:R-:W-:Y:S01]  /*5f60*/  LDSM.16.M88.4 R208, [R225+0x8100] ;  /* 0x00810000e1d0783b */ /* 0x000fe20000000200 */
[C---:B---3--:R-:W-:Y:S07]  /*5f70*/  HMMA.16816.F32 R8, R196.reuse, R192, R8 ;  /* 0x000000c0c408723c */ /* 0x048fee0000001808 */
[----:B------:R-:W1:Y:S01]  /*5f80*/  LDSM.16.M88.4 R212, [R223+0x1000] ;  /* 0x00100000dfd4783b */ /* 0x000e620000000200 */
[-C--:B------:R-:W-:Y:S07]  /*5f90*/  HMMA.16816.F32 R12, R196, R194.reuse, R12 ;  /* 0x000000c2c40c723c */ /* 0x080fee000000180c */
[----:B------:R-:W3:Y:S01]  /*5fa0*/  LDSM.16.M88.4 R184, [R225+0x9100] ;  /* 0x00910000e1b8783b */ /* 0x000ee20000000200 */
[C---:B------:R-:W-:Y:S07]  /*5fb0*/  HMMA.16816.F32 R16, R188.reuse, R194, R16 ;  /* 0x000000c2bc10723c */ /* 0x040fee0000001810 */
[----:B------:R-:W1:Y:S01]  /*5fc0*/  LDSM.16.M88.4 R176, [R223+0x1400] ;  /* 0x00140000dfb0783b */ /* 0x000e620000000200 */
[-C--:B----4-:R-:W-:Y:S07]  /*5fd0*/  HMMA.16816.F32 R20, R188, R108.reuse, R20 ;  /* 0x0000006cbc14723c */ /* 0x090fee0000001814 */
[----:B------:R-:W-:Y:S01]  /*5fe0*/  LDSM.16.M88.4 R180, [R223+0x1c00] ;  /* 0x001c0000dfb4783b */ /* 0x000fe20000000200 */
[C---:B------:R-:W-:Y:S07]  /*5ff0*/  HMMA.16816.F32 R24, R196.reuse, R108, R24 ;  /* 0x0000006cc418723c */ /* 0x040fee0000001818 */
[----:B------:R-:W-:Y:S01]  /*6000*/  LDSM.16.M88.4 R192, [R220+0x5100] ;  /* 0x00510000dcc0783b */ /* 0x000fe20000000200 */
[-C--:B------:R-:W-:Y:S07]  /*6010*/  HMMA.16816.F32 R28, R196, R110.reuse, R28 ;  /* 0x0000006ec41c723c */ /* 0x080fee000000181c */
[----:B------:R-:W-:Y:S01]  /*6020*/  LDSM.16.M88.4 R216, [R223+0x2000] ;  /* 0x00200000dfd8783b */ /* 0x000fe20000000200 */
[C---:B------:R-:W-:Y:S07]  /*6030*/  HMMA.16816.F32 R32, R188.reuse, R110, R32 ;  /* 0x0000006ebc20723c */ /* 0x040fee0000001820 */
[----:B------:R-:W4:Y:S01]  /*6040*/  LDSM.16.M88.4 R108, [R223+0x1800] ;  /* 0x00180000df6c783b */ /* 0x000f220000000200 */
[-C--:B-----5:R-:W-:Y:S08]  /*6050*/  HMMA.16816.F32 R36, R188, R200.reuse, R36 ;  /* 0x000000c8bc24723c */ /* 0x0a0ff00000001824 */
[C---:B------:R-:W-:Y:S08]  /*6060*/  HMMA.16816.F32 R40, R196.reuse, R200, R40 ;  /* 0x000000c8c428723c */ /* 0x040ff00000001828 */
[-C--:B------:R-:W-:Y:S08]  /*6070*/  HMMA.16816.F32 R44, R196, R202.reuse, R44 ;  /* 0x000000cac42c723c */ /* 0x080ff0000000182c */
[C---:B------:R-:W-:Y:S01]  /*6080*/  HMMA.16816.F32 R48, R188.reuse, R202, R48 ;  /* 0x000000cabc30723c */ /* 0x040fe20000001830 */
[----:B------:R-:W-:Y:S07]  /*6090*/  LDSM.16.M88.4 R200, [R220+0x5500] ;  /* 0x00550000dcc8783b */ /* 0x000fee0000000200 */
[-C--:B--2---:R-:W-:Y:S08]  /*60a0*/  HMMA.16816.F32 R52, R188, R204.reuse, R52 ;  /* 0x000000ccbc34723c */ /* 0x084ff00000001834 */
[C---:B------:R-:W-:Y:S08]  /*60b0*/  HMMA.16816.F32 R56, R196.reuse, R204, R56 ;  /* 0x000000ccc438723c */ /* 0x040ff00000001838 */
[-C--:B------:R-:W-:Y:S01]  /*60c0*/  HMMA.16816.F32 R60, R196, R206.reuse, R60 ;  /* 0x000000cec43c723c */ /* 0x080fe2000000183c */
[----:B------:R-:W-:Y:S07]  /*60d0*/  LDSM.16.M88.4 R196, [R224+0xb100] ;  /* 0x00b10000e0c4783b */ /* 0x000fee0000000200 */
[----:B------:R-:W-:Y:S01]  /*60e0*/  HMMA.16816.F32 R64, R188, R206, R64 ;  /* 0x000000cebc40723c */ /* 0x000fe20000001840 */
[----:B------:R-:W2:Y:S07]  /*60f0*/  LDSM.16.M88.4 R188, [R224+0xa100] ;  /* 0x00a10000e0bc783b */ /* 0x000eae0000000200 */
[-C--:B-1----:R-:W-:Y:S01]  /*6100*/  HMMA.16816.F32 R4, R208, R212.reuse, R4 ;  /* 0x000000d4d004723c */ /* 0x082fe20000001804 */
[----:B------:R-:W1:Y:S07]  /*6110*/  LDSM.16.M88.4 R204, [R220+0x5900] ;  /* 0x00590000dccc783b */ /* 0x000e6e0000000200 */
[C---:B---3--:R-:W-:Y:S08]  /*6120*/  HMMA.16816.F32 R8, R184.reuse, R212, R8 ;  /* 0x000000d4b808723c */ /* 0x048ff00000001808 */
[-C--:B------:R-:W-:Y:S08]  /*6130*/  HMMA.16816.F32 R12, R184, R214.reuse, R12 ;  /* 0x000000d6b80c723c */ /* 0x080ff0000000180c */
[C---:B------:R-:W-:Y:S01]  /*6140*/  HMMA.16816.F32 R16, R208.reuse, R214, R16 ;  /* 0x000000d6d010723c */ /* 0x040fe20000001810 */
[----:B------:R-:W3:Y:S07]  /*6150*/  LDSM.16.M88.4 R212, [R220+0x5d00] ;  /* 0x005d0000dcd4783b */ /* 0x000eee0000000200 */
[-C--:B------:R-:W-:Y:S08]  /*6160*/  HMMA.16816.F32 R20, R208, R176.reuse, R20 ;  /* 0x000000b0d014723c */ /* 0x080ff00000001814 */
[C---:B------:R-:W-:Y:S08]  /*6170*/  HMMA.16816.F32 R24, R184.reuse, R176, R24 ;  /* 0x000000b0b818723c */ /* 0x040ff00000001818 */
[-C--:B------:R-:W-:Y:S08]  /*6180*/  HMMA.16816.F32 R28, R184, R178.reuse, R28 ;  /* 0x000000b2b81c723c */ /* 0x080ff0000000181c */
[C---:B------:R-:W-:Y:S01]  /*6190*/  HMMA.16816.F32 R32, R208.reuse, R178, R32 ;  /* 0x000000b2d020723c */ /* 0x040fe20000001820 */
[----:B------:R-:W5:Y:S07]  /*61a0*/  LDSM.16.M88.4 R176, [R225+0xa100] ;  /* 0x00a10000e1b0783b */ /* 0x000f6e0000000200 */
[-C--:B----4-:R-:W-:Y:S08]  /*61b0*/  HMMA.16816.F32 R36, R208, R108.reuse, R36 ;  /* 0x0000006cd024723c */ /* 0x090ff00000001824 */
[C---:B------:R-:W-:Y:S08]  /*61c0*/  HMMA.16816.F32 R40, R184.reuse, R108, R40 ;  /* 0x0000006cb828723c */ /* 0x040ff00000001828 */
[-C--:B------:R-:W-:Y:S08]  /*61d0*/  HMMA.16816.F32 R44, R184, R110.reuse, R44 ;  /* 0x0000006eb82c723c */ /* 0x080ff0000000182c */
[C---:B------:R-:W-:Y:S01]  /*61e0*/  HMMA.16816.F32 R48, R208.reuse, R110, R48 ;  /* 0x0000006ed030723c */ /* 0x040fe20000001830 */
[----:B------:R-:W4:Y:S07]  /*61f0*/  LDSM.16.M88.4 R108, [R225+0xb100] ;  /* 0x00b10000e16c783b */ /* 0x000f2e0000000200 */
[-C--:B------:R-:W-:Y:S08]  /*6200*/  HMMA.16816.F32 R52, R208, R180.reuse, R52 ;  /* 0x000000b4d034723c */ /* 0x080ff00000001834 */
[C---:B------:R-:W-:Y:S08]  /*6210*/  HMMA.16816.F32 R56, R184.reuse, R180, R56 ;  /* 0x000000b4b838723c */ /* 0x040ff00000001838 */
[-C--:B------:R-:W-:Y:S08]  /*6220*/  HMMA.16816.F32 R60, R184, R182.reuse, R60 ;  /* 0x000000b6b83c723c */ /* 0x080ff0000000183c */
[----:B------:R-:W-:Y:S08]  /*6230*/  HMMA.16816.F32 R64, R208, R182, R64 ;  /* 0x000000b6d040723c */ /* 0x000ff00000001840 */
[-C--:B--2---:R-:W-:Y:S08]  /*6240*/  HMMA.16816.F32 R4, R188, R192.reuse, R4 ;  /* 0x000000c0bc04723c */ /* 0x084ff00000001804 */
[C---:B------:R-:W-:Y:S08]  /*6250*/  HMMA.16816.F32 R8, R196.reuse, R192, R8 ;  /* 0x000000c0c408723c */ /* 0x040ff00000001808 */
[-C--:B------:R-:W-:Y:S08]  /*6260*/  HMMA.16816.F32 R12, R196, R194.reuse, R12 ;  /* 0x000000c2c40c723c */ /* 0x080ff0000000180c */
[C---:B------:R-:W-:Y:S08]  /*6270*/  HMMA.16816.F32 R16, R188.reuse, R194, R16 ;  /* 0x000000c2bc10723c */ /* 0x040ff00000001810 */
[-C--:B------:R-:W-:Y:S08]  /*6280*/  HMMA.16816.F32 R20, R188, R200.reuse, R20 ;  /* 0x000000c8bc14723c */ /* 0x080ff00000001814 */
[C---:B------:R-:W-:Y:S08]  /*6290*/  HMMA.16816.F32 R24, R196.reuse, R200, R24 ;  /* 0x000000c8c418723c */ /* 0x040ff00000001818 */
[-C--:B------:R-:W-:Y:S08]  /*62a0*/  HMMA.16816.F32 R28, R196, R202.reuse, R28 ;  /* 0x000000cac41c723c */ /* 0x080ff0000000181c */
[C---:B------:R-:W-:Y:S08]  /*62b0*/  HMMA.16816.F32 R32, R188.reuse, R202, R32 ;  /* 0x000000cabc20723c */ /* 0x040ff00000001820 */
[-C--:B-1----:R-:W-:Y:S08]  /*62c0*/  HMMA.16816.F32 R36, R188, R204.reuse, R36 ;  /* 0x000000ccbc24723c */ /* 0x082ff00000001824 */
[C---:B------:R-:W-:Y:S08]  /*62d0*/  HMMA.16816.F32 R40, R196.reuse, R204, R40 ;  /* 0x000000ccc428723c */ /* 0x040ff00000001828 */
[-C--:B------:R-:W-:Y:S08]  /*62e0*/  HMMA.16816.F32 R44, R196, R206.reuse, R44 ;  /* 0x000000cec42c723c */ /* 0x080ff0000000182c */
[C---:B------:R-:W-:Y:S08]  /*62f0*/  HMMA.16816.F32 R48, R188.reuse, R206, R48 ;  /* 0x000000cebc30723c */ /* 0x040ff00000001830 */
[-C--:B---3--:R-:W-:Y:S08]  /*6300*/  HMMA.16816.F32 R52, R188, R212.reuse, R52 ;  /* 0x000000d4bc34723c */ /* 0x088ff00000001834 */
[C---:B------:R-:W-:Y:S08]  /*6310*/  HMMA.16816.F32 R56, R196.reuse, R212, R56 ;  /* 0x000000d4c438723c */ /* 0x040ff00000001838 */
[-C--:B------:R-:W-:Y:S08]  /*6320*/  HMMA.16816.F32 R60, R196, R214.reuse, R60 ;  /* 0x000000d6c43c723c */ /* 0x080ff0000000183c */
[----:B------:R-:W-:Y:S08]  /*6330*/  HMMA.16816.F32 R64, R188, R214, R64 ;  /* 0x000000d6bc40723c */ /* 0x000ff00000001840 */
[-C--:B-----5:R-:W-:Y:S08]  /*6340*/  HMMA.16816.F32 R4, R176, R216.reuse, R4 ;  /* 0x000000d8b004723c */ /* 0x0a0ff00000001804 */
[C---:B----4-:R-:W-:Y:S08]  /*6350*/  HMMA.16816.F32 R8, R108.reuse, R216, R8 ;  /* 0x000000d86c08723c */ /* 0x050ff00000001808 */
[-C--:B------:R-:W-:Y:S08]  /*6360*/  HMMA.16816.F32 R12, R108, R218.reuse, R12 ;  /* 0x000000da6c0c723c */ /* 0x080ff0000000180c */
[----:B------:R-:W-:Y:S01]  /*6370*/  FMUL.FTZ R4, R4, c[0x0][0x320] ;  /* 0x0000c80004047a20 */ /* 0x000fe20000410000 */
[C---:B------:R-:W-:Y:S03]  /*6380*/  HMMA.16816.F32 R16, R176.reuse, R218, R16 ;  /* 0x000000dab010723c */ /* 0x040fe60000001810 */
[----:B------:R-:W1:Y:S01]  /*6390*/  MUFU.TANH R183, R4 ;  /* 0x0000000400b77308 */ /* 0x000e620000002400 */
[----:B------:R-:W-:Y:S02]  /*63a0*/  FMUL.FTZ R5, R5, c[0x0][0x320] ;  /* 0x0000c80005057a20 */ /* 0x000fe40000410000 */
[----:B------:R-:W-:Y:S02]  /*63b0*/  FMUL.FTZ R6, R6, c[0x0][0x320] ;  /* 0x0000c80006067a20 */ /* 0x000fe40000410000 */
[----:B------:R-:W-:Y:S04]  /*63c0*/  FMUL.FTZ R7, R7, c[0x0][0x320] ;  /* 0x0000c80007077a20 */ /* 0x000fe80000410000 */
[----:B------:R-:W-:Y:S01]  /*63d0*/  FMUL.FTZ R8, R8, c[0x0][0x320] ;  /* 0x0000c80008087a20 */ /* 0x000fe20000410000 */
[----:B------:R-:W2:Y:S01]  /*63e0*/  MUFU.TANH R182, R5 ;  /* 0x0000000500b67308 */ /* 0x000ea20000002400 */
[----:B------:R-:W-:Y:S02]  /*63f0*/  FMUL.FTZ R9, R9, c[0x0][0x320] ;  /* 0x0000c80009097a20 */ /* 0x000fe40000410000 */
[----:B------:R-:W-:Y:S02]  /*6400*/  FMUL.FTZ R10, R10, c[0x0][0x320] ;  /* 0x0000c8000a0a7a20 */ /* 0x000fe40000410000 */
[----:B------:R-:W-:Y:S02]  /*6410*/  FMUL.FTZ R11, R11, c[0x0][0x320] ;  /* 0x0000c8000b0b7a20 */ /* 0x000fe40000410000 */
[----:B------:R-:W-:Y:S02]  /*6420*/  FMUL.FTZ R14, R14, c[0x0][0x320] ;  /* 0x0000c8000e0e7a20 */ /* 0x000fe40000410000 */
[----:B------:R-:W-:Y:S01]  /*6430*/  FMUL.FTZ R15, R15, c[0x0][0x320] ;  /* 0x0000c8000f0f7a20 */ /* 0x000fe20000410000 */
[----:B------:R-:W3:Y:S01]  /*6440*/  MUFU.TANH R186, R6 ;  /* 0x0000000600ba7308 */ /* 0x000ee20000002400 */
[----:B------:R-:W-:Y:S02]  /*6450*/  FMUL.FTZ R16, R16, c[0x0][0x320] ;  /* 0x0000c80010107a20 */ /* 0x000fe40000410000 */
[----:B------:R-:W-:Y:S02]  /*6460*/  FMUL.FTZ R17, R17, c[0x0][0x320] ;  /* 0x0000c80011117a20 */ /* 0x000fe40000410000 */
[----:B------:R-:W-:Y:S02]  /*6470*/  FMUL.FTZ R18, R18, c[0x0][0x320] ;  /* 0x0000c80012127a20 */ /* 0x000fe40000410000 */
[----:B------:R-:W-:Y:S02]  /*6480*/  FMUL.FTZ R19, R19, c[0x0][0x320] ;  /* 0x0000c80013137a20 */ /* 0x000fe40000410000 */
[----:B------:R-:W-:Y:S01]  /*6490*/  FMUL.FTZ R12, R12, c[0x0][0x320] ;  /* 0x0000c8000c0c7a20 */ /* 0x000fe20000410000 */
[----:B------:R4:W1:Y:S01]  /*64a0*/  MUFU.TANH R185, R7 ;  /* 0x0000000700b97308 */ /* 0x0008620000002400 */
[----:B------:R-:W-:Y:S09]  /*64b0*/  FMUL.FTZ R13, R13, c[0x0][0x320] ;  /* 0x0000c8000d0d7a20 */ /* 0x000ff20000410000 */
[----:B------:R-:W1:Y:S10]  /*64c0*/  MUFU.TANH R189, R8 ;  /* 0x0000000800bd7308 */ /* 0x000e740000002400 */
[----:B------:R-:W1:Y:S01]  /*64d0*/  MUFU.TANH R184, R9 ;  /* 0x0000000900b87308 */ /* 0x000e620000002400 */
[----:B----4-:R-:W4:Y:S09]  /*64e0*/  LDSM.16.M88.4 R4, [R223+0x2400] ;  /* 0x00240000df04783b */ /* 0x010f320000000200 */
[----:B------:R-:W1:Y:S10]  /*64f0*/  MUFU.TANH R187, R10 ;  /* 0x0000000a00bb7308 */ /* 0x000e740000002400 */
[----:B------:R5:W1:Y:S10]  /*6500*/  MUFU.TANH R188, R11 ;  /* 0x0000000b00bc7308 */ /* 0x000a740000002400 */
[----:B------:R1:W1:Y:S10]  /*6510*/  MUFU.TANH R181, R12 ;  /* 0x0000000c00b57308 */ /* 0x0002740000002400 */
[----:B------:R1:W1:Y:S01]  /*6520*/  MUFU.TANH R180, R13 ;  /* 0x0000000d00b47308 */ /* 0x0002620000002400 */
[----:B-----5:R-:W5:Y:S01]  /*6530*/  LDSM.16.M88.4 R8, [R223+0x2800] ;  /* 0x00280000df08783b */ /* 0x020f620000000200 */
[-C--:B----4-:R-:W-:Y:S08]  /*6540*/  HMMA.16816.F32 R20, R176, R4.reuse, R20 ;  /* 0x00000004b014723c */ /* 0x090ff00000001814 */
[----:B------:R-:W4:Y:S01]  /*6550*/  MUFU.TANH R14, R14 ;  /* 0x0000000e000e7308 */ /* 0x000f220000002400 */
[C---:B------:R-:W-:Y:S09]  /*6560*/  HMMA.16816.F32 R24, R108.reuse, R4, R24 ;  /* 0x000000046c18723c */ /* 0x040ff20000001818 */
[----:B------:R-:W1:Y:S01]  /*6570*/  MUFU.TANH R15, R15 ;  /* 0x0000000f000f7308 */ /* 0x000e620000002400 */
[-C--:B------:R-:W-:Y:S08]  /*6580*/  HMMA.16816.F32 R28, R108, R6.reuse, R28 ;  /* 0x000000066c1c723c */ /* 0x080ff0000000181c */
[C---:B------:R-:W-:Y:S01]  /*6590*/  HMMA.16816.F32 R32, R176.reuse, R6, R32 ;  /* 0x00000006b020723c */ /* 0x040fe20000001820 */
[----:B------:R-:W1:Y:S01]  /*65a0*/  MUFU.TANH R16, R16 ;  /* 0x0000001000107308 */ /* 0x000e620000002400 */
[----:B------:R-:W1:Y:S01]  /*65b0*/  LDSM.16.M88.4 R4, [R223+0x2c00] ;  /* 0x002c0000df04783b */ /* 0x000e620000000200 */
[----:B------:R-:W-:Y:S04]  /*65c0*/  DEPBAR.LE SB0, 0x0 ;  /* 0x000080000000791a */ /* 0x000fe80000000000 */
[----:B------:R-:W-:Y:S02]  /*65d0*/  FMUL.FTZ R20, R20, c[0x0][0x320] ;  /* 0x0000c80014147a20 */ /* 0x000fe40000410000 */
[----:B------:R-:W-:Y:S02]  /*65e0*/  FMUL.FTZ R21, R21, c[0x0][0x320] ;  /* 0x0000c80015157a20 */ /* 0x000fe40000410000 */
[----:B------:R-:W1:Y:S01]  /*65f0*/  MUFU.TANH R17, R17 ;  /* 0x0000001100117308 */ /* 0x000e620000002400 */
[----:B------:R-:W-:Y:S01]  /*6600*/  BAR.SYNC.DEFER_BLOCKING 0x0 ;  /* 0x0000000000007b1d */ /* 0x000fe20000010000 */
[----:B------:R-:W-:Y:S01]  /*6610*/  FMUL.FTZ R22, R22, c[0x0][0x320] ;  /* 0x0000c80016167a20 */ /* 0x000fe20000410000 */
[-C--:B-----5:R-:W-:Y:S05]  /*6620*/  HMMA.16816.F32 R36, R176, R8.reuse, R36 ;  /* 0x00000008b024723c */ /* 0x0a0fea0000001824 */
[----:B------:R-:W-:Y:S02]  /*6630*/  FMUL.FTZ R23, R23, c[0x0][0x320] ;  /* 0x0000c80017177a20 */ /* 0x000fe40000410000 */
[----:B------:R-:W1:Y:S01]  /*6640*/  MUFU.TANH R18, R18 ;  /* 0x0000001200127308 */ /* 0x000e620000002400 */
[----:B------:R-:W-:Y:S01]  /*6650*/  FMUL.FTZ R24, R24, c[0x0][0x320] ;  /* 0x0000c80018187a20 */ /* 0x000fe20000410000 */
[C---:B------:R-:W-:Y:S04]  /*6660*/  HMMA.16816.F32 R40, R108.reuse, R8, R40 ;  /* 0x000000086c28723c */ /* 0x040fe80000001828 */
[----:B------:R-:W-:Y:S02]  /*6670*/  FMUL.FTZ R25, R25, c[0x0][0x320] ;  /* 0x0000c80019197a20 */ /* 0x000fe40000410000 */
[----:B------:R-:W-:Y:S02]  /*6680*/  FMUL.FTZ R26, R26, c[0x0][0x320] ;  /* 0x0000c8001a1a7a20 */ /* 0x000fe40000410000 */
[----:B------:R-:W2:Y:S01]  /*6690*/  MUFU.TANH R19, R19 ;  /* 0x0000001300137308 */ /* 0x000ea20000002400 */
[-C--:B------:R-:W-:Y:S03]  /*66a0*/  HMMA.16816.F32 R44, R108, R10.reuse, R44 ;  /* 0x0000000a6c2c723c */ /* 0x080fe6000000182c */
[----:B------:R-:W-:Y:S02]  /*66b0*/  FMUL.FTZ R27, R27, c[0x0][0x320] ;  /* 0x0000c8001b1b7a20 */ /* 0x000fe40000410000 */
[----:B------:R-:W-:Y:S02]  /*66c0*/  FMUL.FTZ R28, R28, c[0x0][0x320] ;  /* 0x0000c8001c1c7a20 */ /* 0x000fe40000410000 */
[----:B------:R-:W-:Y:S01]  /*66d0*/  FMUL.FTZ R29, R29, c[0x0][0x320] ;  /* 0x0000c8001d1d7a20 */ /* 0x000fe20000410000 */
[C---:B------:R-:W-:Y:S01]  /*66e0*/  HMMA.16816.F32 R48, R176.reuse, R10, R48 ;  /* 0x0000000ab030723c */ /* 0x040fe20000001830 */
[----:B------:R2:W2:Y:S03]  /*66f0*/  MUFU.TANH R190, R20 ;  /* 0x0000001400be7308 */ /* 0x0004a60000002400 */
[----:B------:R-:W-:Y:S02]  /*6700*/  FMUL.FTZ R30, R30, c[0x0][0x320] ;  /* 0x0000c8001e1e7a20 */ /* 0x000fe40000410000 */
[----:B------:R-:W-:Y:S02]  /*6710*/  FMUL.FTZ R31, R31, c[0x0][0x320] ;  /* 0x0000c8001f1f7a20 */ /* 0x000fe40000410000 */
[-C--:B-1----:R-:W-:Y:S03]  /*6720*/  HMMA.16816.F32 R52, R176, R4.reuse, R52 ;  /* 0x00000004b034723c */ /* 0x082fe60000001834 */
[----:B------:R1:W1:Y:S01]  /*6730*/  MUFU.TANH R191, R21 ;  /* 0x0000001500bf7308 */ /* 0x0002620000002400 */
[----:B------:R-:W-:Y:S02]  /*6740*/  FMUL.FTZ R32, R32, c[0x0][0x320] ;  /* 0x0000c80020207a20 */ /* 0x000fe40000410000 */
[----:B------:R-:W-:Y:S02]  /*6750*/  FMUL.FTZ R33, R33, c[0x0][0x320] ;  /* 0x0000c80021217a20 */ /* 0x000fe40000410000 */
[C---:B------:R-:W-:Y:S04]  /*6760*/  HMMA.16816.F32 R56, R108.reuse, R4, R56 ;  /* 0x000000046c38723c */ /* 0x040fe80000001838 */
[----:B------:R-:W-:Y:S01]  /*6770*/  FMUL.FTZ R34, R34, c[0x0][0x320] ;  /* 0x0000c80022227a20 */ /* 0x000fe20000410000 */
[----:B------:R1:W1:Y:S01]  /*6780*/  MUFU.TANH R194, R22 ;  /* 0x0000001600c27308 */ /* 0x0002620000002400 */
[----:B------:R-:W-:Y:S02]  /*6790*/  FMUL.FTZ R35, R35, c[0x0][0x320] ;  /* 0x0000c80023237a20 */ /* 0x000fe40000410000 */
[-C--:B------:R-:W-:Y:S04]  /*67a0*/  HMMA.16816.F32 R60, R108, R6.reuse, R60 ;  /* 0x000000066c3c723c */ /* 0x080fe8000000183c */
[----:B------:R-:W-:Y:S02]  /*67b0*/  FMUL.FTZ R36, R36, c[0x0][0x320] ;  /* 0x0000c80024247a20 */ /* 0x000fe40000410000 */
[----:B------:R-:W-:Y:S01]  /*67c0*/  FMUL.FTZ R37, R37, c[0x0][0x320] ;  /* 0x0000c80025257a20 */ /* 0x000fe20000410000 */
[----:B------:R1:W1:Y:S01]  /*67d0*/  MUFU.TANH R196, R23 ;  /* 0x0000001700c47308 */ /* 0x0002620000002400 */
[----:B------:R-:W-:Y:S04]  /*67e0*/  HMMA.16816.F32 R64, R176, R6, R64 ;  /* 0x00000006b040723c */ /* 0x000fe80000001840 */
[----:B------:R-:W-:Y:S02]  /*67f0*/  FMUL.FTZ R38, R38, c[0x0][0x320] ;  /* 0x0000c80026267a20 */ /* 0x000fe40000410000 */
[----:B------:R-:W-:Y:S02]  /*6800*/  FMUL.FTZ R39, R39, c[0x0][0x320] ;  /* 0x0000c80027277a20 */ /* 0x000fe40000410000 */
[----:B------:R-:W-:Y:S01]  /*6810*/  FMUL.FTZ R40, R40, c[0x0][0x320] ;  /* 0x0000c80028287a20 */ /* 0x000fe20000410000 */
[----:B------:R1:W1:Y:S03]  /*6820*/  MUFU.TANH R199, R24 ;  /* 0x0000001800c77308 */ /* 0x0002660000002400 */
[----:B------:R-:W-:Y:S02]  /*6830*/  FMUL.FTZ R41, R41, c[0x0][0x320] ;  /* 0x0000c80029297a20 */ /* 0x000fe40000410000 */
[----:B------:R-:W-:Y:S02]  /*6840*/  FMUL.FTZ R42, R42, c[0x0][0x320] ;  /* 0x0000c8002a2a7a20 */ /* 0x000fe40000410000 */
[----:B------:R-:W-:Y:S02]  /*6850*/  FMUL.FTZ R43, R43, c[0x0][0x320] ;  /* 0x0000c8002b2b7a20 */ /* 0x000fe40000410000 */
[----:B------:R-:W-:Y:S01]  /*6860*/  FMUL.FTZ R44, R44, c[0x0][0x320] ;  /* 0x0000c8002c2c7a20 */ /* 0x000fe20000410000 */
[----:B------:R1:W1:Y:S01]  /*6870*/  MUFU.TANH R198, R25 ;  /* 0x0000001900c67308 */ /* 0x0002620000002400 */
[----:B------:R-:W-:Y:S02]  /*6880*/  FMUL.FTZ R45, R45, c[0x0][0x320] ;  /* 0x0000c8002d2d7a20 */ /* 0x000fe40000410000 */
        /* <DEDUP_REMOVED lines=25> */
[----:B------:R-:W-:Y:S05]  /*6a20*/  FMUL.FTZ R67, R67, c[0x0][0x320] ;  /* 0x0000c80043437a20 */ /* 0x000fea0000410000 */
[----:B------:R1:W1:Y:S10]  /*6a30*/  MUFU.TANH R204, R30 ;  /* 0x0000001e00cc7308 */ /* 0x0002740000002400 */
        /* <DEDUP_REMOVED lines=36> */
[----:B------:R1:W1:Y:S02]  /*6c80*/  MUFU.TANH R236, R67 ;  /* 0x0000004300ec7308 */ /* 0x0002640000002400 */
[----:B-1234-:R-:W-:-:S05]  /*6c90*/  @P4 BRA `(.L_x_14) ;  /* 0xffffe92000004947 */ /* 0x01efca000383ffff */
.L_x_13:
[----:B------:R-:W-:Y:S01]  /*6ca0*/  FMNMX.FTZ R0, R183, R3, !PT ;  /* 0x00000003b7007209 */ /* 0x000fe20007810000 */
[----:B------:R-:W-:Y:S01]  /*6cb0*/  LDSM.16.MT88.4 R20, [R221+0x100] ;  /* 0x00010000dd14783b */ /* 0x000fe20000004200 */
[----:B------:R-:W-:Y:S02]  /*6cc0*/  FMNMX.FTZ R2, R189, R106, !PT ;  /* 0x0000006abd027209 */ /* 0x000fe40007810000 */
[----:B------:R-:W-:Y:S02]  /*6cd0*/  FMNMX.FTZ R0, R182, R0, !PT ;  /* 0x00000000b6007209 */ /* 0x000fe40007810000 */
[----:B------:R-:W-:Y:S02]  /*6ce0*/  FMNMX.FTZ R2, R184, R2, !PT ;  /* 0x00000002b8027209 */ /* 0x000fe40007810000 */
[----:B------:R-:W-:Y:S01]  /*6cf0*/  FMNMX.FTZ R0, R16, R0, !PT ;  /* 0x0000000010007209 */ /* 0x000fe20007810000 */
[----:B------:R-:W-:Y:S01]  /*6d00*/  LDSM.16.MT88.4 R36, [R222+0x100] ;  /* 0x00010000de24783b */ /* 0x000fe20000004200 */
[----:B--2---:R-:W-:Y:S02]  /*6d10*/  FMNMX.FTZ R4, R186, R100, !PT ;  /* 0x00000064ba047209 */ /* 0x004fe40007810000 */
[----:B------:R-:W-:Y:S02]  /*6d20*/  FMNMX.FTZ R0, R17, R0, !PT ;  /* 0x0000000011007209 */ /* 0x000fe40007810000 */
[----:B------:R-:W-:Y:S02]  /*6d30*/  FMNMX.FTZ R2, R181, R2, !PT ;  /* 0x00000002b5027209 */ /* 0x000fe40007810000 */
[----:B------:R-:W-:Y:S01]  /*6d40*/  FMNMX.FTZ R0, R190, R0, !PT ;  /* 0x00000000be007209 */ /* 0x000fe20007810000 */
[----:B------:R-:W-:Y:S01]  /*6d50*/  LDSM.16.MT88.4 R52, [R221+0x1100] ;  /* 0x00110000dd34783b */ /* 0x000fe20000004200 */
[----:B------:R-:W-:Y:S02]  /*6d60*/  FMNMX.FTZ R4, R185, R4, !PT ;  /* 0x00000004b9047209 */ /* 0x000fe40007810000 */
[----:B------:R-:W-:Y:S02]  /*6d70*/  FMNMX.FTZ R0, R191, R0, !PT ;  /* 0x00000000bf007209 */ /* 0x000fe40007810000 */
[----:B------:R-:W-:Y:S02]  /*6d80*/  FMNMX.FTZ R2, R180, R2, !PT ;  /* 0x00000002b4027209 */ /* 0x000fe40007810000 */
[----:B------:R-:W-:Y:S01]  /*6d90*/  FMNMX.FTZ R0, R193, R0, !PT ;  /* 0x00000000c1007209 */ /* 0x000fe20007810000 */
[----:B------:R-:W0:Y:S01]  /*6da0*/  LDGDEPBAR ;  /* 0x00000000000079af */ /* 0x000e220000000000 */
[----:B------:R-:W-:Y:S02]  /*6db0*/  FMNMX.FTZ R4, R18, R4, !PT ;  /* 0x0000000412047209 */ /* 0x000fe40007810000 */
        /* <DEDUP_REMOVED lines=19> */
[----:B------:R-:W-:Y:S01]  /*6ef0*/  FMNMX.FTZ R2, R215, R2, !PT ;  /* 0x00000002d7027209 */ /* 0x000fe20007810000 */
[----:B------:R-:W-:Y:S01]  /*6f00*/  SHFL.BFLY PT, R7, R0, 0x2, 0x1f ;  /* 0x0c401f0000077f89 */ /* 0x000fe200000e0000 */
        /* <DEDUP_REMOVED lines=19> */
[----:B------:R-:W-:Y:S03]  /*7040*/  FMNMX.FTZ R5, R200, R5, !PT ;  /* 0x00000005c8057209 */ /* 0x000fe60007810000 */
[----:B------:R-:W1:Y:S01]  /*7050*/  SHFL.BFLY PT, R6, R4, 0x2, 0x1f ;  /* 0x0c401f0004067f89 */ /* 0x000e6200000e0000 */
[----:B------:R-:W-:Y:S04]  /*7060*/  FMNMX.FTZ R5, R201, R5, !PT ;  /* 0x00000005c9057209 */ /* 0x000fe80007810000 */
[----:B------:R-:W-:Y:S04]  /*7070*/  FMNMX.FTZ R5, R204, R5, !PT ;  /* 0x00000005cc057209 */ /* 0x000fe80007810000 */
[----:B------:R-:W-:Y:S04]  /*7080*/  FMNMX.FTZ R5, R205, R5, !PT ;  /* 0x00000005cd057209 */ /* 0x000fe80007810000 */
[----:B------:R-:W-:Y:S02]  /*7090*/  FMNMX.FTZ R5, R218, R5, !PT ;  /* 0x00000005da057209 */ /* 0x000fe40007810000 */
[----:B-1----:R-:W-:Y:S02]  /*70a0*/  FMNMX.FTZ R4, R4, R6, !PT ;  /* 0x0000000604047209 */ /* 0x002fe40007810000 */
[----:B------:R-:W-:Y:S02]  /*70b0*/  FMNMX.FTZ R0, R0, R7, !PT ;  /* 0x0000000700007209 */ /* 0x000fe40007810000 */
[----:B------:R-:W-:Y:S01]  /*70c0*/  FMNMX.FTZ R103, R2, R103, !PT ;  /* 0x0000006702677209 */ /* 0x000fe20007810000 */
[----:B------:R-:W1:Y:S01]  /*70d0*/  SHFL.BFLY PT, R104, R4, 0x1, 0x1f ;  /* 0x0c201f0004687f89 */ /* 0x000e6200000e0000 */
[----:B------:R-:W-:Y:S04]  /*70e0*/  FMNMX.FTZ R2, R229, R5, !PT ;  /* 0x00000005e5027209 */ /* 0x000fe80007810000 */
[----:B------:R-:W-:Y:S03]  /*70f0*/  FMNMX.FTZ R2, R233, R2, !PT ;  /* 0x00000002e9027209 */ /* 0x000fe60007810000 */
[----:B------:R-:W2:Y:S01]  /*7100*/  SHFL.BFLY PT, R105, R0, 0x1, 0x1f ;  /* 0x0c201f0000697f89 */ /* 0x000ea200000e0000 */
[----:B------:R-:W-:Y:S07]  /*7110*/  FMNMX.FTZ R2, R234, R2, !PT ;  /* 0x00000002ea027209 */ /* 0x000fee0007810000 */
[----:B------:R-:W3:Y:S01]  /*7120*/  SHFL.BFLY PT, R5, R103, 0x1, 0x1f ;  /* 0x0c201f0067057f89 */ /* 0x000ee200000e0000 */
[----:B-1----:R-:W-:Y:S05]  /*7130*/  FMNMX.FTZ R104, R4, R104, !PT ;  /* 0x0000006804687209 */ /* 0x002fea0007810000 */
[----:B------:R-:W-:Y:S01]  /*7140*/  FMUL.FTZ R111, R104, c[0x0][0x2d0] ;  /* 0x0000b400686f7a20 */ /* 0x000fe20000410000 */
[----:B--2---:R-:W-:Y:S03]  /*7150*/  FMNMX.FTZ R105, R0, R105, !PT ;  /* 0x0000006900697209 */ /* 0x004fe60007810000 */
[--C-:B------:R-:W-:Y:S02]  /*7160*/  FFMA.FTZ R64, R197, c[0x0][0x2d0], -R111.reuse ;  /* 0x0000b400c5407a23 */ /* 0x100fe4000001086f */
[----:B------:R-:W-:Y:S02]  /*7170*/  FFMA.FTZ R60, R195, c[0x0][0x2d0], -R111 ;  /* 0x0000b400c33c7a23 */ /* 0x000fe4000001086f */
[C---:B------:R-:W-:Y:S01]  /*7180*/  FADD.FTZ R0, -R105.reuse, R3 ;  /* 0x0000000369007221 */ /* 0x040fe20000010100 */
[----:B------:R-:W-:Y:S01]  /*7190*/  FMNMX.FTZ R3, R242, R2, !PT ;  /* 0x00000002f2037209 */ /* 0x000fe20007810000 */
[----:B------:R-:W-:Y:S01]  /*71a0*/  FMUL.FTZ R110, R105, c[0x0][0x2d0] ;  /* 0x0000b400696e7a20 */ /* 0x000fe20000410000 */
[----:B---3--:R-:W-:Y:S01]  /*71b0*/  FMNMX.FTZ R103, R103, R5, !PT ;  /* 0x0000000567677209 */ /* 0x008fe20007810000 */
[----:B------:R-:W-:Y:S01]  /*71c0*/  FMUL.FTZ R2, R0, c[0x0][0x2d0] ;  /* 0x0000b40000027a20 */ /* 0x000fe20000410000 */
[----:B------:R-:W-:Y:S01]  /*71d0*/  FMNMX.FTZ R0, R244, R3, !PT ;  /* 0x00000003f4007209 */ /* 0x000fe20007810000 */
[--C-:B------:R-:W-:Y:S02]  /*71e0*/  FFMA.FTZ R4, R183, c[0x0][0x2d0], -R110.reuse ;  /* 0x0000b400b7047a23 */ /* 0x100fe4000001086e */
[----:B------:R1:W2:Y:S01]  /*71f0*/  MUFU.EX2 R102, R2 ;  /* 0x0000000200667308 */ /* 0x0002a20000000800 */
[----:B------:R-:W-:Y:S01]  /*7200*/  FMNMX.FTZ R0, R108, R0, !PT ;  /* 0x000000006c007209 */ /* 0x000fe20007810000 */
[----:B------:R-:W-:Y:S02]  /*7210*/  FMUL.FTZ R176, R103, c[0x0][0x2d0] ;  /* 0x0000b40067b07a20 */ /* 0x000fe40000410000 */
[----:B------:R-:W-:Y:S01]  /*7220*/  FFMA.FTZ R56, R192, c[0x0][0x2d0], -R110 ;  /* 0x0000b400c0387a23 */ /* 0x000fe2000001086e */
[----:B------:R-:W-:Y:S01]  /*7230*/  FMNMX.FTZ R0, R109, R0, !PT ;  /* 0x000000006d007209 */ /* 0x000fe20007810000 */
[--C-:B------:R-:W-:Y:S02]  /*7240*/  FFMA.FTZ R44, R194, c[0x0][0x2d0], -R111.reuse ;  /* 0x0000b400c22c7a23 */ /* 0x100fe4000001086f */
[--C-:B------:R-:W-:Y:S02]  /*7250*/  FFMA.FTZ R48, R196, c[0x0][0x2d0], -R111.reuse ;  /* 0x0000b400c4307a23 */ /* 0x100fe4000001086f */
[----:B------:R-:W3:Y:S01]  /*7260*/  SHFL.BFLY PT, R3, R0, 0x2, 0x1f ;  /* 0x0c401f0000037f89 */ /* 0x000ee200000e0000 */
[----:B------:R-:W-:Y:S01]  /*7270*/  MUFU.EX2 R183, R4 ;  /* 0x0000000400b77308 */ /* 0x000fe20000000800 */
[----:B-1----:R-:W-:Y:S02]  /*7280*/  FADD.FTZ R2, -R104, R100 ;  /* 0x0000006468027221 */ /* 0x002fe40000010100 */
[----:B--2---:R-:W-:Y:S02]  /*7290*/  FMUL.FTZ R49, R102, R157 ;  /* 0x0000009d66317220 */ /* 0x004fe40000410000 */
[----:B------:R-:W-:Y:S02]  /*72a0*/  FMUL.FTZ R2, R2, c[0x0][0x2d0] ;  /* 0x0000b40002027a20 */ /* 0x000fe40000410000 */
[C---:B------:R-:W-:Y:S03]  /*72b0*/  FMUL.FTZ R65, R102.reuse, R173 ;  /* 0x000000ad66417220 */ /* 0x040fe60000410000 */
[----:B------:R1:W2:Y:S01]  /*72c0*/  MUFU.EX2 R101, R2 ;  /* 0x0000000200657308 */ /* 0x0002a20000000800 */
[----:B------:R-:W-:Y:S01]  /*72d0*/  FMUL.FTZ R68, R102, R68 ;  /* 0x0000004466447220 */ /* 0x000fe20000410000 */
[----:B---3--:R-:W-:Y:S01]  /*72e0*/  FMNMX.FTZ R0, R0, R3, !PT ;  /* 0x0000000300007209 */ /* 0x008fe20007810000 */
[----:B------:R-:W-:Y:S02]  /*72f0*/  FFMA.FTZ R3, R17, c[0x0][0x2d0], -R110 ;  /* 0x0000b40011037a23 */ /* 0x000fe4000001086e */
[C---:B------:R-:W-:Y:S02]  /*7300*/  FMUL.FTZ R17, R102.reuse, R125 ;  /* 0x0000007d66117220 */ /* 0x040fe40000410000 */
[C---:B------:R-:W-:Y:S02]  /*7310*/  FMUL.FTZ R69, R102.reuse, R69 ;  /* 0x0000004566457220 */ /* 0x040fe40000410000 */
[C---:B------:R-:W-:Y:S01]  /*7320*/  FMUL.FTZ R80, R102.reuse, R80 ;  /* 0x0000005066507220 */ /* 0x040fe20000410000 */
[----:B------:R3:W-:Y:S01]  /*7330*/  MUFU.EX2 R34, R3 ;  /* 0x0000000300227308 */ /* 0x0007e20000000800 */
[C---:B------:R-:W-:Y:S02]  /*7340*/  FMUL.FTZ R81, R102.reuse, R81 ;  /* 0x0000005166517220 */ /* 0x040fe40000410000 */
[C---:B------:R-:W-:Y:S02]  /*7350*/  FMUL.FTZ R84, R102.reuse, R84 ;  /* 0x0000005466547220 */ /* 0x040fe40000410000 */
[C---:B------:R-:W-:Y:S02]  /*7360*/  FMUL.FTZ R85, R102.reuse, R85 ;  /* 0x0000005566557220 */ /* 0x040fe40000410000 */
[C---:B------:R-:W-:Y:S02]  /*7370*/  FMUL.FTZ R96, R102.reuse, R96 ;  /* 0x0000006066607220 */ /* 0x040fe40000410000 */
[----:B------:R-:W-:Y:S02]  /*7380*/  FMUL.FTZ R97, R102, R97 ;  /* 0x0000006166617220 */ /* 0x000fe40000410000 */
[----:B-1----:R-:W-:Y:S02]  /*7390*/  FADD.FTZ R2, -R103, R106 ;  /* 0x0000006a67027221 */ /* 0x002fe40000010100 */
[C---:B--2---:R-:W-:Y:S02]  /*73a0*/  FMUL.FTZ R6, R101.reuse, R118 ;  /* 0x0000007665067220 */ /* 0x044fe40000410000 */
[----:B------:R-:W-:Y:S02]  /*73b0*/  FMUL.FTZ R2, R2, c[0x0][0x2d0] ;  /* 0x0000b40002027a20 */ /* 0x000fe40000410000 */
[----:B------:R-:W-:Y:S02]  /*73c0*/  FMUL.FTZ R7, R101, R119 ;  /* 0x0000007765077220 */ /* 0x000fe40000410000 */
[----:B------:R1:W2:Y:S01]  /*73d0*/  MUFU.EX2 R100, R2 ;  /* 0x0000000200647308 */ /* 0x0002a20000000800 */
[----:B------:R-:W-:Y:S02]  /*73e0*/  FFMA.FTZ R106, R199, c[0x0][0x2d0], -R176 ;  /* 0x0000b400c76a7a23 */ /* 0x000fe400000108b0 */
[--C-:B---3--:R-:W-:Y:S02]  /*73f0*/  FFMA.FTZ R3, R186, c[0x0][0x2d0], -R111.reuse ;  /* 0x0000b400ba037a23 */ /* 0x108fe4000001086f */
[C---:B------:R-:W-:Y:S02]  /*7400*/  FMUL.FTZ R50, R101.reuse, R158 ;  /* 0x0000009e65327220 */ /* 0x040fe40000410000 */
        /* <DEDUP_REMOVED lines=8> */
[----:B------:R-:W-:Y:S02]  /*7490*/  FMUL.FTZ R87, R101, R87 ;  /* 0x0000005765577220 */ /* 0x000fe40000410000 */
[--C-:B-1----:R-:W-:Y:S02]  /*74a0*/  FFMA.FTZ R2, R182, c[0x0][0x2d0], -R110.reuse ;  /* 0x0000b400b6027a23 */ /* 0x102fe4000001086e */
[----:B------:R1:W-:Y:S01]  /*74b0*/  MUFU.EX2 R182, R3 ;  /* 0x0000000300b67308 */ /* 0x0003e20000000800 */
[C---:B--2---:R-:W-:Y:S02]  /*74c0*/  FMUL.FTZ R12, R100.reuse, R120 ;  /* 0x00000078640c7220 */ /* 0x044fe40000410000 */
[C---:B------:R-:W-:Y:S02]  /*74d0*/  FMUL.FTZ R13, R100.reuse, R121 ;  /* 0x00000079640d7220 */ /* 0x040fe40000410000 */
[C---:B------:R-:W-:Y:S02]  /*74e0*/  FMUL.FTZ R24, R100.reuse, R132 ;  /* 0x0000008464187220 */ /* 0x040fe40000410000 */
[C---:B------:R-:W-:Y:S02]  /*74f0*/  FMUL.FTZ R25, R100.reuse, R133 ;  /* 0x0000008564197220 */ /* 0x040fe40000410000 */
[C---:B------:R-:W-:Y:S01]  /*7500*/  FMUL.FTZ R28, R100.reuse, R136 ;  /* 0x00000088641c7220 */ /* 0x040fe20000410000 */
[----:B------:R2:W-:Y:S01]  /*7510*/  MUFU.EX2 R8, R2 ;  /* 0x0000000200087308 */ /* 0x0005e20000000800 */
[----:B------:R-:W-:Y:S01]  /*7520*/  MOV R136, R246 ;  /* 0x000000f600887202 */ /* 0x000fe20000000f00 */
[C---:B------:R-:W-:Y:S02]  /*7530*/  FMUL.FTZ R29, R100.reuse, R137 ;  /* 0x00000089641d7220 */ /* 0x040fe40000410000 */
[C---:B------:R-:W-:Y:S02]  /*7540*/  FMUL.FTZ R41, R100.reuse, R149 ;  /* 0x0000009564297220 */ /* 0x040fe40000410000 */
[C---:B------:R-:W-:Y:S02]  /*7550*/  FMUL.FTZ R45, R100.reuse, R153 ;  /* 0x00000099642d7220 */ /* 0x040fe40000410000 */
[C---:B------:R-:W-:Y:S02]  /*7560*/  FMUL.FTZ R57, R100.reuse, R165 ;  /* 0x000000a564397220 */ /* 0x040fe40000410000 */
[----:B------:R3:W-:Y:S01]  /*7570*/  MUFU.EX2 R133, R60 ;  /* 0x0000003c00857308 */ /* 0x0007e20000000800 */
[C---:B------:R-:W-:Y:S02]  /*7580*/  FMUL.FTZ R61, R100.reuse, R169 ;  /* 0x000000a9643d7220 */ /* 0x040fe40000410000 */
[C---:B------:R-:W-:Y:S02]  /*7590*/  FMUL.FTZ R72, R100.reuse, R72 ;  /* 0x0000004864487220 */ /* 0x040fe40000410000 */
[--C-:B-1----:R-:W-:Y:S02]  /*75a0*/  FFMA.FTZ R3, R185, c[0x0][0x2d0], -R111.reuse ;  /* 0x0000b400b9037a23 */ /* 0x102fe4000001086f */
[C---:B------:R-:W-:Y:S02]  /*75b0*/  FMUL.FTZ R73, R100.reuse, R73 ;  /* 0x0000004964497220 */ /* 0x040fe40000410000 */
[C---:B------:R-:W-:Y:S01]  /*75c0*/  FMUL.FTZ R76, R100.reuse, R76 ;  /* 0x0000004c644c7220 */ /* 0x040fe20000410000 */
[----:B------:R1:W4:Y:S01]  /*75d0*/  MUFU.EX2 R32, R3 ;  /* 0x0000000300207308 */ /* 0x0003220000000800 */
[C---:B------:R-:W-:Y:S02]  /*75e0*/  FMUL.FTZ R77, R100.reuse, R77 ;  /* 0x0000004d644d7220 */ /* 0x040fe40000410000 */
[----:B------:R-:W-:Y:S02]  /*75f0*/  FMUL.FTZ R88, R100, R88 ;  /* 0x0000005864587220 */ /* 0x000fe40000410000 */
[----:B--2---:R-:W-:Y:S02]  /*7600*/  FFMA.FTZ R2, R16, c[0x0][0x2d0], -R110 ;  /* 0x0000b40010027a23 */ /* 0x004fe4000001086e */
[----:B------:R-:W-:Y:S02]  /*7610*/  FMUL.FTZ R16, R102, R124 ;  /* 0x0000007c66107220 */ /* 0x000fe40000410000 */
[C---:B------:R-:W-:Y:S01]  /*7620*/  FMUL.FTZ R89, R100.reuse, R89 ;  /* 0x0000005964597220 */ /* 0x040fe20000410000 */
[----:B------:R2:W5:Y:S01]  /*7630*/  MUFU.EX2 R9, R2 ;  /* 0x0000000200097308 */ /* 0x0005620000000800 */
[C---:B------:R-:W-:Y:S02]  /*7640*/  FMUL.FTZ R92, R100.reuse, R92 ;  /* 0x0000005c645c7220 */ /* 0x040fe40000410000 */
[C---:B------:R-:W-:Y:S02]  /*7650*/  FMUL.FTZ R93, R100.reuse, R93 ;  /* 0x0000005d645d7220 */ /* 0x040fe40000410000 */
[----:B---3--:R-:W-:Y:S02]  /*7660*/  FMUL.FTZ R60, R100, R168 ;  /* 0x000000a8643c7220 */ /* 0x008fe40000410000 */
[C---:B------:R-:W-:Y:S02]  /*7670*/  FMUL.FTZ R98, R101.reuse, R98 ;  /* 0x0000006265627220 */ /* 0x040fe40000410000 */
[C---:B------:R-:W-:Y:S02]  /*7680*/  FMUL.FTZ R99, R101.reuse, R99 ;  /* 0x0000006365637220 */ /* 0x040fe40000410000 */
[--C-:B-1----:R-:W-:Y:S01]  /*7690*/  FFMA.FTZ R3, R18, c[0x0][0x2d0], -R111.reuse ;  /* 0x0000b40012037a23 */ /* 0x102fe2000001086f */
[----:B----4-:R-:W-:Y:S01]  /*76a0*/  MOV R137, R32 ;  /* 0x0000002000897202 */ /* 0x010fe20000000f00 */
[----:B------:R-:W-:Y:S02]  /*76b0*/  FMUL.FTZ R18, R101, R126 ;  /* 0x0000007e65127220 */ /* 0x000fe40000410000 */
[----:B------:R1:W3:Y:S01]  /*76c0*/  MUFU.EX2 R4, R3 ;  /* 0x0000000300047308 */ /* 0x0002e20000000800 */
[----:B--2---:R-:W2:Y:S01]  /*76d0*/  SHFL.BFLY PT, R2, R0, 0x1, 0x1f ;  /* 0x0c201f0000027f89 */ /* 0x004ea200000e0000 */
[----:B-----5:R-:W-:Y:S01]  /*76e0*/  MOV R185, R9 ;  /* 0x0000000900b97202 */ /* 0x020fe20000000f00 */
[----:B------:R-:W-:Y:S03]  /*76f0*/  FMUL.FTZ R9, R100, R113 ;  /* 0x0000007164097220 */ /* 0x000fe60000410000 */
[----:B------:R-:W-:Y:S01]  /*7700*/  F2FP.PACK_AB R118, R34, R185 ;  /* 0x000000b92276723e */ /* 0x000fe200000000ff */
[--C-:B-1----:R-:W-:Y:S04]  /*7710*/  FFMA.FTZ R3, R189, c[0x0][0x2d0], -R176.reuse ;  /* 0x0000b400bd037a23 */ /* 0x102fe800000108b0 */
[----:B------:R1:W4:Y:S01]  /*7720*/  MUFU.EX2 R35, R3 ;  /* 0x0000000300237308 */ /* 0x0003220000000800 */
[----:B--2---:R-:W-:Y:S01]  /*7730*/  FMNMX.FTZ R2, R2, R0, !PT ;  /* 0x0000000002027209 */ /* 0x004fe20007810000 */
[----:B------:R-:W-:Y:S02]  /*7740*/  FFMA.FTZ R0, R19, c[0x0][0x2d0], -R111 ;  /* 0x0000b40013007a23 */ /* 0x000fe4000001086f */
[----:B------:R-:W-:Y:S02]  /*7750*/  FMUL.FTZ R19, R101, R127 ;  /* 0x0000007f65137220 */ /* 0x000fe40000410000 */
[----:B------:R-:W-:Y:S04]  /*7760*/  LDSM.16.MT88.4 R124, [R221+0x2100] ;  /* 0x00210000dd7c783b */ /* 0x000fe80000004200 */
[----:B------:R2:W-:Y:S01]  /*7770*/  MUFU.EX2 R5, R0 ;  /* 0x0000000000057308 */ /* 0x0005e20000000800 */
[----:B-1----:R-:W-:Y:S01]  /*7780*/  FFMA.FTZ R3, R184, c[0x0][0x2d0], -R176 ;  /* 0x0000b400b8037a23 */ /* 0x002fe200000108b0 */
[----:B---3--:R-:W-:Y:S02]  /*7790*/  MOV R184, R4 ;  /* 0x0000000400b87202 */ /* 0x008fe40000000f00 */
[----:B----4-:R-:W-:Y:S06]  /*77a0*/  MOV R132, R35 ;  /* 0x0000002300847202 */ /* 0x010fec0000000f00 */
[----:B------:R1:W-:Y:S01]  /*77b0*/  MUFU.EX2 R33, R3 ;  /* 0x0000000300217308 */ /* 0x0003e20000000800 */
[----:B--2---:R-:W-:Y:S02]  /*77c0*/  FADD.FTZ R0, -R2, R107 ;  /* 0x0000006b02007221 */ /* 0x004fe40000010100 */
[----:B------:R-:W-:Y:S02]  /*77d0*/  FFMA.FTZ R107, R207, c[0x0][0x2d0], -R110 ;  /* 0x0000b400cf6b7a23 */ /* 0x000fe4000001086e */
[----:B------:R-:W-:Y:S06]  /*77e0*/  FMUL.FTZ R0, R0, c[0x0][0x2d0] ;  /* 0x0000b40000007a20 */ /* 0x000fec0000410000 */
[----:B------:R-:W2:Y:S01]  /*77f0*/  MUFU.EX2 R0, R0 ;  /* 0x0000000000007308 */ /* 0x000ea20000000800 */
[--C-:B-1----:R-:W-:Y:S09]  /*7800*/  FFMA.FTZ R3, R181, c[0x0][0x2d0], -R176.reuse ;  /* 0x0000b400b5037a23 */ /* 0x102ff200000108b0 */
[----:B------:R1:W-:Y:S01]  /*7810*/  MUFU.EX2 R186, R3 ;  /* 0x0000000300ba7308 */ /* 0x0003e20000000800 */
[C---:B--2---:R-:W-:Y:S02]  /*7820*/  FMUL.FTZ R10, R0.reuse, R114 ;  /* 0x00000072000a7220 */ /* 0x044fe40000410000 */
[C---:B------:R-:W-:Y:S02]  /*7830*/  FMUL.FTZ R11, R0.reuse, R115 ;  /* 0x00000073000b7220 */ /* 0x040fe40000410000 */
[C---:B------:R-:W-:Y:S02]  /*7840*/  FMUL.FTZ R26, R0.reuse, R134 ;  /* 0x00000086001a7220 */ /* 0x040fe40000410000 */
[C---:B------:R-:W-:Y:S03]  /*7850*/  FMUL.FTZ R27, R0.reuse, R135 ;  /* 0x00000087001b7220 */ /* 0x040fe60000410000 */
[----:B------:R2:W-:Y:S01]  /*7860*/  MUFU.EX2 R134, R56 ;  /* 0x0000003800867308 */ /* 0x0005e20000000800 */
[C---:B------:R-:W-:Y:S02]  /*7870*/  FMUL.FTZ R31, R0.reuse, R139 ;  /* 0x0000008b001f7220 */ /* 0x040fe40000410000 */
[----:B------:R-:W-:Y:S01]  /*7880*/  FMUL.FTZ R30, R0, R138 ;  /* 0x0000008a001e7220 */ /* 0x000fe20000410000 */
[----:B------:R-:W-:Y:S01]  /*7890*/  MOV R138, R33 ;  /* 0x00000021008a7202 */ /* 0x000fe20000000f00 */
[----:B-1----:R-:W-:Y:S01]  /*78a0*/  FFMA.FTZ R3, R180, c[0x0][0x2d0], -R176 ;  /* 0x0000b400b4037a23 */ /* 0x002fe200000108b0 */
[----:B------:R-:W-:Y:S01]  /*78b0*/  MOV R180, R8 ;  /* 0x0000000800b47202 */ /* 0x000fe20000000f00 */
[----:B------:R-:W-:Y:S01]  /*78c0*/  FMUL.FTZ R8, R100, R112 ;  /* 0x0000007064087220 */ /* 0x000fe20000410000 */
[----:B------:R-:W-:Y:S01]  /*78d0*/  F2FP.PACK_AB R112, R33, R35 ;  /* 0x000000232170723e */ /* 0x000fe200000000ff */
[----:B------:R-:W-:Y:S01]  /*78e0*/  FMUL.FTZ R35, R101, R143 ;  /* 0x0000008f65237220 */ /* 0x000fe20000410000 */
[----:B------:R-:W1:Y:S01]  /*78f0*/  MUFU.EX2 R40, R3 ;  /* 0x0000000300287308 */ /* 0x000e620000000800 */
[----:B------:R-:W-:Y:S02]  /*7900*/  FMUL.FTZ R33, R102, R141 ;  /* 0x0000008d66217220 */ /* 0x000fe40000410000 */
[C---:B------:R-:W-:Y:S02]  /*7910*/  FMUL.FTZ R42, R0.reuse, R150 ;  /* 0x00000096002a7220 */ /* 0x040fe40000410000 */
[C---:B------:R-:W-:Y:S02]  /*7920*/  FMUL.FTZ R43, R0.reuse, R151 ;  /* 0x00000097002b7220 */ /* 0x040fe40000410000 */
[C---:B------:R-:W-:Y:S02]  /*7930*/  FMUL.FTZ R46, R0.reuse, R154 ;  /* 0x0000009a002e7220 */ /* 0x040fe40000410000 */
[C---:B------:R-:W-:Y:S01]  /*7940*/  FMUL.FTZ R47, R0.reuse, R155 ;  /* 0x0000009b002f7220 */ /* 0x040fe20000410000 */
[----:B------:R3:W-:Y:S01]  /*7950*/  MUFU.EX2 R141, R48 ;  /* 0x00000030008d7308 */ /* 0x0007e20000000800 */
[C---:B------:R-:W-:Y:S02]  /*7960*/  FMUL.FTZ R58, R0.reuse, R166 ;  /* 0x000000a6003a7220 */ /* 0x040fe40000410000 */
[----:B------:R-:W-:Y:S02]  /*7970*/  FMUL.FTZ R59, R0, R167 ;  /* 0x000000a7003b7220 */ /* 0x000fe40000410000 */
[----:B--2---:R-:W-:Y:S02]  /*7980*/  FMUL.FTZ R56, R100, R164 ;  /* 0x000000a464387220 */ /* 0x004fe40000410000 */
[C---:B------:R-:W-:Y:S02]  /*7990*/  FMUL.FTZ R62, R0.reuse, R170 ;  /* 0x000000aa003e7220 */ /* 0x040fe40000410000 */
[C---:B------:R-:W-:Y:S01]  /*79a0*/  FMUL.FTZ R63, R0.reuse, R171 ;  /* 0x000000ab003f7220 */ /* 0x040fe20000410000 */
[----:B------:R2:W-:Y:S01]  /*79b0*/  MUFU.EX2 R135, R64 ;  /* 0x0000004000877308 */ /* 0x0005e20000000800 */
[C---:B------:R-:W-:Y:S02]  /*79c0*/  FMUL.FTZ R74, R0.reuse, R74 ;  /* 0x0000004a004a7220 */ /* 0x040fe40000410000 */
[----:B------:R-:W-:Y:S01]  /*79d0*/  FMUL.FTZ R75, R0, R75 ;  /* 0x0000004b004b7220 */ /* 0x000fe20000410000 */
[----:B-1----:R-:W-:Y:S01]  /*79e0*/  F2FP.PACK_AB R114, R40, R186 ;  /* 0x000000ba2872723e */ /* 0x002fe200000000ff */
[----:B------:R-:W-:Y:S01]  /*79f0*/  FMUL.FTZ R3, R2, c[0x0][0x2d0] ;  /* 0x0000b40002037a20 */ /* 0x000fe20000410000 */
[----:B------:R-:W-:Y:S01]  /*7a00*/  MOV R139, R40 ;  /* 0x00000028008b7202 */ /* 0x000fe20000000f00 */
[----:B------:R-:W-:Y:S02]  /*7a10*/  FFMA.FTZ R40, R191, c[0x0][0x2d0], -R110 ;  /* 0x0000b400bf287a23 */ /* 0x000fe4000001086e */
[--C-:B------:R-:W-:Y:S01]  /*7a20*/  FFMA.FTZ R4, R187, c[0x0][0x2d0], -R3.reuse ;  /* 0x0000b400bb047a23 */ /* 0x100fe20000010803 */
[----:B------:R-:W-:Y:S01]  /*7a30*/  MOV R187, R5 ;  /* 0x0000000500bb7202 */ /* 0x000fe20000000f00 */
[----:B------:R-:W-:Y:S01]  /*7a40*/  FMUL.FTZ R5, R102, R117 ;  /* 0x0000007566057220 */ /* 0x000fe20000410000 */
[----:B------:R-:W-:Y:S01]  /*7a50*/  F2FP.PACK_AB R117, R32, R182 ;  /* 0x000000b62075723e */ /* 0x000fe200000000ff */
[----:B------:R1:W-:Y:S01]  /*7a60*/  MUFU.EX2 R216, R4 ;  /* 0x0000000400d87308 */ /* 0x0003e20000000800 */
[----:B------:R-:W-:Y:S01]  /*7a70*/  F2FP.PACK_AB R119, R187, R184 ;  /* 0x000000b8bb77723e */ /* 0x000fe200000000ff */
[C---:B------:R-:W-:Y:S01]  /*7a80*/  FMUL.FTZ R32, R102.reuse, R140 ;  /* 0x0000008c66207220 */ /* 0x040fe20000410000 */
[----:B------:R-:W-:Y:S01]  /*7a90*/  MOV R140, R34 ;  /* 0x00000022008c7202 */ /* 0x000fe20000000f00 */
[----:B------:R-:W-:Y:S02]  /*7aa0*/  FMUL.FTZ R34, R101, R142 ;  /* 0x0000008e65227220 */ /* 0x000fe40000410000 */
[----:B---3--:R-:W-:Y:S02]  /*7ab0*/  FMUL.FTZ R48, R102, R156 ;  /* 0x0000009c66307220 */ /* 0x008fe40000410000 */
[----:B------:R-:W-:Y:S01]  /*7ac0*/  FMUL.FTZ R78, R0, R78 ;  /* 0x0000004e004e7220 */ /* 0x000fe20000410000 */
[----:B------:R-:W-:Y:S01]  /*7ad0*/  LDSM.16.MT88.4 R156, [R221+0x1d00] ;  /* 0x001d0000dd9c783b */ /* 0x000fe20000004200 */
[----:B------:R3:W-:Y:S01]  /*7ae0*/  MUFU.EX2 R191, R106 ;  /* 0x0000006a00bf7308 */ /* 0x0007e20000000800 */
[----:B--2---:R-:W-:Y:S02]  /*7af0*/  FMUL.FTZ R64, R102, R172 ;  /* 0x000000ac66407220 */ /* 0x004fe40000410000 */
[C---:B------:R-:W-:Y:S02]  /*7b00*/  FMUL.FTZ R79, R0.reuse, R79 ;  /* 0x0000004f004f7220 */ /* 0x040fe40000410000 */
[C---:B------:R-:W-:Y:S02]  /*7b10*/  FMUL.FTZ R90, R0.reuse, R90 ;  /* 0x0000005a005a7220 */ /* 0x040fe40000410000 */
[C---:B------:R-:W-:Y:S01]  /*7b20*/  FMUL.FTZ R91, R0.reuse, R91 ;  /* 0x0000005b005b7220 */ /* 0x040fe20000410000 */
[----:B------:R-:W-:Y:S01]  /*7b30*/  LDSM.16.MT88.4 R172, [R222+0x1d00] ;  /* 0x001d0000deac783b */ /* 0x000fe20000004200 */
[C---:B------:R-:W-:Y:S01]  /*7b40*/  FMUL.FTZ R94, R0.reuse, R94 ;  /* 0x0000005e005e7220 */ /* 0x040fe20000410000 */
[----:B------:R2:W-:Y:S01]  /*7b50*/  MUFU.EX2 R142, R40 ;  /* 0x00000028008e7308 */ /* 0x0005e20000000800 */
[----:B------:R-:W-:Y:S02]  /*7b60*/  FMUL.FTZ R95, R0, R95 ;  /* 0x0000005f005f7220 */ /* 0x000fe40000410000 */
[--C-:B------:R-:W-:Y:S02]  /*7b70*/  FFMA.FTZ R108, R108, c[0x0][0x2d0], -R3.reuse ;  /* 0x0000b4006c6c7a23 */ /* 0x100fe40000010803 */
[--C-:B-1----:R-:W-:Y:S05]  /*7b80*/  FFMA.FTZ R4, R188, c[0x0][0x2d0], -R3.reuse ;  /* 0x0000b400bc047a23 */ /* 0x102fea0000010803 */
[----:B------:R1:W4:Y:S01]  /*7b90*/  MUFU.EX2 R217, R4 ;  /* 0x0000000400d97308 */ /* 0x0003220000000800 */
[----:B---3--:R-:W-:Y:S02]  /*7ba0*/  FFMA.FTZ R106, R198, c[0x0][0x2d0], -R176 ;  /* 0x0000b400c66a7a23 */ /* 0x008fe400000108b0 */
[----:B--2---:R-:W-:Y:S02]  /*7bb0*/  FMUL.FTZ R40, R100, R148 ;  /* 0x0000009464287220 */ /* 0x004fe40000410000 */
[--C-:B-1----:R-:W-:Y:S01]  /*7bc0*/  FFMA.FTZ R4, R14, c[0x0][0x2d0], -R3.reuse ;  /* 0x0000b4000e047a23 */ /* 0x102fe20000010803 */
[----:B----4-:R-:W-:Y:S01]  /*7bd0*/  F2FP.PACK_AB R113, R217, R216 ;  /* 0x000000d8d971723e */ /* 0x010fe200000000ff */
[C---:B------:R-:W-:Y:S03]  /*7be0*/  FMUL.FTZ R14, R0.reuse, R122 ;  /* 0x0000007a000e7220 */ /* 0x040fe60000410000 */
[----:B------:R1:W-:Y:S02]  /*7bf0*/  MUFU.EX2 R219, R4 ;  /* 0x0000000400db7308 */ /* 0x0003e40000000800 */
[--C-:B-1----:R-:W-:Y:S02]  /*7c00*/  FFMA.FTZ R4, R15, c[0x0][0x2d0], -R3.reuse ;  /* 0x0000b4000f047a23 */ /* 0x102fe40000010803 */
[----:B------:R-:W-:Y:S06]  /*7c10*/  FMUL.FTZ R15, R0, R123 ;  /* 0x0000007b000f7220 */ /* 0x000fec0000410000 */
[----:B------:R1:W2:Y:S01]  /*7c20*/  MUFU.EX2 R228, R4 ;  /* 0x0000000400e47308 */ /* 0x0002a20000000800 */
[----:B------:R-:W3:Y:S01]  /*7c30*/  LDSM.16.MT88.4 R120, [R222+0x1100] ;  /* 0x00110000de78783b */ /* 0x000ee20000004200 */
[----:B-1----:R-:W-:Y:S01]  /*7c40*/  FMUL.FTZ R4, R102, R116 ;  /* 0x0000007466047220 */ /* 0x002fe20000410000 */
[----:B------:R-:W-:Y:S02]  /*7c50*/  F2FP.PACK_AB R116, R180, R183 ;  /* 0x000000b7b474723e */ /* 0x000fe400000000ff */
[----:B--2---:R-:W-:Y:S05]  /*7c60*/  F2FP.PACK_AB R115, R228, R219 ;  /* 0x000000dbe473723e */ /* 0x004fea00000000ff */
[-C--:B------:R-:W-:Y:S08]  /*7c70*/  HMMA.16816.F32 R4, R116, R20.reuse, R4 ;  /* 0x000000147404723c */ /* 0x080ff00000001804 */
[C---:B------:R-:W-:Y:S07]  /*7c80*/  HMMA.16816.F32 R8, R112.reuse, R20, R8 ;  /* 0x000000147008723c */ /* 0x040fee0000001808 */
[C---:B------:R-:W-:Y:S01]  /*7c90*/  FMUL.FTZ R20, R102.reuse, R128 ;  /* 0x0000008066147220 */ /* 0x040fe20000410000 */
[-C--:B------:R-:W-:Y:S04]  /*7ca0*/  HMMA.16816.F32 R12, R112, R22.reuse, R12 ;  /* 0x00000016700c723c */ /* 0x080fe8000000180c */
[----:B------:R-:W-:Y:S04]  /*7cb0*/  FMUL.FTZ R21, R102, R129 ;  /* 0x0000008166157220 */ /* 0x000fe80000410000 */
[C---:B------:R-:W-:Y:S07]  /*7cc0*/  HMMA.16816.F32 R16, R116.reuse, R22, R16 ;  /* 0x000000167410723c */ /* 0x040fee0000001810 */
[C---:B------:R-:W-:Y:S02]  /*7cd0*/  FMUL.FTZ R22, R101.reuse, R130 ;  /* 0x0000008265167220 */ /* 0x040fe40000410000 */
[C---:B------:R-:W-:Y:S02]  /*7ce0*/  FMUL.FTZ R23, R101.reuse, R131 ;  /* 0x0000008365177220 */ /* 0x040fe40000410000 */
[----:B------:R-:W-:Y:S05]  /*7cf0*/  LDSM.16.MT88.4 R128, [R222+0x500] ;  /* 0x00050000de80783b */ /* 0x000fea0000004200 */
[-C--:B------:R-:W-:Y:S08]  /*7d00*/  HMMA.16816.F32 R20, R116, R36.reuse, R20 ;  /* 0x000000247414723c */ /* 0x080ff00000001814 */
[C---:B------:R-:W-:Y:S07]  /*7d10*/  HMMA.16816.F32 R24, R112.reuse, R36, R24 ;  /* 0x000000247018723c */ /* 0x040fee0000001818 */
[--C-:B------:R-:W-:Y:S01]  /*7d20*/  FFMA.FTZ R36, R190, c[0x0][0x2d0], -R110.reuse ;  /* 0x0000b400be247a23 */ /* 0x100fe2000001086e */
[-C--:B------:R-:W-:Y:S01]  /*7d30*/  HMMA.16816.F32 R28, R112, R38.reuse, R28 ;  /* 0x00000026701c723c */ /* 0x080fe2000000181c */
[----:B------:R1:W-:Y:S03]  /*7d40*/  MUFU.EX2 R190, R44 ;  /* 0x0000002c00be7308 */ /* 0x0003e60000000800 */
[----:B------:R-:W-:Y:S04]  /*7d50*/  FMUL.FTZ R37, R102, R145 ;  /* 0x0000009166257220 */ /* 0x000fe80000410000 */
[C---:B------:R-:W-:Y:S03]  /*7d60*/  HMMA.16816.F32 R32, R116.reuse, R38, R32 ;  /* 0x000000267420723c */ /* 0x040fe60000001820 */
[----:B------:R2:W4:Y:S04]  /*7d70*/  MUFU.EX2 R143, R36 ;  /* 0x00000024008f7308 */ /* 0x0005280000000800 */
[C---:B------:R-:W-:Y:S02]  /*7d80*/  FMUL.FTZ R38, R101.reuse, R146 ;  /* 0x0000009265267220 */ /* 0x040fe40000410000 */
[----:B------:R-:W-:Y:S03]  /*7d90*/  FMUL.FTZ R39, R101, R147 ;  /* 0x0000009365277220 */ /* 0x000fe60000410000 */
[----:B-1----:R-:W-:Y:S02]  /*7da0*/  FMUL.FTZ R44, R100, R152 ;  /* 0x00000098642c7220 */ /* 0x002fe40000410000 */
[----:B--2---:R-:W-:Y:S02]  /*7db0*/  FMUL.FTZ R36, R102, R144 ;  /* 0x0000009066247220 */ /* 0x004fe40000410000 */
[----:B------:R1:W-:Y:S05]  /*7dc0*/  MUFU.EX2 R144, R106 ;  /* 0x0000006a00907308 */ /* 0x0003ea0000000800 */
[-C--:B------:R-:W-:Y:S08]  /*7dd0*/  HMMA.16816.F32 R36, R116, R52.reuse, R36 ;  /* 0x000000347424723c */ /* 0x080ff00000001824 */
[C---:B------:R-:W-:Y:S07]  /*7de0*/  HMMA.16816.F32 R40, R112.reuse, R52, R40 ;  /* 0x000000347028723c */ /* 0x040fee0000001828 */
[----:B------:R-:W-:Y:S01]  /*7df0*/  FFMA.FTZ R52, R193, c[0x0][0x2d0], -R110 ;  /* 0x0000b400c1347a23 */ /* 0x000fe2000001086e */
[-C--:B------:R-:W-:Y:S03]  /*7e00*/  HMMA.16816.F32 R44, R112, R54.reuse, R44 ;  /* 0x00000036702c723c */ /* 0x080fe6000000182c */
[----:B------:R2:W5:Y:S01]  /*7e10*/  MUFU.EX2 R181, R52 ;  /* 0x0000003400b57308 */ /* 0x0005620000000800 */
[--C-:B-1----:R-:W-:Y:S02]  /*7e20*/  FFMA.FTZ R106, R200, c[0x0][0x2d0], -R3.reuse ;  /* 0x0000b400c86a7a23 */ /* 0x102fe40000010803 */
[C---:B------:R-:W-:Y:S02]  /*7e30*/  FMUL.FTZ R53, R102.reuse, R161 ;  /* 0x000000a166357220 */ /* 0x040fe40000410000 */
[C---:B------:R-:W-:Y:S05]  /*7e40*/  HMMA.16816.F32 R48, R116.reuse, R54, R48 ;  /* 0x000000367430723c */ /* 0x040fea0000001830 */
[----:B------:R1:W-:Y:S02]  /*7e50*/  MUFU.EX2 R198, R106 ;  /* 0x0000006a00c67308 */ /* 0x0003e40000000800 */
[C---:B------:R-:W-:Y:S02]  /*7e60*/  FMUL.FTZ R54, R101.reuse, R162 ;  /* 0x000000a265367220 */ /* 0x040fe40000410000 */
[----:B------:R-:W-:Y:S03]  /*7e70*/  FMUL.FTZ R55, R101, R163 ;  /* 0x000000a365377220 */ /* 0x000fe60000410000 */
[----:B--2---:R-:W-:Y:S07]  /*7e80*/  FMUL.FTZ R52, R102, R160 ;  /* 0x000000a066347220 */ /* 0x004fee0000410000 */
[-C--:B---3--:R-:W-:Y:S03]  /*7e90*/  HMMA.16816.F32 R52, R116, R120.reuse, R52 ;  /* 0x000000787434723c */ /* 0x088fe60000001834 */
[--C-:B-1----:R-:W-:Y:S04]  /*7ea0*/  FFMA.FTZ R106, R201, c[0x0][0x2d0], -R3.reuse ;  /* 0x0000b400c96a7a23 */ /* 0x102fe80000010803 */
[----:B------:R1:W2:Y:S01]  /*7eb0*/  MUFU.EX2 R197, R106 ;  /* 0x0000006a00c57308 */ /* 0x0002a20000000800 */
[C---:B------:R-:W-:Y:S08]  /*7ec0*/  HMMA.16816.F32 R56, R112.reuse, R120, R56 ;  /* 0x000000787038723c */ /* 0x040ff00000001838 */
[-C--:B------:R-:W-:Y:S08]  /*7ed0*/  HMMA.16816.F32 R60, R112, R122.reuse, R60 ;  /* 0x0000007a703c723c */ /* 0x080ff0000000183c */
[C---:B------:R-:W-:Y:S01]  /*7ee0*/  HMMA.16816.F32 R64, R116.reuse, R122, R64 ;  /* 0x0000007a7440723c */ /* 0x040fe20000001840 */
[----:B------:R-:W3:Y:S03]  /*7ef0*/  LDSM.16.MT88.4 R120, [R222+0x2100] ;  /* 0x00210000de78783b */ /* 0x000ee60000004200 */
[--C-:B-1----:R-:W-:Y:S04]  /*7f00*/  FFMA.FTZ R106, R202, c[0x0][0x2d0], -R176.reuse ;  /* 0x0000b400ca6a7a23 */ /* 0x102fe800000108b0 */
[-C--:B------:R-:W-:Y:S01]  /*7f10*/  HMMA.16816.F32 R68, R116, R124.reuse, R68 ;  /* 0x0000007c7444723c */ /* 0x080fe20000001844 */
[----:B------:R1:W-:Y:S07]  /*7f20*/  MUFU.EX2 R252, R106 ;  /* 0x0000006a00fc7308 */ /* 0x0003ee0000000800 */
[C---:B------:R-:W-:Y:S08]  /*7f30*/  HMMA.16816.F32 R72, R112.reuse, R124, R72 ;  /* 0x0000007c7048723c */ /* 0x040ff00000001848 */
[-C--:B------:R-:W-:Y:S08]  /*7f40*/  HMMA.16816.F32 R76, R112, R126.reuse, R76 ;  /* 0x0000007e704c723c */ /* 0x080ff0000000184c */
[C---:B------:R-:W-:Y:S01]  /*7f50*/  HMMA.16816.F32 R80, R116.reuse, R126, R80 ;  /* 0x0000007e7450723c */ /* 0x040fe20000001850 */
[----:B------:R-:W2:Y:S03]  /*7f60*/  LDSM.16.MT88.4 R124, [R221+0x500] ;  /* 0x00050000dd7c783b */ /* 0x000ea60000004200 */
[----:B-1----:R-:W-:Y:S04]  /*7f70*/  FFMA.FTZ R106, R203, c[0x0][0x2d0], -R176 ;  /* 0x0000b400cb6a7a23 */ /* 0x002fe800000108b0 */
[----:B------:R1:W1:Y:S01]  /*7f80*/  MUFU.EX2 R251, R106 ;  /* 0x0000006a00fb7308 */ /* 0x0002620000000800 */
[-C--:B---3--:R-:W-:Y:S08]  /*7f90*/  HMMA.16816.F32 R84, R116, R120.reuse, R84 ;  /* 0x000000787454723c */ /* 0x088ff00000001854 */
[C---:B------:R-:W-:Y:S08]  /*7fa0*/  HMMA.16816.F32 R88, R112.reuse, R120, R88 ;  /* 0x000000787058723c */ /* 0x040ff00000001858 */
[-C--:B------:R-:W-:Y:S04]  /*7fb0*/  HMMA.16816.F32 R92, R112, R122.reuse, R92 ;  /* 0x0000007a705c723c */ /* 0x080fe8000000185c */
[--C-:B-1----:R-:W-:Y:S04]  /*7fc0*/  FFMA.FTZ R106, R204, c[0x0][0x2d0], -R3.reuse ;  /* 0x0000b400cc6a7a23 */ /* 0x102fe80000010803 */
[----:B------:R-:W-:Y:S01]  /*7fd0*/  HMMA.16816.F32 R96, R116, R122, R96 ;  /* 0x0000007a7460723c */ /* 0x000fe20000001860 */
[----:B------:R-:W1:Y:S01]  /*7fe0*/  LDSM.16.MT88.4 R120, [R221+0x1500] ;  /* 0x00150000dd78783b */ /* 0x000e620000004200 */
[----:B------:R3:W-:Y:S02]  /*7ff0*/  MUFU.EX2 R195, R106 ;  /* 0x0000006a00c37308 */ /* 0x0007e40000000800 */
[----:B----4-:R-:W-:Y:S02]  /*8000*/  F2FP.PACK_AB R112, R142, R143 ;  /* 0x0000008f8e70723e */ /* 0x010fe400000000ff */
[----:B-----5:R-:W-:Y:S02]  /*8010*/  F2FP.PACK_AB R114, R134, R181 ;  /* 0x000000b58672723e */ /* 0x020fe400000000ff */
[----:B------:R-:W-:Y:S04]  /*8020*/  F2FP.PACK_AB R113, R141, R190 ;  /* 0x000000be8d71723e */ /* 0x000fe800000000ff */
[----:B------:R-:W-:Y:S02]  /*8030*/  F2FP.PACK_AB R115, R135, R133 ;  /* 0x000000858773723e */ /* 0x000fe400000000ff */
[----:B------:R-:W-:Y:S02]  /*8040*/  F2FP.PACK_AB R116, R144, R191 ;  /* 0x000000bf9074723e */ /* 0x000fe400000000ff */
[----:B--2---:R-:W-:Y:S02]  /*8050*/  F2FP.PACK_AB R117, R197, R198 ;  /* 0x000000c6c575723e */ /* 0x004fe400000000ff */
[----:B------:R-:W-:Y:S01]  /*8060*/  F2FP.PACK_AB R118, R251, R252 ;  /* 0x000000fcfb76723e */ /* 0x000fe200000000ff */
[-C--:B------:R-:W-:Y:S05]  /*8070*/  HMMA.16816.F32 R4, R112, R124.reuse, R4 ;  /* 0x0000007c7004723c */ /* 0x080fea0000001804 */
[----:B---3--:R-:W-:Y:S04]  /*8080*/  FFMA.FTZ R106, R205, c[0x0][0x2d0], -R3 ;  /* 0x0000b400cd6a7a23 */ /* 0x008fe80000010803 */
[----:B------:R2:W3:Y:S03]  /*8090*/  MUFU.EX2 R192, R106 ;  /* 0x0000006a00c07308 */ /* 0x0004e60000000800 */
[--C-:B--2---:R-:W-:Y:S01]  /*80a0*/  FFMA.FTZ R106, R210, c[0x0][0x2d0], -R110.reuse ;  /* 0x0000b400d26a7a23 */ /* 0x104fe2000001086e */
[----:B---3--:R-:W-:Y:S06]  /*80b0*/  F2FP.PACK_AB R119, R192, R195 ;  /* 0x000000c3c077723e */ /* 0x008fec00000000ff */
[----:B------:R2:W-:Y:S01]  /*80c0*/  MUFU.EX2 R248, R106 ;  /* 0x0000006a00f87308 */ /* 0x0005e20000000800 */
[C---:B------:R-:W-:Y:S08]  /*80d0*/  HMMA.16816.F32 R8, R116.reuse, R124, R8 ;  /* 0x0000007c7408723c */ /* 0x040ff00000001808 */
[-C--:B------:R-:W-:Y:S08]  /*80e0*/  HMMA.16816.F32 R12, R116, R126.reuse, R12 ;  /* 0x0000007e740c723c */ /* 0x080ff0000000180c */
[C---:B------:R-:W-:Y:S01]  /*80f0*/  HMMA.16816.F32 R16, R112.reuse, R126, R16 ;  /* 0x0000007e7010723c */ /* 0x040fe20000001810 */
[----:B------:R-:W3:Y:S03]  /*8100*/  LDSM.16.MT88.4 R124, [R222+0x1500] ;  /* 0x00150000de7c783b */ /* 0x000ee60000004200 */
[----:B--2---:R-:W-:Y:S04]  /*8110*/  FFMA.FTZ R106, R211, c[0x0][0x2d0], -R110 ;  /* 0x0000b400d36a7a23 */ /* 0x004fe8000001086e */
[-C--:B------:R-:W-:Y:S01]  /*8120*/  HMMA.16816.F32 R20, R112, R128.reuse, R20 ;  /* 0x000000807014723c */ /* 0x080fe20000001814 */
[----:B------:R2:W4:Y:S07]  /*8130*/  MUFU.EX2 R249, R106 ;  /* 0x0000006a00f97308 */ /* 0x00052e0000000800 */
[C---:B------:R-:W-:Y:S08]  /*8140*/  HMMA.16816.F32 R24, R116.reuse, R128, R24 ;  /* 0x000000807418723c */ /* 0x040ff00000001818 */
[-C--:B------:R-:W-:Y:S08]  /*8150*/  HMMA.16816.F32 R28, R116, R130.reuse, R28 ;  /* 0x00000082741c723c */ /* 0x080ff0000000181c */
[C---:B------:R-:W-:Y:S01]  /*8160*/  HMMA.16816.F32 R32, R112.reuse, R130, R32 ;  /* 0x000000827020723c */ /* 0x040fe20000001820 */
[----:B------:R-:W5:Y:S03]  /*8170*/  LDSM.16.MT88.4 R128, [R221+0x2500] ;  /* 0x00250000dd80783b */ /* 0x000f660000004200 */
[--C-:B--2---:R-:W-:Y:S04]  /*8180*/  FFMA.FTZ R106, R212, c[0x0][0x2d0], -R111.reuse ;  /* 0x0000b400d46a7a23 */ /* 0x104fe8000001086f */
[-C--:B-1----:R-:W-:Y:S01]  /*8190*/  HMMA.16816.F32 R36, R112, R120.reuse, R36 ;  /* 0x000000787024723c */ /* 0x082fe20000001824 */
[----:B------:R1:W-:Y:S07]  /*81a0*/  MUFU.EX2 R246, R106 ;  /* 0x0000006a00f67308 */ /* 0x0003ee0000000800 */
[C---:B------:R-:W-:Y:S08]  /*81b0*/  HMMA.16816.F32 R40, R116.reuse, R120, R40 ;  /* 0x000000787428723c */ /* 0x040ff00000001828 */
[-C--:B------:R-:W-:Y:S08]  /*81c0*/  HMMA.16816.F32 R44, R116, R122.reuse, R44 ;  /* 0x0000007a742c723c */ /* 0x080ff0000000182c */
[C---:B------:R-:W-:Y:S01]  /*81d0*/  HMMA.16816.F32 R48, R112.reuse, R122, R48 ;  /* 0x0000007a7030723c */ /* 0x040fe20000001830 */
[----:B------:R-:W2:Y:S03]  /*81e0*/  LDSM.16.MT88.4 R120, [R222+0x2500] ;  /* 0x00250000de78783b */ /* 0x000ea60000004200 */
[--C-:B-1----:R-:W-:Y:S02]  /*81f0*/  FFMA.FTZ R106, R213, c[0x0][0x2d0], -R111.reuse ;  /* 0x0000b400d56a7a23 */ /* 0x102fe4000001086f */
[----:B------:R1:W-:Y:S02]  /*8200*/  MUFU.EX2 R213, R107 ;  /* 0x0000006b00d57308 */ /* 0x0003e40000000800 */
[-C--:B---3--:R-:W-:Y:S08]  /*8210*/  HMMA.16816.F32 R52, R112, R124.reuse, R52 ;  /* 0x0000007c7034723c */ /* 0x088ff00000001834 */
[C---:B------:R-:W-:Y:S01]  /*8220*/  HMMA.16816.F32 R56, R116.reuse, R124, R56 ;  /* 0x0000007c7438723c */ /* 0x040fe20000001838 */
[----:B------:R3:W2:Y:S07]  /*8230*/  MUFU.EX2 R247, R106 ;  /* 0x0000006a00f77308 */ /* 0x0006ae0000000800 */
[-C--:B------:R-:W-:Y:S04]  /*8240*/  HMMA.16816.F32 R60, R116, R126.reuse, R60 ;  /* 0x0000007e743c723c */ /* 0x080fe8000000183c */
[----:B-1----:R-:W-:Y:S01]  /*8250*/  FFMA.FTZ R107, R215, c[0x0][0x2d0], -R176 ;  /* 0x0000b400d76b7a23 */ /* 0x002fe200000108b0 */
[----:B------:R-:W-:Y:S03]  /*8260*/  MOV R215, R135 ;  /* 0x0000008700d77202 */ /* 0x000fe60000000f00 */
[C---:B------:R-:W-:Y:S01]  /*8270*/  HMMA.16816.F32 R64, R112.reuse, R126, R64 ;  /* 0x0000007e7040723c */ /* 0x040fe20000001840 */
[----:B------:R-:W1:Y:S03]  /*8280*/  LDSM.16.MT88.4 R124, [R221+0x900] ;  /* 0x00090000dd7c783b */ /* 0x000e660000004200 */
[----:B------:R-:W-:Y:S02]  /*8290*/  MOV R135, R132 ;  /* 0x0000008400877202 */ /* 0x000fe40000000f00 */
[----:B------:R-:W-:Y:S02]  /*82a0*/  MOV R132, R182 ;  /* 0x000000b600847202 */ /* 0x000fe40000000f00 */
[-C--:B-----5:R-:W-:Y:S04]  /*82b0*/  HMMA.16816.F32 R68, R112, R128.reuse, R68 ;  /* 0x000000807044723c */ /* 0x0a0fe80000001844 */
[--C-:B---3--:R-:W-:Y:S04]  /*82c0*/  FFMA.FTZ R106, R206, c[0x0][0x2d0], -R110.reuse ;  /* 0x0000b400ce6a7a23 */ /* 0x108fe8000001086e */
[C---:B------:R-:W-:Y:S01]  /*82d0*/  HMMA.16816.F32 R72, R116.reuse, R128, R72 ;  /* 0x000000807448723c */ /* 0x040fe20000001848 */
[----:B------:R3:W5:Y:S07]  /*82e0*/  MUFU.EX2 R212, R106 ;  /* 0x0000006a00d47308 */ /* 0x00076e0000000800 */
[-C--:B------:R-:W-:Y:S08]  /*82f0*/  HMMA.16816.F32 R76, R116, R130.reuse, R76 ;  /* 0x00000082744c723c */ /* 0x080ff0000000184c */
[C---:B------:R-:W-:Y:S01]  /*8300*/  HMMA.16816.F32 R80, R112.reuse, R130, R80 ;  /* 0x000000827050723c */ /* 0x040fe20000001850 */
[----:B------:R-:W1:Y:S07]  /*8310*/  LDSM.16.MT88.4 R128, [R222+0x900] ;  /* 0x00090000de80783b */ /* 0x000e6e0000004200 */
[-C--:B--2---:R-:W-:Y:S04]  /*8320*/  HMMA.16816.F32 R84, R112, R120.reuse, R84 ;  /* 0x000000787054723c */ /* 0x084fe80000001854 */
[--C-:B---3--:R-:W-:Y:S02]  /*8330*/  FFMA.FTZ R106, R208, c[0x0][0x2d0], -R111.reuse ;  /* 0x0000b400d06a7a23 */ /* 0x108fe4000001086f */
[----:B------:R2:W-:Y:S02]  /*8340*/  MUFU.EX2 R208, R107 ;  /* 0x0000006b00d07308 */ /* 0x0005e40000000800 */
[C---:B------:R-:W-:Y:S08]  /*8350*/  HMMA.16816.F32 R88, R116.reuse, R120, R88 ;  /* 0x000000787458723c */ /* 0x040ff00000001858 */
[-C--:B------:R-:W-:Y:S01]  /*8360*/  HMMA.16816.F32 R92, R116, R122.reuse, R92 ;  /* 0x0000007a745c723c */ /* 0x080fe2000000185c */
[----:B------:R3:W-:Y:S07]  /*8370*/  MUFU.EX2 R211, R106 ;  /* 0x0000006a00d37308 */ /* 0x0007ee0000000800 */
[----:B------:R-:W-:Y:S01]  /*8380*/  HMMA.16816.F32 R96, R112, R122, R96 ;  /* 0x0000007a7060723c */ /* 0x000fe20000001860 */
[----:B------:R-:W1:Y:S03]  /*8390*/  LDSM.16.MT88.4 R120, [R221+0x1900] ;  /* 0x00190000dd78783b */ /* 0x000e660000004200 */
[----:B--2---:R-:W-:Y:S03]  /*83a0*/  FFMA.FTZ R107, R178, c[0x0][0x2d0], -R110 ;  /* 0x0000b400b26b7a23 */ /* 0x004fe6000001086e */
[----:B----4-:R-:W-:Y:S02]  /*83b0*/  F2FP.PACK_AB R112, R249, R248 ;  /* 0x000000f8f970723e */ /* 0x010fe400000000ff */
[----:B------:R-:W-:Y:S01]  /*83c0*/  F2FP.PACK_AB R113, R247, R246 ;  /* 0x000000f6f771723e */ /* 0x000fe200000000ff */
[----:B------:R2:W-:Y:S02]  /*83d0*/  MUFU.EX2 R200, R107 ;  /* 0x0000006b00c87308 */ /* 0x0005e40000000800 */
[----:B-----5:R-:W-:Y:S01]  /*83e0*/  F2FP.PACK_AB R114, R213, R212 ;  /* 0x000000d4d572723e */ /* 0x020fe200000000ff */
[----:B---3--:R-:W-:Y:S07]  /*83f0*/  FFMA.FTZ R106, R209, c[0x0][0x2d0], -R111 ;  /* 0x0000b400d16a7a23 */ /* 0x008fee000001086f */
[----:B------:R3:W4:Y:S01]  /*8400*/  MUFU.EX2 R210, R106 ;  /* 0x0000006a00d27308 */ /* 0x0007220000000800 */
[--C-:B--2---:R-:W-:Y:S09]  /*8410*/  FFMA.FTZ R107, R241, c[0x0][0x2d0], -R176.reuse ;  /* 0x0000b400f16b7a23 */ /* 0x104ff200000108b0 */
[----:B------:R-:W-:Y:S01]  /*8420*/  MUFU.EX2 R193, R107 ;  /* 0x0000006b00c17308 */ /* 0x000fe20000000800 */
[--C-:B---3--:R-:W-:Y:S01]  /*8430*/  FFMA.FTZ R106, R214, c[0x0][0x2d0], -R176.reuse ;  /* 0x0000b400d66a7a23 */ /* 0x108fe200000108b0 */
[----:B----4-:R-:W-:Y:S08]  /*8440*/  F2FP.PACK_AB R115, R210, R211 ;  /* 0x000000d3d273723e */ /* 0x010ff000000000ff */
[----:B------:R-:W-:Y:S01]  /*8450*/  MUFU.EX2 R107, R108 ;  /* 0x0000006c006b7308 */ /* 0x000fe20000000800 */
[----:B------:R-:W-:Y:S01]  /*8460*/  MOV R214, R136 ;  /* 0x0000008800d67202 */ /* 0x000fe20000000f00 */
[-C--:B-1----:R-:W-:Y:S03]  /*8470*/  HMMA.16816.F32 R4, R112, R124.reuse, R4 ;  /* 0x0000007c7004723c */ /* 0x082fe60000001804 */
[----:B------:R-:W-:Y:S05]  /*8480*/  ISETP.GT.AND P4, PT, R250, R214, PT ;  /* 0x000000d6fa00720c */ /* 0x000fea0003f84270 */
[----:B------:R1:W2:Y:S04]  /*8490*/  MUFU.EX2 R209, R106 ;  /* 0x0000006a00d17308 */ /* 0x0002a80000000800 */
[--C-:B-1----:R-:W-:Y:S01]  /*84a0*/  FFMA.FTZ R106, R218, c[0x0][0x2d0], -R3.reuse ;  /* 0x0000b400da6a7a23 */ /* 0x102fe20000010803 */
[----:B--2---:R-:W-:Y:S02]  /*84b0*/  F2FP.PACK_AB R116, R208, R209 ;  /* 0x000000d1d074723e */ /* 0x004fe400000000ff */
[----:B------:R-:W-:Y:S03]  /*84c0*/  MOV R218, R134 ;  /* 0x0000008600da7202 */ /* 0x000fe60000000f00 */
[----:B------:R1:W-:Y:S01]  /*84d0*/  MUFU.EX2 R189, R106 ;  /* 0x0000006a00bd7308 */ /* 0x0003e20000000800 */
[----:B------:R-:W-:Y:S01]  /*84e0*/  MOV R134, R180 ;  /* 0x000000b400867202 */ /* 0x000fe20000000f00 */
[--C-:B-1----:R-:W-:Y:S01]  /*84f0*/  FFMA.FTZ R106, R229, c[0x0][0x2d0], -R3.reuse ;  /* 0x0000b400e56a7a23 */ /* 0x102fe20000010803 */
[----:B------:R-:W-:Y:S02]  /*8500*/  MOV R229, R133 ;  /* 0x0000008500e57202 */ /* 0x000fe40000000f00 */
[----:B------:R-:W-:Y:S05]  /*8510*/  MOV R133, R183 ;  /* 0x000000b700857202 */ /* 0x000fea0000000f00 */
[----:B------:R1:W2:Y:S02]  /*8520*/  MUFU.EX2 R188, R106 ;  /* 0x0000006a00bc7308 */ /* 0x0002a40000000800 */
[--C-:B-1----:R-:W-:Y:S01]  /*8530*/  FFMA.FTZ R106, R231, c[0x0][0x2d0], -R176.reuse ;  /* 0x0000b400e76a7a23 */ /* 0x102fe200000108b0 */
[----:B--2---:R-:W-:Y:S02]  /*8540*/  F2FP.PACK_AB R117, R188, R189 ;  /* 0x000000bdbc75723e */ /* 0x004fe400000000ff */
[----:B------:R-:W-:Y:S05]  /*8550*/  MOV R231, R181 ;  /* 0x000000b500e77202 */ /* 0x000fea0000000f00 */
[----:B------:R1:W-:Y:S01]  /*8560*/  MUFU.EX2 R207, R106 ;  /* 0x0000006a00cf7308 */ /* 0x0003e20000000800 */
[----:B------:R-:W-:Y:S01]  /*8570*/  LDSM.16.MT88.4 R180, [R221+0x2d00] ;  /* 0x002d0000ddb4783b */ /* 0x000fe20000004200 */
[----:B-1----:R-:W-:Y:S01]  /*8580*/  FFMA.FTZ R106, R232, c[0x0][0x2d0], -R176 ;  /* 0x0000b400e86a7a23 */ /* 0x002fe200000108b0 */
[----:B------:R-:W-:Y:S07]  /*8590*/  MOV R232, R144 ;  /* 0x0000009000e87202 */ /* 0x000fee0000000f00 */
[----:B------:R1:W2:Y:S02]  /*85a0*/  MUFU.EX2 R206, R106 ;  /* 0x0000006a00ce7308 */ /* 0x0002a40000000800 */
[--C-:B-1----:R-:W-:Y:S01]  /*85b0*/  FFMA.FTZ R106, R233, c[0x0][0x2d0], -R3.reuse ;  /* 0x0000b400e96a7a23 */ /* 0x102fe20000010803 */
[----:B------:R-:W-:Y:S02]  /*85c0*/  MOV R233, R141 ;  /* 0x0000008d00e97202 */ /* 0x000fe40000000f00 */
[----:B------:R-:W-:Y:S05]  /*85d0*/  MOV R141, R187 ;  /* 0x000000bb008d7202 */ /* 0x000fea0000000f00 */
[----:B------:R1:W-:Y:S01]  /*85e0*/  MUFU.EX2 R187, R106 ;  /* 0x0000006a00bb7308 */ /* 0x0003e20000000800 */
[----:B--2---:R-:W-:Y:S01]  /*85f0*/  F2FP.PACK_AB R118, R206, R207 ;  /* 0x000000cfce76723e */ /* 0x004fe200000000ff */
[----:B-1----:R-:W-:Y:S01]  /*8600*/  FFMA.FTZ R106, R234, c[0x0][0x2d0], -R3 ;  /* 0x0000b400ea6a7a23 */ /* 0x002fe20000010803 */
[----:B------:R-:W-:Y:S02]  /*8610*/  MOV R234, R142 ;  /* 0x0000008e00ea7202 */ /* 0x000fe40000000f00 */
[----:B------:R-:W-:Y:S02]  /*8620*/  MOV R142, R139 ;  /* 0x0000008b008e7202 */ /* 0x000fe40000000f00 */
[----:B------:R-:W-:Y:S03]  /*8630*/  MOV R139, R186 ;  /* 0x000000ba008b7202 */ /* 0x000fe60000000f00 */
[----:B------:R1:W2:Y:S01]  /*8640*/  MUFU.EX2 R186, R106 ;  /* 0x0000006a00ba7308 */ /* 0x0002a20000000800 */
[----:B------:R-:W-:Y:S01]  /*8650*/  MOV R241, R139 ;  /* 0x0000008b00f17202 */ /* 0x000fe20000000f00 */
[--C-:B-1----:R-:W-:Y:S01]  /*8660*/  FFMA.FTZ R106, R237, c[0x0][0x2d0], -R110.reuse ;  /* 0x0000b400ed6a7a23 */ /* 0x102fe2000001086e */
[----:B--2---:R-:W-:Y:S02]  /*8670*/  F2FP.PACK_AB R119, R186, R187 ;  /* 0x000000bbba77723e */ /* 0x004fe400000000ff */
[----:B------:R-:W-:Y:S05]  /*8680*/  MOV R237, R191 ;  /* 0x000000bf00ed7202 */ /* 0x000fea0000000f00 */
[----:B------:R1:W-:Y:S01]  /*8690*/  MUFU.EX2 R205, R106 ;  /* 0x0000006a00cd7308 */ /* 0x0003e20000000800 */
[C---:B------:R-:W-:Y:S08]  /*86a0*/  HMMA.16816.F32 R8, R116.reuse, R124, R8 ;  /* 0x0000007c7408723c */ /* 0x040ff00000001808 */
[-C--:B------:R-:W-:Y:S08]  /*86b0*/  HMMA.16816.F32 R12, R116, R126.reuse, R12 ;  /* 0x0000007e740c723c */ /* 0x080ff0000000180c */
[C---:B------:R-:W-:Y:S01]  /*86c0*/  HMMA.16816.F32 R16, R112.reuse, R126, R16 ;  /* 0x0000007e7010723c */ /* 0x040fe20000001810 */
[----:B------:R-:W2:Y:S03]  /*86d0*/  LDSM.16.MT88.4 R124, [R222+0x1900] ;  /* 0x00190000de7c783b */ /* 0x000ea60000004200 */
[--C-:B-1----:R-:W-:Y:S01]  /*86e0*/  FFMA.FTZ R106, R235, c[0x0][0x2d0], -R110.reuse ;  /* 0x0000b400eb6a7a23 */ /* 0x102fe2000001086e */
[----:B------:R-:W-:Y:S03]  /*86f0*/  MOV R235, R190 ;  /* 0x000000be00eb7202 */ /* 0x000fe60000000f00 */
[-C--:B------:R-:W-:Y:S01]  /*8700*/  HMMA.16816.F32 R20, R112, R128.reuse, R20 ;  /* 0x000000807014723c */ /* 0x080fe20000001814 */
[----:B------:R1:W3:Y:S07]  /*8710*/  MUFU.EX2 R204, R106 ;  /* 0x0000006a00cc7308 */ /* 0x0002ee0000000800 */
[C---:B------:R-:W-:Y:S08]  /*8720*/  HMMA.16816.F32 R24, R116.reuse, R128, R24 ;  /* 0x000000807418723c */ /* 0x040ff00000001818 */
[-C--:B------:R-:W-:Y:S08]  /*8730*/  HMMA.16816.F32 R28, R116, R130.reuse, R28 ;  /* 0x00000082741c723c */ /* 0x080ff0000000181c */
[C---:B------:R-:W-:Y:S01]  /*8740*/  HMMA.16816.F32 R32, R112.reuse, R130, R32 ;  /* 0x000000827020723c */ /* 0x040fe20000001820 */
[----:B------:R-:W4:Y:S03]  /*8750*/  LDSM.16.MT88.4 R128, [R221+0x2900] ;  /* 0x00290000dd80783b */ /* 0x000f260000004200 */
[--C-:B-1----:R-:W-:Y:S01]  /*8760*/  FFMA.FTZ R106, R238, c[0x0][0x2d0], -R111.reuse ;  /* 0x0000b400ee6a7a23 */ /* 0x102fe2000001086f */
[----:B------:R-:W-:Y:S02]  /*8770*/  MOV R238, R143 ;  /* 0x0000008f00ee7202 */ /* 0x000fe40000000f00 */
[----:B---3--:R-:W-:Y:S01]  /*8780*/  F2FP.PACK_AB R108, R204, R205 ;  /* 0x000000cdcc6c723e */ /* 0x008fe200000000ff */
[-C--:B------:R-:W-:Y:S01]  /*8790*/  HMMA.16816.F32 R36, R112, R120.reuse, R36 ;  /* 0x000000787024723c */ /* 0x080fe20000001824 */
[----:B------:R1:W-:Y:S07]  /*87a0*/  MUFU.EX2 R203, R106 ;  /* 0x0000006a00cb7308 */ /* 0x0003ee0000000800 */
[C---:B------:R-:W-:Y:S08]  /*87b0*/  HMMA.16816.F32 R40, R116.reuse, R120, R40 ;  /* 0x000000787428723c */ /* 0x040ff00000001828 */
[-C--:B------:R-:W-:Y:S08]  /*87c0*/  HMMA.16816.F32 R44, R116, R122.reuse, R44 ;  /* 0x0000007a742c723c */ /* 0x080ff0000000182c */
[C---:B------:R-:W-:Y:S01]  /*87d0*/  HMMA.16816.F32 R48, R112.reuse, R122, R48 ;  /* 0x0000007a7030723c */ /* 0x040fe20000001830 */
[----:B------:R-:W3:Y:S03]  /*87e0*/  LDSM.16.MT88.4 R120, [R222+0x2900] ;  /* 0x00290000de78783b */ /* 0x000ee60000004200 */
[--C-:B-1----:R-:W-:Y:S01]  /*87f0*/  FFMA.FTZ R106, R239, c[0x0][0x2d0], -R111.reuse ;  /* 0x0000b400ef6a7a23 */ /* 0x102fe2000001086f */
[----:B------:R-:W-:Y:S03]  /*8800*/  MOV R239, R142 ;  /* 0x0000008e00ef7202 */ /* 0x000fe60000000f00 */
[-C--:B--2---:R-:W-:Y:S01]  /*8810*/  HMMA.16816.F32 R52, R112, R124.reuse, R52 ;  /* 0x0000007c7034723c */ /* 0x084fe20000001834 */
[----:B------:R1:W-:Y:S07]  /*8820*/  MUFU.EX2 R201, R106 ;  /* 0x0000006a00c97308 */ /* 0x0003ee0000000800 */
[C---:B------:R-:W-:Y:S08]  /*8830*/  HMMA.16816.F32 R56, R116.reuse, R124, R56 ;  /* 0x0000007c7438723c */ /* 0x040ff00000001838 */
[-C--:B------:R-:W-:Y:S08]  /*8840*/  HMMA.16816.F32 R60, R116, R126.reuse, R60 ;  /* 0x0000007e743c723c */ /* 0x080ff0000000183c */
[C---:B------:R-:W-:Y:S01]  /*8850*/  HMMA.16816.F32 R64, R112.reuse, R126, R64 ;  /* 0x0000007e7040723c */ /* 0x040fe20000001840 */
[----:B------:R-:W2:Y:S03]  /*8860*/  LDSM.16.MT88.4 R124, [R221+0xd00] ;  /* 0x000d0000dd7c783b */ /* 0x000ea60000004200 */
[----:B-1----:R-:W-:Y:S04]  /*8870*/  FFMA.FTZ R106, R177, c[0x0][0x2d0], -R110 ;  /* 0x0000b400b16a7a23 */ /* 0x002fe8000001086e */
[-C--:B----4-:R-:W-:Y:S01]  /*8880*/  HMMA.16816.F32 R68, R112, R128.reuse, R68 ;  /* 0x000000807044723c */ /* 0x090fe20000001844 */
[----:B------:R1:W4:Y:S07]  /*8890*/  MUFU.EX2 R202, R106 ;  /* 0x0000006a00ca7308 */ /* 0x00032e0000000800 */
[C---:B------:R-:W-:Y:S08]  /*88a0*/  HMMA.16816.F32 R72, R116.reuse, R128, R72 ;  /* 0x000000807448723c */ /* 0x040ff00000001848 */
[-C--:B------:R-:W-:Y:S08]  /*88b0*/  HMMA.16816.F32 R76, R116, R130.reuse, R76 ;  /* 0x00000082744c723c */ /* 0x080ff0000000184c */
[C---:B------:R-:W-:Y:S04]  /*88c0*/  HMMA.16816.F32 R80, R112.reuse, R130, R80 ;  /* 0x000000827050723c */ /* 0x040fe80000001850 */
[--C-:B-1----:R-:W-:Y:S01]  /*88d0*/  FFMA.FTZ R106, R179, c[0x0][0x2d0], -R111.reuse ;  /* 0x0000b400b36a7a23 */ /* 0x102fe2000001086f */
[----:B----4-:R-:W-:Y:S03]  /*88e0*/  F2FP.PACK_AB R110, R200, R202 ;  /* 0x000000cac86e723e */ /* 0x010fe600000000ff */
[-C--:B---3--:R-:W-:Y:S01]  /*88f0*/  HMMA.16816.F32 R84, R112, R120.reuse, R84 ;  /* 0x000000787054723c */ /* 0x088fe20000001854 */
[----:B------:R1:W-:Y:S07]  /*8900*/  MUFU.EX2 R199, R106 ;  /* 0x0000006a00c77308 */ /* 0x0003ee0000000800 */
[C---:B------:R-:W-:Y:S08]  /*8910*/  HMMA.16816.F32 R88, R116.reuse, R120, R88 ;  /* 0x000000787458723c */ /* 0x040ff00000001858 */
[-C--:B------:R-:W-:Y:S08]  /*8920*/  HMMA.16816.F32 R92, R116, R122.reuse, R92 ;  /* 0x0000007a745c723c */ /* 0x080ff0000000185c */
[----:B------:R-:W-:Y:S04]  /*8930*/  HMMA.16816.F32 R96, R112, R122, R96 ;  /* 0x0000007a7060723c */ /* 0x000fe80000001860 */
[----:B-1----:R-:W-:Y:S01]  /*8940*/  FFMA.FTZ R106, R236, c[0x0][0x2d0], -R111 ;  /* 0x0000b400ec6a7a23 */ /* 0x002fe2000001086f */
[----:B------:R-:W-:Y:S03]  /*8950*/  MOV R236, R141 ;  /* 0x0000008d00ec7202 */ /* 0x000fe60000000f00 */
[----:B------:R1:W3:Y:S04]  /*8960*/  MUFU.EX2 R196, R106 ;  /* 0x0000006a00c47308 */ /* 0x0002e80000000800 */
[--C-:B-1----:R-:W-:Y:S01]  /*8970*/  FFMA.FTZ R106, R240, c[0x0][0x2d0], -R176.reuse ;  /* 0x0000b400f06a7a23 */ /* 0x102fe200000108b0 */
[----:B---3--:R-:W-:Y:S02]  /*8980*/  F2FP.PACK_AB R111, R196, R199 ;  /* 0x000000c7c46f723e */ /* 0x008fe400000000ff */
[----:B------:R-:W-:Y:S03]  /*8990*/  MOV R240, R140 ;  /* 0x0000008c00f07202 */ /* 0x000fe60000000f00 */
[----:B------:R1:W-:Y:S01]  /*89a0*/  MUFU.EX2 R194, R106 ;  /* 0x0000006a00c27308 */ /* 0x0003e20000000800 */
[----:B------:R-:W3:Y:S01]  /*89b0*/  LDSM.16.MT88.4 R140, [R222+0xd00] ;  /* 0x000d0000de8c783b */ /* 0x000ee20000004200 */
[--C-:B-1----:R-:W-:Y:S01]  /*89c0*/  FFMA.FTZ R106, R242, c[0x0][0x2d0], -R3.reuse ;  /* 0x0000b400f26a7a23 */ /* 0x102fe20000010803 */
[----:B------:R-:W-:Y:S07]  /*89d0*/  MOV R242, R184 ;  /* 0x000000b800f27202 */ /* 0x000fee0000000f00 */
[----:B------:R1:W-:Y:S02]  /*89e0*/  MUFU.EX2 R184, R106 ;  /* 0x0000006a00b87308 */ /* 0x0003e40000000800 */
[--C-:B-1----:R-:W-:Y:S01]  /*89f0*/  FFMA.FTZ R106, R244, c[0x0][0x2d0], -R3.reuse ;  /* 0x0000b400f46a7a23 */ /* 0x102fe20000010803 */
[----:B------:R-:W-:Y:S01]  /*8a00*/  MOV R244, R185 ;  /* 0x000000b900f47202 */ /* 0x000fe20000000f00 */
[----:B------:R-:W-:Y:S01]  /*8a10*/  FFMA.FTZ R3, R109, c[0x0][0x2d0], -R3 ;  /* 0x0000b4006d037a23 */ /* 0x000fe20000010803 */
[----:B------:R-:W-:Y:S05]  /*8a20*/  F2FP.PACK_AB R109, R201, R203 ;  /* 0x000000cbc96d723e */ /* 0x000fea00000000ff */
[----:B------:R1:W4:Y:S02]  /*8a30*/  MUFU.EX2 R185, R106 ;  /* 0x0000006a00b97308 */ /* 0x0003240000000800 */
[-C--:B--2---:R-:W-:Y:S01]  /*8a40*/  HMMA.16816.F32 R116, R108, R124.reuse, R4 ;  /* 0x0000007c6c74723c */ /* 0x084fe20000001804 */
[----:B------:R-:W2:Y:S04]  /*8a50*/  LDSM.16.MT88.4 R4, [R222+0x2d00] ;  /* 0x002d0000de04783b */ /* 0x000ea80000004200 */
[--C-:B-1----:R-:W-:Y:S01]  /*8a60*/  FFMA.FTZ R106, R245, c[0x0][0x2d0], -R176.reuse ;  /* 0x0000b400f56a7a23 */ /* 0x102fe200000108b0 */
[----:B----4-:R-:W-:Y:S02]  /*8a70*/  F2FP.PACK_AB R177, R185, R184 ;  /* 0x000000b8b9b1723e */ /* 0x010fe400000000ff */
[----:B------:R-:W-:Y:S01]  /*8a80*/  MOV R245, R138 ;  /* 0x0000008a00f57202 */ /* 0x000fe20000000f00 */
[----:B------:R1:W-:Y:S03]  /*8a90*/  MUFU.EX2 R191, R106 ;  /* 0x0000006a00bf7308 */ /* 0x0003e60000000800 */
[----:B-1----:R-:W-:Y:S01]  /*8aa0*/  FFMA.FTZ R106, R243, c[0x0][0x2d0], -R176 ;  /* 0x0000b400f36a7a23 */ /* 0x002fe200000108b0 */
[----:B------:R-:W-:Y:S02]  /*8ab0*/  F2FP.PACK_AB R176, R193, R194 ;  /* 0x000000c2c1b0723e */ /* 0x000fe400000000ff */
[----:B------:R-:W-:Y:S04]  /*8ac0*/  MOV R243, R137 ;  /* 0x0000008900f37202 */ /* 0x000fe80000000f00 */
[----:B------:R-:W1:Y:S10]  /*8ad0*/  MUFU.EX2 R190, R106 ;  /* 0x0000006a00be7308 */ /* 0x000e740000000800 */
[----:B------:R-:W4:Y:S01]  /*8ae0*/  MUFU.EX2 R106, R3 ;  /* 0x00000003006a7308 */ /* 0x000f220000000800 */
[----:B-1----:R-:W-:Y:S02]  /*8af0*/  F2FP.PACK_AB R178, R190, R191 ;  /* 0x000000bfbeb2723e */ /* 0x002fe400000000ff */
[----:B----4-:R-:W-:Y:S07]  /*8b00*/  F2FP.PACK_AB R179, R106, R107 ;  /* 0x0000006b6ab3723e */ /* 0x010fee00000000ff */
[C---:B------:R-:W-:Y:S01]  /*8b10*/  HMMA.16816.F32 R112, R176.reuse, R124, R8 ;  /* 0x0000007cb070723c */ /* 0x040fe20000001808 */
[----:B------:R-:W4:Y:S04]  /*8b20*/  LDL.LU R9, [R1+0x20] ;  /* 0x0000200001097983 */ /* 0x000f280000300800 */
[----:B------:R-:W5:Y:S02]  /*8b30*/  LDL.LU R8, [R1+0x24] ;  /* 0x0000240001087983 */ /* 0x000f640000300800 */
[----:B------:R-:W-:Y:S01]  /*8b40*/  MOV R11, R134 ;  /* 0x00000086000b7202 */ /* 0x000fe20000000f00 */
[-C--:B------:R-:W-:Y:S01]  /*8b50*/  HMMA.16816.F32 R120, R176, R126.reuse, R12 ;  /* 0x0000007eb078723c */ /* 0x080fe2000000180c */
[----:B------:R-:W5:Y:S03]  /*8b60*/  LDL.LU R3, [R1+0x28] ;  /* 0x0000280001037983 */ /* 0x000f660000300800 */
[----:B------:R-:W-:Y:S01]  /*8b70*/  MOV R10, R135 ;  /* 0x00000087000a7202 */ /* 0x000fe20000000f00 */
[----:B------:R-:W5:Y:S02]  /*8b80*/  LDL.LU R14, [R1+0x1c] ;  /* 0x00001c00010e7983 */ /* 0x000f640000300800 */
[----:B------:R-:W-:Y:S01]  /*8b90*/  MOV R13, R133 ;  /* 0x00000085000d7202 */ /* 0x000fe20000000f00 */
[C---:B------:R-:W-:Y:S04]  /*8ba0*/  HMMA.16816.F32 R124, R108.reuse, R126, R16 ;  /* 0x0000007e6c7c723c */ /* 0x040fe80000001810 */
[----:B------:R-:W-:Y:S04]  /*8bb0*/  MOV R15, R132 ;  /* 0x00000084000f7202 */ /* 0x000fe80000000f00 */
[-C--:B---3--:R-:W-:Y:S08]  /*8bc0*/  HMMA.16816.F32 R128, R108, R140.reuse, R20 ;  /* 0x0000008c6c80723c */ /* 0x088ff00000001814 */
[C---:B------:R-:W-:Y:S08]  /*8bd0*/  HMMA.16816.F32 R132, R176.reuse, R140, R24 ;  /* 0x0000008cb084723c */ /* 0x040ff00000001818 */
[-C--:B------:R-:W-:Y:S08]  /*8be0*/  HMMA.16816.F32 R136, R176, R142.reuse, R28 ;  /* 0x0000008eb088723c */ /* 0x080ff0000000181c */
        /* <DEDUP_REMOVED lines=13> */
[-C--:B--2---:R-:W-:Y:S08]  /*8cc0*/  HMMA.16816.F32 R84, R108, R4.reuse, R84 ;  /* 0x000000046c54723c */ /* 0x084ff00000001854 */
[C---:B------:R-:W-:Y:S08]  /*8cd0*/  HMMA.16816.F32 R88, R176.reuse, R4, R88 ;  /* 0x00000004b058723c */ /* 0x040ff00000001858 */
[-C--:B------:R-:W-:Y:S08]  /*8ce0*/  HMMA.16816.F32 R92, R176, R6.reuse, R92 ;  /* 0x00000006b05c723c */ /* 0x080ff0000000185c */
[----:B------:R-:W-:Y:S04]  /*8cf0*/  HMMA.16816.F32 R96, R108, R6, R96 ;  /* 0x000000066c60723c */ /* 0x000fe80000001860 */
[----:B----4-:R-:W-:Y:S02]  /*8d00*/  FFMA.FTZ R101, R101, R9, R15 ;  /* 0x0000000965657223 */ /* 0x010fe4000001000f */
[----:B-----5:R-:W-:Y:S02]  /*8d10*/  FFMA.FTZ R100, R100, R8, R10 ;  /* 0x0000000864647223 */ /* 0x020fe4000001000a */
[----:B------:R-:W-:Y:S04]  /*8d20*/  FADD.FTZ R8, R243, R101 ;  /* 0x00000065f3087221 */ /* 0x000fe80000010000 */
[----:B------:R-:W-:Y:S02]  /*8d30*/  FFMA.FTZ R3, R0, R3, R216 ;  /* 0x0000000300037223 */ /* 0x000fe400000100d8 */
[----:B------:R-:W-:Y:S01]  /*8d40*/  FADD.FTZ R10, R245, R100 ;  /* 0x00000064f50a7221 */ /* 0x000fe20000010000 */
[----:B------:R-:W-:Y:S01]  /*8d50*/  MOV R100, R104 ;  /* 0x0000006800647202 */ /* 0x000fe20000000f00 */
[----:B------:R-:W-:Y:S02]  /*8d60*/  FFMA.FTZ R102, R102, R14, R13 ;  /* 0x0000000e66667223 */ /* 0x000fe4000001000d */
[----:B------:R-:W-:Y:S02]  /*8d70*/  FADD.FTZ R3, R217, R3 ;  /* 0x00000003d9037221 */ /* 0x000fe40000010000 */
        /* <DEDUP_REMOVED lines=47> */
[----:B------:R-:W-:Y:S01]  /*9070*/  FADD.FTZ R3, R201, R3 ;  /* 0x00000003c9037221 */ /* 0x000fe20000010000 */
[----:B------:R1:W-:Y:S01]  /*9080*/  STL [R1+0x1c], R4 ;  /* 0x00001c0401007387 */ /* 0x0003e20000100800 */
[----:B------:R-:W-:Y:S02]  /*9090*/  FADD.FTZ R8, R184, R8 ;  /* 0x00000008b8087221 */ /* 0x000fe40000010000 */
[----:B------:R-:W-:Y:S02]  /*90a0*/  FADD.FTZ R5, R193, R0 ;  /* 0x00000000c1057221 */ /* 0x000fe40000010000 */
[----:B------:R-:W-:Y:S02]  /*90b0*/  FADD.FTZ R6, R199, R3 ;  /* 0x00000003c7067221 */ /* 0x000fe40000010000 */
[----:B------:R-:W-:Y:S02]  /*90c0*/  FADD.FTZ R5, R191, R5 ;  /* 0x00000005bf057221 */ /* 0x000fe40000010000 */
[----:B------:R-:W-:Y:S02]  /*90d0*/  FADD.FTZ R6, R196, R6 ;  /* 0x00000006c4067221 */ /* 0x000fe40000010000 */
[----:B------:R-:W-:Y:S03]  /*90e0*/  FADD.FTZ R0, R185, R8 ;  /* 0x00000008b9007221 */ /* 0x000fe60000010000 */
[----:B------:R-:W-:Y:S01]  /*90f0*/  STL [R1+0x20], R6 ;  /* 0x0000200601007387 */ /* 0x000fe20000100800 */
[----:B------:R-:W-:Y:S01]  /*9100*/  FADD.FTZ R3, R107, R0 ;  /* 0x000000006b037221 */ /* 0x000fe20000010000 */
[----:B------:R-:W-:Y:S02]  /*9110*/  IADD3 R0, R250, -0x1, RZ ;  /* 0xfffffffffa007810 */ /* 0x000fe40007ffe0ff */
[----:B------:R-:W-:Y:S01]  /*9120*/  MOV R107, R2 ;  /* 0x00000002006b7202 */ /* 0x000fe20000000f00 */
[----:B------:R-:W-:Y:S01]  /*9130*/  FADD.FTZ R3, R106, R3 ;  /* 0x000000036a037221 */ /* 0x000fe20000010000 */
[----:B------:R-:W-:Y:S02]  /*9140*/  MOV R250, R0 ;  /* 0x0000000000fa7202 */ /* 0x000fe40000000f00 */
[----:B------:R-:W-:Y:S01]  /*9150*/  MOV R106, R103 ;  /* 0x00000067006a7202 */ /* 0x000fe20000000f00 */
[----:B-1----:R-:W-:Y:S05]  /*9160*/  FADD.FTZ R4, R190, R5 ;  /* 0x00000005be047221 */ /* 0x002fea0000010000 */
[----:B------:R-:W-:Y:S04]  /*9170*/  STL [R1+0x24], R4 ;  /* 0x0000240401007387 */ /* 0x000fe80000100800 */
[----:B------:R1:W-:Y:S02]  /*9180*/  STL [R1+0x28], R3 ;  /* 0x0000280301007387 */ /* 0x0003e40000100800 */
[----:B-1----:R-:W-:Y:S01]  /*9190*/  MOV R3, R105 ;  /* 0x0000006900037202 */ /* 0x002fe20000000f00 */
[----:B------:R-:W-:-:S05]  /*91a0*/  @P4 BRA `(.L_x_12) ;  /* 0xffffc78000004947 */ /* 0x000fca000383ffff */
.L_x_11:
[----:B-1----:R-:W2:Y:S04]  /*91b0*/  LDL.LU R0, [R1+0x1c] ;  /* 0x00001c0001007983 */ /* 0x002ea80000300800 */
[----:B------:R-:W3:Y:S04]  /*91c0*/  LDL.LU R4, [R1+0x20] ;  /* 0x0000200001047983 */ /* 0x000ee80000300800 */
[----:B------:R-:W4:Y:S04]  /*91d0*/  LDL.LU R8, [R1+0x24] ;  /* 0x0000240001087983 */ /* 0x000f280000300800 */
[----:B------:R-:W5:Y:S01]  /*91e0*/  LDL.LU R5, [R1+0x28] ;  /* 0x0000280001057983 */ /* 0x000f620000300800 */
[----:B------:R-:W-:-:S02]  /*91f0*/  MOV R18, 0xff800000 ;  /* 0xff80000000127802 */ /* 0x000fc40000000f00 */
[----:B------:R-:W-:Y:S02]  /*9200*/  MOV R19, 0xff800000 ;  /* 0xff80000000137802 */ /* 0x000fe40000000f00 */
[----:B------:R-:W-:Y:S02]  /*9210*/  MOV R20, 0xff800000 ;  /* 0xff80000000147802 */ /* 0x000fe40000000f00 */
[----:B------:R-:W-:Y:S02]  /*9220*/  MOV R21, 0xff800000 ;  /* 0xff80000000157802 */ /* 0x000fe40000000f00 */
[----:B------:R-:W-:Y:S01]  /*9230*/  PLOP3.LUT P4, PT, PT, PT, PT, 0x8, 0x0 ;  /* 0x000000000000781c */ /* 0x000fe20003f8e170 */
[----:B--2---:R-:W1:Y:S04]  /*9240*/  SHFL.BFLY PT, R11, R0, 0x2, 0x1f ;  /* 0x0c401f00000b7f89 */ /* 0x004e6800000e0000 */
[----:B---3--:R-:W2:Y:S04]  /*9250*/  SHFL.BFLY PT, R9, R4, 0x2, 0x1f ;  /* 0x0c401f0004097f89 */ /* 0x008ea800000e0000 */
[----:B----4-:R-:W3:Y:S04]  /*9260*/  SHFL.BFLY PT, R7, R8, 0x2, 0x1f ;  /* 0x0c401f0008077f89 */ /* 0x010ee800000e0000 */
[----:B-----5:R-:W4:Y:S01]  /*9270*/  SHFL.BFLY PT, R6, R5, 0x2, 0x1f ;  /* 0x0c401f0005067f89 */ /* 0x020f2200000e0000 */
[----:B-1----:R-:W-:-:S02]  /*9280*/  FADD.FTZ R11, R11, R0 ;  /* 0x000000000b0b7221 */ /* 0x002fc40000010000 */
[----:B--2---:R-:W-:-:S03]  /*9290*/  FADD.FTZ R9, R9, R4 ;  /* 0x0000000409097221 */ /* 0x004fc60000010000 */
[----:B------:R-:W1:Y:S01]  /*92a0*/  SHFL.BFLY PT, R0, R11, 0x1, 0x1f ;  /* 0x0c201f000b007f89 */ /* 0x000e6200000e0000 */
[----:B---3--:R-:W-:-:S03]  /*92b0*/  FADD.FTZ R7, R7, R8 ;  /* 0x0000000807077221 */ /* 0x008fc60000010000 */
[----:B------:R-:W2:Y:S01]  /*92c0*/  SHFL.BFLY PT, R4, R9, 0x1, 0x1f ;  /* 0x0c201f0009047f89 */ /* 0x000ea200000e0000 */
[----:B----4-:R-:W-:-:S03]  /*92d0*/  FADD.FTZ R6, R6, R5 ;  /* 0x0000000506067221 */ /* 0x010fc60000010000 */
[----:B------:R-:W3:Y:S04]  /*92e0*/  SHFL.BFLY PT, R3, R7, 0x1, 0x1f ;  /* 0x0c201f0007037f89 */ /* 0x000ee800000e0000 */
[----:B------:R-:W4:Y:S01]  /*92f0*/  SHFL.BFLY PT, R5, R6, 0x1, 0x1f ;  /* 0x0c201f0006057f89 */ /* 0x000f2200000e0000 */
[----:B-1----:R-:W-:Y:S01]  /*9300*/  FADD.FTZ R11, R11, R0 ;  /* 0x000000000b0b7221 */ /* 0x002fe20000010000 */
[----:B------:R-:W-:Y:S01]  /*9310*/  MOV R0, RZ ;  /* 0x000000ff00007202 */ /* 0x000fe20000000f00 */
[----:B--2---:R-:W-:-:S03]  /*9320*/  FADD.FTZ R9, R9, R4 ;  /* 0x0000000409097221 */ /* 0x004fc60000010000 */
[----:B------:R-:W-:Y:S02]  /*9330*/  FSETP.NE.FTZ.AND P3, PT, R11, RZ, PT ;  /* 0x000000ff0b00720b */ /* 0x000fe40003f75000 */
[----:B------:R-:W-:Y:S01]  /*9340*/  MOV R4, RZ ;  /* 0x000000ff00047202 */ /* 0x000fe20000000f00 */
[----:B---3--:R-:W-:Y:S01]  /*9350*/  FADD.FTZ R7, R7, R3 ;  /* 0x0000000307077221 */ /* 0x008fe20000010000 */
[----:B------:R-:W-:Y:S02]  /*9360*/  FSETP.NE.FTZ.AND P2, PT, R9, RZ, PT ;  /* 0x000000ff0900720b */ /* 0x000fe40003f55000 */
[----:B------:R-:W-:Y:S01]  /*9370*/  MOV R3, RZ ;  /* 0x000000ff00037202 */ /* 0x000fe20000000f00 */
[----:B----4-:R-:W-:Y:S01]  /*9380*/  FADD.FTZ R6, R5, R6 ;  /* 0x0000000605067221 */ /* 0x010fe20000010000 */
[----:B------:R-:W-:-:S04]  /*9390*/  FSETP.NE.FTZ.AND P1, PT, R7, RZ, PT ;  /* 0x000000ff0700720b */ /* 0x000fc80003f35000 */
[----:B------:R-:W-:Y:S01]  /*93a0*/  FSETP.NE.FTZ.AND P0, PT, R6, RZ, PT ;  /* 0x000000ff0600720b */ /* 0x000fe20003f15000 */
[----:B------:R-:W1:Y:S08]  /*93b0*/  @P3 MUFU.RCP R0, R11 ;  /* 0x0000000b00003308 */ /* 0x000e700000001000 */
[----:B------:R-:W2:Y:S04]  /*93c0*/  @P1 MUFU.RCP R3, R7 ;  /* 0x0000000700031308 */ /* 0x000ea80000001000 */
[----:B------:R-:W-:Y:S01]  /*93d0*/  @P0 MOV R8, 0x3f317218 ;  /* 0x3f31721800080802 */ /* 0x000fe20000000f00 */
[----:B-1----:R-:W-:-:S03]  /*93e0*/  FMUL.FTZ R116, R0, R116 ;  /* 0x0000007400747220 */ /* 0x002fc60000410000 */
[----:B------:R-:W1:Y:S01]  /*93f0*/  @P2 MUFU.RCP R4, R9 ;  /* 0x0000000900042308 */ /* 0x000e620000001000 */
[C---:B------:R-:W-:Y:S02]  /*9400*/  FMUL.FTZ R117, R0.reuse, R117 ;  /* 0x0000007500757220 */ /* 0x040fe40000410000 */
[C---:B------:R-:W-:Y:S02]  /*9410*/  FMUL.FTZ R124, R0.reuse, R124 ;  /* 0x0000007c007c7220 */ /* 0x040fe40000410000 */
[C---:B------:R-:W-:Y:S02]  /*9420*/  FMUL.FTZ R125, R0.reuse, R125 ;  /* 0x0000007d007d7220 */ /* 0x040fe40000410000 */
[C---:B------:R-:W-:Y:S01]  /*9430*/  FMUL.FTZ R128, R0.reuse, R128 ;  /* 0x0000008000807220 */ /* 0x040fe20000410000 */
[----:B------:R-:W-:Y:S01]  /*9440*/  @P3 MUFU.LG2 R11, R11 ;  /* 0x0000000b000b3308 */ /* 0x000fe20000000c00 */
[C---:B------:R-:W-:Y:S02]  /*9450*/  FMUL.FTZ R129, R0.reuse, R129 ;  /* 0x0000008100817220 */ /* 0x040fe40000410000 */
[----:B------:R-:W-:-:S02]  /*9460*/  FMUL.FTZ R140, R0, R140 ;  /* 0x0000008c008c7220 */ /* 0x000fc40000410000 */
[C---:B------:R-:W-:Y:S02]  /*9470*/  FMUL.FTZ R141, R0.reuse, R141 ;  /* 0x0000008d008d7220 */ /* 0x040fe40000410000 */
[C---:B------:R-:W-:Y:S01]  /*9480*/  FMUL.FTZ R144, R0.reuse, R144 ;  /* 0x0000009000907220 */ /* 0x040fe20000410000 */
[----:B------:R-:W-:Y:S01]  /*9490*/  @P2 MUFU.LG2 R9, R9 ;  /* 0x0000000900092308 */ /* 0x000fe20000000c00 */
[C---:B------:R-:W-:Y:S02]  /*94a0*/  FMUL.FTZ R145, R0.reuse, R145 ;  /* 0x0000009100917220 */ /* 0x040fe40000410000 */
[C---:B------:R-:W-:Y:S02]  /*94b0*/  FMUL.FTZ R156, R0.reuse, R156 ;  /* 0x0000009c009c7220 */ /* 0x040fe40000410000 */
[C---:B------:R-:W-:Y:S02]  /*94c0*/  FMUL.FTZ R157, R0.reuse, R157 ;  /* 0x0000009d009d7220 */ /* 0x040fe40000410000 */
[C---:B------:R-:W-:Y:S01]  /*94d0*/  FMUL.FTZ R160, R0.reuse, R160 ;  /* 0x000000a000a07220 */ /* 0x040fe20000410000 */
[----:B------:R-:W-:Y:S01]  /*94e0*/  @P1 MUFU.LG2 R7, R7 ;  /* 0x0000000700071308 */ /* 0x000fe20000000c00 */
[----:B------:R-:W-:-:S02]  /*94f0*/  FMUL.FTZ R161, R0, R161 ;  /* 0x000000a100a17220 */ /* 0x000fc40000410000 */
[C---:B------:R-:W-:Y:S02]  /*9500*/  FMUL.FTZ R172, R0.reuse, R172 ;  /* 0x000000ac00ac7220 */ /* 0x040fe40000410000 */
[C---:B------:R-:W-:Y:S02]  /*9510*/  FMUL.FTZ R173, R0.reuse, R173 ;  /* 0x000000ad00ad7220 */ /* 0x040fe40000410000 */
[C---:B------:R-:W-:Y:S02]  /*9520*/  FMUL.FTZ R68, R0.reuse, R68 ;  /* 0x0000004400447220 */ /* 0x040fe40000410000 */
[C---:B------:R-:W-:Y:S02]  /*9530*/  FMUL.FTZ R69, R0.reuse, R69 ;  /* 0x0000004500457220 */ /* 0x040fe40000410000 */
[C---:B------:R-:W-:Y:S02]  /*9540*/  FMUL.FTZ R80, R0.reuse, R80 ;  /* 0x0000005000507220 */ /* 0x040fe40000410000 */
[----:B------:R-:W-:-:S02]  /*9550*/  FMUL.FTZ R81, R0, R81 ;  /* 0x0000005100517220 */ /* 0x000fc40000410000 */
[C---:B------:R-:W-:Y:S02]  /*9560*/  FMUL.FTZ R84, R0.reuse, R84 ;  /* 0x0000005400547220 */ /* 0x040fe40000410000 */
[C---:B------:R-:W-:Y:S02]  /*9570*/  FMUL.FTZ R85, R0.reuse, R85 ;  /* 0x0000005500557220 */ /* 0x040fe40000410000 */
[C---:B------:R-:W-:Y:S02]  /*9580*/  FMUL.FTZ R96, R0.reuse, R96 ;  /* 0x0000006000607220 */ /* 0x040fe40000410000 */
[----:B------:R-:W-:Y:S01]  /*9590*/  FMUL.FTZ R97, R0, R97 ;  /* 0x0000006100617220 */ /* 0x000fe20000410000 */
[----:B------:R-:W-:Y:S01]  /*95a0*/  MOV R0, RZ ;  /* 0x000000ff00007202 */ /* 0x000fe20000000f00 */
[C---:B--2---:R-:W-:Y:S02]  /*95b0*/  FMUL.FTZ R112, R3.reuse, R112 ;  /* 0x0000007003707220 */ /* 0x044fe40000410000 */
[----:B------:R-:W-:-:S02]  /*95c0*/  FMUL.FTZ R113, R3, R113 ;  /* 0x0000007103717220 */ /* 0x000fc40000410000 */
[C---:B------:R-:W-:Y:S01]  /*95d0*/  FMUL.FTZ R120, R3.reuse, R120 ;  /* 0x0000007803787220 */ /* 0x040fe20000410000 */
[----:B------:R-:W2:Y:S01]  /*95e0*/  @P0 MUFU.RCP R0, R6 ;  /* 0x0000000600000308 */ /* 0x000ea20000001000 */
[C---:B------:R-:W-:Y:S02]  /*95f0*/  FMUL.FTZ R121, R3.reuse, R121 ;  /* 0x0000007903797220 */ /* 0x040fe40000410000 */
[C---:B------:R-:W-:Y:S02]  /*9600*/  FMUL.FTZ R132, R3.reuse, R132 ;  /* 0x0000008403847220 */ /* 0x040fe40000410000 */
[C---:B------:R-:W-:Y:S02]  /*9610*/  FMUL.FTZ R133, R3.reuse, R133 ;  /* 0x0000008503857220 */ /* 0x040fe40000410000 */
[C---:B------:R-:W-:Y:S01]  /*9620*/  FMUL.FTZ R136, R3.reuse, R136 ;  /* 0x0000008803887220 */ /* 0x040fe20000410000 */
[----:B------:R-:W3:Y:S01]  /*9630*/  @P0 MUFU.LG2 R6, R6 ;  /* 0x0000000600060308 */ /* 0x000ee20000000c00 */
        /* <DEDUP_REMOVED lines=17> */
[----:B------:R-:W-:Y:S01]  /*9750*/  @P2 MOV R3, 0x3f317218 ;  /* 0x3f31721800032802 */ /* 0x000fe20000000f00 */
[C---:B-1----:R-:W-:Y:S02]  /*9760*/  FMUL.FTZ R118, R4.reuse, R118 ;  /* 0x0000007604767220 */ /* 0x042fe40000410000 */
        /* <DEDUP_REMOVED lines=24> */
[C---:B--2---:R-:W-:Y:S02]  /*98f0*/  FMUL.FTZ R114, R0.reuse, R114 ;  /* 0x0000007200727220 */ /* 0x044fe40000410000 */
        /* <DEDUP_REMOVED lines=24> */
[----:B------:R-:W-:Y:S02]  /*9a80*/  @P2 FMUL.FTZ R5, R3, c[0x0][0x2d0] ;  /* 0x0000b40003052a20 */ /* 0x000fe40000410000 */
[----:B------:R-:W-:-:S02]  /*9a90*/  @P3 FMUL.FTZ R10, R4, c[0x0][0x2d0] ;  /* 0x0000b400040a3a20 */ /* 0x000fc40000410000 */
[----:B------:R-:W-:Y:S02]  /*9aa0*/  @P1 FMUL.FTZ R3, R0, c[0x0][0x2d0] ;  /* 0x0000b40000031a20 */ /* 0x000fe40000410000 */
[----:B------:R-:W-:Y:S02]  /*9ab0*/  @P3 FMUL.FTZ R11, R11, 0.69314718246459960938 ;  /* 0x3f3172180b0b3820 */ /* 0x000fe40000410000 */
[----:B------:R-:W-:Y:S02]  /*9ac0*/  @P2 FMUL.FTZ R9, R9, 0.69314718246459960938 ;  /* 0x3f31721809092820 */ /* 0x000fe40000410000 */
[----:B------:R-:W-:Y:S02]  /*9ad0*/  @P1 FMUL.FTZ R7, R7, 0.69314718246459960938 ;  /* 0x3f31721807071820 */ /* 0x000fe40000410000 */
[----:B---3--:R-:W-:Y:S02]  /*9ae0*/  @P0 FMUL.FTZ R4, R6, 0.69314718246459960938 ;  /* 0x3f31721806040820 */ /* 0x008fe40000410000 */
[----:B------:R-:W-:-:S02]  /*9af0*/  @P0 FMUL.FTZ R0, R8, c[0x0][0x2d0] ;  /* 0x0000b40008000a20 */ /* 0x000fc40000410000 */
[----:B------:R-:W-:Y:S02]  /*9b00*/  @P3 FFMA.FTZ R18, R10, R105, R11 ;  /* 0x000000690a123223 */ /* 0x000fe4000001000b */
[----:B------:R-:W-:Y:S02]  /*9b10*/  @P2 FFMA.FTZ R19, R5, R104, R9 ;  /* 0x0000006805132223 */ /* 0x000fe40000010009 */
[----:B------:R-:W-:Y:S02]  /*9b20*/  @P1 FFMA.FTZ R20, R3, R103, R7 ;  /* 0x0000006703141223 */ /* 0x000fe40000010007 */
[----:B------:R-:W-:Y:S02]  /*9b30*/  @P0 FFMA.FTZ R21, R0, R2, R4 ;  /* 0x0000000200150223 */ /* 0x000fe40000010004 */
.L_x_3:
[----:B--2---:R-:W-:Y:S05]  /*9b40*/  @P4 BRA `(.L_x_15) ;  /* 0x00001a2000004947 */ /* 0x004fea0003800000 */
[----:B------:R-:W2:Y:S01]  /*9b50*/  LDL.LU R14, [R1+0x30] ;  /* 0x00003000010e7983 */ /* 0x000ea20000300800 */
[----:B------:R-:W-:Y:S01]  /*9b60*/  MOV R24, c[0x0][0x4e8] ;  /* 0x00013a0000187a02 */ /* 0x000fe20000000f00 */
[----:B------:R-:W-:Y:S02]  /*9b70*/  BSSY B0, `(.L_x_16) ;  /* 0x00000c1000007945 */ /* 0x000fe40003800000 */
[----:B------:R-:W3:Y:S01]  /*9b80*/  S2R R16, SR_TID.X ;  /* 0x0000000000107919 */ /* 0x000ee20000002100 */
[C---:B------:R-:W-:Y:S01]  /*9b90*/  ISETP.NE.AND P0, PT, R24.reuse, 0x1, PT ;  /* 0x000000011800780c */ /* 0x040fe20003f05270 */
[----:B------:R-:W-:-:S02]  /*9ba0*/  IMAD R24, R24, c[0x0][0x388], RZ ;  /* 0x0000e20018187a24 */ /* 0x000fc400078e02ff */
[----:B------:R-:W4:Y:S04]  /*9bb0*/  S2R R12, SR_CTAID.Y ;  /* 0x00000000000c7919 */ /* 0x000f280000002600 */
[----:B------:R-:W5:Y:S04]  /*9bc0*/  S2R R13, SR_CTAID.Z ;  /* 0x00000000000d7919 */ /* 0x000f680000002700 */
[----:B------:R-:W1:Y:S01]  /*9bd0*/  S2R R15, SR_CTAID.X ;  /* 0x00000000000f7919 */ /* 0x000e620000002500 */
[----:B---3--:R-:W-:-:S04]  /*9be0*/  SHF.R.S32.HI R11, RZ, 0x1f, R16 ;  /* 0x0000001fff0b7819 */ /* 0x008fc80000011410 */
[CC--:B------:R-:W-:Y:S02]  /*9bf0*/  LEA.HI R4, R11.reuse, R16.reuse, RZ, 0x2 ;  /* 0x000000100b047211 */ /* 0x0c0fe400078f10ff */
[----:B------:R-:W-:Y:S02]  /*9c00*/  LEA.HI R11, R11, R16, RZ, 0x5 ;  /* 0x000000100b0b7211 */ /* 0x000fe400078f28ff */
[----:B------:R-:W-:Y:S02]  /*9c10*/  LOP3.LUT R4, R4, 0xfffffffc, RZ, 0xc0, !PT ;  /* 0xfffffffc04047812 */ /* 0x000fe400078ec0ff */
[--C-:B------:R-:W-:Y:S02]  /*9c20*/  SHF.R.S32.HI R6, RZ, 0x5, R11.reuse ;  /* 0x00000005ff067819 */ /* 0x100fe4000001140b */
[----:B------:R-:W-:Y:S02]  /*9c30*/  SHF.R.S32.HI R5, RZ, 0x1f, R11 ;  /* 0x0000001fff057819 */ /* 0x000fe4000001140b */
[----:B------:R-:W-:Y:S01]  /*9c40*/  LOP3.LUT R11, R11, 0xffffffe0, RZ, 0xc0, !PT ;  /* 0xffffffe00b0b7812 */ /* 0x000fe200078ec0ff */
[----:B------:R-:W-:Y:S01]  /*9c50*/  BAR.SYNC.DEFER_BLOCKING 0x1, 0x80 ;  /* 0x0042000000007b1d */ /* 0x000fe20000010000 */
[----:B--2---:R-:W-:Y:S01]  /*9c60*/  SHF.R.S32.HI R10, RZ, 0x1f, R14 ;  /* 0x0000001fff0a7819 */ /* 0x004fe2000001140e */
[----:B------:R-:W-:-:S04]  /*9c70*/  IMAD.WIDE.U32 R2, R14, c[0x0][0x4d0], RZ ;  /* 0x000134000e027a25 */ /* 0x000fc800078e00ff */
[----:B------:R-:W-:Y:S02]  /*9c80*/  IMAD R0, R10, c[0x0][0x4d0], RZ ;  /* 0x000134000a007a24 */ /* 0x000fe400078e02ff */
[----:B------:R-:W-:Y:S02]  /*9c90*/  IMAD.MOV R9, RZ, RZ, -R14 ;  /* 0x000000ffff097224 */ /* 0x000fe400078e0a0e */
[----:B------:R-:W-:Y:S02]  /*9ca0*/  IMAD R8, R14, c[0x0][0x4d4], R0 ;  /* 0x000135000e087a24 */ /* 0x000fe400078e0200 */
[----:B------:R-:W-:Y:S01]  /*9cb0*/  IMAD.IADD R0, R16, 0x1, -R4 ;  /* 0x0000000110007824 */ /* 0x000fe200078e0a04 */
[----:B------:R-:W-:Y:S01]  /*9cc0*/  LEA.HI R4, R5, R6, RZ, 0x2 ;  /* 0x0000000605047211 */ /* 0x000fe200078f10ff */
[----:B------:R-:W-:Y:S01]  /*9cd0*/  IMAD.IADD R5, R3, 0x1, R8 ;  /* 0x0000000103057824 */ /* 0x000fe200078e0208 */
[----:B------:R-:W-:Y:S01]  /*9ce0*/  IADD3 R16, -R11, R16, RZ ;  /* 0x000000100b107210 */ /* 0x000fe20007ffe1ff */
[----:B----4-:R-:W-:Y:S01]  /*9cf0*/  IMAD R12, R9, c[0x0][0x550], R12 ;  /* 0x00015400090c7a24 */ /* 0x010fe200078e020c */
[----:B------:R-:W-:-:S02]  /*9d00*/  LEA.HI R7, R0, R0, RZ, 0x1 ;  /* 0x0000000000077211 */ /* 0x000fc400078f08ff */
[----:B------:R-:W-:Y:S01]  /*9d10*/  LOP3.LUT R8, R4, 0xffffffc, RZ, 0xc0, !PT ;  /* 0x0ffffffc04087812 */ /* 0x000fe200078ec0ff */
[----:B------:R-:W-:Y:S01]  /*9d20*/  IMAD.MOV.U32 R4, RZ, RZ, R2 ;  /* 0x000000ffff047224 */ /* 0x000fe200078e0002 */
[C---:B------:R-:W-:Y:S01]  /*9d30*/  LOP3.LUT R3, R7.reuse, 0x1ffffffe, RZ, 0xc0, !PT ;  /* 0x1ffffffe07037812 */ /* 0x040fe200078ec0ff */
[----:B------:R-:W-:Y:S01]  /*9d40*/  IMAD.SHL.U32 R2, R7, 0x20, RZ ;  /* 0x0000002007027824 */ /* 0x000fe200078e00ff */
[----:B------:R-:W-:Y:S01]  /*9d50*/  SHF.R.S32.HI R7, RZ, 0x1f, R16 ;  /* 0x0000001fff077819 */ /* 0x000fe20000011410 */
[----:B------:R-:W-:Y:S01]  /*9d60*/  IMAD.IADD R9, R6, 0x1, -R8 ;  /* 0x0000000106097824 */ /* 0x000fe200078e0a08 */
[----:B------:R-:W-:Y:S01]  /*9d70*/  IADD3 R8, R0, -R3, RZ ;  /* 0x8000000300087210 */ /* 0x000fe20007ffe0ff */
[----:B------:R-:W-:Y:S01]  /*9d80*/  IMAD R0, R10, c[0x0][0x438], RZ ;  /* 0x00010e000a007a24 */ /* 0x000fe200078e02ff */
[----:B------:R-:W-:Y:S01]  /*9d90*/  LEA.HI R17, R7, R16, RZ, 0x2 ;  /* 0x0000001007117211 */ /* 0x000fe200078f10ff */
[----:B-----5:R-:W-:Y:S01]  /*9da0*/  IMAD.WIDE.U32 R4, R13, c[0x0][0x4d8], R4 ;  /* 0x000136000d047a25 */ /* 0x020fe200078e0004 */
[----:B------:R-:W-:-:S02]  /*9db0*/  SHF.R.S32.HI R10, RZ, 0x1f, R13 ;  /* 0x0000001fff0a7819 */ /* 0x000fc4000001140d */
[----:B------:R-:W-:Y:S01]  /*9dc0*/  SHF.R.S32.HI R7, RZ, 0x2, R17 ;  /* 0x00000002ff077819 */ /* 0x000fe20000011411 */
[----:B------:R-:W-:Y:S01]  /*9dd0*/  IMAD R6, R14, c[0x0][0x43c], R0 ;  /* 0x00010f000e067a24 */ /* 0x000fe200078e0200 */
[----:B------:R-:W-:Y:S01]  /*9de0*/  LOP3.LUT R0, R2, 0xffffffc0, RZ, 0xc0, !PT ;  /* 0xffffffc002007812 */ /* 0x000fe200078ec0ff */
[----:B------:R-:W-:Y:S01]  /*9df0*/  IMAD.WIDE.U32 R2, R14, c[0x0][0x438], RZ ;  /* 0x00010e000e027a25 */ /* 0x000fe200078e00ff */
[----:B------:R-:W-:-:S03]  /*9e00*/  LOP3.LUT P1, RZ, R16, 0x3, RZ, 0xc0, !PT ;  /* 0x0000000310ff7812 */ /* 0x000fc6000782c0ff */
[----:B------:R-:W-:Y:S02]  /*9e10*/  IMAD R8, R8, 0x8, R0 ;  /* 0x0000000808087824 */ /* 0x000fe400078e0200 */
[----:B------:R-:W-:Y:S02]  /*9e20*/  IMAD R14, R9, 0x10, R7 ;  /* 0x00000010090e7824 */ /* 0x000fe400078e0207 */
[----:B------:R-:W-:Y:S02]  /*9e30*/  IMAD R11, R10, c[0x0][0x4d8], RZ ;  /* 0x000136000a0b7a24 */ /* 0x000fe400078e02ff */
[----:B------:R-:W-:Y:S02]  /*9e40*/  IMAD.IADD R8, R14, 0x1, R8 ;  /* 0x000000010e087824 */ /* 0x000fe400078e0208 */
[----:B------:R-:W-:Y:S02]  /*9e50*/  IMAD.IADD R3, R3, 0x1, R6 ;  /* 0x0000000103037824 */ /* 0x000fe400078e0206 */
[----:B------:R-:W-:-:S02]  /*9e60*/  IMAD R6, R10, c[0x0][0x440], RZ ;  /* 0x000110000a067a24 */ /* 0x000fc400078e02ff */
[----:B-1----:R-:W-:Y:S02]  /*9e70*/  IMAD R8, R15, 0x80, R8 ;  /* 0x000000800f087824 */ /* 0x002fe400078e0208 */
[C---:B------:R-:W-:Y:S02]  /*9e80*/  IMAD R0, R13.reuse, c[0x0][0x4dc], R11 ;  /* 0x000137000d007a24 */ /* 0x040fe400078e020b */
[C---:B------:R-:W-:Y:S02]  /*9e90*/  IMAD R6, R13.reuse, c[0x0][0x444], R6 ;  /* 0x000111000d067a24 */ /* 0x040fe400078e0206 */
[----:B------:R-:W-:Y:S01]  /*9ea0*/  IMAD.WIDE.U32 R2, R13, c[0x0][0x440], R2 ;  /* 0x000110000d027a25 */ /* 0x000fe200078e0002 */
[----:B------:R-:W-:Y:S02]  /*9eb0*/  IADD3 R5, R5, R0, RZ ;  /* 0x0000000005057210 */ /* 0x000fe40007ffe0ff */
[----:B------:R-:W-:Y:S01]  /*9ec0*/  SHF.R.S32.HI R0, RZ, 0x1f, R12 ;  /* 0x0000001fff007819 */ /* 0x000fe2000001140c */
[----:B------:R-:W-:Y:S01]  /*9ed0*/  @P0 IMAD.HI.U32 R11, R8, c[0x0][0x4ec], RZ ;  /* 0x00013b00080b0a27 */ /* 0x000fe200078e00ff */
[----:B------:R-:W-:-:S03]  /*9ee0*/  IADD3 R3, R3, R6, RZ ;  /* 0x0000000603037210 */ /* 0x000fc60007ffe0ff */
[----:B------:R-:W-:-:S04]  /*9ef0*/  @P0 IMAD.HI.U32 R10, R8, c[0x0][0x4ec], RZ ;  /* 0x00013b00080a0a27 */ /* 0x000fc800078e00ff */
[--C-:B------:R-:W-:Y:S01]  /*9f00*/  IMAD.MOV.U32 R6, RZ, RZ, R8.reuse ;  /* 0x000000ffff067224 */ /* 0x100fe200078e0008 */
[----:B------:R-:W-:Y:S01]  /*9f10*/  @P0 SHF.R.U32.HI R6, RZ, c[0x0][0x4f0], R11 ;  /* 0x00013c00ff060a19 */ /* 0x000fe2000001160b */
[----:B------:R-:W-:Y:S01]  /*9f20*/  IMAD.MOV.U32 R7, RZ, RZ, R8 ;  /* 0x000000ffff077224 */ /* 0x000fe200078e0008 */
[----:B------:R-:W-:Y:S01]  /*9f30*/  @P0 SHF.R.U32.HI R7, RZ, c[0x0][0x4f0], R10 ;  /* 0x00013c00ff070a19 */ /* 0x000fe2000001160a */
[----:B------:R-:W-:Y:S01]  /*9f40*/  IMAD R9, R0, c[0x0][0x448], RZ ;  /* 0x0001120000097a24 */ /* 0x000fe200078e02ff */
[----:B------:R-:W-:Y:S01]  /*9f50*/  IADD3 R10, -R6, RZ, RZ ;  /* 0x000000ff060a7210 */ /* 0x000fe20007ffe1ff */
[----:B------:R-:W-:Y:S02]  /*9f60*/  IMAD R0, R0, c[0x0][0x4e0], RZ ;  /* 0x0001380000007a24 */ /* 0x000fe400078e02ff */
[C---:B------:R-:W-:Y:S01]  /*9f70*/  IMAD R11, R12.reuse, c[0x0][0x44c], R9 ;  /* 0x000113000c0b7a24 */ /* 0x040fe200078e0209 */
[----:B------:R-:W-:Y:S01]  /*9f80*/  SHF.R.S32.HI R9, RZ, 0x1f, R7 ;  /* 0x0000001fff097819 */ /* 0x000fe20000011407 */
[----:B------:R-:W-:-:S02]  /*9f90*/  IMAD R13, R12, c[0x0][0x4e4], R0 ;  /* 0x000139000c0d7a24 */ /* 0x000fc400078e0200 */
[----:B------:R-:W-:-:S04]  /*9fa0*/  IMAD.WIDE.U32 R4, R12, c[0x0][0x4e0], R4 ;  /* 0x000138000c047a25 */ /* 0x000fc800078e0004 */
[----:B------:R-:W-:Y:S01]  /*9fb0*/  IMAD R0, R10, c[0x0][0x4e8], R8 ;  /* 0x00013a000a007a24 */ /* 0x000fe200078e0208 */
[----:B------:R-:W-:Y:S01]  /*9fc0*/  SHF.R.S32.HI R10, RZ, 0x1f, R6 ;  /* 0x0000001fff0a7819 */ /* 0x000fe20000011406 */
[----:B------:R-:W-:Y:S01]  /*9fd0*/  IMAD R9, R9, c[0x0][0x430], RZ ;  /* 0x00010c0009097a24 */ /* 0x000fe200078e02ff */
[----:B------:R-:W-:Y:S01]  /*9fe0*/  IADD3 R4, P0, R6, R4, RZ ;  /* 0x0000000406047210 */ /* 0x000fe20007f1e0ff */
[----:B------:R-:W-:Y:S01]  /*9ff0*/  IMAD.WIDE.U32 R2, R12, c[0x0][0x448], R2 ;  /* 0x000112000c027a25 */ /* 0x000fe200078e0002 */
[----:B------:R-:W-:Y:S02]  /*a000*/  SHF.R.S32.HI R6, RZ, 0x1f, R0 ;  /* 0x0000001fff067819 */ /* 0x000fe40000011400 */
[----:B------:R-:W-:Y:S01]  /*a010*/  IADD3.X R5, R10, R5, R13, P0, !PT ;  /* 0x000000050a057210 */ /* 0x000fe200007fe40d */
[----:B------:R-:W-:Y:S02]  /*a020*/  IMAD R10, R7, c[0x0][0x434], R9 ;  /* 0x00010d00070a7a24 */ /* 0x000fe400078e0209 */
[----:B------:R-:W-:-:S02]  /*a030*/  IMAD R9, R6, c[0x0][0x4c8], RZ ;  /* 0x0001320006097a24 */ /* 0x000fc400078e02ff */
[----:B------:R-:W-:Y:S02]  /*a040*/  IMAD.MOV R6, RZ, RZ, -R7 ;  /* 0x000000ffff067224 */ /* 0x000fe400078e0a07 */
[----:B------:R-:W-:-:S04]  /*a050*/  IMAD.WIDE.U32 R4, R0, c[0x0][0x4c8], R4 ;  /* 0x0001320000047a25 */ /* 0x000fc800078e0004 */
[----:B------:R-:W-:Y:S02]  /*a060*/  IMAD R0, R0, c[0x0][0x4cc], R9 ;  /* 0x0001330000007a24 */ /* 0x000fe400078e0209 */
[----:B------:R-:W-:Y:S02]  /*a070*/  IMAD.IADD R3, R3, 0x1, R11 ;  /* 0x0000000103037824 */ /* 0x000fe400078e020b */
[----:B------:R-:W-:Y:S01]  /*a080*/  IMAD R13, R6, c[0x0][0x4e8], R8 ;  /* 0x00013a00060d7a24 */ /* 0x000fe200078e0208 */
[C---:B------:R-:W-:Y:S01]  /*a090*/  LEA R6, P0, R4.reuse, c[0x0][0x4a8], 0x2 ;  /* 0x00012a0004067a11 */ /* 0x040fe200078010ff */
[----:B------:R-:W-:Y:S02]  /*a0a0*/  IMAD.IADD R0, R5, 0x1, R0 ;  /* 0x0000000105007824 */ /* 0x000fe400078e0200 */
[----:B------:R-:W-:Y:S01]  /*a0b0*/  IMAD.WIDE.U32 R2, R7, c[0x0][0x430], R2 ;  /* 0x00010c0007027a25 */ /* 0x000fe200078e0002 */
[----:B------:R-:W-:Y:S01]  /*a0c0*/  SHF.R.S32.HI R7, RZ, 0x1f, R13 ;  /* 0x0000001fff077819 */ /* 0x000fe2000001140d */
[----:B------:R-:W-:Y:S01]  /*a0d0*/  SHFL.IDX PT, R8, R6, 0x2, 0x1c1f ;  /* 0x005c1f0006087f89 */ /* 0x000fe200000e0000 */
[----:B------:R-:W-:Y:S01]  /*a0e0*/  LEA.HI.X R0, R4, c[0x0][0x4ac], R0, 0x2, P0 ;  /* 0x00012b0004007a11 */ /* 0x000fe200000f1400 */
[----:B------:R-:W-:Y:S01]  /*a0f0*/  IMAD R12, R15, 0x80, R14 ;  /* 0x000000800f0c7824 */ /* 0x000fe200078e020e */
[----:B------:R-:W-:Y:S01]  /*a100*/  IADD3 R3, R3, R10, RZ ;  /* 0x0000000a03037210 */ /* 0x000fe20007ffe0ff */
[----:B------:R-:W-:Y:S01]  /*a110*/  IMAD R7, R7, c[0x0][0x428], RZ ;  /* 0x00010a0007077a24 */ /* 0x000fe200078e02ff */
[----:B------:R-:W-:Y:S02]  /*a120*/  SHFL.IDX PT, R4, R6, RZ, 0x1c1f ;  /* 0x001c1fff06047589 */ /* 0x000fe400000e0000 */
[C---:B------:R-:W-:Y:S01]  /*a130*/  IADD3 R14, R12.reuse, 0x40, RZ ;  /* 0x000000400c0e7810 */ /* 0x040fe20007ffe0ff */
[C---:B------:R-:W-:Y:S01]  /*a140*/  IMAD R15, R13.reuse, c[0x0][0x42c], R7 ;  /* 0x00010b000d0f7a24 */ /* 0x040fe200078e0207 */
[----:B------:R-:W1:Y:S01]  /*a150*/  SHFL.IDX PT, R5, R0, RZ, 0x1c1f ;  /* 0x001c1fff00057589 */ /* 0x000e6200000e0000 */
[----:B------:R-:W-:Y:S01]  /*a160*/  IMAD.WIDE.U32 R2, R13, c[0x0][0x428], R2 ;  /* 0x00010a000d027a25 */ /* 0x000fe200078e0002 */
[----:B------:R-:W-:-:S02]  /*a170*/  IADD3 R13, R12, 0x48, RZ ;  /* 0x000000480c0d7810 */ /* 0x000fc40007ffe0ff */
[----:B------:R-:W-:Y:S01]  /*a180*/  SHFL.IDX PT, R10, R6, 0x1, 0x1c1f ;  /* 0x003c1f00060a7f89 */ /* 0x000fe200000e0000 */
[-C--:B------:R-:W-:Y:S02]  /*a190*/  ISETP.GE.OR P4, PT, R12, R24.reuse, P1 ;  /* 0x000000180c00720c */ /* 0x080fe40000f86670 */
[-C--:B------:R-:W-:Y:S01]  /*a1a0*/  ISETP.GE.OR P2, PT, R14, R24.reuse, P1 ;  /* 0x000000180e00720c */ /* 0x080fe20000f46670 */
[----:B------:R-:W2:Y:S01]  /*a1b0*/  SHFL.IDX PT, R11, R0, 0x1, 0x1c1f ;  /* 0x003c1f00000b7f89 */ /* 0x000ea200000e0000 */
[----:B------:R-:W-:Y:S02]  /*a1c0*/  IADD3 R3, R3, R15, RZ ;  /* 0x0000000f03037210 */ /* 0x000fe40007ffe0ff */
[----:B------:R-:W-:Y:S01]  /*a1d0*/  LEA R23, P0, R2, c[0x0][0x400], 0x2 ;  /* 0x0001000002177a11 */ /* 0x000fe200078010ff */
[----:B------:R-:W3:Y:S01]  /*a1e0*/  SHFL.IDX PT, R9, R0, 0x2, 0x1c1f ;  /* 0x005c1f0000097f89 */ /* 0x000ee200000e0000 */
[-C--:B------:R-:W-:Y:S02]  /*a1f0*/  ISETP.GE.AND P5, PT, R14, R24.reuse, PT ;  /* 0x000000180e00720c */ /* 0x080fe40003fa6270 */
[----:B------:R-:W-:Y:S01]  /*a200*/  LEA.HI.X R22, R2, c[0x0][0x404], R3, 0x2, P0 ;  /* 0x0001010002167a11 */ /* 0x000fe200000f1403 */
[----:B------:R-:W-:Y:S01]  /*a210*/  SHFL.IDX PT, R6, R6, 0x3, 0x1c1f ;  /* 0x007c1f0006067f89 */ /* 0x000fe200000e0000 */
[----:B------:R-:W-:-:S03]  /*a220*/  ISETP.GE.AND P6, PT, R13, R24, PT ;  /* 0x000000180d00720c */ /* 0x000fc60003fc6270 */
[----:B------:R4:W5:Y:S04]  /*a230*/  SHFL.IDX PT, R7, R0, 0x3, 0x1c1f ;  /* 0x007c1f0000077f89 */ /* 0x00096800000e0000 */
[----:B-1----:R1:W-:Y:S04]  /*a240*/  @!P4 ST.E [R4.64], R18 ;  /* 0x000000120400c985 */ /* 0x0023e8000c101906 */
[----:B------:R1:W1:Y:S04]  /*a250*/  SHFL.IDX PT, R2, R23, RZ, 0x1c1f ;  /* 0x001c1fff17027589 */ /* 0x00026800000e0000 */
[----:B------:R1:W1:Y:S01]  /*a260*/  SHFL.IDX PT, R3, R22, RZ, 0x1c1f ;  /* 0x001c1fff16037589 */ /* 0x00026200000e0000 */
[----:B----4-:R-:W-:-:S04]  /*a270*/  IADD3 R0, R12, 0x8, RZ ;  /* 0x000000080c007810 */ /* 0x010fc80007ffe0ff */
[CC--:B------:R-:W-:Y:S02]  /*a280*/  ISETP.GE.OR P3, PT, R0.reuse, R24.reuse, P1 ;  /* 0x000000180000720c */ /* 0x0c0fe40000f66670 */
[-C--:B------:R-:W-:Y:S02]  /*a290*/  ISETP.GE.OR P1, PT, R13, R24.reuse, P1 ;  /* 0x000000180d00720c */ /* 0x080fe40000f26670 */
[----:B------:R-:W-:Y:S02]  /*a2a0*/  ISETP.GE.AND P0, PT, R0, R24, PT ;  /* 0x000000180000720c */ /* 0x000fe40003f06270 */
[----:B------:R-:W-:-:S05]  /*a2b0*/  LOP3.LUT R0, R17, 0x7ffffffc, RZ, 0xc0, !PT ;  /* 0x7ffffffc11007812 */ /* 0x000fca00078ec0ff */
[----:B------:R-:W-:Y:S02]  /*a2c0*/  IMAD.IADD R0, R16, 0x1, -R0 ;  /* 0x0000000110007824 */ /* 0x000fe400078e0a00 */
[----:B--2---:R2:W-:Y:S03]  /*a2d0*/  @!P3 ST.E [R10.64], R19 ;  /* 0x000000130a00b985 */ /* 0x0045e6000c101906 */
[----:B------:R-:W-:Y:S01]  /*a2e0*/  SHF.L.U32 R0, R0, 0x1, RZ ;  /* 0x0000000100007819 */ /* 0x000fe200000006ff */
[----:B---3--:R2:W-:Y:S04]  /*a2f0*/  @!P2 ST.E [R8.64], R20 ;  /* 0x000000140800a985 */ /* 0x0085e8000c101906 */
[----:B-----5:R2:W-:Y:S01]  /*a300*/  @!P1 ST.E [R6.64], R21 ;  /* 0x0000001506009985 */ /* 0x0205e2000c101906 */
[----:B------:R-:W-:-:S13]  /*a310*/  ISETP.GE.AND P1, PT, R12, R24, PT ;  /* 0x000000180c00720c */ /* 0x000fda0003f26270 */
[----:B------:R-:W-:Y:S05]  /*a320*/  @P1 BRA `(.L_x_17) ;  /* 0x0000045000001947 */ /* 0x000fea0003800000 */
[C---:B-12---:R-:W-:Y:S02]  /*a330*/  IADD3 R6, R0.reuse, 0x8, RZ ;  /* 0x0000000800067810 */ /* 0x046fe40007ffe0ff */
[----:B------:R-:W-:Y:S02]  /*a340*/  IADD3 R5, R0, 0x10, RZ ;  /* 0x0000001000057810 */ /* 0x000fe40007ffe0ff */
[----:B------:R-:W-:Y:S02]  /*a350*/  ISETP.GE.AND P3, PT, R6, c[0x0][0x3c8], PT ;  /* 0x0000f20006007a0c */ /* 0x000fe40003f66270 */
[----:B------:R-:W-:Y:S02]  /*a360*/  ISETP.GE.AND P2, PT, R5, c[0x0][0x3c8], PT ;  /* 0x0000f20005007a0c */ /* 0x000fe40003f46270 */
[C---:B------:R-:W-:Y:S02]  /*a370*/  IADD3 R4, R0.reuse, 0x18, RZ ;  /* 0x0000001800047810 */ /* 0x040fe40007ffe0ff */
[----:B------:R-:W-:-:S02]  /*a380*/  ISETP.GE.AND P4, PT, R0, c[0x0][0x3c8], PT ;  /* 0x0000f20000007a0c */ /* 0x000fc40003f86270 */
[----:B------:R-:W-:-:S05]  /*a390*/  ISETP.GE.AND P1, PT, R4, c[0x0][0x3c8], PT ;  /* 0x0000f20004007a0c */ /* 0x000fca0003f26270 */
[----:B------:R-:W-:Y:S02]  /*a3a0*/  @!P3 LEA.HI R6, R6, R6, RZ, 0x1 ;  /* 0x000000060606b211 */ /* 0x000fe400078f08ff */
[----:B------:R-:W-:Y:S02]  /*a3b0*/  @!P2 LEA.HI R5, R5, R5, RZ, 0x1 ;  /* 0x000000050505a211 */ /* 0x000fe400078f08ff */
[----:B------:R-:W-:Y:S02]  /*a3c0*/  @!P3 LOP3.LUT R6, R6, 0xfffffffe, RZ, 0xc0, !PT ;  /* 0xfffffffe0606b812 */ /* 0x000fe400078ec0ff */
[----:B------:R-:W-:Y:S01]  /*a3d0*/  @!P2 LOP3.LUT R5, R5, 0xfffffffe, RZ, 0xc0, !PT ;  /* 0xfffffffe0505a812 */ /* 0x000fe200078ec0ff */
[----:B------:R-:W-:Y:S01]  /*a3e0*/  @!P4 IMAD.WIDE R8, R0, 0x4, R2 ;  /* 0x000000040008c825 */ /* 0x000fe200078e0202 */
[----:B------:R-:W-:-:S03]  /*a3f0*/  @!P1 LEA.HI R10, R4, R4, RZ, 0x1 ;  /* 0x00000004040a9211 */ /* 0x000fc600078f08ff */
[--C-:B------:R-:W-:Y:S01]  /*a400*/  @!P3 IMAD.WIDE R6, R6, 0x4, R2.reuse ;  /* 0x000000040606b825 */ /* 0x100fe200078e0202 */
[----:B------:R1:W-:Y:S03]  /*a410*/  @!P4 ST.E.64 [R8.64], R116 ;  /* 0x000000740800c985 */ /* 0x0003e6000c101b06 */
[----:B------:R-:W-:Y:S01]  /*a420*/  @!P2 IMAD.WIDE R4, R5, 0x4, R2 ;  /* 0x000000040504a825 */ /* 0x000fe200078e0202 */
[----:B------:R2:W-:Y:S04]  /*a430*/  @!P3 ST.E.64 [R6.64], R124 ;  /* 0x0000007c0600b985 */ /* 0x0005e8000c101b06 */
[----:B------:R3:W-:Y:S01]  /*a440*/  @!P2 ST.E.64 [R4.64], R128 ;  /* 0x000000800400a985 */ /* 0x0007e2000c101b06 */
[----:B-1----:R-:W-:-:S02]  /*a450*/  @!P1 LOP3.LUT R8, R10, 0xfffffffe, RZ, 0xc0, !PT ;  /* 0xfffffffe0a089812 */ /* 0x002fc400078ec0ff */
[----:B------:R-:W-:-:S03]  /*a460*/  IADD3 R9, R0, 0x20, RZ ;  /* 0x0000002000097810 */ /* 0x000fc60007ffe0ff */
[----:B--2---:R-:W-:Y:S01]  /*a470*/  @!P1 IMAD.WIDE R6, R8, 0x4, R2 ;  /* 0x0000000408069825 */ /* 0x004fe200078e0202 */
[----:B------:R-:W-:Y:S02]  /*a480*/  ISETP.GE.AND P4, PT, R9, c[0x0][0x3c8], PT ;  /* 0x0000f20009007a0c */ /* 0x000fe40003f86270 */
[C---:B---3--:R-:W-:Y:S02]  /*a490*/  IADD3 R5, R0.reuse, 0x28, RZ ;  /* 0x0000002800057810 */ /* 0x048fe40007ffe0ff */
[C---:B------:R-:W-:Y:S01]  /*a4a0*/  IADD3 R4, R0.reuse, 0x30, RZ ;  /* 0x0000003000047810 */ /* 0x040fe20007ffe0ff */
[----:B------:R1:W-:Y:S01]  /*a4b0*/  @!P1 ST.E.64 [R6.64], R140 ;  /* 0x0000008c06009985 */ /* 0x0003e2000c101b06 */
[----:B------:R-:W-:Y:S02]  /*a4c0*/  IADD3 R8, R0, 0x38, RZ ;  /* 0x0000003800087810 */ /* 0x000fe40007ffe0ff */
[----:B------:R-:W-:Y:S02]  /*a4d0*/  ISETP.GE.AND P3, PT, R5, c[0x0][0x3c8], PT ;  /* 0x0000f20005007a0c */ /* 0x000fe40003f66270 */
[----:B------:R-:W-:-:S02]  /*a4e0*/  ISETP.GE.AND P2, PT, R4, c[0x0][0x3c8], PT ;  /* 0x0000f20004007a0c */ /* 0x000fc40003f46270 */
[----:B------:R-:W-:Y:S02]  /*a4f0*/  ISETP.GE.AND P1, PT, R8, c[0x0][0x3c8], PT ;  /* 0x0000f20008007a0c */ /* 0x000fe40003f26270 */
[----:B------:R-:W-:-:S09]  /*a500*/  @!P4 LEA.HI R9, R9, R9, RZ, 0x1 ;  /* 0x000000090909c211 */ /* 0x000fd200078f08ff */
[----:B------:R-:W-:Y:S02]  /*a510*/  @!P2 LEA.HI R4, R4, R4, RZ, 0x1 ;  /* 0x000000040404a211 */ /* 0x000fe400078f08ff */
[----:B------:R-:W-:-:S04]  /*a520*/  @!P1 LEA.HI R8, R8, R8, RZ, 0x1 ;  /* 0x0000000808089211 */ /* 0x000fc800078f08ff */
[----:B------:R-:W-:Y:S02]  /*a530*/  @!P1 LOP3.LUT R10, R8, 0xfffffffe, RZ, 0xc0, !PT ;  /* 0xfffffffe080a9812 */ /* 0x000fe400078ec0ff */
[----:B-1----:R-:W-:Y:S02]  /*a540*/  @!P3 LEA.HI R6, R5, R5, RZ, 0x1 ;  /* 0x000000050506b211 */ /* 0x002fe400078f08ff */
[----:B------:R-:W-:Y:S02]  /*a550*/  @!P4 LOP3.LUT R5, R9, 0xfffffffe, RZ, 0xc0, !PT ;  /* 0xfffffffe0905c812 */ /* 0x000fe400078ec0ff */
[----:B------:R-:W-:Y:S02]  /*a560*/  @!P3 LOP3.LUT R9, R6, 0xfffffffe, RZ, 0xc0, !PT ;  /* 0xfffffffe0609b812 */ /* 0x000fe400078ec0ff */
[----:B------:R-:W-:Y:S01]  /*a570*/  @!P2 LOP3.LUT R6, R4, 0xfffffffe, RZ, 0xc0, !PT ;  /* 0xfffffffe0406a812 */ /* 0x000fe200078ec0ff */
[----:B------:R-:W-:-:S04]  /*a580*/  @!P4 IMAD.WIDE R4, R5, 0x4, R2 ;  /* 0x000000040504c825 */ /* 0x000fc800078e0202 */
[--C-:B------:R-:W-:Y:S01]  /*a590*/  @!P3 IMAD.WIDE R8, R9, 0x4, R2.reuse ;  /* 0x000000040908b825 */ /* 0x100fe200078e0202 */
[----:B------:R1:W-:Y:S03]  /*a5a0*/  @!P4 ST.E.64 [R4.64], R144 ;  /* 0x000000900400c985 */ /* 0x0003e6000c101b06 */
[--C-:B------:R-:W-:Y:S01]  /*a5b0*/  @!P2 IMAD.WIDE R6, R6, 0x4, R2.reuse ;  /* 0x000000040606a825 */ /* 0x100fe200078e0202 */
[----:B------:R2:W-:Y:S04]  /*a5c0*/  @!P3 ST.E.64 [R8.64], R156 ;  /* 0x0000009c0800b985 */ /* 0x0005e8000c101b06 */
[----:B------:R3:W-:Y:S01]  /*a5d0*/  @!P2 ST.E.64 [R6.64], R160 ;  /* 0x000000a00600a985 */ /* 0x0007e2000c101b06 */
[----:B-1----:R-:W-:Y:S01]  /*a5e0*/  @!P1 IMAD.WIDE R4, R10, 0x4, R2 ;  /* 0x000000040a049825 */ /* 0x002fe200078e0202 */
[----:B--2---:R-:W-:-:S04]  /*a5f0*/  IADD3 R8, R0, 0x40, RZ ;  /* 0x0000004000087810 */ /* 0x004fc80007ffe0ff */
[----:B------:R1:W-:Y:S01]  /*a600*/  @!P1 ST.E.64 [R4.64], R172 ;  /* 0x000000ac04009985 */ /* 0x0003e2000c101b06 */
[----:B---3--:R-:W-:Y:S02]  /*a610*/  IADD3 R6, R0, 0x48, RZ ;  /* 0x0000004800067810 */ /* 0x008fe40007ffe0ff */
[----:B------:R-:W-:Y:S02]  /*a620*/  ISETP.GE.AND P4, PT, R8, c[0x0][0x3c8], PT ;  /* 0x0000f20008007a0c */ /* 0x000fe40003f86270 */
[----:B------:R-:W-:-:S11]  /*a630*/  ISETP.GE.AND P3, PT, R6, c[0x0][0x3c8], PT ;  /* 0x0000f20006007a0c */ /* 0x000fd60003f66270 */
[----:B------:R-:W-:Y:S02]  /*a640*/  @!P4 LEA.HI R8, R8, R8, RZ, 0x1 ;  /* 0x000000080808c211 */ /* 0x000fe400078f08ff */
[----:B------:R-:W-:-:S04]  /*a650*/  @!P3 LEA.HI R7, R6, R6, RZ, 0x1 ;  /* 0x000000060607b211 */ /* 0x000fc800078f08ff */
[----:B------:R-:W-:Y:S02]  /*a660*/  @!P3 LOP3.LUT R7, R7, 0xfffffffe, RZ, 0xc0, !PT ;  /* 0xfffffffe0707b812 */ /* 0x000fe400078ec0ff */
[C---:B-1----:R-:W-:Y:S02]  /*a670*/  IADD3 R5, R0.reuse, 0x50, RZ ;  /* 0x0000005000057810 */ /* 0x042fe40007ffe0ff */
[----:B------:R-:W-:Y:S02]  /*a680*/  IADD3 R4, R0, 0x58, RZ ;  /* 0x0000005800047810 */ /* 0x000fe40007ffe0ff */
[----:B------:R-:W-:Y:S02]  /*a690*/  ISETP.GE.AND P2, PT, R5, c[0x0][0x3c8], PT ;  /* 0x0000f20005007a0c */ /* 0x000fe40003f46270 */
[----:B------:R-:W-:-:S11]  /*a6a0*/  ISETP.GE.AND P1, PT, R4, c[0x0][0x3c8], PT ;  /* 0x0000f20004007a0c */ /* 0x000fd60003f26270 */
[----:B------:R-:W-:Y:S02]  /*a6b0*/  @!P2 LEA.HI R6, R5, R5, RZ, 0x1 ;  /* 0x000000050506a211 */ /* 0x000fe400078f08ff */
[----:B------:R-:W-:Y:S02]  /*a6c0*/  @!P1 LEA.HI R4, R4, R4, RZ, 0x1 ;  /* 0x0000000404049211 */ /* 0x000fe400078f08ff */
[----:B------:R-:W-:Y:S02]  /*a6d0*/  @!P4 LOP3.LUT R5, R8, 0xfffffffe, RZ, 0xc0, !PT ;  /* 0xfffffffe0805c812 */ /* 0x000fe400078ec0ff */
[----:B------:R-:W-:Y:S01]  /*a6e0*/  @!P2 LOP3.LUT R10, R6, 0xfffffffe, RZ, 0xc0, !PT ;  /* 0xfffffffe060aa812 */ /* 0x000fe200078ec0ff */
[----:B------:R-:W-:Y:S01]  /*a6f0*/  @!P3 IMAD.WIDE R6, R7, 0x4, R2 ;  /* 0x000000040706b825 */ /* 0x000fe200078e0202 */
[----:B------:R-:W-:-:S03]  /*a700*/  @!P1 LOP3.LUT R11, R4, 0xfffffffe, RZ, 0xc0, !PT ;  /* 0xfffffffe040b9812 */ /* 0x000fc600078ec0ff */
[----:B------:R-:W-:-:S04]  /*a710*/  @!P4 IMAD.WIDE R8, R5, 0x4, R2 ;  /* 0x000000040508c825 */ /* 0x000fc800078e0202 */
[--C-:B------:R-:W-:Y:S01]  /*a720*/  @!P2 IMAD.WIDE R4, R10, 0x4, R2.reuse ;  /* 0x000000040a04a825 */ /* 0x100fe200078e0202 */
[----:B------:R1:W-:Y:S03]  /*a730*/  @!P4 ST.E.64 [R8.64], R68 ;  /* 0x000000440800c985 */ /* 0x0003e6000c101b06 */
[----:B------:R-:W-:Y:S01]  /*a740*/  @!P1 IMAD.WIDE R2, R11, 0x4, R2 ;  /* 0x000000040b029825 */ /* 0x000fe200078e0202 */
[----:B------:R1:W-:Y:S04]  /*a750*/  @!P3 ST.E.64 [R6.64], R80 ;  /* 0x000000500600b985 */ /* 0x0003e8000c101b06 */
[----:B------:R1:W-:Y:S04]  /*a760*/  @!P2 ST.E.64 [R4.64], R84 ;  /* 0x000000540400a985 */ /* 0x0003e8000c101b06 */
[----:B------:R1:W-:Y:S02]  /*a770*/  @!P1 ST.E.64 [R2.64], R96 ;  /* 0x0000006002009985 */ /* 0x0003e4000c101b06 */
.L_x_17:
[----:B-1----:R-:W-:Y:S05]  /*a780*/  BSYNC B0 ;  /* 0x0000000000007941 */ /* 0x002fea0003800000 */
.L_x_16:
[----:B------:R1:W3:Y:S01]  /*a790*/  SHFL.IDX PT, R3, R22, 0x1, 0x1c1f ;  /* 0x003c1f0016037f89 */ /* 0x0002e200000e0000 */
[----:B------:R-:W-:Y:S03]  /*a7a0*/  BSSY B0, `(.L_x_18) ;  /* 0x0000048000007945 */ /* 0x000fe60003800000 */
[----:B------:R1:W4:Y:S01]  /*a7b0*/  SHFL.IDX PT, R2, R23, 0x1, 0x1c1f ;  /* 0x003c1f0017027f89 */ /* 0x00032200000e0000 */
[----:B------:R-:W-:Y:S05]  /*a7c0*/  @P0 BRA `(.L_x_19) ;  /* 0x0000045000000947 */ /* 0x000fea0003800000 */
[C---:B------:R-:W-:Y:S02]  /*a7d0*/  IADD3 R4, R0.reuse, 0x8, RZ ;  /* 0x0000000800047810 */ /* 0x040fe40007ffe0ff */
[----:B------:R-:W-:-:S02]  /*a7e0*/  ISETP.GE.AND P1, PT, R0, c[0x0][0x3c8], PT ;  /* 0x0000f20000007a0c */ /* 0x000fc40003f26270 */
[----:B------:R-:W-:Y:S02]  /*a7f0*/  ISETP.GE.AND P0, PT, R4, c[0x0][0x3c8], PT ;  /* 0x0000f20004007a0c */ /* 0x000fe40003f06270 */
[C---:B--2---:R-:W-:Y:S02]  /*a800*/  IADD3 R8, R0.reuse, 0x10, RZ ;  /* 0x0000001000087810 */ /* 0x044fe40007ffe0ff */
[C---:B------:R-:W-:Y:S02]  /*a810*/  IADD3 R9, R0.reuse, 0x18, RZ ;  /* 0x0000001800097810 */ /* 0x040fe40007ffe0ff */
[C---:B------:R-:W-:Y:S02]  /*a820*/  IADD3 R10, R0.reuse, 0x20, RZ ;  /* 0x00000020000a7810 */ /* 0x040fe40007ffe0ff */
[----:B------:R-:W-:Y:S02]  /*a830*/  IADD3 R11, R0, 0x28, RZ ;  /* 0x00000028000b7810 */ /* 0x000fe40007ffe0ff */
[----:B------:R-:W-:Y:S01]  /*a840*/  ISETP.GE.AND P4, PT, R8, c[0x0][0x3c8], PT ;  /* 0x0000f20008007a0c */ /* 0x000fe20003f86270 */
[C---:B---34-:R-:W-:Y:S01]  /*a850*/  @!P1 IMAD.WIDE R6, R0.reuse, 0x4, R2 ;  /* 0x0000000400069825 */ /* 0x058fe200078e0202 */
[----:B------:R-:W-:-:S02]  /*a860*/  IADD3 R12, R0, 0x30, RZ ;  /* 0x00000030000c7810 */ /* 0x000fc40007ffe0ff */
[----:B------:R-:W-:Y:S02]  /*a870*/  @!P0 LEA.HI R4, R4, R4, RZ, 0x1 ;  /* 0x0000000404048211 */ /* 0x000fe400078f08ff */
[----:B------:R-:W-:Y:S01]  /*a880*/  ISETP.GE.AND P3, PT, R9, c[0x0][0x3c8], PT ;  /* 0x0000f20009007a0c */ /* 0x000fe20003f66270 */
[----:B------:R2:W-:Y:S01]  /*a890*/  @!P1 ST.E.64 [R6.64], R118 ;  /* 0x0000007606009985 */ /* 0x0005e2000c101b06 */
[----:B------:R-:W-:Y:S02]  /*a8a0*/  @!P0 LOP3.LUT R4, R4, 0xfffffffe, RZ, 0xc0, !PT ;  /* 0xfffffffe04048812 */ /* 0x000fe400078ec0ff */
[----:B------:R-:W-:Y:S02]  /*a8b0*/  ISETP.GE.AND P2, PT, R10, c[0x0][0x3c8], PT ;  /* 0x0000f2000a007a0c */ /* 0x000fe40003f46270 */
[----:B------:R-:W-:Y:S01]  /*a8c0*/  ISETP.GE.AND P1, PT, R11, c[0x0][0x3c8], PT ;  /* 0x0000f2000b007a0c */ /* 0x000fe20003f26270 */
[----:B------:R-:W-:-:S05]  /*a8d0*/  @!P0 IMAD.WIDE R4, R4, 0x4, R2 ;  /* 0x0000000404048825 */ /* 0x000fca00078e0202 */
[----:B------:R3:W-:Y:S01]  /*a8e0*/  @!P0 ST.E.64 [R4.64], R126 ;  /* 0x0000007e04008985 */ /* 0x0007e2000c101b06 */
[----:B------:R-:W-:-:S13]  /*a8f0*/  ISETP.GE.AND P0, PT, R12, c[0x0][0x3c8], PT ;  /* 0x0000f2000c007a0c */ /* 0x000fda0003f06270 */
[----:B------:R-:W-:Y:S02]  /*a900*/  @!P0 LEA.HI R12, R12, R12, RZ, 0x1 ;  /* 0x0000000c0c0c8211 */ /* 0x000fe400078f08ff */
[----:B--2---:R-:W-:Y:S02]  /*a910*/  @!P3 LEA.HI R6, R9, R9, RZ, 0x1 ;  /* 0x000000090906b211 */ /* 0x004fe400078f08ff */
[----:B------:R-:W-:Y:S02]  /*a920*/  @!P1 LEA.HI R7, R11, R11, RZ, 0x1 ;  /* 0x0000000b0b079211 */ /* 0x000fe400078f08ff */
[----:B------:R-:W-:Y:S02]  /*a930*/  @!P3 LOP3.LUT R6, R6, 0xfffffffe, RZ, 0xc0, !PT ;  /* 0xfffffffe0606b812 */ /* 0x000fe400078ec0ff */
[----:B------:R-:W-:Y:S02]  /*a940*/  @!P1 LOP3.LUT R7, R7, 0xfffffffe, RZ, 0xc0, !PT ;  /* 0xfffffffe07079812 */ /* 0x000fe400078ec0ff */
[----:B------:R-:W-:-:S02]  /*a950*/  @!P0 LOP3.LUT R12, R12, 0xfffffffe, RZ, 0xc0, !PT ;  /* 0xfffffffe0c0c8812 */ /* 0x000fc400078ec0ff */
[----:B---3--:R-:W-:Y:S01]  /*a960*/  @!P4 LEA.HI R4, R8, R8, RZ, 0x1 ;  /* 0x000000080804c211 */ /* 0x008fe200078f08ff */
[--C-:B------:R-:W-:Y:S01]  /*a970*/  @!P3 IMAD.WIDE R8, R6, 0x4, R2.reuse ;  /* 0x000000040608b825 */ /* 0x100fe200078e0202 */
[----:B------:R-:W-:Y:S02]  /*a980*/  @!P2 LEA.HI R5, R10, R10, RZ, 0x1 ;  /* 0x0000000a0a05a211 */ /* 0x000fe400078f08ff */
[----:B------:R-:W-:Y:S01]  /*a990*/  @!P4 LOP3.LUT R4, R4, 0xfffffffe, RZ, 0xc0, !PT ;  /* 0xfffffffe0404c812 */ /* 0x000fe200078ec0ff */
[----:B------:R-:W-:Y:S01]  /*a9a0*/  @!P1 IMAD.WIDE R6, R7, 0x4, R2 ;  /* 0x0000000407069825 */ /* 0x000fe200078e0202 */
[----:B------:R-:W-:-:S03]  /*a9b0*/  @!P2 LOP3.LUT R10, R5, 0xfffffffe, RZ, 0xc0, !PT ;  /* 0xfffffffe050aa812 */ /* 0x000fc600078ec0ff */
[----:B------:R-:W-:-:S04]  /*a9c0*/  @!P4 IMAD.WIDE R4, R4, 0x4, R2 ;  /* 0x000000040404c825 */ /* 0x000fc800078e0202 */
[--C-:B------:R-:W-:Y:S01]  /*a9d0*/  @!P2 IMAD.WIDE R10, R10, 0x4, R2.reuse ;  /* 0x000000040a0aa825 */ /* 0x100fe200078e0202 */
[----:B------:R2:W-:Y:S04]  /*a9e0*/  @!P4 ST.E.64 [R4.64], R130 ;  /* 0x000000820400c985 */ /* 0x0005e8000c101b06 */
[----:B------:R3:W-:Y:S04]  /*a9f0*/  @!P3 ST.E.64 [R8.64], R142 ;  /* 0x0000008e0800b985 */ /* 0x0007e8000c101b06 */
[----:B------:R-:W-:Y:S04]  /*aa00*/  @!P2 ST.E.64 [R10.64], R146 ;  /* 0x000000920a00a985 */ /* 0x000fe8000c101b06 */
[----:B------:R4:W-:Y:S01]  /*aa10*/  @!P1 ST.E.64 [R6.64], R158 ;  /* 0x0000009e06009985 */ /* 0x0009e2000c101b06 */
[----:B--2---:R-:W-:Y:S01]  /*aa20*/  @!P0 IMAD.WIDE R4, R12, 0x4, R2 ;  /* 0x000000040c048825 */ /* 0x004fe200078e0202 */
[----:B---3--:R-:W-:-:S04]  /*aa30*/  IADD3 R8, R0, 0x38, RZ ;  /* 0x0000003800087810 */ /* 0x008fc80007ffe0ff */
[----:B------:R2:W-:Y:S01]  /*aa40*/  @!P0 ST.E.64 [R4.64], R162 ;  /* 0x000000a204008985 */ /* 0x0005e2000c101b06 */
[----:B------:R-:W-:Y:S02]  /*aa50*/  ISETP.GE.AND P4, PT, R8, c[0x0][0x3c8], PT ;  /* 0x0000f20008007a0c */ /* 0x000fe40003f86270 */
[C---:B----4-:R-:W-:Y:S02]  /*aa60*/  IADD3 R7, R0.reuse, 0x40, RZ ;  /* 0x0000004000077810 */ /* 0x050fe40007ffe0ff */
[----:B------:R-:W-:Y:S02]  /*aa70*/  IADD3 R6, R0, 0x48, RZ ;  /* 0x0000004800067810 */ /* 0x000fe40007ffe0ff */
[----:B------:R-:W-:Y:S02]  /*aa80*/  ISETP.GE.AND P3, PT, R7, c[0x0][0x3c8], PT ;  /* 0x0000f20007007a0c */ /* 0x000fe40003f66270 */
[----:B------:R-:W-:-:S05]  /*aa90*/  ISETP.GE.AND P2, PT, R6, c[0x0][0x3c8], PT ;  /* 0x0000f20006007a0c */ /* 0x000fca0003f46270 */
[----:B------:R-:W-:-:S06]  /*aaa0*/  @!P4 LEA.HI R9, R8, R8, RZ, 0x1 ;  /* 0x000000080809c211 */ /* 0x000fcc00078f08ff */
[----:B------:R-:W-:Y:S02]  /*aab0*/  @!P3 LEA.HI R8, R7, R7, RZ, 0x1 ;  /* 0x000000070708b211 */ /* 0x000fe400078f08ff */
[----:B------:R-:W-:Y:S02]  /*aac0*/  @!P2 LEA.HI R7, R6, R6, RZ, 0x1 ;  /* 0x000000060607a211 */ /* 0x000fe400078f08ff */
[----:B------:R-:W-:Y:S02]  /*aad0*/  @!P3 LOP3.LUT R8, R8, 0xfffffffe, RZ, 0xc0, !PT ;  /* 0xfffffffe0808b812 */ /* 0x000fe400078ec0ff */
[C---:B--2---:R-:W-:Y:S02]  /*aae0*/  IADD3 R5, R0.reuse, 0x50, RZ ;  /* 0x0000005000057810 */ /* 0x044fe40007ffe0ff */
[----:B------:R-:W-:Y:S02]  /*aaf0*/  IADD3 R4, R0, 0x58, RZ ;  /* 0x0000005800047810 */ /* 0x000fe40007ffe0ff */
[----:B------:R-:W-:-:S02]  /*ab00*/  ISETP.GE.AND P1, PT, R5, c[0x0][0x3c8], PT ;  /* 0x0000f20005007a0c */ /* 0x000fc40003f26270 */
[----:B------:R-:W-:Y:S02]  /*ab10*/  ISETP.GE.AND P0, PT, R4, c[0x0][0x3c8], PT ;  /* 0x0000f20004007a0c */ /* 0x000fe40003f06270 */
[----:B------:R-:W-:-:S09]  /*ab20*/  @!P2 LOP3.LUT R7, R7, 0xfffffffe, RZ, 0xc0, !PT ;  /* 0xfffffffe0707a812 */ /* 0x000fd200078ec0ff */
[----:B------:R-:W-:Y:S02]  /*ab30*/  @!P1 LEA.HI R6, R5, R5, RZ, 0x1 ;  /* 0x0000000505069211 */ /* 0x000fe400078f08ff */
[----:B------:R-:W-:Y:S02]  /*ab40*/  @!P0 LEA.HI R4, R4, R4, RZ, 0x1 ;  /* 0x0000000404048211 */ /* 0x000fe400078f08ff */
[----:B------:R-:W-:Y:S01]  /*ab50*/  @!P4 LOP3.LUT R5, R9, 0xfffffffe, RZ, 0xc0, !PT ;  /* 0xfffffffe0905c812 */ /* 0x000fe200078ec0ff */
[--C-:B------:R-:W-:Y:S01]  /*ab60*/  @!P3 IMAD.WIDE R8, R8, 0x4, R2.reuse ;  /* 0x000000040808b825 */ /* 0x100fe200078e0202 */
[----:B------:R-:W-:Y:S02]  /*ab70*/  @!P1 LOP3.LUT R12, R6, 0xfffffffe, RZ, 0xc0, !PT ;  /* 0xfffffffe060c9812 */ /* 0x000fe400078ec0ff */
[----:B------:R-:W-:Y:S01]  /*ab80*/  @!P0 LOP3.LUT R13, R4, 0xfffffffe, RZ, 0xc0, !PT ;  /* 0xfffffffe040d8812 */ /* 0x000fe200078ec0ff */
[----:B------:R-:W-:-:S04]  /*ab90*/  @!P4 IMAD.WIDE R10, R5, 0x4, R2 ;  /* 0x00000004050ac825 */ /* 0x000fc800078e0202 */
[--C-:B------:R-:W-:Y:S01]  /*aba0*/  @!P2 IMAD.WIDE R6, R7, 0x4, R2.reuse ;  /* 0x000000040706a825 */ /* 0x100fe200078e0202 */
[----:B------:R2:W-:Y:S03]  /*abb0*/  @!P4 ST.E.64 [R10.64], R174 ;  /* 0x000000ae0a00c985 */ /* 0x0005e6000c101b06 */
[--C-:B------:R-:W-:Y:S01]  /*abc0*/  @!P1 IMAD.WIDE R4, R12, 0x4, R2.reuse ;  /* 0x000000040c049825 */ /* 0x100fe200078e0202 */
[----:B------:R2:W-:Y:S03]  /*abd0*/  @!P3 ST.E.64 [R8.64], R70 ;  /* 0x000000460800b985 */ /* 0x0005e6000c101b06 */
[----:B------:R-:W-:Y:S01]  /*abe0*/  @!P0 IMAD.WIDE R2, R13, 0x4, R2 ;  /* 0x000000040d028825 */ /* 0x000fe200078e0202 */
[----:B------:R2:W-:Y:S04]  /*abf0*/  @!P2 ST.E.64 [R6.64], R82 ;  /* 0x000000520600a985 */ /* 0x0005e8000c101b06 */
[----:B------:R2:W-:Y:S04]  /*ac00*/  @!P1 ST.E.64 [R4.64], R86 ;  /* 0x0000005604009985 */ /* 0x0005e8000c101b06 */
[----:B------:R2:W-:Y:S02]  /*ac10*/  @!P0 ST.E.64 [R2.64], R98 ;  /* 0x0000006202008985 */ /* 0x0005e4000c101b06 */
.L_x_19:
[----:B------:R-:W-:Y:S05]  /*ac20*/  BSYNC B0 ;  /* 0x0000000000007941 */ /* 0x000fea0003800000 */
.L_x_18:
[----:B--23--:R2:W3:Y:S01]  /*ac30*/  SHFL.IDX PT, R3, R22, 0x2, 0x1c1f ;  /* 0x005c1f0016037f89 */ /* 0x00c4e200000e0000 */
[----:B------:R-:W-:Y:S03]  /*ac40*/  BSSY B0, `(.L_x_20) ;  /* 0x0000048000007945 */ /* 0x000fe60003800000 */
[----:B----4-:R2:W4:Y:S01]  /*ac50*/  SHFL.IDX PT, R2, R23, 0x2, 0x1c1f ;  /* 0x005c1f0017027f89 */ /* 0x01052200000e0000 */
[----:B------:R-:W-:Y:S05]  /*ac60*/  @P5 BRA `(.L_x_21) ;  /* 0x0000045000005947 */ /* 0x000fea0003800000 */
[C---:B------:R-:W-:Y:S02]  /*ac70*/  IADD3 R6, R0.reuse, 0x8, RZ ;  /* 0x0000000800067810 */ /* 0x040fe40007ffe0ff */
[----:B------:R-:W-:-:S02]  /*ac80*/  IADD3 R5, R0, 0x10, RZ ;  /* 0x0000001000057810 */ /* 0x000fc40007ffe0ff */
[C---:B------:R-:W-:Y:S02]  /*ac90*/  IADD3 R4, R0.reuse, 0x18, RZ ;  /* 0x0000001800047810 */ /* 0x040fe40007ffe0ff */
[C---:B------:R-:W-:Y:S02]  /*aca0*/  ISETP.GE.AND P5, PT, R0.reuse, c[0x0][0x3c8], PT ;  /* 0x0000f20000007a0c */ /* 0x040fe40003fa6270 */
[----:B------:R-:W-:Y:S02]  /*acb0*/  IADD3 R7, R0, 0x20, RZ ;  /* 0x0000002000077810 */ /* 0x000fe40007ffe0ff */
[----:B------:R-:W-:Y:S02]  /*acc0*/  ISETP.GE.AND P4, PT, R6, c[0x0][0x3c8], PT ;  /* 0x0000f20006007a0c */ /* 0x000fe40003f86270 */
[----:B------:R-:W-:Y:S02]  /*acd0*/  IADD3 R10, R0, 0x28, RZ ;  /* 0x00000028000a7810 */ /* 0x000fe40007ffe0ff */
[----:B------:R-:W-:-:S02]  /*ace0*/  ISETP.GE.AND P3, PT, R5, c[0x0][0x3c8], PT ;  /* 0x0000f20005007a0c */ /* 0x000fc40003f66270 */
[----:B------:R-:W-:Y:S02]  /*acf0*/  ISETP.GE.AND P2, PT, R4, c[0x0][0x3c8], PT ;  /* 0x0000f20004007a0c */ /* 0x000fe40003f46270 */
[----:B------:R-:W-:Y:S01]  /*ad00*/  ISETP.GE.AND P1, PT, R7, c[0x0][0x3c8], PT ;  /* 0x0000f20007007a0c */ /* 0x000fe20003f26270 */
[----:B---34-:R-:W-:Y:S01]  /*ad10*/  @!P5 IMAD.WIDE R8, R0, 0x4, R2 ;  /* 0x000000040008d825 */ /* 0x018fe200078e0202 */
[----:B------:R-:W-:-:S03]  /*ad20*/  ISETP.GE.AND P0, PT, R10, c[0x0][0x3c8], PT ;  /* 0x0000f2000a007a0c */ /* 0x000fc60003f06270 */
[----:B------:R-:W-:Y:S01]  /*ad30*/  @!P4 LEA.HI R6, R6, R6, RZ, 0x1 ;  /* 0x000000060606c211 */ /* 0x000fe200078f08ff */
[----:B------:R3:W-:Y:S03]  /*ad40*/  @!P5 ST.E.64 [R8.64], R112 ;  /* 0x000000700800d985 */ /* 0x0007e6000c101b06 */
[----:B------:R-:W-:Y:S02]  /*ad50*/  @!P3 LEA.HI R5, R5, R5, RZ, 0x1 ;  /* 0x000000050505b211 */ /* 0x000fe400078f08ff */
[----:B------:R-:W-:Y:S02]  /*ad60*/  @!P2 LEA.HI R4, R4, R4, RZ, 0x1 ;  /* 0x000000040404a211 */ /* 0x000fe400078f08ff */
[----:B------:R-:W-:Y:S02]  /*ad70*/  @!P4 LOP3.LUT R6, R6, 0xfffffffe, RZ, 0xc0, !PT ;  /* 0xfffffffe0606c812 */ /* 0x000fe400078ec0ff */
[----:B------:R-:W-:-:S02]  /*ad80*/  @!P1 LEA.HI R7, R7, R7, RZ, 0x1 ;  /* 0x0000000707079211 */ /* 0x000fc400078f08ff */
[----:B------:R-:W-:Y:S02]  /*ad90*/  @!P0 LEA.HI R10, R10, R10, RZ, 0x1 ;  /* 0x0000000a0a0a8211 */ /* 0x000fe400078f08ff */
[----:B------:R-:W-:Y:S02]  /*ada0*/  @!P2 LOP3.LUT R11, R4, 0xfffffffe, RZ, 0xc0, !PT ;  /* 0xfffffffe040ba812 */ /* 0x000fe400078ec0ff */
[----:B------:R-:W-:Y:S02]  /*adb0*/  @!P1 LOP3.LUT R7, R7, 0xfffffffe, RZ, 0xc0, !PT ;  /* 0xfffffffe07079812 */ /* 0x000fe400078ec0ff */
[----:B------:R-:W-:Y:S01]  /*adc0*/  @!P0 LOP3.LUT R12, R10, 0xfffffffe, RZ, 0xc0, !PT ;  /* 0xfffffffe0a0c8812 */ /* 0x000fe200078ec0ff */
[----:B------:R-:W-:Y:S01]  /*add0*/  @!P2 IMAD.WIDE R10, R11, 0x4, R2 ;  /* 0x000000040b0aa825 */ /* 0x000fe200078e0202 */
[----:B---3--:R-:W-:-:S03]  /*ade0*/  @!P3 LOP3.LUT R8, R5, 0xfffffffe, RZ, 0xc0, !PT ;  /* 0xfffffffe0508b812 */ /* 0x008fc600078ec0ff */
[----:B------:R-:W-:-:S04]  /*adf0*/  @!P4 IMAD.WIDE R4, R6, 0x4, R2 ;  /* 0x000000040604c825 */ /* 0x000fc800078e0202 */
[--C-:B------:R-:W-:Y:S01]  /*ae00*/  @!P3 IMAD.WIDE R8, R8, 0x4, R2.reuse ;  /* 0x000000040808b825 */ /* 0x100fe200078e0202 */
[----:B------:R3:W-:Y:S03]  /*ae10*/  @!P4 ST.E.64 [R4.64], R120 ;  /* 0x000000780400c985 */ /* 0x0007e6000c101b06 */
[--C-:B------:R-:W-:Y:S01]  /*ae20*/  @!P1 IMAD.WIDE R6, R7, 0x4, R2.reuse ;  /* 0x0000000407069825 */ /* 0x100fe200078e0202 */
[----:B------:R4:W-:Y:S04]  /*ae30*/  @!P3 ST.E.64 [R8.64], R132 ;  /* 0x000000840800b985 */ /* 0x0009e8000c101b06 */
[----:B------:R-:W-:Y:S04]  /*ae40*/  @!P2 ST.E.64 [R10.64], R136 ;  /* 0x000000880a00a985 */ /* 0x000fe8000c101b06 */
[----:B------:R5:W-:Y:S01]  /*ae50*/  @!P1 ST.E.64 [R6.64], R148 ;  /* 0x0000009406009985 */ /* 0x000be2000c101b06 */
[----:B---3--:R-:W-:Y:S01]  /*ae60*/  @!P0 IMAD.WIDE R4, R12, 0x4, R2 ;  /* 0x000000040c048825 */ /* 0x008fe200078e0202 */
[----:B----4-:R-:W-:-:S04]  /*ae70*/  IADD3 R9, R0, 0x30, RZ ;  /* 0x0000003000097810 */ /* 0x010fc80007ffe0ff */
[----:B------:R3:W-:Y:S01]  /*ae80*/  @!P0 ST.E.64 [R4.64], R152 ;  /* 0x0000009804008985 */ /* 0x0007e2000c101b06 */
[----:B------:R-:W-:Y:S02]  /*ae90*/  IADD3 R8, R0, 0x38, RZ ;  /* 0x0000003800087810 */ /* 0x000fe40007ffe0ff */
[----:B------:R-:W-:Y:S02]  /*aea0*/  ISETP.GE.AND P5, PT, R9, c[0x0][0x3c8], PT ;  /* 0x0000f20009007a0c */ /* 0x000fe40003fa6270 */
[----:B------:R-:W-:Y:S02]  /*aeb0*/  ISETP.GE.AND P4, PT, R8, c[0x0][0x3c8], PT ;  /* 0x0000f20008007a0c */ /* 0x000fe40003f86270 */
[C---:B-----5:R-:W-:Y:S02]  /*aec0*/  IADD3 R7, R0.reuse, 0x40, RZ ;  /* 0x0000004000077810 */ /* 0x060fe40007ffe0ff */
[----:B------:R-:W-:Y:S02]  /*aed0*/  IADD3 R6, R0, 0x48, RZ ;  /* 0x0000004800067810 */ /* 0x000fe40007ffe0ff */
[----:B------:R-:W-:-:S02]  /*aee0*/  ISETP.GE.AND P3, PT, R7, c[0x0][0x3c8], PT ;  /* 0x0000f20007007a0c */ /* 0x000fc40003f66270 */
[----:B------:R-:W-:-:S03]  /*aef0*/  ISETP.GE.AND P2, PT, R6, c[0x0][0x3c8], PT ;  /* 0x0000f20006007a0c */ /* 0x000fc60003f46270 */
[----:B------:R-:W-:Y:S02]  /*af00*/  @!P5 LEA.HI R9, R9, R9, RZ, 0x1 ;  /* 0x000000090909d211 */ /* 0x000fe400078f08ff */
[----:B------:R-:W-:-:S04]  /*af10*/  @!P4 LEA.HI R10, R8, R8, RZ, 0x1 ;  /* 0x00000008080ac211 */ /* 0x000fc800078f08ff */
[----:B------:R-:W-:Y:S02]  /*af20*/  @!P4 LOP3.LUT R10, R10, 0xfffffffe, RZ, 0xc0, !PT ;  /* 0xfffffffe0a0ac812 */ /* 0x000fe400078ec0ff */
[----:B------:R-:W-:Y:S02]  /*af30*/  @!P3 LEA.HI R8, R7, R7, RZ, 0x1 ;  /* 0x000000070708b211 */ /* 0x000fe400078f08ff */
[----:B------:R-:W-:Y:S01]  /*af40*/  @!P2 LEA.HI R7, R6, R6, RZ, 0x1 ;  /* 0x000000060607a211 */ /* 0x000fe200078f08ff */
[----:B------:R-:W-:Y:S01]  /*af50*/  @!P4 IMAD.WIDE R10, R10, 0x4, R2 ;  /* 0x000000040a0ac825 */ /* 0x000fe200078e0202 */
[----:B------:R-:W-:Y:S02]  /*af60*/  @!P3 LOP3.LUT R8, R8, 0xfffffffe, RZ, 0xc0, !PT ;  /* 0xfffffffe0808b812 */ /* 0x000fe400078ec0ff */
[C---:B---3--:R-:W-:Y:S02]  /*af70*/  IADD3 R5, R0.reuse, 0x50, RZ ;  /* 0x0000005000057810 */ /* 0x048fe40007ffe0ff */
[----:B------:R-:W-:-:S02]  /*af80*/  IADD3 R4, R0, 0x58, RZ ;  /* 0x0000005800047810 */ /* 0x000fc40007ffe0ff */
[----:B------:R-:W-:Y:S02]  /*af90*/  ISETP.GE.AND P1, PT, R5, c[0x0][0x3c8], PT ;  /* 0x0000f20005007a0c */ /* 0x000fe40003f26270 */
[----:B------:R-:W-:Y:S02]  /*afa0*/  ISETP.GE.AND P0, PT, R4, c[0x0][0x3c8], PT ;  /* 0x0000f20004007a0c */ /* 0x000fe40003f06270 */
[----:B------:R-:W-:-:S09]  /*afb0*/  @!P2 LOP3.LUT R7, R7, 0xfffffffe, RZ, 0xc0, !PT ;  /* 0xfffffffe0707a812 */ /* 0x000fd200078ec0ff */
[----:B------:R-:W-:Y:S02]  /*afc0*/  @!P1 LEA.HI R6, R5, R5, RZ, 0x1 ;  /* 0x0000000505069211 */ /* 0x000fe400078f08ff */
[----:B------:R-:W-:Y:S01]  /*afd0*/  @!P5 LOP3.LUT R5, R9, 0xfffffffe, RZ, 0xc0, !PT ;  /* 0xfffffffe0905d812 */ /* 0x000fe200078ec0ff */
[--C-:B------:R-:W-:Y:S01]  /*afe0*/  @!P3 IMAD.WIDE R8, R8, 0x4, R2.reuse ;  /* 0x000000040808b825 */ /* 0x100fe200078e0202 */
[----:B------:R-:W-:Y:S02]  /*aff0*/  @!P0 LEA.HI R4, R4, R4, RZ, 0x1 ;  /* 0x0000000404048211 */ /* 0x000fe400078f08ff */
[----:B------:R-:W-:Y:S01]  /*b000*/  @!P1 LOP3.LUT R14, R6, 0xfffffffe, RZ, 0xc0, !PT ;  /* 0xfffffffe060e9812 */ /* 0x000fe200078ec0ff */
[----:B------:R-:W-:Y:S01]  /*b010*/  @!P5 IMAD.WIDE R12, R5, 0x4, R2 ;  /* 0x00000004050cd825 */ /* 0x000fe200078e0202 */
[----:B------:R-:W-:-:S03]  /*b020*/  @!P0 LOP3.LUT R15, R4, 0xfffffffe, RZ, 0xc0, !PT ;  /* 0xfffffffe040f8812 */ /* 0x000fc600078ec0ff */
[--C-:B------:R-:W-:Y:S01]  /*b030*/  @!P2 IMAD.WIDE R6, R7, 0x4, R2.reuse ;  /* 0x000000040706a825 */ /* 0x100fe200078e0202 */
[----:B------:R3:W-:Y:S03]  /*b040*/  @!P5 ST.E.64 [R12.64], R164 ;  /* 0x000000a40c00d985 */ /* 0x0007e6000c101b06 */
[--C-:B------:R-:W-:Y:S01]  /*b050*/  @!P1 IMAD.WIDE R4, R14, 0x4, R2.reuse ;  /* 0x000000040e049825 */ /* 0x100fe200078e0202 */
[----:B------:R3:W-:Y:S03]  /*b060*/  @!P4 ST.E.64 [R10.64], R168 ;  /* 0x000000a80a00c985 */ /* 0x0007e6000c101b06 */
[----:B------:R-:W-:Y:S01]  /*b070*/  @!P0 IMAD.WIDE R2, R15, 0x4, R2 ;  /* 0x000000040f028825 */ /* 0x000fe200078e0202 */
[----:B------:R3:W-:Y:S04]  /*b080*/  @!P3 ST.E.64 [R8.64], R72 ;  /* 0x000000480800b985 */ /* 0x0007e8000c101b06 */
[----:B------:R3:W-:Y:S04]  /*b090*/  @!P2 ST.E.64 [R6.64], R76 ;  /* 0x0000004c0600a985 */ /* 0x0007e8000c101b06 */
[----:B------:R3:W-:Y:S04]  /*b0a0*/  @!P1 ST.E.64 [R4.64], R88 ;  /* 0x0000005804009985 */ /* 0x0007e8000c101b06 */
[----:B------:R3:W-:Y:S02]  /*b0b0*/  @!P0 ST.E.64 [R2.64], R92 ;  /* 0x0000005c02008985 */ /* 0x0007e4000c101b06 */
.L_x_21:
[----:B------:R-:W-:Y:S05]  /*b0c0*/  BSYNC B0 ;  /* 0x0000000000007941 */ /* 0x000fea0003800000 */
.L_x_20:
[----:B---3--:R3:W1:Y:S04]  /*b0d0*/  SHFL.IDX PT, R3, R22, 0x3, 0x1c1f ;  /* 0x007c1f0016037f89 */ /* 0x00866800000e0000 */
[----:B----4-:R3:W4:Y:S01]  /*b0e0*/  SHFL.IDX PT, R2, R23, 0x3, 0x1c1f ;  /* 0x007c1f0017027f89 */ /* 0x01072200000e0000 */
[----:B------:R-:W-:Y:S05]  /*b0f0*/  @P6 EXIT ;  /* 0x000000000000694d */ /* 0x000fea0003800000 */
[C---:B------:R-:W-:Y:S02]  /*b100*/  IADD3 R6, R0.reuse, 0x8, RZ ;  /* 0x0000000800067810 */ /* 0x040fe40007ffe0ff */
[----:B------:R-:W-:-:S02]  /*b110*/  IADD3 R5, R0, 0x10, RZ ;  /* 0x0000001000057810 */ /* 0x000fc40007ffe0ff */
[----:B------:R-:W-:Y:S02]  /*b120*/  IADD3 R4, R0, 0x18, RZ ;  /* 0x0000001800047810 */ /* 0x000fe40007ffe0ff */
[----:B------:R-:W-:Y:S02]  /*b130*/  ISETP.GE.AND P2, PT, R6, c[0x0][0x3c8], PT ;  /* 0x0000f20006007a0c */ /* 0x000fe40003f46270 */
[----:B------:R-:W-:Y:S02]  /*b140*/  ISETP.GE.AND P1, PT, R5, c[0x0][0x3c8], PT ;  /* 0x0000f20005007a0c */ /* 0x000fe40003f26270 */
[----:B------:R-:W-:Y:S02]  /*b150*/  ISETP.GE.AND P0, PT, R4, c[0x0][0x3c8], PT ;  /* 0x0000f20004007a0c */ /* 0x000fe40003f06270 */
[C---:B------:R-:W-:Y:S02]  /*b160*/  ISETP.GE.AND P3, PT, R0.reuse, c[0x0][0x3c8], PT ;  /* 0x0000f20000007a0c */ /* 0x040fe40003f66270 */
[----:B------:R-:W-:-:S02]  /*b170*/  IADD3 R13, R0, 0x20, RZ ;  /* 0x00000020000d7810 */ /* 0x000fc40007ffe0ff */
[----:B------:R-:W-:Y:S02]  /*b180*/  IADD3 R14, R0, 0x28, RZ ;  /* 0x00000028000e7810 */ /* 0x000fe40007ffe0ff */
[----:B------:R-:W-:Y:S02]  /*b190*/  ISETP.GE.AND P6, PT, R13, c[0x0][0x3c8], PT ;  /* 0x0000f2000d007a0c */ /* 0x000fe40003fc6270 */
[----:B------:R-:W-:Y:S02]  /*b1a0*/  @!P2 LEA.HI R8, R6, R6, RZ, 0x1 ;  /* 0x000000060608a211 */ /* 0x000fe400078f08ff */
[----:B------:R-:W-:Y:S02]  /*b1b0*/  @!P1 LEA.HI R5, R5, R5, RZ, 0x1 ;  /* 0x0000000505059211 */ /* 0x000fe400078f08ff */
[----:B------:R-:W-:Y:S01]  /*b1c0*/  @!P0 LEA.HI R4, R4, R4, RZ, 0x1 ;  /* 0x0000000404048211 */ /* 0x000fe200078f08ff */
[----:B-1--4-:R-:W-:Y:S01]  /*b1d0*/  @!P3 IMAD.WIDE R10, R0, 0x4, R2 ;  /* 0x00000004000ab825 */ /* 0x012fe200078e0202 */
[----:B------:R-:W-:-:S02]  /*b1e0*/  @!P2 LOP3.LUT R8, R8, 0xfffffffe, RZ, 0xc0, !PT ;  /* 0xfffffffe0808a812 */ /* 0x000fc400078ec0ff */
[----:B------:R-:W-:Y:S02]  /*b1f0*/  @!P1 LOP3.LUT R5, R5, 0xfffffffe, RZ, 0xc0, !PT ;  /* 0xfffffffe05059812 */ /* 0x000fe400078ec0ff */
[----:B------:R-:W-:Y:S01]  /*b200*/  ISETP.GE.AND P5, PT, R14, c[0x0][0x3c8], PT ;  /* 0x0000f2000e007a0c */ /* 0x000fe20003fa6270 */
[--C-:B------:R-:W-:Y:S01]  /*b210*/  @!P2 IMAD.WIDE R8, R8, 0x4, R2.reuse ;  /* 0x000000040808a825 */ /* 0x100fe200078e0202 */
[----:B------:R-:W-:Y:S01]  /*b220*/  @!P0 LOP3.LUT R4, R4, 0xfffffffe, RZ, 0xc0, !PT ;  /* 0xfffffffe04048812 */ /* 0x000fe200078ec0ff */
[----:B------:R1:W-:Y:S01]  /*b230*/  @!P3 ST.E.64 [R10.64], R114 ;  /* 0x000000720a00b985 */ /* 0x0003e2000c101b06 */
[----:B------:R-:W-:Y:S01]  /*b240*/  IADD3 R12, R0, 0x50, RZ ;  /* 0x00000050000c7810 */ /* 0x000fe20007ffe0ff */
[--C-:B------:R-:W-:Y:S02]  /*b250*/  @!P1 IMAD.WIDE R6, R5, 0x4, R2.reuse ;  /* 0x0000000405069825 */ /* 0x100fe400078e0202 */
[----:B------:R4:W-:Y:S02]  /*b260*/  @!P2 ST.E.64 [R8.64], R122 ;  /* 0x0000007a0800a985 */ /* 0x0009e4000c101b06 */
[----:B------:R-:W-:-:S02]  /*b270*/  @!P0 IMAD.WIDE R4, R4, 0x4, R2 ;  /* 0x0000000404048825 */ /* 0x000fc400078e0202 */
[----:B------:R-:W-:Y:S04]  /*b280*/  @!P1 ST.E.64 [R6.64], R134 ;  /* 0x0000008606009985 */ /* 0x000fe8000c101b06 */
[----:B------:R5:W-:Y:S01]  /*b290*/  @!P0 ST.E.64 [R4.64], R138 ;  /* 0x0000008a04008985 */ /* 0x000be2000c101b06 */
[----:B------:R-:W-:Y:S02]  /*b2a0*/  ISETP.GE.AND P0, PT, R12, c[0x0][0x3c8], PT ;  /* 0x0000f2000c007a0c */ /* 0x000fe40003f06270 */
[C---:B-1----:R-:W-:Y:S02]  /*b2b0*/  IADD3 R10, R0.reuse, 0x40, RZ ;  /* 0x00000040000a7810 */ /* 0x042fe40007ffe0ff */
[C---:B------:R-:W-:Y:S02]  /*b2c0*/  IADD3 R11, R0.reuse, 0x48, RZ ;  /* 0x00000048000b7810 */ /* 0x040fe40007ffe0ff */
[----:B----4-:R-:W-:-:S02]  /*b2d0*/  IADD3 R8, R0, 0x30, RZ ;  /* 0x0000003000087810 */ /* 0x010fc40007ffe0ff */
[----:B------:R-:W-:Y:S02]  /*b2e0*/  IADD3 R9, R0, 0x38, RZ ;  /* 0x0000003800097810 */ /* 0x000fe40007ffe0ff */
[----:B------:R-:W-:Y:S02]  /*b2f0*/  ISETP.GE.AND P4, PT, R8, c[0x0][0x3c8], PT ;  /* 0x0000f20008007a0c */ /* 0x000fe40003f86270 */
[----:B------:R-:W-:Y:S02]  /*b300*/  ISETP.GE.AND P3, PT, R9, c[0x0][0x3c8], PT ;  /* 0x0000f20009007a0c */ /* 0x000fe40003f66270 */
[----:B-----5:R-:W-:Y:S02]  /*b310*/  @!P6 LEA.HI R4, R13, R13, RZ, 0x1 ;  /* 0x0000000d0d04e211 */ /* 0x020fe400078f08ff */
[----:B------:R-:W-:Y:S02]  /*b320*/  @!P5 LEA.HI R5, R14, R14, RZ, 0x1 ;  /* 0x0000000e0e05d211 */ /* 0x000fe400078f08ff */
[----:B------:R-:W-:-:S02]  /*b330*/  @!P6 LOP3.LUT R4, R4, 0xfffffffe, RZ, 0xc0, !PT ;  /* 0xfffffffe0404e812 */ /* 0x000fc400078ec0ff */
[----:B------:R-:W-:Y:S02]  /*b340*/  ISETP.GE.AND P2, PT, R10, c[0x0][0x3c8], PT ;  /* 0x0000f2000a007a0c */ /* 0x000fe40003f46270 */
[----:B------:R-:W-:Y:S01]  /*b350*/  @!P5 LOP3.LUT R5, R5, 0xfffffffe, RZ, 0xc0, !PT ;  /* 0xfffffffe0505d812 */ /* 0x000fe200078ec0ff */
[--C-:B------:R-:W-:Y:S01]  /*b360*/  @!P6 IMAD.WIDE R6, R4, 0x4, R2.reuse ;  /* 0x000000040406e825 */ /* 0x100fe200078e0202 */
[----:B------:R-:W-:Y:S02]  /*b370*/  ISETP.GE.AND P1, PT, R11, c[0x0][0x3c8], PT ;  /* 0x0000f2000b007a0c */ /* 0x000fe40003f26270 */
[----:B------:R-:W-:Y:S01]  /*b380*/  IADD3 R0, R0, 0x58, RZ ;  /* 0x0000005800007810 */ /* 0x000fe20007ffe0ff */
[----:B------:R-:W-:Y:S01]  /*b390*/  @!P5 IMAD.WIDE R4, R5, 0x4, R2 ;  /* 0x000000040504d825 */ /* 0x000fe200078e0202 */
[----:B------:R1:W-:Y:S04]  /*b3a0*/  @!P6 ST.E.64 [R6.64], R150 ;  /* 0x000000960600e985 */ /* 0x0003e8000c101b06 */
[----:B------:R4:W-:Y:S01]  /*b3b0*/  @!P5 ST.E.64 [R4.64], R154 ;  /* 0x0000009a0400d985 */ /* 0x0009e2000c101b06 */
[----:B-1----:R-:W-:-:S04]  /*b3c0*/  @!P2 LEA.HI R7, R10, R10, RZ, 0x1 ;  /* 0x0000000a0a07a211 */ /* 0x002fc800078f08ff */
[----:B------:R-:W-:Y:S02]  /*b3d0*/  @!P1 LEA.HI R6, R11, R11, RZ, 0x1 ;  /* 0x0000000b0b069211 */ /* 0x000fe400078f08ff */
[----:B----4-:R-:W-:Y:S02]  /*b3e0*/  @!P4 LEA.HI R4, R8, R8, RZ, 0x1 ;  /* 0x000000080804c211 */ /* 0x010fe400078f08ff */
[----:B------:R-:W-:Y:S02]  /*b3f0*/  @!P3 LEA.HI R8, R9, R9, RZ, 0x1 ;  /* 0x000000090908b211 */ /* 0x000fe400078f08ff */
[----:B------:R-:W-:Y:S02]  /*b400*/  @!P0 LEA.HI R5, R12, R12, RZ, 0x1 ;  /* 0x0000000c0c058211 */ /* 0x000fe400078f08ff */
[----:B------:R-:W-:Y:S02]  /*b410*/  @!P4 LOP3.LUT R4, R4, 0xfffffffe, RZ, 0xc0, !PT ;  /* 0xfffffffe0404c812 */ /* 0x000fe400078ec0ff */
[----:B------:R-:W-:-:S02]  /*b420*/  @!P3 LOP3.LUT R8, R8, 0xfffffffe, RZ, 0xc0, !PT ;  /* 0xfffffffe0808b812 */ /* 0x000fc400078ec0ff */
[----:B------:R-:W-:Y:S01]  /*b430*/  @!P2 LOP3.LUT R7, R7, 0xfffffffe, RZ, 0xc0, !PT ;  /* 0xfffffffe0707a812 */ /* 0x000fe200078ec0ff */
[--C-:B------:R-:W-:Y:S01]  /*b440*/  @!P4 IMAD.WIDE R12, R4, 0x4, R2.reuse ;  /* 0x00000004040cc825 */ /* 0x100fe200078e0202 */
[----:B------:R-:W-:Y:S02]  /*b450*/  @!P1 LOP3.LUT R6, R6, 0xfffffffe, RZ, 0xc0, !PT ;  /* 0xfffffffe06069812 */ /* 0x000fe400078ec0ff */
[----:B------:R-:W-:Y:S01]  /*b460*/  @!P0 LOP3.LUT R5, R5, 0xfffffffe, RZ, 0xc0, !PT ;  /* 0xfffffffe05058812 */ /* 0x000fe200078ec0ff */
[--C-:B------:R-:W-:Y:S01]  /*b470*/  @!P3 IMAD.WIDE R10, R8, 0x4, R2.reuse ;  /* 0x00000004080ab825 */ /* 0x100fe200078e0202 */
[----:B------:R1:W-:Y:S03]  /*b480*/  @!P4 ST.E.64 [R12.64], R166 ;  /* 0x000000a60c00c985 */ /* 0x0003e6000c101b06 */
[--C-:B------:R-:W-:Y:S01]  /*b490*/  @!P2 IMAD.WIDE R8, R7, 0x4, R2.reuse ;  /* 0x000000040708a825 */ /* 0x100fe200078e0202 */
[----:B------:R1:W-:Y:S03]  /*b4a0*/  @!P3 ST.E.64 [R10.64], R170 ;  /* 0x000000aa0a00b985 */ /* 0x0003e6000c101b06 */
[--C-:B------:R-:W-:Y:S01]  /*b4b0*/  @!P1 IMAD.WIDE R6, R6, 0x4, R2.reuse ;  /* 0x0000000406069825 */ /* 0x100fe200078e0202 */
[----:B------:R1:W-:Y:S03]  /*b4c0*/  @!P2 ST.E.64 [R8.64], R74 ;  /* 0x0000004a0800a985 */ /* 0x0003e6000c101b06 */
[----:B------:R-:W-:Y:S01]  /*b4d0*/  @!P0 IMAD.WIDE R4, R5, 0x4, R2 ;  /* 0x0000000405048825 */ /* 0x000fe200078e0202 */
[----:B------:R1:W-:Y:S04]  /*b4e0*/  @!P1 ST.E.64 [R6.64], R78 ;  /* 0x0000004e06009985 */ /* 0x0003e8000c101b06 */
[----:B------:R1:W-:Y:S01]  /*b4f0*/  @!P0 ST.E.64 [R4.64], R90 ;  /* 0x0000005a04008985 */ /* 0x0003e2000c101b06 */
[----:B------:R-:W-:-:S13]  /*b500*/  ISETP.GE.AND P0, PT, R0, c[0x0][0x3c8], PT ;  /* 0x0000f20000007a0c */ /* 0x000fda0003f06270 */
[----:B------:R-:W-:Y:S05]  /*b510*/  @P0 EXIT ;  /* 0x000000000000094d */ /* 0x000fea0003800000 */
[----:B------:R-:W-:-:S04]  /*b520*/  LEA.HI R0, R0, R0, RZ, 0x1 ;  /* 0x0000000000007211 */ /* 0x000fc800078f08ff */
[----:B------:R-:W-:-:S05]  /*b530*/  LOP3.LUT R0, R0, 0xfffffffe, RZ, 0xc0, !PT ;  /* 0xfffffffe00007812 */ /* 0x000fca00078ec0ff */
[----:B------:R-:W-:-:S05]  /*b540*/  IMAD.WIDE R2, R0, 0x4, R2 ;  /* 0x0000000400027825 */ /* 0x000fca00078e0202 */
[----:B------:R-:W-:Y:S01]  /*b550*/  ST.E.64 [R2.64], R94 ;  /* 0x0000005e02007985 */ /* 0x000fe2000c101b06 */
[----:B------:R-:W-:Y:S05]  /*b560*/  EXIT ;  /* 0x000000000000794d */ /* 0x000fea0003800000 */
.L_x_15:
[----:B------:R-:W2:Y:S02]  /*b570*/  S2R R0, SR_TID.X ;  /* 0x0000000000007919 */ /* 0x000ea40000002100 */
[----:B--2---:R-:W-:-:S13]  /*b580*/  ISETP.GT.AND P0, PT, R0, 0x7f, PT ;  /* 0x0000007f0000780c */ /* 0x004fda0003f04270 */
[----:B------:R-:W-:Y:S05]  /*b590*/  @P0 EXIT ;  /* 0x000000000000094d */ /* 0x000fea0003800000 */
[----:B------:R-:W2:Y:S01]  /*b5a0*/  S2R R8, SR_CTAID.X ;  /* 0x0000000000087919 */ /* 0x000ea20000002500 */
[----:B------:R-:W-:-:S05]  /*b5b0*/  MOV R3, c[0x0][0x4e8] ;  /* 0x00013a0000037a02 */ /* 0x000fca0000000f00 */
[----:B------:R-:W-:Y:S01]  /*b5c0*/  IMAD R2, R3, c[0x0][0x388], RZ ;  /* 0x0000e20003027a24 */ /* 0x000fe200078e02ff */
[----:B--2---:R-:W-:-:S04]  /*b5d0*/  LEA R8, R8, R0, 0x7 ;  /* 0x0000000008087211 */ /* 0x004fc800078e38ff */
[----:B------:R-:W-:-:S13]  /*b5e0*/  ISETP.GE.AND P0, PT, R8, R2, PT ;  /* 0x000000020800720c */ /* 0x000fda0003f06270 */
[----:B------:R-:W-:Y:S05]  /*b5f0*/  @P0 EXIT ;  /* 0x000000000000094d */ /* 0x000fea0003800000 */
[----:B------:R-:W2:Y:S01]  /*b600*/  LDL.LU R4, [R1+0x30] ;  /* 0x0000300001047983 */ /* 0x000ea20000300800 */
[----:B------:R-:W-:-:S03]  /*b610*/  ISETP.NE.AND P0, PT, R3, 0x1, PT ;  /* 0x000000010300780c */ /* 0x000fc60003f05270 */
[----:B------:R-:W3:Y:S04]  /*b620*/  S2R R9, SR_CTAID.Z ;  /* 0x0000000000097919 */ /* 0x000ee80000002700 */
[----:B------:R-:W4:Y:S06]  /*b630*/  S2R R10, SR_CTAID.Y ;  /* 0x00000000000a7919 */ /* 0x000f2c0000002600 */
[----:B------:R-:W-:Y:S01]  /*b640*/  @P0 IMAD.HI.U32 R6, R8, c[0x0][0x4ec], RZ ;  /* 0x00013b0008060a27 */ /* 0x000fe200078e00ff */
[----:B---3--:R-:W-:-:S02]  /*b650*/  SHF.R.S32.HI R7, RZ, 0x1f, R9 ;  /* 0x0000001fff077819 */ /* 0x008fc40000011409 */
[----:B--2---:R-:W-:Y:S01]  /*b660*/  SHF.R.S32.HI R0, RZ, 0x1f, R4 ;  /* 0x0000001fff007819 */ /* 0x004fe20000011404 */
[C---:B------:R-:W-:Y:S01]  /*b670*/  IMAD.WIDE.U32 R2, R4.reuse, c[0x0][0x4d0], RZ ;  /* 0x0001340004027a25 */ /* 0x040fe200078e00ff */
[----:B------:R-:W-:-:S03]  /*b680*/  IADD3 R5, -R4, RZ, RZ ;  /* 0x000000ff04057210 */ /* 0x000fc60007ffe1ff */
[----:B------:R-:W-:-:S04]  /*b690*/  IMAD R0, R0, c[0x0][0x4d0], RZ ;  /* 0x0001340000007a24 */ /* 0x000fc800078e02ff */
[----:B------:R-:W-:Y:S01]  /*b6a0*/  IMAD R0, R4, c[0x0][0x4d4], R0 ;  /* 0x0001350004007a24 */ /* 0x000fe200078e0200 */
[----:B------:R-:W-:Y:S02]  /*b6b0*/  MOV R4, R8 ;  /* 0x0000000800047202 */ /* 0x000fe40000000f00 */
[----:B------:R-:W-:Y:S02]  /*b6c0*/  @P0 SHF.R.U32.HI R4, RZ, c[0x0][0x4f0], R6 ;  /* 0x00013c00ff040a19 */ /* 0x000fe40000011606 */
[----:B------:R-:W-:Y:S01]  /*b6d0*/  IADD3 R3, R3, R0, RZ ;  /* 0x0000000003037210 */ /* 0x000fe20007ffe0ff */
[----:B------:R-:W-:Y:S02]  /*b6e0*/  IMAD R0, R7, c[0x0][0x4d8], RZ ;  /* 0x0001360007007a24 */ /* 0x000fe400078e02ff */
[----:B----4-:R-:W-:Y:S01]  /*b6f0*/  IMAD R7, R5, c[0x0][0x550], R10 ;  /* 0x0001540005077a24 */ /* 0x010fe200078e020a */
[----:B------:R-:W-:Y:S01]  /*b700*/  IADD3 R5, -R4, RZ, RZ ;  /* 0x000000ff04057210 */ /* 0x000fe20007ffe1ff */
[----:B------:R-:W-:-:S02]  /*b710*/  IMAD R0, R9, c[0x0][0x4dc], R0 ;  /* 0x0001370009007a24 */ /* 0x000fc400078e0200 */
[----:B------:R-:W-:Y:S01]  /*b720*/  IMAD.WIDE.U32 R2, R9, c[0x0][0x4d8], R2 ;  /* 0x0001360009027a25 */ /* 0x000fe200078e0002 */
[----:B------:R-:W-:-:S03]  /*b730*/  SHF.R.S32.HI R6, RZ, 0x1f, R7 ;  /* 0x0000001fff067819 */ /* 0x000fc60000011407 */
[----:B------:R-:W-:Y:S01]  /*b740*/  IMAD R5, R5, c[0x0][0x4e8], R8 ;  /* 0x00013a0005057a24 */ /* 0x000fe200078e0208 */
[----:B------:R-:W-:Y:S01]  /*b750*/  IADD3 R3, R0, R3, RZ ;  /* 0x0000000300037210 */ /* 0x000fe20007ffe0ff */
[----:B------:R-:W-:-:S03]  /*b760*/  IMAD R6, R6, c[0x0][0x4e0], RZ ;  /* 0x0001380006067a24 */ /* 0x000fc600078e02ff */
[----:B------:R-:W-:Y:S01]  /*b770*/  SHF.R.S32.HI R0, RZ, 0x1f, R5 ;  /* 0x0000001fff007819 */ /* 0x000fe20000011405 */
[----:B------:R-:W-:-:S04]  /*b780*/  IMAD.WIDE.U32 R2, R7, c[0x0][0x4e0], R2 ;  /* 0x0001380007027a25 */ /* 0x000fc800078e0002 */
[----:B------:R-:W-:Y:S01]  /*b790*/  IMAD R7, R7, c[0x0][0x4e4], R6 ;  /* 0x0001390007077a24 */ /* 0x000fe200078e0206 */
[----:B------:R-:W-:Y:S01]  /*b7a0*/  SHF.R.S32.HI R6, RZ, 0x1f, R4 ;  /* 0x0000001fff067819 */ /* 0x000fe20000011404 */
[----:B------:R-:W-:Y:S01]  /*b7b0*/  IMAD R0, R0, c[0x0][0x4c8], RZ ;  /* 0x0001320000007a24 */ /* 0x000fe200078e02ff */
[----:B------:R-:W-:-:S03]  /*b7c0*/  IADD3 R2, P0, R4, R2, RZ ;  /* 0x0000000204027210 */ /* 0x000fc60007f1e0ff */
[----:B------:R-:W-:Y:S01]  /*b7d0*/  IMAD R0, R5, c[0x0][0x4cc], R0 ;  /* 0x0001330005007a24 */ /* 0x000fe200078e0200 */
[----:B------:R-:W-:-:S05]  /*b7e0*/  IADD3.X R3, R6, R3, R7, P0, !PT ;  /* 0x0000000306037210 */ /* 0x000fca00007fe407 */
[----:B------:R-:W-:-:S05]  /*b7f0*/  IMAD.WIDE.U32 R2, R5, c[0x0][0x4c8], R2 ;  /* 0x0001320005027a25 */ /* 0x000fca00078e0002 */
[----:B------:R-:W-:Y:S02]  /*b800*/  IADD3 R0, R3, R0, RZ ;  /* 0x0000000003007210 */ /* 0x000fe40007ffe0ff */
[----:B------:R-:W-:-:S04]  /*b810*/  LEA R4, P0, R2, c[0x0][0x4a8], 0x2 ;  /* 0x00012a0002047a11 */ /* 0x000fc800078010ff */
[----:B------:R-:W-:Y:S02]  /*b820*/  LEA.HI.X R5, R2, c[0x0][0x4ac], R0, 0x2, P0 ;  /* 0x00012b0002057a11 */ /* 0x000fe400000f1400 */
[----:B------:R-:W-:-:S05]  /*b830*/  MOV R0, 0xff800000 ;  /* 0xff80000000007802 */ /* 0x000fca0000000f00 */
[----:B------:R-:W-:Y:S01]  /*b840*/  STG.E [R4.64], R0 ;  /* 0x0000000004007986 */ /* 0x000fe2000c101906 */
[----:B------:R-:W-:Y:S05]  /*b850*/  EXIT ;  /* 0x000000000000794d */ /* 0x000fea0003800000 */
.L_x_22:
[----:B------:R-:W-:-:S00]  /*b860*/  BRA `(.L_x_22) ;  /* 0xfffffff000007947 */ /* 0x000fc0000383ffff */
[----:B------:R-:W-:-:S00]  /*b870*/  NOP ;  /* 0x0000000000007918 */ /* 0x000fc00000000000 */
        /* <DEDUP_REMOVED lines=8> */
.L_x_3628:


//--------------------- .text._ZN7cutlass13device_kernelIN5flash19enable_sm80_to_sm89INS1_16FlashAttnFwdSm80INS1_25CollectiveMainloopFwdSm80ILi4ELi1ELb0EN4cute5tupleIJNS5_1CILi128EEENS7_ILi48EEENS7_ILi96EEEEEELi96ENS_6half_tEfNS_4arch4Sm80ELb0ELb0ELb1ELb1ELb1ELb0ELb1ELb1EEENS1_21CollectiveEpilogueFwdINS6_IJS8_SA_S9_EEENS6_IJNS7_ILi1EEESI_SI_EEESC_SE_Li128ELb1ELb1ELb1ELb0EEENS1_36VarlenDynamicPersistentTileSchedulerILi128ELi48ELi128ELi128ELb1ELb1ELb0ELb0ELb1ELb1EEEEEEEEEvNT_6ParamsE --------------------------
	.section	.text._ZN7cutlass13device_kernelIN5flash19enable_sm80_to_sm89INS1_16FlashAttnFwdSm80INS1_25CollectiveMainloopFwdSm80ILi4ELi1ELb0EN4cute5tupleIJNS5_1CILi128EEENS7_ILi48EEENS7_ILi96EEEEEELi96ENS_6half_tEfNS_4arch4Sm80ELb0ELb0ELb1ELb1ELb1ELb0ELb1ELb1EEENS1_21CollectiveEpilogueFwdINS6_IJS8_SA_S9_EEENS6_IJNS7_ILi1EEESI_SI_EEESC_SE_Li128ELb1ELb1ELb1ELb0EEENS1_36VarlenDynamicPersistentTileSchedulerILi128ELi48ELi128ELi128ELb1ELb1ELb0ELb0ELb1ELb1EEEEEEEEEvNT_6ParamsE,"ax",@progbits
	.sectioninfo	@"SHI_REGISTERS=255"
	.align	128
.text._ZN7cutlass13device_kernelIN5flash19enable_sm80_to_sm89INS1_16FlashAttnFwdSm80INS1_25CollectiveMainloopFwdSm80ILi4ELi1ELb0EN4cute5tupleIJNS5_1CILi128EEENS7_ILi48EEENS7_ILi96EEEEEELi96ENS_6half_tEfNS_4arch4Sm80ELb0ELb0ELb1ELb1ELb1ELb0ELb1ELb1EEENS1_21CollectiveEpilogueFwdINS6_IJS8_SA_S9_EEENS6_IJNS7_ILi1EEESI_SI_EEESC_SE_Li128ELb1ELb1ELb1ELb0EEENS1_36VarlenDynamicPersistentTileSchedulerILi128ELi48ELi128ELi128ELb1ELb1ELb0ELb0ELb1ELb1EEEEEEEEEvNT_6ParamsE:
        .type           _ZN7cutlass13device_kernelIN5flash19enable_sm80_to_sm89INS1_16FlashAttnFwdSm80INS1_25CollectiveMainloopFwdSm80ILi4ELi1ELb0EN4cute5tupleIJNS5_1CILi128EEENS7_ILi48EEENS7_ILi96EEEEEELi96ENS_6half_tEfNS_4arch4Sm80ELb0ELb0ELb1ELb1ELb1ELb0ELb1ELb1EEENS1_21CollectiveEpilogueFwdINS6_IJS8_SA_S9_EEENS6_IJNS7_ILi1EEESI_SI_EEESC_SE_Li128ELb1ELb1ELb1ELb0EEENS1_36VarlenDynamicPersistentTileSchedulerILi128ELi48ELi128ELi128ELb1ELb1ELb0ELb0ELb1ELb1EEEEEEEEEvNT_6ParamsE,@function
        .size           _ZN7cutlass13device_kernelIN5flash19enable_sm80_to_sm89INS1_16FlashAttnFwdSm80INS1_25CollectiveMainloopFwdSm80ILi4ELi1ELb0EN4cute5tupleIJNS5_1CILi128EEENS7_ILi48EEENS7_ILi96EEEEEELi96ENS_6half_tEfNS_4arch4Sm80ELb0ELb0ELb1ELb1ELb1ELb0ELb1ELb1EEENS1_21CollectiveEpilogueFwdINS6_IJS8_SA_S9_EEENS6_IJNS7_ILi1EEESI_SI_EEESC_SE_Li128ELb1ELb1ELb1ELb0EEENS1_36VarlenDynamicPersistentTileSchedulerILi128ELi48ELi128ELi128ELb1ELb1ELb0ELb0ELb1ELb1EEEEEEEEEvNT_6ParamsE,(.L_x_3629 - _ZN7cutlass13device_kernelIN5flash19enable_sm80_to_sm89INS1_16FlashAttnFwdSm80INS1_25CollectiveMainloopFwdSm80ILi4ELi1ELb0EN4cute5tupleIJNS5_1CILi128EEENS7_ILi48EEENS7_ILi96EEEEEELi96ENS_6half_tEfNS_4arch4Sm80ELb0ELb0ELb1ELb1ELb1ELb0ELb1ELb1EEENS1_21CollectiveEpilogueFwdINS6_IJS8_SA_S9_EEENS6_IJNS7_ILi1EEESI_SI_EEESC_SE_Li128ELb1ELb1ELb1ELb0EEENS1_36VarlenDynamicPersistentTileSchedulerILi128ELi48ELi128ELi128ELb1ELb1ELb0ELb0ELb1ELb1EEEEEEEEEvNT_6ParamsE)
        .other          _ZN7cutlass13device_kernelIN5flash19enable_sm80_to_sm89INS1_16FlashAttnFwdSm80INS1_25CollectiveMainloopFwdSm80ILi4ELi1ELb0EN4cute5tupleIJNS5_1CILi128EEENS7_ILi48EEENS7_ILi96EEEEEELi96ENS_6half_tEfNS_4arch4Sm80ELb0ELb0ELb1ELb1ELb1ELb0ELb1ELb1EEENS1_21CollectiveEpilogueFwdINS6_IJS8_SA_S9_EEENS6_IJNS7_ILi1EEESI_SI_EEESC_SE_Li128ELb1ELb1ELb1ELb0EEENS1_36VarlenDynamicPersistentTileSchedulerILi128ELi48ELi128ELi128ELb1ELb1ELb0ELb0ELb1ELb1EEEEEEEEEvNT_6ParamsE,@"STO_CUDA_ENTRY STV_DEFAULT"
_ZN7cutlass13device_kernelIN5flash19enable_sm80_to_sm89INS1_16FlashAttnFwdSm80INS1_25CollectiveMainloopFwdSm80ILi4ELi1ELb0EN4cute5tupleIJNS5_1CILi128EEENS7_ILi48EEENS7_ILi96EEEEEELi96ENS_6half_tEfNS_4arch4Sm80ELb0ELb0ELb1ELb1ELb1ELb0ELb1ELb1EEENS1_21CollectiveEpilogueFwdINS6_IJS8_SA_S9_EEENS6_IJNS7_ILi1EEESI_SI_EEESC_SE_Li128ELb1ELb1ELb1ELb0EEENS1_36VarlenDynamicPersistentTileSchedulerILi128ELi48ELi128ELi128ELb1ELb1ELb0ELb0ELb1ELb1EEEEEEEEEvNT_6ParamsE:
[----:B------:R-:W-:-:S03]  /*0000*/  MOV R1, c[0x0][0x28] ;  /* 0x00000a0000017a02 */ /* 0x000fc60000000f00 */
[----:B------:R-:W1:Y:S01]  /*0010*/  S2R R2, SR_TID.X ;  /* 0x0000000000027919 */ /* 0x000e620000002100 */
[----:B------:R-:W-:Y:S01]  /*0020*/  IADD3 R1, R1, -0x98, RZ ;  /* 0xffffff6801017810 */ /* 0x000fe20007ffe0ff */
[----:B------:R-:W-:Y:S01]  /*0030*/  ULDC.64 UR6, c[0x0][0x118] ;  /* 0x0000460000067ab9 */ /* 0x000fe20000000a00 */
[----:B-1----:R-:W-:-:S05]  /*0040*/  SHF.R.U32.HI R0, RZ, 0x5, R2 ;  /* 0x00000005ff007819 */ /* 0x002fca0000011602 */
[----:B------:R-:W1:Y:S02]  /*0050*/  SHFL.IDX PT, R3, R0, RZ, 0x1f ;  /* 0x00001fff00037589 */ /* 0x000e6400000e0000 */
[----:B-1----:R-:W-:Y:S02]  /*0060*/  ISETP.NE.AND P0, PT, R3, RZ, PT ;  /* 0x000000ff0300720c */ /* 0x002fe40003f05270 */
[----:B------:R-:W-:Y:S11]  /*0070*/  STL [R1+0x8c], R3 ;  /* 0x00008c0301007387 */ /* 0x000ff60000100800 */
[----:B------:R-:W-:Y:S06]  /*0080*/  @P0 BAR.SYNC.DEFER_BLOCKING 0x5, 0x80 ;  /* 0x0142000000000b1d */ /* 0x000fec0000010000 */
[----:B------:R-:W1:Y:S04]  /*0090*/  @P0 LDS.128 R4, [0xc080] ;  /* 0x00c08000ff040984 */ /* 0x000e680000000c00 */
[----:B-1----:R1:W-:Y:S04]  /*00a0*/  @P0 STL.64 [R1], R4 ;  /* 0x0000000401000387 */ /* 0x0023e80000100a00 */
[----:B------:R1:W-:Y:S04]  /*00b0*/  @P0 STL.64 [R1+0x8], R6 ;  /* 0x0000080601000387 */ /* 0x0003e80000100a00 */
[----:B------:R-:W-:Y:S06]  /*00c0*/  @P0 BAR.ARV 0x4, 0x80 ;  /* 0x0102000000000b1d */ /* 0x000fec0000002000 */
[----:B------:R-:W-:Y:S05]  /*00d0*/  @P0 BRA `(.L_x_23) ;  /* 0x00000b1000000947 */ /* 0x000fea0003800000 */
[----:B------:R-:W-:Y:S01]  /*00e0*/  LOP3.LUT R14, R2, 0x1f, RZ, 0xc0, !PT ;  /* 0x0000001f020e7812 */ /* 0x000fe200078ec0ff */
[----:B------:R-:W-:Y:S01]  /*00f0*/  CS2R R8, SRZ ;  /* 0x0000000000087805 */ /* 0x000fe2000001ff00 */
[----:B-1----:R-:W-:-:S02]  /*0100*/  IMAD.MOV.U32 R7, RZ, RZ, RZ ;  /* 0x000000ffff077224 */ /* 0x002fc400078e00ff */
[----:B------:R-:W-:-:S04]  /*0110*/  ISETP.NE.AND P6, PT, R14, 0x1f, PT ;  /* 0x0000001f0e00780c */ /* 0x000fc80003fc5270 */
[----:B------:R-:W-:-:S13]  /*0120*/  ISETP.GE.OR P0, PT, R14, c[0x0][0x53c], !P6 ;  /* 0x00014f000e007a0c */ /* 0x000fda0007706670 */
[----:B------:R-:W-:Y:S02]  /*0130*/  @!P0 IMAD.MOV.U32 R4, RZ, RZ, 0x4 ;  /* 0x00000004ff048424 */ /* 0x000fe400078e00ff */
[----:B------:R-:W-:Y:S02]  /*0140*/  @!P0 IMAD.MOV.U32 R2, RZ, RZ, 0x4 ;  /* 0x00000004ff028424 */ /* 0x000fe400078e00ff */
[----:B------:R-:W-:-:S04]  /*0150*/  @!P0 IMAD.WIDE.U32 R4, R14, R4, c[0x0][0x580] ;  /* 0x000160000e048625 */ /* 0x000fc800078e0004 */
[C---:B------:R-:W-:Y:S01]  /*0160*/  @!P0 IMAD.WIDE.U32 R2, R14.reuse, R2, c[0x0][0x578] ;  /* 0x00015e000e028625 */ /* 0x040fe200078e0002 */
[----:B------:R-:W2:Y:S04]  /*0170*/  @!P0 LDG.E R8, [R4.64] ;  /* 0x0000000604088981 */ /* 0x000ea8000c1e1900 */
[----:B------:R-:W2:Y:S01]  /*0180*/  @!P0 LDG.E R7, [R2.64] ;  /* 0x0000000602078981 */ /* 0x000ea2000c1e1900 */
[C---:B------:R-:W-:Y:S01]  /*0190*/  ISETP.NE.AND P5, PT, R14.reuse, RZ, PT ;  /* 0x000000ff0e00720c */ /* 0x040fe20003fa5270 */
[----:B------:R-:W1:Y:S01]  /*01a0*/  S2UR UR4, SR_CTAID.X ;  /* 0x00000000000479c3 */ /* 0x000e620000002500 */
[C---:B------:R-:W-:Y:S02]  /*01b0*/  ISETP.GE.U32.AND P4, PT, R14.reuse, 0x2, PT ;  /* 0x000000020e00780c */ /* 0x040fe40003f86070 */
[----:B------:R-:W-:-:S02]  /*01c0*/  ISETP.GE.U32.AND P3, PT, R14, 0x4, PT ;  /* 0x000000040e00780c */ /* 0x000fc40003f66070 */
[C---:B------:R-:W-:Y:S02]  /*01d0*/  ISETP.GE.U32.AND P2, PT, R14.reuse, 0x8, PT ;  /* 0x000000080e00780c */ /* 0x040fe40003f46070 */
[----:B------:R-:W-:Y:S01]  /*01e0*/  ISETP.GE.U32.AND P1, PT, R14, 0x10, PT ;  /* 0x000000100e00780c */ /* 0x000fe20003f26070 */
[----:B--2---:R-:W-:-:S05]  /*01f0*/  IMAD R4, R8, R7, RZ ;  /* 0x0000000708047224 */ /* 0x004fca00078e02ff */
[----:B------:R-:W2:Y:S02]  /*0200*/  SHFL.UP PT, R0, R4, 0x1, RZ ;  /* 0x0420000004007989 */ /* 0x000ea400000e00ff */
[----:B--2---:R-:W-:-:S05]  /*0210*/  SEL R0, R0, RZ, P5 ;  /* 0x000000ff00007207 */ /* 0x004fca0002800000 */
[----:B------:R-:W-:-:S05]  /*0220*/  IMAD.IADD R4, R4, 0x1, R0 ;  /* 0x0000000104047824 */ /* 0x000fca00078e0200 */
        /* <DEDUP_REMOVED lines=12> */
[----:B------:R-:W2:Y:S02]  /*02f0*/  SHFL.IDX PT, R6, R4, 0x1f, 0x1f ;  /* 0x03e01f0004067f89 */ /* 0x000ea400000e0000 */
[----:B--2---:R-:W-:-:S04]  /*0300*/  IMAD R6, R6, c[0x0][0x538], RZ ;  /* 0x00014e0006067a24 */ /* 0x004fc800078e02ff */
[----:B------:R-:W-:Y:S01]  /*0310*/  IMAD.MOV.U32 R0, RZ, RZ, R6 ;  /* 0x000000ffff007224 */ /* 0x000fe200078e0006 */
[----:B-1----:R-:W-:-:S13]  /*0320*/  ISETP.GT.AND P0, PT, R6, UR4, PT ;  /* 0x0000000406007c0c */ /* 0x002fda000bf04270 */
[----:B------:R-:W-:Y:S05]  /*0330*/  @P0 BRA `(.L_x_24) ;  /* 0x0000027000000947 */ /* 0x000fea0003800000 */
[----:B------:R-:W-:Y:S02]  /*0340*/  MOV R6, R0 ;  /* 0x0000000000067202 */ /* 0x000fe40000000f00 */
[----:B------:R-:W-:-:S04]  /*0350*/  MOV R9, RZ ;  /* 0x000000ff00097202 */ /* 0x000fc80000000f00 */
.L_x_28:
[----:B------:R-:W-:-:S04]  /*0360*/  IADD3 R0, R9, 0x1f, RZ ;  /* 0x0000001f09007810 */ /* 0x000fc80007ffe0ff */
[----:B------:R-:W-:-:S13]  /*0370*/  ISETP.GE.AND P0, PT, R0, c[0x0][0x53c], PT ;  /* 0x00014f0000007a0c */ /* 0x000fda0003f06270 */
[----:B------:R-:W-:Y:S05]  /*0380*/  @P0 BRA `(.L_x_25) ;  /* 0x0000078000000947 */ /* 0x000fea0003800000 */
[----:B------:R-:W-:Y:S01]  /*0390*/  MOV R9, R0 ;  /* 0x0000000000097202 */ /* 0x000fe20000000f00 */
[----:B------:R-:W-:Y:S01]  /*03a0*/  IMAD.MOV.U32 R7, RZ, RZ, RZ ;  /* 0x000000ffff077224 */ /* 0x000fe200078e00ff */
[----:B------:R-:W-:Y:S02]  /*03b0*/  MOV R8, RZ ;  /* 0x000000ff00087202 */ /* 0x000fe40000000f00 */
[----:B------:R-:W-:-:S04]  /*03c0*/  IADD3 R0, R14, R9, RZ ;  /* 0x000000090e007210 */ /* 0x000fc80007ffe0ff */
[----:B------:R-:W-:-:S13]  /*03d0*/  ISETP.GE.OR P0, PT, R0, c[0x0][0x53c], !P6 ;  /* 0x00014f0000007a0c */ /* 0x000fda0007706670 */
[----:B------:R-:W-:Y:S01]  /*03e0*/  @!P0 MOV R2, 0x4 ;  /* 0x0000000400028802 */ /* 0x000fe20000000f00 */
[----:B------:R-:W-:-:S04]  /*03f0*/  @!P0 IMAD.MOV.U32 R3, RZ, RZ, 0x4 ;  /* 0x00000004ff038424 */ /* 0x000fc800078e00ff */
[----:B------:R-:W-:-:S04]  /*0400*/  @!P0 IMAD.WIDE R4, R0, R2, c[0x0][0x580] ;  /* 0x0001600000048625 */ /* 0x000fc800078e0202 */
[----:B------:R-:W-:Y:S01]  /*0410*/  @!P0 IMAD.WIDE R2, R0, R3, c[0x0][0x578] ;  /* 0x00015e0000028625 */ /* 0x000fe200078e0203 */
[----:B------:R-:W2:Y:S04]  /*0420*/  @!P0 LDG.E R8, [R4.64] ;  /* 0x0000000604088981 */ /* 0x000ea8000c1e1900 */
[----:B------:R-:W2:Y:S02]  /*0430*/  @!P0 LDG.E R7, [R2.64] ;  /* 0x0000000602078981 */ /* 0x000ea4000c1e1900 */
[----:B--2---:R-:W-:Y:S01]  /*0440*/  IMAD R5, R8, R7, RZ ;  /* 0x0000000708057224 */ /* 0x004fe200078e02ff */
[----:B------:R-:W-:Y:S05]  /*0450*/  BRA.DIV ~URZ, `(.L_x_26) ;  /* 0x0000d9f27f007947 */ /* 0x000fea000b800000 */
[----:B------:R1:W2:Y:S02]  /*0460*/  SHFL.UP PT, R0, R5, 0x1, RZ ;  /* 0x0420000005007989 */ /* 0x0002a400000e00ff */
.L_x_144:
[----:B--2---:R-:W-:-:S04]  /*0470*/  SEL R0, R0, RZ, P5 ;  /* 0x000000ff00007207 */ /* 0x004fc80002800000 */
[----:B-1----:R-:W-:Y:S01]  /*0480*/  IADD3 R5, R5, R0, RZ ;  /* 0x0000000005057210 */ /* 0x002fe20007ffe0ff */
[----:B------:R-:W-:Y:S05]  /*0490*/  BRA.DIV ~URZ, `(.L_x_27) ;  /* 0x0000da127f007947 */ /* 0x000fea000b800000 */
[----:B------:R-:W1:Y:S02]  /*04a0*/  SHFL.UP PT, R0, R5, 0x2, RZ ;  /* 0x0440000005007989 */ /* 0x000e6400000e00ff */
[----:B-1----:R-:W-:-:S05]  /*04b0*/  SEL R0, R0, RZ, P4 ;  /* 0x000000ff00007207 */ /* 0x002fca0002000000 */
[----:B------:R-:W-:-:S05]  /*04c0*/  IMAD.IADD R0, R5, 0x1, R0 ;  /* 0x0000000105007824 */ /* 0x000fca00078e0200 */
        /* <DEDUP_REMOVED lines=9> */
[----:B------:R1:W2:Y:S02]  /*0560*/  SHFL.IDX PT, R0, R4, 0x1f, 0x1f ;  /* 0x03e01f0004007f89 */ /* 0x0002a400000e0000 */
.L_x_145:
[----:B--2---:R-:W-:-:S05]  /*0570*/  IMAD R0, R0, c[0x0][0x538], RZ ;  /* 0x00014e0000007a24 */ /* 0x004fca00078e02ff */
[----:B------:R-:W-:-:S04]  /*0580*/  IADD3 R6, R0, R6, RZ ;  /* 0x0000000600067210 */ /* 0x000fc80007ffe0ff */
[----:B------:R-:W-:-:S13]  /*0590*/  ISETP.GT.AND P0, PT, R6, UR4, PT ;  /* 0x0000000406007c0c */ /* 0x000fda000bf04270 */
[----:B-1----:R-:W-:Y:S05]  /*05a0*/  @!P0 BRA `(.L_x_28) ;  /* 0xfffffdb000008947 */ /* 0x002fea000383ffff */
.L_x_24:
[----:B------:R-:W-:-:S05]  /*05b0*/  IADD3 R12, -R0, R6, RZ ;  /* 0x00000006000c7210 */ /* 0x000fca0007ffe1ff */
[----:B------:R-:W-:-:S05]  /*05c0*/  IMAD R0, R4, c[0x0][0x538], R12 ;  /* 0x00014e0004007a24 */ /* 0x000fca00078e020c */
[----:B------:R-:W-:Y:S01]  /*05d0*/  ISETP.GT.AND P0, PT, R0, UR4, PT ;  /* 0x0000000400007c0c */ /* 0x000fe2000bf04270 */
[----:B------:R-:W-:-:S12]  /*05e0*/  BRA.DIV ~URZ, `(.L_x_29) ;  /* 0x0000da827f007947 */ /* 0x000fd8000b800000 */
[----:B------:R-:W-:-:S04]  /*05f0*/  VOTE.ANY R0, PT, !P0 ;  /* 0x0000000000007806 */ /* 0x000fc800040e0100 */
.L_x_146:
[----:B------:R1:W2:Y:S01]  /*0600*/  POPC R13, R0 ;  /* 0x00000000000d7309 */ /* 0x0002a20000000000 */
[----:B------:R-:W-:Y:S05]  /*0610*/  BRA.DIV ~URZ, `(.L_x_30) ;  /* 0x0000da927f007947 */ /* 0x000fea000b800000 */
[----:B--2---:R2:W3:Y:S01]  /*0620*/  SHFL.IDX PT, R11, R8, R13, 0x1f ;  /* 0x00001f0d080b7589 */ /* 0x0044e200000e0000 */
[----:B------:R-:W-:-:S03]  /*0630*/  MOV R6, RZ ;  /* 0x000000ff00067202 */ /* 0x000fc60000000f00 */
[----:B------:R2:W4:Y:S04]  /*0640*/  SHFL.IDX PT, R10, R7, R13, 0x1f ;  /* 0x00001f0d070a7589 */ /* 0x00052800000e0000 */
.L_x_147:
[----:B------:R-:W-:Y:S01]  /*0650*/  ISETP.NE.AND P0, PT, R0, RZ, PT ;  /* 0x000000ff0000720c */ /* 0x000fe20003f05270 */
[----:B------:R-:W-:-:S12]  /*0660*/  BSSY B0, `(.L_x_31) ;  /* 0x0000005000007945 */ /* 0x000fd80003800000 */
[----:B------:R-:W-:Y:S05]  /*0670*/  @!P0 BRA `(.L_x_32) ;  /* 0x0000003000008947 */ /* 0x000fea0003800000 */
[----:B------:R-:W-:Y:S01]  /*0680*/  IADD3 R29, R13, -0x1, RZ ;  /* 0xffffffff0d1d7810 */ /* 0x000fe20007ffe0ff */
[----:B------:R-:W-:Y:S05]  /*0690*/  BRA.DIV ~URZ, `(.L_x_33) ;  /* 0x0000daf27f007947 */ /* 0x000fea000b800000 */
[----:B------:R1:W2:Y:S02]  /*06a0*/  SHFL.IDX PT, R6, R4, R29, 0x1f ;  /* 0x00001f1d04067589 */ /* 0x0002a400000e0000 */
.L_x_32:
[----:B------:R-:W-:Y:S05]  /*06b0*/  BSYNC B0 ;  /* 0x0000000000007941 */ /* 0x000fea0003800000 */
.L_x_31:
[----:B-1-3--:R-:W-:Y:S01]  /*06c0*/  IABS R0, R11 ;  /* 0x0000000b00007213 */ /* 0x00afe20000000000 */
[----:B--2---:R-:W-:-:S04]  /*06d0*/  IMAD R4, R6, c[0x0][0x538], R12 ;  /* 0x00014e0006047a24 */ /* 0x004fc800078e020c */
[----:B------:R-:W-:Y:S01]  /*06e0*/  IMAD.MOV.U32 R5, RZ, RZ, R0 ;  /* 0x000000ffff057224 */ /* 0x000fe200078e0000 */
[----:B----4-:R-:W-:Y:S01]  /*06f0*/  IABS R0, R10 ;  /* 0x0000000a00007213 */ /* 0x010fe20000000000 */
[----:B------:R1:W-:Y:S01]  /*0700*/  STL [R1], R4 ;  /* 0x0000000401007387 */ /* 0x0003e20000100800 */
[----:B------:R-:W-:Y:S01]  /*0710*/  IADD3 R12, -R4, UR4, RZ ;  /* 0x00000004040c7c10 */ /* 0x000fe2000fffe1ff */
[----:B------:R-:W2:Y:S02]  /*0720*/  I2F.RP R2, R5 ;  /* 0x0000000500027306 */ /* 0x000ea40000209400 */
[----:B------:R-:W-:Y:S01]  /*0730*/  IMAD.MOV.U32 R7, RZ, RZ, R0 ;  /* 0x000000ffff077224 */ /* 0x000fe200078e0000 */
[----:B------:R-:W-:Y:S02]  /*0740*/  IABS R6, R12 ;  /* 0x0000000c00067213 */ /* 0x000fe40000000000 */
[----:B------:R-:W-:-:S03]  /*0750*/  IABS R0, R11 ;  /* 0x0000000b00007213 */ /* 0x000fc60000000000 */
[----:B------:R-:W-:Y:S01]  /*0760*/  I2F.RP R8, R7 ;  /* 0x0000000700087306 */ /* 0x000fe20000209400 */
[----:B------:R-:W-:-:S07]  /*0770*/  IADD3 R0, RZ, -R0, RZ ;  /* 0x80000000ff007210 */ /* 0x000fce0007ffe0ff */
[----:B--2---:R-:W2:Y:S02]  /*0780*/  MUFU.RCP R2, R2 ;  /* 0x0000000200027308 */ /* 0x004ea40000001000 */
[----:B--2---:R-:W-:-:S06]  /*0790*/  IADD3 R2, R2, 0xffffffe, RZ ;  /* 0x0ffffffe02027810 */ /* 0x004fcc0007ffe0ff */
[----:B------:R-:W2:Y:S02]  /*07a0*/  F2I.FTZ.U32.TRUNC.NTZ R3, R2 ;  /* 0x0000000200037305 */ /* 0x000ea4000021f000 */
[----:B--2---:R-:W-:-:S04]  /*07b0*/  IMAD.MOV R2, RZ, RZ, -R3 ;  /* 0x000000ffff027224 */ /* 0x004fc800078e0a03 */
[----:B-1----:R-:W-:Y:S02]  /*07c0*/  IMAD R4, R2, R5, RZ ;  /* 0x0000000502047224 */ /* 0x002fe400078e02ff */
[----:B------:R-:W-:-:S04]  /*07d0*/  IMAD.MOV.U32 R2, RZ, RZ, RZ ;  /* 0x000000ffff027224 */ /* 0x000fc800078e00ff */
[----:B------:R-:W-:-:S04]  /*07e0*/  IMAD.HI.U32 R2, R3, R4, R2 ;  /* 0x0000000403027227 */ /* 0x000fc800078e0002 */
[----:B------:R-:W-:-:S04]  /*07f0*/  IMAD.MOV.U32 R3, RZ, RZ, R6 ;  /* 0x000000ffff037224 */ /* 0x000fc800078e0006 */
[----:B------:R-:W-:-:S04]  /*0800*/  IMAD.HI.U32 R2, R2, R3, RZ ;  /* 0x0000000302027227 */ /* 0x000fc800078e00ff */
[----:B------:R-:W-:Y:S02]  /*0810*/  IMAD R0, R2, R0, R3 ;  /* 0x0000000002007224 */ /* 0x000fe400078e0203 */
[----:B------:R-:W1:Y:S03]  /*0820*/  MUFU.RCP R3, R8 ;  /* 0x0000000800037308 */ /* 0x000e660000001000 */
[----:B------:R-:W-:-:S13]  /*0830*/  ISETP.GT.U32.AND P1, PT, R5, R0, PT ;  /* 0x000000000500720c */ /* 0x000fda0003f24070 */
[----:B------:R-:W-:Y:S01]  /*0840*/  @!P1 IMAD.IADD R0, R0, 0x1, -R5 ;  /* 0x0000000100009824 */ /* 0x000fe200078e0a05 */
[----:B-1----:R-:W-:Y:S02]  /*0850*/  IADD3 R3, R3, 0xffffffe, RZ ;  /* 0x0ffffffe03037810 */ /* 0x002fe40007ffe0ff */
[----:B------:R-:W-:Y:S02]  /*0860*/  @!P1 IADD3 R2, R2, 0x1, RZ ;  /* 0x0000000102029810 */ /* 0x000fe40007ffe0ff */
[----:B------:R-:W-:Y:S02]  /*0870*/  ISETP.GE.U32.AND P2, PT, R0, R5, PT ;  /* 0x000000050000720c */ /* 0x000fe40003f46070 */
[----:B------:R-:W1:Y:S01]  /*0880*/  F2I.FTZ.U32.TRUNC.NTZ R3, R3 ;  /* 0x0000000300037305 */ /* 0x000e62000021f000 */
[----:B------:R-:W-:Y:S02]  /*0890*/  LOP3.LUT R0, R12, R11, RZ, 0x3c, !PT ;  /* 0x0000000b0c007212 */ /* 0x000fe400078e3cff */
[----:B------:R-:W-:-:S02]  /*08a0*/  ISETP.NE.AND P1, PT, R11, RZ, PT ;  /* 0x000000ff0b00720c */ /* 0x000fc40003f25270 */
[----:B------:R-:W-:-:S06]  /*08b0*/  ISETP.GE.AND P0, PT, R0, RZ, PT ;  /* 0x000000ff0000720c */ /* 0x000fcc0003f06270 */
[----:B------:R-:W-:Y:S02]  /*08c0*/  @P2 IADD3 R2, R2, 0x1, RZ ;  /* 0x0000000102022810 */ /* 0x000fe40007ffe0ff */
[----:B-1----:R-:W-:-:S03]  /*08d0*/  IADD3 R0, RZ, -R3, RZ ;  /* 0x80000003ff007210 */ /* 0x002fc60007ffe0ff */
[----:B------:R-:W-:Y:S01]  /*08e0*/  IMAD.MOV.U32 R4, RZ, RZ, R2 ;  /* 0x000000ffff047224 */ /* 0x000fe200078e0002 */
[----:B------:R-:W-:-:S03]  /*08f0*/  MOV R2, RZ ;  /* 0x000000ff00027202 */ /* 0x000fc60000000f00 */
[----:B------:R-:W-:Y:S01]  /*0900*/  @!P0 IMAD.MOV R4, RZ, RZ, -R4 ;  /* 0x000000ffff048224 */ /* 0x000fe200078e0a04 */
[----:B------:R-:W-:Y:S01]  /*0910*/  @!P1 LOP3.LUT R4, RZ, R11, RZ, 0x33, !PT ;  /* 0x0000000bff049212 */ /* 0x000fe200078e33ff */
[----:B------:R-:W-:Y:S01]  /*0920*/  IMAD.MOV.U32 R5, RZ, RZ, R0 ;  /* 0x000000ffff057224 */ /* 0x000fe200078e0000 */
[----:B------:R-:W-:Y:S02]  /*0930*/  IABS R0, R10 ;  /* 0x0000000a00007213 */ /* 0x000fe40000000000 */
[----:B------:R-:W-:Y:S01]  /*0940*/  IABS R8, R4 ;  /* 0x0000000400087213 */ /* 0x000fe20000000000 */
[----:B------:R-:W-:Y:S02]  /*0950*/  IMAD R5, R5, R7, RZ ;  /* 0x0000000705057224 */ /* 0x000fe400078e02ff */
[----:B------:R-:W-:Y:S02]  /*0960*/  IMAD.MOV R6, RZ, RZ, -R0 ;  /* 0x000000ffff067224 */ /* 0x000fe400078e0a00 */
[----:B------:R-:W-:-:S04]  /*0970*/  IMAD.HI.U32 R0, R3, R5, R2 ;  /* 0x0000000503007227 */ /* 0x000fc800078e0002 */
[----:B------:R-:W-:Y:S02]  /*0980*/  IMAD.MOV.U32 R2, RZ, RZ, R8 ;  /* 0x000000ffff027224 */ /* 0x000fe400078e0008 */
[----:B------:R-:W-:Y:S02]  /*0990*/  IMAD.MOV.U32 R3, RZ, RZ, R6 ;  /* 0x000000ffff037224 */ /* 0x000fe400078e0006 */
[----:B------:R-:W-:-:S04]  /*09a0*/  IMAD.HI.U32 R0, R0, R2, RZ ;  /* 0x0000000200007227 */ /* 0x000fc800078e00ff */
[----:B------:R-:W-:Y:S02]  /*09b0*/  IMAD R2, R0, R3, R2 ;  /* 0x0000000300027224 */ /* 0x000fe400078e0202 */
[----:B------:R-:W-:-:S03]  /*09c0*/  IMAD R3, R4, R11, RZ ;  /* 0x0000000b04037224 */ /* 0x000fc600078e02ff */
[----:B------:R-:W-:Y:S02]  /*09d0*/  ISETP.GT.U32.AND P1, PT, R7, R2, PT ;  /* 0x000000020700720c */ /* 0x000fe40003f24070 */
[----:B------:R-:W-:-:S11]  /*09e0*/  IADD3 R3, R12, -R3, RZ ;  /* 0x800000030c037210 */ /* 0x000fd60007ffe0ff */
[----:B------:R-:W-:Y:S01]  /*09f0*/  @!P1 IMAD.IADD R2, R2, 0x1, -R7 ;  /* 0x0000000102029824 */ /* 0x000fe200078e0a07 */
[----:B------:R-:W-:Y:S02]  /*0a00*/  @!P1 IADD3 R0, R0, 0x1, RZ ;  /* 0x0000000100009810 */ /* 0x000fe40007ffe0ff */
[----:B------:R-:W-:Y:S02]  /*0a10*/  ISETP.NE.AND P1, PT, R10, RZ, PT ;  /* 0x000000ff0a00720c */ /* 0x000fe40003f25270 */
[----:B------:R-:W-:Y:S02]  /*0a20*/  ISETP.GE.U32.AND P2, PT, R2, R7, PT ;  /* 0x000000070200720c */ /* 0x000fe40003f46070 */
[----:B------:R-:W-:-:S04]  /*0a30*/  LOP3.LUT R2, R4, R10, RZ, 0x3c, !PT ;  /* 0x0000000a04027212 */ /* 0x000fc800078e3cff */
[----:B------:R-:W-:-:S07]  /*0a40*/  ISETP.GE.AND P0, PT, R2, RZ, PT ;  /* 0x000000ff0200720c */ /* 0x000fce0003f06270 */
[----:B------:R-:W-:-:S06]  /*0a50*/  @P2 IADD3 R0, R0, 0x1, RZ ;  /* 0x0000000100002810 */ /* 0x000fcc0007ffe0ff */
[----:B------:R-:W-:Y:S02]  /*0a60*/  @!P0 IADD3 R0, -R0, RZ, RZ ;  /* 0x000000ff00008210 */ /* 0x000fe40007ffe1ff */
[----:B------:R-:W-:-:S05]  /*0a70*/  @!P1 LOP3.LUT R0, RZ, R10, RZ, 0x33, !PT ;  /* 0x0000000aff009212 */ /* 0x000fca00078e33ff */
[--C-:B------:R-:W-:Y:S02]  /*0a80*/  IMAD.MOV R2, RZ, RZ, -R0.reuse ;  /* 0x000000ffff027224 */ /* 0x100fe400078e0a00 */
[C---:B------:R-:W-:Y:S02]  /*0a90*/  IMAD R0, R10.reuse, 0x1000000, R0 ;  /* 0x010000000a007824 */ /* 0x040fe400078e0200 */
[----:B------:R-:W-:Y:S02]  /*0aa0*/  IMAD R2, R10, R2, R4 ;  /* 0x000000020a027224 */ /* 0x000fe400078e0204 */
[----:B------:R-:W-:Y:S02]  /*0ab0*/  IMAD.IADD R4, R13, 0x1, R9 ;  /* 0x000000010d047824 */ /* 0x000fe400078e0209 */
[----:B------:R-:W-:-:S03]  /*0ac0*/  IMAD R0, R2, 0x10000, R0 ;  /* 0x0001000002007824 */ /* 0x000fc600078e0200 */
[----:B------:R1:W-:Y:S04]  /*0ad0*/  STL [R1+0xc], R4 ;  /* 0x00000c0401007387 */ /* 0x0003e80000100800 */
[----:B------:R1:W-:Y:S04]  /*0ae0*/  STL [R1+0x8], R0 ;  /* 0x0000080001007387 */ /* 0x0003e80000100800 */
[----:B------:R1:W-:Y:S01]  /*0af0*/  STL [R1+0x4], R3 ;  /* 0x0000040301007387 */ /* 0x0003e20000100800 */
[----:B------:R-:W-:Y:S05]  /*0b00*/  BRA `(.L_x_34) ;  /* 0x0000006000007947 */ /* 0x000fea0003800000 */
.L_x_25:
[----:B------:R-:W-:Y:S01]  /*0b10*/  MOV R0, UR4 ;  /* 0x0000000400007c02 */ /* 0x000fe20008000f00 */
[----:B------:R-:W-:Y:S04]  /*0b20*/  STL [R1+0x4], RZ ;  /* 0x000004ff01007387 */ /* 0x000fe80000100800 */
[----:B------:R1:W-:Y:S04]  /*0b30*/  STL [R1], R0 ;  /* 0x0000000001007387 */ /* 0x0003e80000100800 */
[----:B------:R2:W-:Y:S01]  /*0b40*/  STL [R1+0x8], RZ ;  /* 0x000008ff01007387 */ /* 0x0005e20000100800 */
[----:B-1----:R-:W-:-:S05]  /*0b50*/  MOV R0, c[0x0][0x53c] ;  /* 0x00014f0000007a02 */ /* 0x002fca0000000f00 */
[----:B------:R2:W-:Y:S02]  /*0b60*/  STL [R1+0xc], R0 ;  /* 0x00000c0001007387 */ /* 0x0005e40000100800 */
.L_x_34:
[----:B-1----:R-:W3:Y:S04]  /*0b70*/  LDL R4, [R1] ;  /* 0x0000000001047983 */ /* 0x002ee80000100800 */
[----:B------:R-:W3:Y:S04]  /*0b80*/  LDL R5, [R1+0x4] ;  /* 0x0000040001057983 */ /* 0x000ee80000100800 */
[----:B------:R-:W3:Y:S04]  /*0b90*/  LDL R6, [R1+0x8] ;  /* 0x0000080001067983 */ /* 0x000ee80000100800 */
[----:B------:R-:W3:Y:S01]  /*0ba0*/  LDL R7, [R1+0xc] ;  /* 0x00000c0001077983 */ /* 0x000ee20000100800 */
[----:B------:R-:W-:Y:S01]  /*0bb0*/  ISETP.NE.AND P0, PT, R14, RZ, PT ;  /* 0x000000ff0e00720c */ /* 0x000fe20003f05270 */
[----:B------:R-:W-:-:S12]  /*0bc0*/  WARPSYNC 0xffffffff ;  /* 0xffffffff00007948 */ /* 0x000fd80003800000 */
[----:B---3--:R1:W-:Y:S04]  /*0bd0*/  @!P0 STS.128 [0xc080], R4 ;  /* 0x00c08004ff008388 */ /* 0x0083e80000000c00 */
[----:B------:R-:W-:Y:S06]  /*0be0*/  BAR.ARV 0x5, 0x80 ;  /* 0x0142000000007b1d */ /* 0x000fec0000002000 */
.L_x_23:
[----:B--2---:R-:W2:Y:S02]  /*0bf0*/  LDL R0, [R1+0xc] ;  /* 0x00000c0001007983 */ /* 0x004ea40000100800 */
[----:B--2---:R-:W-:-:S13]  /*0c00*/  ISETP.GE.AND P0, PT, R0, c[0x0][0x53c], PT ;  /* 0x00014f0000007a0c */ /* 0x004fda0003f06270 */
[----:B------:R-:W-:Y:S05]  /*0c10*/  @P0 EXIT ;  /* 0x000000000000094d */ /* 0x000fea0003800000 */
[----:B------:R-:W2:Y:S01]  /*0c20*/  S2R R11, SR_TID.X ;  /* 0x00000000000b7919 */ /* 0x000ea20000002100 */
[----:B------:R-:W-:Y:S02]  /*0c30*/  ULDC UR5, c[0x0][0x2ac] ;  /* 0x0000ab0000057ab9 */ /* 0x000fe40000000800 */
[----:B------:R-:W-:Y:S02]  /*0c40*/  ULDC UR4, c[0x0][0x1d0] ;  /* 0x0000740000047ab9 */ /* 0x000fe40000000800 */
[----:B------:R-:W-:Y:S01]  /*0c50*/  UIMAD UR5, UR5, UR4, URZ ;  /* 0x00000004050572a4 */ /* 0x000fe2000f8e023f */
[----:B--2---:R-:W-:-:S04]  /*0c60*/  SHF.R.S32.HI R9, RZ, 0x1f, R11 ;  /* 0x0000001fff097819 */ /* 0x004fc8000001140b */
[CC--:B------:R-:W-:Y:S02]  /*0c70*/  LEA.HI R2, R9.reuse, R11.reuse, RZ, 0x4 ;  /* 0x0000000b09027211 */ /* 0x0c0fe400078f20ff */
[CC--:B------:R-:W-:Y:S02]  /*0c80*/  LEA.HI R17, R9.reuse, R11.reuse, RZ, 0x3 ;  /* 0x0000000b09117211 */ /* 0x0c0fe400078f18ff */
[----:B-1----:R-:W-:Y:S02]  /*0c90*/  SHF.R.S32.HI R4, RZ, 0x4, R2 ;  /* 0x00000004ff047819 */ /* 0x002fe40000011402 */
[----:B------:R-:W-:Y:S02]  /*0ca0*/  LEA.HI R8, R9, R11, RZ, 0x2 ;  /* 0x0000000b09087211 */ /* 0x000fe400078f10ff */
[C---:B------:R-:W-:Y:S02]  /*0cb0*/  LEA.HI R0, R2.reuse, R4, RZ, 0x1 ;  /* 0x0000000402007211 */ /* 0x040fe400078f08ff */
[----:B------:R-:W-:-:S02]  /*0cc0*/  LOP3.LUT R2, R2, 0xfffffff0, RZ, 0xc0, !PT ;  /* 0xfffffff002027812 */ /* 0x000fc400078ec0ff */
[----:B------:R-:W-:Y:S02]  /*0cd0*/  SHF.R.S32.HI R5, RZ, 0x3, R17 ;  /* 0x00000003ff057819 */ /* 0x000fe40000011411 */
[----:B------:R-:W-:Y:S01]  /*0ce0*/  LOP3.LUT R3, R0, 0xfffffffe, RZ, 0xc0, !PT ;  /* 0xfffffffe00037812 */ /* 0x000fe200078ec0ff */
[----:B------:R-:W-:Y:S01]  /*0cf0*/  IMAD.IADD R0, R11, 0x1, -R2 ;  /* 0x000000010b007824 */ /* 0x000fe200078e0a02 */
[----:B------:R-:W-:Y:S01]  /*0d00*/  LOP3.LUT R235, R8, 0xfffffffc, RZ, 0xc0, !PT ;  /* 0xfffffffc08eb7812 */ /* 0x000fe200078ec0ff */
[----:B------:R-:W-:Y:S01]  /*0d10*/  IMAD.SHL.U32 R2, R5, 0x40, RZ ;  /* 0x0000004005027824 */ /* 0x000fe200078e00ff */
[----:B------:R-:W-:Y:S01]  /*0d20*/  LEA.HI R5, R9, R11, RZ, 0x5 ;  /* 0x0000000b09057211 */ /* 0x000fe200078f28ff */
[----:B------:R-:W-:Y:S01]  /*0d30*/  IMAD.IADD R12, R4, 0x1, -R3 ;  /* 0x00000001040c7824 */ /* 0x000fe200078e0a03 */
[----:B------:R-:W-:Y:S01]  /*0d40*/  LEA.HI R7, R0, R0, RZ, 0x1 ;  /* 0x0000000000077211 */ /* 0x000fe200078f08ff */
[----:B------:R-:W-:Y:S01]  /*0d50*/  IMAD.IADD R235, R11, 0x1, -R235 ;  /* 0x000000010beb7824 */ /* 0x000fe200078e0aeb */
[----:B------:R-:W-:-:S02]  /*0d60*/  LOP3.LUT R2, R2, 0xc0, RZ, 0xc0, !PT ;  /* 0x000000c002027812 */ /* 0x000fc400078ec0ff */
[----:B------:R-:W-:Y:S01]  /*0d70*/  LOP3.LUT R4, R7, 0x7fffffe, RZ, 0xc0, !PT ;  /* 0x07fffffe07047812 */ /* 0x000fe200078ec0ff */
[----:B------:R-:W-:Y:S01]  /*0d80*/  IMAD.SHL.U32 R204, R235, 0x8, RZ ;  /* 0x00000008ebcc7824 */ /* 0x000fe200078e00ff */
[----:B------:R-:W-:Y:S02]  /*0d90*/  SHF.R.S32.HI R6, RZ, 0x1f, R0 ;  /* 0x0000001fff067819 */ /* 0x000fe40000011400 */
[----:B------:R-:W-:Y:S01]  /*0da0*/  SHF.R.U32.HI R3, RZ, 0x3, R2 ;  /* 0x00000003ff037819 */ /* 0x000fe20000011602 */
[----:B------:R-:W-:Y:S01]  /*0db0*/  IMAD.IADD R14, R0, 0x1, -R4 ;  /* 0x00000001000e7824 */ /* 0x000fe200078e0a04 */
[----:B------:R-:W-:Y:S02]  /*0dc0*/  LOP3.LUT R2, R2, 0x18, R204, 0xf8, !PT ;  /* 0x0000001802027812 */ /* 0x000fe400078ef8cc */
[----:B------:R-:W-:Y:S02]  /*0dd0*/  LEA.HI R16, R6, R0, RZ, 0x3 ;  /* 0x0000000006107211 */ /* 0x000fe400078f18ff */
[----:B------:R-:W-:-:S02]  /*0de0*/  LOP3.LUT R0, R5, 0xffffffe0, RZ, 0xc0, !PT ;  /* 0xffffffe005007812 */ /* 0x000fc400078ec0ff */
[----:B------:R-:W-:Y:S02]  /*0df0*/  SHF.R.S32.HI R238, RZ, 0x2, R8 ;  /* 0x00000002ffee7819 */ /* 0x000fe40000011408 */
[----:B------:R-:W-:Y:S01]  /*0e00*/  LOP3.LUT R4, R17, 0xfffffff8, RZ, 0xc0, !PT ;  /* 0xfffffff811047812 */ /* 0x000fe200078ec0ff */
[C---:B------:R-:W-:Y:S01]  /*0e10*/  IMAD.IADD R19, R11.reuse, 0x1, -R0 ;  /* 0x000000010b137824 */ /* 0x040fe200078e0a00 */
[----:B------:R-:W-:Y:S02]  /*0e20*/  LOP3.LUT R10, R2, R3, RZ, 0x3c, !PT ;  /* 0x00000003020a7212 */ /* 0x000fe400078e3cff */
[--C-:B------:R-:W-:Y:S01]  /*0e30*/  SHF.R.S32.HI R6, RZ, 0x5, R5.reuse ;  /* 0x00000005ff067819 */ /* 0x100fe20000011405 */
[----:B------:R-:W-:Y:S01]  /*0e40*/  IMAD.IADD R4, R11, 0x1, -R4 ;  /* 0x000000010b047824 */ /* 0x000fe200078e0a04 */
[----:B------:R-:W-:Y:S02]  /*0e50*/  SHF.R.S32.HI R2, RZ, 0x1f, R5 ;  /* 0x0000001fff027819 */ /* 0x000fe40000011405 */
[----:B------:R-:W-:-:S02]  /*0e60*/  LEA.HI R3, R8, R238, RZ, 0x1 ;  /* 0x000000ee08037211 */ /* 0x000fc400078f08ff */
[----:B------:R-:W-:Y:S02]  /*0e70*/  LEA.HI R0, R2, R6, RZ, 0x2 ;  /* 0x0000000602007211 */ /* 0x000fe400078f10ff */
[----:B------:R-:W-:Y:S02]  /*0e80*/  LOP3.LUT R2, R3, 0x7fffffe, RZ, 0xc0, !PT ;  /* 0x07fffffe03027812 */ /* 0x000fe400078ec0ff */
[----:B------:R-:W-:Y:S02]  /*0e90*/  SHF.R.S32.HI R9, RZ, 0x1f, R8 ;  /* 0x0000001fff097819 */ /* 0x000fe40000011408 */
[----:B------:R-:W-:Y:S01]  /*0ea0*/  SHF.R.S32.HI R3, RZ, 0x1f, R19 ;  /* 0x0000001fff037819 */ /* 0x000fe20000011413 */
[----:B------:R-:W-:Y:S01]  /*0eb0*/  IMAD.IADD R2, R238, 0x1, -R2 ;  /* 0x00000001ee027824 */ /* 0x000fe200078e0a02 */
[----:B------:R-:W-:Y:S02]  /*0ec0*/  LEA.HI R8, R4, R4, RZ, 0x1 ;  /* 0x0000000404087211 */ /* 0x000fe400078f08ff */
[----:B------:R-:W-:-:S02]  /*0ed0*/  LOP3.LUT R0, R0, 0xffffffc, RZ, 0xc0, !PT ;  /* 0x0ffffffc00007812 */ /* 0x000fc400078ec0ff */
[----:B------:R-:W-:Y:S02]  /*0ee0*/  LEA.HI R13, R3, R19, RZ, 0x2 ;  /* 0x00000013030d7211 */ /* 0x000fe400078f10ff */
[----:B------:R-:W-:Y:S01]  /*0ef0*/  LOP3.LUT R3, R8, 0x3fffffe, RZ, 0xc0, !PT ;  /* 0x03fffffe08037812 */ /* 0x000fe200078ec0ff */
[----:B------:R-:W-:Y:S01]  /*0f00*/  IMAD.IADD R5, R6, 0x1, -R0 ;  /* 0x0000000106057824 */ /* 0x000fe200078e0a00 */
[----:B------:R-:W-:Y:S01]  /*0f10*/  IADD3 R237, R204, 0x40, RZ ;  /* 0x00000040cced7810 */ /* 0x000fe20007ffe0ff */
[----:B------:R-:W-:Y:S01]  /*0f20*/  IMAD R0, R6, 0x8, R2 ;  /* 0x0000000806007824 */ /* 0x000fe200078e0202 */
[----:B------:R-:W-:Y:S01]  /*0f30*/  SHF.R.S32.HI R2, RZ, 0x2, R13 ;  /* 0x00000002ff027819 */ /* 0x000fe2000001140d */
[----:B------:R-:W-:Y:S01]  /*0f40*/  IMAD.IADD R11, R4, 0x1, -R3 ;  /* 0x00000001040b7824 */ /* 0x000fe200078e0a03 */
[----:B------:R-:W-:Y:S01]  /*0f50*/  LEA.HI R3, R9, R238, RZ, 0x3 ;  /* 0x000000ee09037211 */ /* 0x000fe200078f18ff */
[----:B------:R-:W-:Y:S01]  /*0f60*/  IMAD.U32 R4, R0, 0x20, R10 ;  /* 0x0000002000047824 */ /* 0x000fe200078e000a */
[----:B------:R-:W-:Y:S01]  /*0f70*/  LEA.HI R0, R235, R235, RZ, 0x1 ;  /* 0x000000ebeb007211 */ /* 0x000fe200078f08ff */
[----:B------:R-:W-:Y:S01]  /*0f80*/  IMAD R18, R5, 0x10, R2 ;  /* 0x0000001005127824 */ /* 0x000fe200078e0202 */
[----:B------:R-:W-:Y:S01]  /*0f90*/  LOP3.LUT R2, R3, 0xfffffff8, RZ, 0xc0, !PT ;  /* 0xfffffff803027812 */ /* 0x000fe200078ec0ff */
[----:B------:R-:W-:Y:S01]  /*0fa0*/  IMAD.SHL.U32 R6, R6, 0x200, RZ ;  /* 0x0000020006067824 */ /* 0x000fe200078e00ff */
[----:B------:R1:W-:Y:S01]  /*0fb0*/  STL [R1+0x5c], R4 ;  /* 0x00005c0401007387 */ /* 0x0003e20000100800 */
[----:B------:R-:W-:-:S02]  /*0fc0*/  SHF.R.S32.HI R9, RZ, 0x1, R7 ;  /* 0x00000001ff097819 */ /* 0x000fc40000011407 */
[----:B------:R-:W-:Y:S01]  /*0fd0*/  IMAD.IADD R3, R238, 0x1, -R2 ;  /* 0x00000001ee037824 */ /* 0x000fe200078e0a02 */
[----:B------:R-:W-:Y:S01]  /*0fe0*/  SHF.R.S32.HI R10, RZ, 0x1f, R7 ;  /* 0x0000001fff0a7819 */ /* 0x000fe20000011407 */
[----:B------:R-:W-:Y:S01]  /*0ff0*/  IMAD.SHL.U32 R2, R0, 0x20, RZ ;  /* 0x0000002000027824 */ /* 0x000fe200078e00ff */
[----:B------:R2:W-:Y:S01]  /*1000*/  STL [R1+0x90], R18 ;  /* 0x0000901201007387 */ /* 0x0005e20000100800 */
[----:B------:R-:W-:Y:S02]  /*1010*/  IADD3 R236, R204, 0x20, RZ ;  /* 0x00000020ccec7810 */ /* 0x000fe40007ffe0ff */
[----:B------:R-:W-:Y:S02]  /*1020*/  LEA.HI R7, R3, R3, RZ, 0x1 ;  /* 0x0000000303077211 */ /* 0x000fe400078f08ff */
[----:B------:R-:W-:Y:S02]  /*1030*/  LOP3.LUT R2, R2, 0xffffffc0, RZ, 0xc0, !PT ;  /* 0xffffffc002027812 */ /* 0x000fe400078ec0ff */
[----:B------:R-:W-:-:S02]  /*1040*/  LOP3.LUT R5, R7, 0x3fffffe, RZ, 0xc0, !PT ;  /* 0x03fffffe07057812 */ /* 0x000fc400078ec0ff */
[----:B-1----:R-:W-:Y:S02]  /*1050*/  LOP3.LUT R4, R0, 0x1ffffffe, RZ, 0xc0, !PT ;  /* 0x1ffffffe00047812 */ /* 0x002fe400078ec0ff */
[----:B------:R-:W-:Y:S01]  /*1060*/  SHF.R.S32.HI R0, RZ, 0x1, R8 ;  /* 0x00000001ff007819 */ /* 0x000fe20000011408 */
[----:B------:R-:W-:Y:S02]  /*1070*/  IMAD.IADD R8, R3, 0x1, -R5 ;  /* 0x0000000103087824 */ /* 0x000fe400078e0a05 */
[C---:B------:R-:W-:Y:S01]  /*1080*/  IMAD.IADD R4, R235.reuse, 0x1, -R4 ;  /* 0x00000001eb047824 */ /* 0x040fe200078e0a04 */
[C---:B------:R-:W-:Y:S01]  /*1090*/  LOP3.LUT P2, RZ, R0.reuse, 0x2, RZ, 0xc0, !PT ;  /* 0x0000000200ff7812 */ /* 0x040fe2000784c0ff */
[----:B------:R-:W-:Y:S02]  /*10a0*/  IMAD.SHL.U32 R0, R0, 0x40, RZ ;  /* 0x0000004000007824 */ /* 0x000fe400078e00ff */
[----:B------:R-:W-:Y:S01]  /*10b0*/  IMAD R15, R4, 0x8, R2 ;  /* 0x00000008040f7824 */ /* 0x000fe200078e0202 */
[----:B------:R-:W-:Y:S01]  /*10c0*/  LEA.HI R2, R10, R9, RZ, 0x2 ;  /* 0x000000090a027211 */ /* 0x000fe200078f10ff */
[----:B------:R-:W-:Y:S01]  /*10d0*/  IMAD R3, R235, 0x2, R6 ;  /* 0x00000002eb037824 */ /* 0x000fe200078e0206 */
[----:B------:R-:W-:-:S02]  /*10e0*/  LOP3.LUT R0, R0, 0xc0, RZ, 0xc0, !PT ;  /* 0x000000c000007812 */ /* 0x000fc400078ec0ff */
[----:B------:R-:W-:Y:S02]  /*10f0*/  LOP3.LUT R2, R2, 0xfffffffc, RZ, 0xc0, !PT ;  /* 0xfffffffc02027812 */ /* 0x000fe400078ec0ff */
[----:B------:R-:W-:Y:S02]  /*1100*/  LOP3.LUT R5, R0, 0x8, R17, 0xf8, !PT ;  /* 0x0000000800057812 */ /* 0x000fe400078ef811 */
[----:B------:R-:W-:Y:S01]  /*1110*/  SHF.R.U32.HI R4, RZ, 0x3, R0 ;  /* 0x00000003ff047819 */ /* 0x000fe20000011600 */
[----:B------:R-:W-:Y:S01]  /*1120*/  IMAD.IADD R2, R9, 0x1, -R2 ;  /* 0x0000000109027824 */ /* 0x000fe200078e0a02 */
[----:B------:R-:W-:Y:S01]  /*1130*/  SHF.R.S32.HI R0, RZ, 0x1, R7 ;  /* 0x00000001ff007819 */ /* 0x000fe20000011407 */
[----:B------:R-:W-:Y:S01]  /*1140*/  IMAD R7, R8, 0x20, R3 ;  /* 0x0000002008077824 */ /* 0x000fe200078e0203 */
[----:B------:R-:W-:Y:S01]  /*1150*/  LOP3.LUT R10, R5, R4, RZ, 0x3c, !PT ;  /* 0x00000004050a7212 */ /* 0x000fe200078e3cff */
[----:B------:R-:W-:Y:S01]  /*1160*/  IMAD.SHL.U32 R5, R16, 0x20, RZ ;  /* 0x0000002010057824 */ /* 0x000fe200078e00ff */
[C---:B------:R-:W-:Y:S01]  /*1170*/  LOP3.LUT R4, R0.reuse, 0x1, RZ, 0xc0, !PT ;  /* 0x0000000100047812 */ /* 0x040fe200078ec0ff */
[----:B------:R-:W-:Y:S01]  /*1180*/  IMAD.SHL.U32 R3, R0, 0x40, RZ ;  /* 0x0000004000037824 */ /* 0x000fe200078e00ff */
[C---:B------:R-:W-:Y:S01]  /*1190*/  LOP3.LUT P3, RZ, R2.reuse, 0x2, RZ, 0xc0, !PT ;  /* 0x0000000202ff7812 */ /* 0x040fe2000786c0ff */
[----:B------:R-:W-:Y:S01]  /*11a0*/  IMAD.SHL.U32 R2, R2, 0x40, RZ ;  /* 0x0000004002027824 */ /* 0x000fe200078e00ff */
[----:B------:R-:W-:Y:S01]  /*11b0*/  LOP3.LUT P0, RZ, R0, 0x2, RZ, 0xc0, !PT ;  /* 0x0000000200ff7812 */ /* 0x000fe2000780c0ff */
[C---:B------:R-:W-:Y:S01]  /*11c0*/  IMAD.SHL.U32 R8, R12.reuse, 0x8, RZ ;  /* 0x000000080c087824 */ /* 0x040fe200078e00ff */
[----:B------:R-:W-:Y:S01]  /*11d0*/  LOP3.LUT R3, R3, 0xc0, RZ, 0xc0, !PT ;  /* 0x000000c003037812 */ /* 0x000fe200078ec0ff */
[----:B------:R-:W-:Y:S01]  /*11e0*/  IMAD R9, R12, 0x8, R11 ;  /* 0x000000080c097824 */ /* 0x000fe200078e020b */
[----:B------:R-:W-:-:S02]  /*11f0*/  LOP3.LUT R0, R5, 0xffffff00, RZ, 0xc0, !PT ;  /* 0xffffff0005007812 */ /* 0x000fc400078ec0ff */
[----:B------:R-:W-:Y:S02]  /*1200*/  LEA.HI R3, R3, R3, RZ, 0x1d ;  /* 0x0000000303037211 */ /* 0x000fe400078fe8ff */
[----:B------:R-:W-:Y:S01]  /*1210*/  ISETP.NE.U32.AND P1, PT, R4, 0x1, PT ;  /* 0x000000010400780c */ /* 0x000fe20003f25070 */
[----:B------:R-:W-:Y:S01]  /*1220*/  IMAD.IADD R4, R0, 0x1, R6 ;  /* 0x0000000100047824 */ /* 0x000fe200078e0206 */
[----:B------:R-:W-:Y:S01]  /*1230*/  LOP3.LUT R2, R2, 0xc0, RZ, 0xc0, !PT ;  /* 0x000000c002027812 */ /* 0x000fe200078ec0ff */
[----:B------:R-:W-:Y:S02]  /*1240*/  IMAD.IADD R3, R3, 0x1, R7 ;  /* 0x0000000103037824 */ /* 0x000fe400078e0207 */
[----:B------:R-:W-:Y:S01]  /*1250*/  IMAD R7, R14, 0x20, R0 ;  /* 0x000000200e077824 */ /* 0x000fe200078e0200 */
[----:B------:R-:W-:Y:S01]  /*1260*/  LOP3.LUT R6, R2, 0x8, R8, 0xf8, !PT ;  /* 0x0000000802067812 */ /* 0x000fe200078ef808 */
[----:B------:R-:W-:Y:S01]  /*1270*/  IMAD.SHL.U32 R251, R3, 0x2, RZ ;  /* 0x0000000203fb7824 */ /* 0x000fe200078e00ff */
[----:B------:R-:W-:Y:S01]  /*1280*/  SHF.R.U32.HI R5, RZ, 0x3, R2 ;  /* 0x00000003ff057819 */ /* 0x000fe20000011602 */
[----:B------:R-:W-:Y:S01]  /*1290*/  IMAD R2, R14, 0x20, R4 ;  /* 0x000000200e027824 */ /* 0x000fe200078e0204 */
[----:B------:R-:W-:Y:S01]  /*12a0*/  SHF.R.S32.HI R8, RZ, 0x1f, R237 ;  /* 0x0000001fff087819 */ /* 0x000fe200000114ed */
[----:B------:R-:W-:Y:S01]  /*12b0*/  IMAD.U32 R0, R9, 0x20, R10 ;  /* 0x0000002009007824 */ /* 0x000fe200078e000a */
[----:B------:R-:W-:-:S02]  /*12c0*/  IADD3 R4, R251, 0x80, RZ ;  /* 0x00000080fb047810 */ /* 0x000fc40007ffe0ff */
[----:B------:R-:W-:Y:S02]  /*12d0*/  IADD3 R252, R251, 0x70, RZ ;  /* 0x00000070fbfc7810 */ /* 0x000fe40007ffe0ff */
[----:B------:R-:W-:Y:S02]  /*12e0*/  @P1 IADD3 R252, R4, 0x10, RZ ;  /* 0x0000001004fc1810 */ /* 0x000fe40007ffe0ff */
[----:B------:R-:W-:Y:S02]  /*12f0*/  LOP3.LUT R4, R13, 0x7ffffffc, RZ, 0xc0, !PT ;  /* 0x7ffffffc0d047812 */ /* 0x000fe400078ec0ff */
[----:B------:R-:W-:Y:S01]  /*1300*/  LOP3.LUT R3, R6, R5, RZ, 0x3c, !PT ;  /* 0x0000000506037212 */ /* 0x000fe200078e3cff */
[----:B------:R-:W-:Y:S01]  /*1310*/  IMAD.MOV.U32 R6, RZ, RZ, 0x20 ;  /* 0x00000020ff067424 */ /* 0x000fe200078e00ff */
[----:B------:R-:W-:Y:S01]  /*1320*/  SHF.R.S32.HI R5, RZ, 0x1f, R236 ;  /* 0x0000001fff057819 */ /* 0x000fe200000114ec */
[----:B------:R-:W-:Y:S01]  /*1330*/  IMAD.IADD R4, R19, 0x1, -R4 ;  /* 0x0000000113047824 */ /* 0x000fe200078e0a04 */
[----:B------:R-:W-:Y:S01]  /*1340*/  LEA R106, R0, 0x3c80, 0x1 ;  /* 0x00003c80006a7811 */ /* 0x000fe200078e08ff */
[C---:B------:R-:W-:Y:S01]  /*1350*/  IMAD.IADD R2, R3.reuse, 0x1, R2 ;  /* 0x0000000103027824 */ /* 0x040fe200078e0202 */
[----:B------:R-:W-:Y:S01]  /*1360*/  SEL R5, R6, 0xffffffe0, !P0 ;  /* 0xffffffe006057807 */ /* 0x000fe20004000000 */
[----:B------:R-:W-:Y:S01]  /*1370*/  IMAD.SHL.U32 R4, R4, 0x2, RZ ;  /* 0x0000000204047824 */ /* 0x000fe200078e00ff */
[----:B------:R-:W-:Y:S01]  /*1380*/  IADD3 R183, R106, 0x20, RZ ;  /* 0x000000206ab77810 */ /* 0x000fe20007ffe0ff */
[----:B------:R-:W-:Y:S01]  /*1390*/  IMAD.IADD R3, R3, 0x1, R7 ;  /* 0x0000000103037824 */ /* 0x000fe200078e0207 */
[----:B------:R-:W-:Y:S01]  /*13a0*/  SHF.R.S32.HI R7, RZ, 0x1f, R204 ;  /* 0x0000001fff077819 */ /* 0x000fe200000114cc */
[----:B------:R-:W-:Y:S01]  /*13b0*/  IMAD.IADD R7, R18, 0x1, R15 ;  /* 0x0000000112077824 */ /* 0x000fe200078e020f */
[C---:B--2---:R-:W-:Y:S01]  /*13c0*/  IADD3 R18, R4.reuse, 0x8, RZ ;  /* 0x0000000804127810 */ /* 0x044fe20007ffe0ff */
[----:B------:R-:W-:Y:S01]  /*13d0*/  STL [R1+0x4c], R4 ;  /* 0x00004c0401007387 */ /* 0x000fe20000100800 */
[----:B------:R-:W-:-:S02]  /*13e0*/  IADD3 R17, R4, 0x10, RZ ;  /* 0x0000001004117810 */ /* 0x000fc40007ffe0ff */
[C---:B------:R-:W-:Y:S01]  /*13f0*/  IADD3 R16, R4.reuse, 0x18, RZ ;  /* 0x0000001804107810 */ /* 0x040fe20007ffe0ff */
[----:B------:R1:W-:Y:S01]  /*1400*/  STL [R1+0x94], R7 ;  /* 0x0000940701007387 */ /* 0x0003e20000100800 */
[C---:B------:R-:W-:Y:S02]  /*1410*/  IADD3 R14, R4.reuse, 0x20, RZ ;  /* 0x00000020040e7810 */ /* 0x040fe40007ffe0ff */
[C---:B------:R-:W-:Y:S01]  /*1420*/  IADD3 R13, R4.reuse, 0x28, RZ ;  /* 0x00000028040d7810 */ /* 0x040fe20007ffe0ff */
[----:B------:R-:W-:Y:S01]  /*1430*/  STL [R1+0x38], R18 ;  /* 0x0000381201007387 */ /* 0x000fe20000100800 */
[C---:B------:R-:W-:Y:S02]  /*1440*/  IADD3 R12, R4.reuse, 0x30, RZ ;  /* 0x00000030040c7810 */ /* 0x040fe40007ffe0ff */
[C---:B------:R-:W-:Y:S01]  /*1450*/  IADD3 R11, R4.reuse, 0x38, RZ ;  /* 0x00000038040b7810 */ /* 0x040fe20007ffe0ff */
[----:B------:R-:W-:Y:S01]  /*1460*/  STL [R1+0x34], R17 ;  /* 0x0000341101007387 */ /* 0x000fe20000100800 */
[----:B------:R-:W-:-:S02]  /*1470*/  IADD3 R10, R4, 0x40, RZ ;  /* 0x00000040040a7810 */ /* 0x000fc40007ffe0ff */
[C---:B------:R-:W-:Y:S01]  /*1480*/  IADD3 R9, R4.reuse, 0x48, RZ ;  /* 0x0000004804097810 */ /* 0x040fe20007ffe0ff */
[----:B------:R-:W-:Y:S01]  /*1490*/  STL [R1+0x30], R16 ;  /* 0x0000301001007387 */ /* 0x000fe20000100800 */
[----:B------:R-:W-:Y:S02]  /*14a0*/  IADD3 R8, R4, 0x50, RZ ;  /* 0x0000005004087810 */ /* 0x000fe40007ffe0ff */
[----:B------:R-:W-:Y:S01]  /*14b0*/  SHF.R.S32.HI R15, RZ, 0x1f, R18 ;  /* 0x0000001fff0f7819 */ /* 0x000fe20000011412 */
[----:B------:R2:W-:Y:S01]  /*14c0*/  STL [R1+0x2c], R14 ;  /* 0x00002c0e01007387 */ /* 0x0005e20000100800 */
[----:B------:R-:W-:Y:S02]  /*14d0*/  SHF.R.S32.HI R0, RZ, 0x1f, R10 ;  /* 0x0000001fff007819 */ /* 0x000fe4000001140a */
[----:B------:R-:W-:Y:S01]  /*14e0*/  LEA R181, R2, 0x6080, 0x1 ;  /* 0x0000608002b57811 */ /* 0x000fe200078e08ff */
[----:B------:R-:W-:Y:S01]  /*14f0*/  STL [R1+0x28], R13 ;  /* 0x0000280d01007387 */ /* 0x000fe20000100800 */
[----:B------:R-:W-:-:S02]  /*1500*/  LEA R107, R3, 0x1880, 0x1 ;  /* 0x00001880036b7811 */ /* 0x000fc400078e08ff */
[----:B------:R-:W-:Y:S01]  /*1510*/  @P2 IADD3 R183, R106, -0x20, RZ ;  /* 0xffffffe06ab72810 */ /* 0x000fe20007ffe0ff */
[----:B------:R3:W-:Y:S01]  /*1520*/  STL [R1+0x24], R12 ;  /* 0x0000240c01007387 */ /* 0x0007e20000100800 */
[----:B-1----:R-:W-:Y:S02]  /*1530*/  IADD3 R7, R4, 0x58, RZ ;  /* 0x0000005804077810 */ /* 0x002fe40007ffe0ff */
[----:B------:R-:W-:Y:S01]  /*1540*/  SEL R4, R6, 0xffffffe0, !P3 ;  /* 0xffffffe006047807 */ /* 0x000fe20005800000 */
[----:B------:R-:W-:Y:S01]  /*1550*/  STL [R1+0x20], R11 ;  /* 0x0000200b01007387 */ /* 0x000fe20000100800 */
[----:B------:R-:W-:Y:S02]  /*1560*/  SHF.R.S32.HI R6, RZ, 0x1f, R17 ;  /* 0x0000001fff067819 */ /* 0x000fe40000011411 */
[C---:B------:R-:W-:Y:S01]  /*1570*/  IADD3 R191, R183.reuse, 0x400, RZ ;  /* 0x00000400b7bf7810 */ /* 0x040fe20007ffe0ff */
[----:B------:R-:W-:Y:S01]  /*1580*/  STL [R1+0x1c], R10 ;  /* 0x00001c0a01007387 */ /* 0x000fe20000100800 */
[----:B------:R-:W-:Y:S01]  /*1590*/  IADD3 R190, R183, 0x800, RZ ;  /* 0x00000800b7be7810 */ /* 0x000fe20007ffe0ff */
[----:B------:R-:W-:Y:S01]  /*15a0*/  IMAD.IADD R182, R181, 0x1, R4 ;  /* 0x00000001b5b67824 */ /* 0x000fe200078e0204 */
[C---:B------:R-:W-:Y:S01]  /*15b0*/  IADD3 R189, R183.reuse, 0xc00, RZ ;  /* 0x00000c00b7bd7810 */ /* 0x040fe20007ffe0ff */
[----:B------:R1:W-:Y:S01]  /*15c0*/  STL [R1+0x18], R9 ;  /* 0x0000180901007387 */ /* 0x0003e20000100800 */
[C---:B------:R-:W-:Y:S01]  /*15d0*/  IADD3 R188, R183.reuse, 0x1000, RZ ;  /* 0x00001000b7bc7810 */ /* 0x040fe20007ffe0ff */
[----:B------:R-:W-:Y:S01]  /*15e0*/  IMAD.IADD R180, R4, 0x1, R107 ;  /* 0x0000000104b47824 */ /* 0x000fe200078e026b */
[----:B------:R-:W-:Y:S01]  /*15f0*/  IADD3 R187, R183, 0x1400, RZ ;  /* 0x00001400b7bb7810 */ /* 0x000fe20007ffe0ff */
[----:B------:R-:W-:Y:S01]  /*1600*/  STL [R1+0x14], R8 ;  /* 0x0000140801007387 */ /* 0x000fe20000100800 */
[----:B--2---:R-:W-:-:S02]  /*1610*/  SHF.R.S32.HI R14, RZ, 0x1f, R14 ;  /* 0x0000001fff0e7819 */ /* 0x004fc4000001140e */
[C---:B------:R-:W-:Y:S01]  /*1620*/  IADD3 R186, R183.reuse, 0x1800, RZ ;  /* 0x00001800b7ba7810 */ /* 0x040fe20007ffe0ff */
[----:B------:R2:W-:Y:S01]  /*1630*/  STL [R1+0x88], R15 ;  /* 0x0000880f01007387 */ /* 0x0005e20000100800 */
[C---:B------:R-:W-:Y:S02]  /*1640*/  IADD3 R185, R183.reuse, 0x1c00, RZ ;  /* 0x00001c00b7b97810 */ /* 0x040fe40007ffe0ff */
[----:B------:R-:W-:Y:S01]  /*1650*/  IADD3 R184, R183, 0x2000, RZ ;  /* 0x00002000b7b87810 */ /* 0x000fe20007ffe0ff */
[----:B------:R-:W-:Y:S01]  /*1660*/  STL [R1+0x10], R7 ;  /* 0x0000100701007387 */ /* 0x000fe20000100800 */
[----:B---3--:R-:W-:-:S03]  /*1670*/  SHF.R.S32.HI R12, RZ, 0x1f, R12 ;  /* 0x0000001fff0c7819 */ /* 0x008fc6000001140c */
[----:B------:R3:W-:Y:S01]  /*1680*/  STL [R1+0x84], R6 ;  /* 0x0000840601007387 */ /* 0x0007e20000100800 */
[----:B-1----:R-:W-:Y:S02]  /*1690*/  SHF.R.S32.HI R9, RZ, 0x1f, R9 ;  /* 0x0000001fff097819 */ /* 0x002fe40000011409 */
[----:B--2---:R-:W-:-:S05]  /*16a0*/  SHF.R.S32.HI R15, RZ, 0x1f, R16 ;  /* 0x0000001fff0f7819 */ /* 0x004fca0000011410 */
[----:B------:R-:W-:Y:S01]  /*16b0*/  STL [R1+0x80], R15 ;  /* 0x0000800f01007387 */ /* 0x000fe20000100800 */
[----:B---3--:R-:W-:-:S03]  /*16c0*/  SHF.R.S32.HI R6, RZ, 0x1f, R13 ;  /* 0x0000001fff067819 */ /* 0x008fc6000001140d */
[----:B------:R-:W-:Y:S04]  /*16d0*/  STL [R1+0x7c], R14 ;  /* 0x00007c0e01007387 */ /* 0x000fe80000100800 */
[----:B------:R1:W-:Y:S04]  /*16e0*/  STL [R1+0x78], R6 ;  /* 0x0000780601007387 */ /* 0x0003e80000100800 */
[----:B------:R-:W-:Y:S01]  /*16f0*/  STL [R1+0x74], R12 ;  /* 0x0000740c01007387 */ /* 0x000fe20000100800 */
[----:B-1----:R-:W-:-:S05]  /*1700*/  SHF.R.S32.HI R6, RZ, 0x1f, R11 ;  /* 0x0000001fff067819 */ /* 0x002fca000001140b */
[----:B------:R1:W-:Y:S04]  /*1710*/  STL [R1+0x70], R6 ;  /* 0x0000700601007387 */ /* 0x0003e80000100800 */
[----:B------:R2:W-:Y:S04]  /*1720*/  STL [R1+0x6c], R0 ;  /* 0x00006c0001007387 */ /* 0x0005e80000100800 */
[----:B------:R-:W-:Y:S01]  /*1730*/  STL [R1+0x68], R9 ;  /* 0x0000680901007387 */ /* 0x000fe20000100800 */
[----:B-1----:R-:W-:Y:S02]  /*1740*/  SHF.R.S32.HI R6, RZ, 0x1f, R7 ;  /* 0x0000001fff067819 */ /* 0x002fe40000011407 */
[----:B--2---:R-:W-:-:S05]  /*1750*/  SHF.R.S32.HI R0, RZ, 0x1f, R8 ;  /* 0x0000001fff007819 */ /* 0x004fca0000011408 */
[----:B------:R1:W-:Y:S04]  /*1760*/  STL [R1+0x64], R0 ;  /* 0x0000640001007387 */ /* 0x0003e80000100800 */
[----:B------:R-:W-:Y:S01]  /*1770*/  STL [R1+0x60], R6 ;  /* 0x0000600601007387 */ /* 0x000fe20000100800 */
[----:B-1----:R-:W-:-:S05]  /*1780*/  IMAD.IADD R0, R251, 0x1, R5 ;  /* 0x00000001fb007824 */ /* 0x002fca00078e0205 */
[----:B------:R1:W-:Y:S02]  /*1790*/  STL [R1+0x40], R0 ;  /* 0x0000400001007387 */ /* 0x0003e40000100800 */
[----:B-1----:R-:W-:-:S05]  /*17a0*/  IMAD.IADD R0, R5, 0x1, R252 ;  /* 0x0000000105007824 */ /* 0x002fca00078e02fc */
[----:B------:R1:W-:Y:S02]  /*17b0*/  STL [R1+0x3c], R0 ;  /* 0x00003c0001007387 */ /* 0x0003e40000100800 */
.L_x_143:
[----:B-1----:R-:W2:Y:S01]  /*17c0*/  LDL R0, [R1+0xc] ;  /* 0x00000c0001007983 */ /* 0x002ea20000100800 */
[----:B------:R-:W-:Y:S01]  /*17d0*/  IMAD.MOV.U32 R8, RZ, RZ, 0x4 ;  /* 0x00000004ff087424 */ /* 0x000fe200078e00ff */
[----:B------:R-:W-:Y:S02]  /*17e0*/  ISETP.NE.U32.AND P4, PT, RZ, c[0x0][0x370], PT ;  /* 0x0000dc00ff007a0c */ /* 0x000fe40003f85070 */
[----:B------:R-:W-:Y:S02]  /*17f0*/  ISETP.NE.U32.AND P3, PT, RZ, c[0x0][0x360], PT ;  /* 0x0000d800ff007a0c */ /* 0x000fe40003f65070 */
[----:B------:R-:W-:Y:S01]  /*1800*/  ISETP.NE.AND.EX P4, PT, RZ, c[0x0][0x374], PT, P4 ;  /* 0x0000dd00ff007a0c */ /* 0x000fe20003f85340 */
[----:B--2---:R-:W-:-:S05]  /*1810*/  IMAD.WIDE R2, R0, R8, c[0x0][0x588] ;  /* 0x0001620000027625 */ /* 0x004fca00078e0208 */
[----:B------:R-:W2:Y:S01]  /*1820*/  LDG.E R250, [R2.64] ;  /* 0x0000000602fa7981 */ /* 0x000ea2000c1e1900 */
[----:B------:R-:W-:Y:S01]  /*1830*/  ISETP.NE.AND.EX P3, PT, RZ, c[0x0][0x364], PT, P3 ;  /* 0x0000d900ff007a0c */ /* 0x000fe20003f65330 */
[----:B------:R-:W-:Y:S01]  /*1840*/  IMAD.MOV.U32 R244, RZ, RZ, RZ ;  /* 0x000000fffff47224 */ /* 0x000fe200078e00ff */
[----:B------:R-:W-:Y:S01]  /*1850*/  ISETP.NE.U32.AND P0, PT, RZ, c[0x0][0x348], PT ;  /* 0x0000d200ff007a0c */ /* 0x000fe20003f05070 */
[----:B------:R-:W-:-:S03]  /*1860*/  IMAD.MOV.U32 R10, RZ, RZ, RZ ;  /* 0x000000ffff0a7224 */ /* 0x000fc600078e00ff */
[----:B------:R-:W-:Y:S02]  /*1870*/  ISETP.NE.AND.EX P0, PT, RZ, c[0x0][0x34c], PT, P0 ;  /* 0x0000d300ff007a0c */ /* 0x000fe40003f05300 */
[----:B--2---:R-:W-:Y:S01]  /*1880*/  SHF.R.S32.HI R12, RZ, 0x1f, R250 ;  /* 0x0000001fff0c7819 */ /* 0x004fe200000114fa */
[C---:B------:R-:W-:Y:S01]  /*1890*/  IMAD.SHL.U32 R17, R250.reuse, 0x4, RZ ;  /* 0x00000004fa117824 */ /* 0x040fe200078e00ff */
[C---:B------:R-:W-:Y:S02]  /*18a0*/  @P4 LEA R6, P2, R250.reuse, c[0x0][0x370], 0x2 ;  /* 0x0000dc00fa064a11 */ /* 0x040fe400078410ff */
[C-C-:B------:R-:W-:Y:S01]  /*18b0*/  SHF.L.U64.HI R14, R250.reuse, 0x2, R12.reuse ;  /* 0x00000002fa0e7819 */ /* 0x140fe2000001020c */
[----:B------:R1:W-:Y:S01]  /*18c0*/  STL [R1+0x54], R12 ;  /* 0x0000540c01007387 */ /* 0x0003e20000100800 */
[----:B------:R-:W-:Y:S02]  /*18d0*/  @P4 LEA.HI.X R7, R250, c[0x0][0x374], R12, 0x2, P2 ;  /* 0x0000dd00fa074a11 */ /* 0x000fe400010f140c */
[C---:B------:R-:W-:Y:S01]  /*18e0*/  @P3 IADD3 R4, P1, R17.reuse, c[0x0][0x360], RZ ;  /* 0x0000d80011043a10 */ /* 0x040fe20007f3e0ff */
[----:B------:R1:W-:Y:S01]  /*18f0*/  STL [R1+0x44], R17 ;  /* 0x0000441101007387 */ /* 0x0003e20000100800 */
[----:B------:R-:W-:-:S02]  /*1900*/  IADD3 R2, P2, R17, c[0x0][0x348], RZ ;  /* 0x0000d20011027a10 */ /* 0x000fc40007f5e0ff */
[C---:B------:R-:W-:Y:S01]  /*1910*/  @P3 IADD3.X R5, R14.reuse, c[0x0][0x364], RZ, P1, !PT ;  /* 0x0000d9000e053a10 */ /* 0x040fe20000ffe4ff */
[----:B------:R1:W5:Y:S01]  /*1920*/  @P4 LDG.E R244, [R6.64] ;  /* 0x0000000606f44981 */ /* 0x000362000c1e1900 */
[----:B------:R-:W-:-:S03]  /*1930*/  IADD3.X R3, R14, c[0x0][0x34c], RZ, P2, !PT ;  /* 0x0000d3000e037a10 */ /* 0x000fc600017fe4ff */
[----:B------:R1:W5:Y:S04]  /*1940*/  @P3 LDG.E R15, [R4.64] ;  /* 0x00000006040f3981 */ /* 0x000368000c1e1900 */
[----:B------:R1:W5:Y:S04]  /*1950*/  @P0 LDG.E R10, [R2.64] ;  /* 0x00000006020a0981 */ /* 0x000368000c1e1900 */
[----:B------:R1:W-:Y:S01]  /*1960*/  STL [R1+0x48], R14 ;  /* 0x0000480e01007387 */ /* 0x0003e20000100800 */
[----:B------:R-:W-:Y:S01]  /*1970*/  YIELD ;  /* 0x0000000000007946 */ /* 0x000fe20003800000 */
[----:B------:R-:W-:Y:S05]  /*1980*/  @P3 BRA `(.L_x_35) ;  /* 0x0000005000003947 */ /* 0x000fea0003800000 */
[----:B-----5:R-:W-:Y:S01]  /*1990*/  MOV R15, c[0x0][0x168] ;  /* 0x00005a00000f7a02 */ /* 0x020fe20000000f00 */
[----:B------:R-:W-:Y:S05]  /*19a0*/  @!P0 BRA `(.L_x_35) ;  /* 0x0000003000008947 */ /* 0x000fea0003800000 */
[----:B------:R2:W3:Y:S04]  /*19b0*/  LDG.E R0, [R2.64] ;  /* 0x0000000602007981 */ /* 0x0004e8000c1e1900 */
[----:B-12---:R-:W3:Y:S02]  /*19c0*/  LDG.E R2, [R2.64+0x4] ;  /* 0x0000040602027981 */ /* 0x006ee4000c1e1900 */
[----:B---3--:R-:W-:-:S02]  /*19d0*/  IADD3 R15, -R0, R2, RZ ;  /* 0x00000002000f7210 */ /* 0x008fc40007ffe1ff */
.L_x_35:
[----:B------:R-:W-:-:S04]  /*19e0*/  ISETP.NE.U32.AND P1, PT, RZ, c[0x0][0x368], PT ;  /* 0x0000da00ff007a0c */ /* 0x000fc80003f25070 */
[----:B------:R-:W-:-:S13]  /*19f0*/  ISETP.NE.AND.EX P1, PT, RZ, c[0x0][0x36c], PT, P1 ;  /* 0x0000db00ff007a0c */ /* 0x000fda0003f25310 */
[----:B------:R-:W-:Y:S05]  /*1a00*/  @!P1 BRA `(.L_x_36) ;  /* 0x0000004000009947 */ /* 0x000fea0003800000 */
[----:B-1----:R-:W-:-:S04]  /*1a10*/  IADD3 R2, P1, R17, c[0x0][0x368], RZ ;  /* 0x0000da0011027a10 */ /* 0x002fc80007f3e0ff */
[----:B------:R-:W-:-:S05]  /*1a20*/  IADD3.X R3, R14, c[0x0][0x36c], RZ, P1, !PT ;  /* 0x0000db000e037a10 */ /* 0x000fca0000ffe4ff */
[----:B------:R1:W5:Y:S01]  /*1a30*/  LDG.E R0, [R2.64] ;  /* 0x0000000602007981 */ /* 0x000362000c1e1900 */
[----:B------:R-:W-:Y:S05]  /*1a40*/  BRA `(.L_x_37) ;  /* 0x0000008000007947 */ /* 0x000fea0003800000 */
.L_x_36:
[----:B------:R-:W-:Y:S01]  /*1a50*/  ISETP.NE.U32.AND P1, PT, RZ, c[0x0][0x350], PT ;  /* 0x0000d400ff007a0c */ /* 0x000fe20003f25070 */
[----:B------:R-:W-:-:S03]  /*1a60*/  IMAD.U32 R0, RZ, RZ, UR5 ;  /* 0x00000005ff007e24 */ /* 0x000fc6000f8e00ff */
[----:B------:R-:W-:-:S13]  /*1a70*/  ISETP.NE.AND.EX P1, PT, RZ, c[0x0][0x354], PT, P1 ;  /* 0x0000d500ff007a0c */ /* 0x000fda0003f25310 */
[----:B------:R-:W-:Y:S05]  /*1a80*/  @!P1 BRA `(.L_x_37) ;  /* 0x0000004000009947 */ /* 0x000fea0003800000 */
[----:B-1----:R-:W-:-:S05]  /*1a90*/  IMAD.WIDE R2, R250, R8, c[0x0][0x350] ;  /* 0x0000d400fa027625 */ /* 0x002fca00078e0208 */
[----:B------:R-:W2:Y:S04]  /*1aa0*/  LDG.E R4, [R2.64] ;  /* 0x0000000602047981 */ /* 0x000ea8000c1e1900 */
[----:B------:R-:W2:Y:S02]  /*1ab0*/  LDG.E R0, [R2.64+0x4] ;  /* 0x0000040602007981 */ /* 0x000ea4000c1e1900 */
[----:B--2---:R-:W-:-:S04]  /*1ac0*/  IADD3 R0, -R4, R0, RZ ;  /* 0x0000000004007210 */ /* 0x004fc80007ffe1ff */
.L_x_37:
[----:B------:R-:W2:Y:S01]  /*1ad0*/  LDL R13, [R1+0x8] ;  /* 0x00000800010d7983 */ /* 0x000ea20000100800 */
[----:B-----5:R-:W-:Y:S01]  /*1ae0*/  IMAD.IADD R16, R0, 0x1, -R244 ;  /* 0x0000000100107824 */ /* 0x020fe200078e0af4 */
[----:B------:R-:W-:Y:S04]  /*1af0*/  BSSY B0, `(.L_x_38) ;  /* 0x000002e000007945 */ /* 0x000fe80003800000 */
[----:B------:R-:W-:-:S02]  /*1b00*/  IADD3 R0, R16, 0x2f, RZ ;  /* 0x0000002f10007810 */ /* 0x000fc40007ffe0ff */
[----:B------:R-:W-:-:S03]  /*1b10*/  ISETP.GE.AND P1, PT, R16, 0x1, PT ;  /* 0x000000011000780c */ /* 0x000fc60003f26270 */
[----:B------:R-:W-:-:S05]  /*1b20*/  IMAD.HI R0, R0, 0x2aaaaaab, RZ ;  /* 0x2aaaaaab00007827 */ /* 0x000fca00078e02ff */
[----:B-1----:R-:W-:-:S04]  /*1b30*/  SHF.R.U32.HI R2, RZ, 0x1f, R0 ;  /* 0x0000001fff027819 */ /* 0x002fc80000011600 */
[----:B------:R-:W-:Y:S01]  /*1b40*/  LEA.HI.SX32 R11, R0, R2, 0x1d ;  /* 0x00000002000b7211 */ /* 0x000fe200078feaff */
[----:B------:R-:W-:Y:S01]  /*1b50*/  IMAD.MOV.U32 R2, RZ, RZ, RZ ;  /* 0x000000ffff027224 */ /* 0x000fe200078e00ff */
[C---:B--2---:R-:W-:Y:S02]  /*1b60*/  LOP3.LUT R3, R13.reuse, 0xff000000, RZ, 0xc0, !PT ;  /* 0xff0000000d037812 */ /* 0x044fe400078ec0ff */
[----:B------:R-:W-:Y:S02]  /*1b70*/  LOP3.LUT R4, R13, 0xff0000, RZ, 0xc0, !PT ;  /* 0x00ff00000d047812 */ /* 0x000fe400078ec0ff */
[----:B------:R-:W-:-:S04]  /*1b80*/  SHF.R.U32.HI R3, RZ, 0x8, R3 ;  /* 0x00000008ff037819 */ /* 0x000fc80000011603 */
[----:B------:R-:W-:-:S04]  /*1b90*/  LEA.HI R3, R4, R3, RZ, 0x10 ;  /* 0x0000000304037211 */ /* 0x000fc800078f80ff */
[----:B------:R-:W-:Y:S02]  /*1ba0*/  LOP3.LUT R18, R3, 0xff, RZ, 0xc0, !PT ;  /* 0x000000ff03127812 */ /* 0x000fe400078ec0ff */
[----:B------:R-:W-:-:S03]  /*1bb0*/  SHF.R.U32.HI R5, RZ, 0x10, R3 ;  /* 0x00000010ff057819 */ /* 0x000fc60000011603 */
[----:B------:R1:W-:Y:S04]  /*1bc0*/  STL [R1+0x58], R18 ;  /* 0x0000581201007387 */ /* 0x0003e80000100800 */
[----:B------:R1:W-:Y:S01]  /*1bd0*/  STL [R1+0x50], R5 ;  /* 0x0000500501007387 */ /* 0x0003e20000100800 */
[----:B------:R-:W-:Y:S05]  /*1be0*/  @!P1 BRA `(.L_x_39) ;  /* 0x000001e000009947 */ /* 0x000fea0003800000 */
[----:B------:R-:W-:Y:S01]  /*1bf0*/  ISETP.NE.AND P1, PT, R5, RZ, PT ;  /* 0x000000ff0500720c */ /* 0x000fe20003f25270 */
[----:B------:R-:W-:-:S03]  /*1c00*/  IMAD.MOV.U32 R4, RZ, RZ, RZ ;  /* 0x000000ffff047224 */ /* 0x000fc600078e00ff */
[----:B------:R-:W-:-:S04]  /*1c10*/  SEL R0, R5, c[0x0][0x338], P1 ;  /* 0x0000ce0005007a07 */ /* 0x000fc80000800000 */
[----:B------:R-:W-:Y:S02]  /*1c20*/  IABS R3, R0 ;  /* 0x0000000000037213 */ /* 0x000fe40000000000 */
[----:B------:R-:W-:Y:S02]  /*1c30*/  IADD3 R6, R11, -0x1, R0 ;  /* 0xffffffff0b067810 */ /* 0x000fe40007ffe000 */
[----:B------:R-:W2:Y:S02]  /*1c40*/  I2F.RP R2, R3 ;  /* 0x0000000300027306 */ /* 0x000ea40000209400 */
[----:B------:R-:W-:-:S06]  /*1c50*/  IABS R9, R6 ;  /* 0x0000000600097213 */ /* 0x000fcc0000000000 */
[----:B--2---:R-:W2:Y:S02]  /*1c60*/  MUFU.RCP R2, R2 ;  /* 0x0000000200027308 */ /* 0x004ea40000001000 */
[----:B--2---:R-:W-:-:S06]  /*1c70*/  IADD3 R2, R2, 0xffffffe, RZ ;  /* 0x0ffffffe02027810 */ /* 0x004fcc0007ffe0ff */
[----:B-1----:R-:W1:Y:S02]  /*1c80*/  F2I.FTZ.U32.TRUNC.NTZ R5, R2 ;  /* 0x0000000200057305 */ /* 0x002e64000021f000 */
[----:B-1----:R-:W-:-:S04]  /*1c90*/  IMAD.MOV R2, RZ, RZ, -R5 ;  /* 0x000000ffff027224 */ /* 0x002fc800078e0a05 */
        /* <DEDUP_REMOVED lines=19> */
.L_x_39:
[----:B------:R-:W-:Y:S05]  /*1dd0*/  BSYNC B0 ;  /* 0x0000000000007941 */ /* 0x000fea0003800000 */
.L_x_38:
[----:B------:R-:W-:Y:S01]  /*1de0*/  IMAD R239, R18, R2, RZ ;  /* 0x0000000212ef7224 */ /* 0x000fe200078e02ff */
[----:B------:R-:W-:Y:S01]  /*1df0*/  PRMT R0, RZ, 0x7610, R0 ;  /* 0x00007610ff007816 */ /* 0x000fe20000000000 */
[----:B------:R-:W-:Y:S01]  /*1e00*/  IMAD.MOV.U32 R24, RZ, RZ, RZ ;  /* 0x000000ffff187224 */ /* 0x000fe200078e00ff */
[----:B------:R-:W-:Y:S01]  /*1e10*/  MOV R19, RZ ;  /* 0x000000ff00137202 */ /* 0x000fe20000000f00 */
[----:B------:R-:W-:Y:S01]  /*1e20*/  IMAD.IADD R2, R239, 0x1, R2 ;  /* 0x00000001ef027824 */ /* 0x000fe200078e0202 */
[----:B------:R-:W-:Y:S01]  /*1e30*/  CS2R R22, SRZ ;  /* 0x0000000000167805 */ /* 0x000fe2000001ff00 */
        /* <DEDUP_REMOVED lines=51> */
[----:B------:R-:W2:Y:S01]  /*2170*/  LDL R6, [R1+0x4] ;  /* 0x0000040001067983 */ /* 0x000ea20000100800 */
[----:B------:R-:W-:-:S04]  /*2180*/  ISETP.NE.U32.AND P1, PT, RZ, c[0x0][0x340], PT ;  /* 0x0000d000ff007a0c */ /* 0x000fc80003f25070 */
[----:B------:R-:W-:-:S13]  /*2190*/  ISETP.NE.AND.EX P1, PT, RZ, c[0x0][0x344], PT, P1 ;  /* 0x0000d100ff007a0c */ /* 0x000fda0003f25310 */
[----:B------:R-:W-:-:S04]  /*21a0*/  @P1 IADD3 R2, P2, R17, c[0x0][0x340], RZ ;  /* 0x0000d00011021a10 */ /* 0x000fc80007f5e0ff */
[----:B------:R-:W-:-:S05]  /*21b0*/  @P1 IADD3.X R3, R14, c[0x0][0x344], RZ, P2, !PT ;  /* 0x0000d1000e031a10 */ /* 0x000fca00017fe4ff */
[----:B------:R3:W5:Y:S01]  /*21c0*/  @P1 LDG.E R14, [R2.64] ;  /* 0x00000006020e1981 */ /* 0x000762000c1e1900 */
[----:B------:R-:W-:Y:S01]  /*21d0*/  SHF.R.S32.HI R0, RZ, 0x1f, R10 ;  /* 0x0000001fff007819 */ /* 0x000fe2000001140a */
[----:B------:R-:W-:Y:S01]  /*21e0*/  IMAD.MOV.U32 R4, RZ, RZ, c[0x0][0x2c4] ;  /* 0x0000b100ff047624 */ /* 0x000fe200078e00ff */
[----:B------:R-:W-:Y:S01]  /*21f0*/  LOP3.LUT R13, R13, 0xffff, RZ, 0xc0, !PT ;  /* 0x0000ffff0d0d7812 */ /* 0x000fe200078ec0ff */
[----:B-1----:R-:W-:Y:S01]  /*2200*/  IMAD R5, R235, 0x20, R238 ;  /* 0x00000020eb057824 */ /* 0x002fe200078e02ee */
[----:B------:R-:W-:Y:S01]  /*2210*/  ISETP.GE.AND P5, PT, R236, c[0x0][0x198], PT ;  /* 0x00006600ec007a0c */ /* 0x000fe20003fa6270 */
[----:B------:R-:W-:Y:S01]  /*2220*/  IMAD R0, R0, c[0x0][0x178], RZ ;  /* 0x00005e0000007a24 */ /* 0x000fe200078e02ff */
[----:B------:R-:W-:Y:S02]  /*2230*/  ISETP.NE.AND P2, PT, R4, 0x1, PT ;  /* 0x000000010400780c */ /* 0x000fe40003f45270 */
[----:B------:R-:W-:Y:S01]  /*2240*/  SEL R4, R250, RZ, !P0 ;  /* 0x000000fffa047207 */ /* 0x000fe20004000000 */
[----:B------:R-:W-:Y:S01]  /*2250*/  IMAD R0, R10, c[0x0][0x17c], R0 ;  /* 0x00005f000a007a24 */ /* 0x000fe200078e0200 */
[----:B------:R-:W-:-:S02]  /*2260*/  ISETP.GE.AND P4, PT, R237, c[0x0][0x198], PT ;  /* 0x00006600ed007a0c */ /* 0x000fc40003f86270 */
[----:B------:R-:W-:Y:S01]  /*2270*/  IADD3 R132, R209, -0x1, RZ ;  /* 0xffffffffd1847810 */ /* 0x000fe20007ffe0ff */
[----:B---3--:R-:W-:-:S05]  /*2280*/  IMAD.WIDE.U32 R2, R10, c[0x0][0x178], RZ ;  /* 0x00005e000a027a25 */ /* 0x008fca00078e00ff */
[----:B------:R-:W-:-:S05]  /*2290*/  IADD3 R3, R3, R0, RZ ;  /* 0x0000000003037210 */ /* 0x000fca0007ffe0ff */
[----:B------:R-:W-:-:S04]  /*22a0*/  IMAD.WIDE.U32 R2, R13, c[0x0][0x1b8], R2 ;  /* 0x00006e000d027a25 */ /* 0x000fc800078e0002 */
[----:B------:R-:W-:-:S04]  /*22b0*/  IMAD R3, R13, c[0x0][0x1bc], R3 ;  /* 0x00006f000d037a24 */ /* 0x000fc800078e0203 */
[----:B------:R-:W-:-:S04]  /*22c0*/  IMAD.WIDE.U32 R2, R4, c[0x0][0x1c0], R2 ;  /* 0x0000700004027a25 */ /* 0x000fc800078e0002 */
[----:B--2---:R-:W-:Y:S01]  /*22d0*/  IMAD R5, R6, 0x80, R5 ;  /* 0x0000008006057824 */ /* 0x004fe200078e0205 */
[----:B------:R-:W-:-:S03]  /*22e0*/  SEL R6, R12, RZ, !P0 ;  /* 0x000000ff0c067207 */ /* 0x000fc60004000000 */
[----:B------:R-:W-:Y:S01]  /*22f0*/  @P2 IMAD.HI.U32 R7, R5, c[0x0][0x2c8], RZ ;  /* 0x0000b20005072a27 */ /* 0x000fe200078e00ff */
[----:B------:R-:W-:-:S03]  /*2300*/  MOV R0, R5 ;  /* 0x0000000500007202 */ /* 0x000fc60000000f00 */
[----:B------:R-:W-:Y:S01]  /*2310*/  IMAD R6, R6, c[0x0][0x1c0], RZ ;  /* 0x0000700006067a24 */ /* 0x000fe200078e02ff */
[----:B------:R-:W-:Y:S02]  /*2320*/  @P2 SHF.R.U32.HI R0, RZ, c[0x0][0x2cc], R7 ;  /* 0x0000b300ff002a19 */ /* 0x000fe40000011607 */
[----:B------:R-:W-:Y:S01]  /*2330*/  ISETP.GE.AND P2, PT, R204, c[0x0][0x198], PT ;  /* 0x00006600cc007a0c */ /* 0x000fe20003f46270 */
[----:B------:R-:W-:Y:S01]  /*2340*/  IMAD R6, R4, c[0x0][0x1c4], R6 ;  /* 0x0000710004067a24 */ /* 0x000fe200078e0206 */
[--C-:B------:R-:W-:Y:S01]  /*2350*/  SHF.R.S32.HI R7, RZ, 0x1f, R0.reuse ;  /* 0x0000001fff077819 */ /* 0x100fe20000011400 */
[----:B------:R-:W-:-:S03]  /*2360*/  IMAD.MOV R4, RZ, RZ, -R0 ;  /* 0x000000ffff047224 */ /* 0x000fc600078e0a00 */
[----:B------:R-:W-:Y:S01]  /*2370*/  IADD3 R3, R3, R6, RZ ;  /* 0x0000000603037210 */ /* 0x000fe20007ffe0ff */
[----:B------:R-:W-:Y:S02]  /*2380*/  IMAD R4, R4, c[0x0][0x2c4], R5 ;  /* 0x0000b10004047a24 */ /* 0x000fe400078e0205 */
[----:B------:R-:W-:Y:S02]  /*2390*/  IMAD R5, R7, c[0x0][0x1b0], RZ ;  /* 0x00006c0007057a24 */ /* 0x000fe400078e02ff */
[----:B------:R-:W-:-:S04]  /*23a0*/  IMAD.WIDE.U32 R2, R0, c[0x0][0x1b0], R2 ;  /* 0x00006c0000027a25 */ /* 0x000fc800078e0002 */
[----:B------:R-:W-:Y:S01]  /*23b0*/  IMAD R6, R0, c[0x0][0x1b4], R5 ;  /* 0x00006d0000067a24 */ /* 0x000fe200078e0205 */
[----:B------:R-:W-:Y:S01]  /*23c0*/  SHF.R.S32.HI R5, RZ, 0x1f, R4 ;  /* 0x0000001fff057819 */ /* 0x000fe20000011404 */
[----:B------:R-:W-:Y:S02]  /*23d0*/  @!P1 IMAD.MOV.U32 R14, RZ, RZ, R250 ;  /* 0x000000ffff0e9224 */ /* 0x000fe400078e00fa */
[----:B------:R-:W-:Y:S02]  /*23e0*/  IMAD.IADD R3, R3, 0x1, R6 ;  /* 0x0000000103037824 */ /* 0x000fe400078e0206 */
[----:B------:R-:W-:Y:S02]  /*23f0*/  IMAD R0, R5, c[0x0][0x1a8], RZ ;  /* 0x00006a0005007a24 */ /* 0x000fe400078e02ff */
[----:B------:R-:W-:-:S04]  /*2400*/  IMAD.WIDE.U32 R2, R4, c[0x0][0x1a8], R2 ;  /* 0x00006a0004027a25 */ /* 0x000fc800078e0002 */
[----:B------:R-:W-:Y:S01]  /*2410*/  IMAD R0, R4, c[0x0][0x1ac], R0 ;  /* 0x00006b0004007a24 */ /* 0x000fe200078e0200 */
[----:B------:R-:W-:-:S04]  /*2420*/  LEA R12, P0, R2, c[0x0][0x160], 0x1 ;  /* 0x00005800020c7a11 */ /* 0x000fc800078008ff */
[----:B------:R-:W-:-:S04]  /*2430*/  IADD3 R0, R3, R0, RZ ;  /* 0x0000000003007210 */ /* 0x000fc80007ffe0ff */
[----:B------:R-:W-:Y:S01]  /*2440*/  LEA.HI.X R5, R2, c[0x0][0x164], R0, 0x1, P0 ;  /* 0x0000590002057a11 */ /* 0x000fe200000f0c00 */
[----:B------:R-:W-:Y:S05]  /*2450*/  BRA.DIV ~URZ, `(.L_x_41) ;  /* 0x0000bd927f007947 */ /* 0x000fea000b800000 */
[----:B------:R1:W2:Y:S02]  /*2460*/  SHFL.IDX PT, R4, R5, RZ, 0x1c1f ;  /* 0x001c1fff05047589 */ /* 0x0002a400000e0000 */
.L_x_148:
[----:B------:R-:W-:Y:S05]  /*2470*/  BRA.DIV ~URZ, `(.L_x_42) ;  /* 0x0000bde27f007947 */ /* 0x000fea000b800000 */
[----:B------:R3:W4:Y:S02]  /*2480*/  SHFL.IDX PT, R0, R12, RZ, 0x1c1f ;  /* 0x001c1fff0c007589 */ /* 0x00072400000e0000 */
.L_x_149:
[----:B---3--:R-:W3:Y:S01]  /*2490*/  LDL R2, [R1+0x4] ;  /* 0x0000040001027983 */ /* 0x008ee20000100800 */
[----:B------:R-:W-:Y:S01]  /*24a0*/  IMAD R11, R15, c[0x0][0x2c4], RZ ;  /* 0x0000b1000f0b7a24 */ /* 0x000fe200078e02ff */
[----:B------:R-:W-:Y:S01]  /*24b0*/  BSSY B0, `(.L_x_43) ;  /* 0x0000015000007945 */ /* 0x000fe20003800000 */
[----:B---3--:R-:W-:-:S04]  /*24c0*/  LEA R10, R2, R238, 0x7 ;  /* 0x000000ee020a7211 */ /* 0x008fc800078e38ff */
[----:B------:R-:W-:-:S13]  /*24d0*/  ISETP.GE.AND P0, PT, R10, R11, PT ;  /* 0x0000000b0a00720c */ /* 0x000fda0003f06270 */
[----:B------:R-:W-:Y:S05]  /*24e0*/  @P0 BRA `(.L_x_44) ;  /* 0x0000011000000947 */ /* 0x000fea0003800000 */
[----:B------:R-:W3:Y:S01]  /*24f0*/  LDL R17, [R1+0x5c] ;  /* 0x00005c0001117983 */ /* 0x000ee20000100800 */
[-C--:B----4-:R-:W-:Y:S02]  /*2500*/  LEA R8, P3, R204, R0.reuse, 0x1 ;  /* 0x00000000cc087211 */ /* 0x090fe400078608ff */
[----:B------:R-:W-:Y:S02]  /*2510*/  SHF.R.S32.HI R20, RZ, 0x1f, R204 ;  /* 0x0000001fff147819 */ /* 0x000fe400000114cc */
[-C--:B------:R-:W-:Y:S02]  /*2520*/  LEA R6, P1, R236, R0.reuse, 0x1 ;  /* 0x00000000ec067211 */ /* 0x080fe400078208ff */
[----:B------:R-:W-:Y:S02]  /*2530*/  SHF.R.S32.HI R19, RZ, 0x1f, R236 ;  /* 0x0000001fff137819 */ /* 0x000fe400000114ec */
[----:B------:R-:W-:Y:S02]  /*2540*/  SHF.R.S32.HI R18, RZ, 0x1f, R237 ;  /* 0x0000001fff127819 */ /* 0x000fe400000114ed */
[----:B------:R-:W-:-:S02]  /*2550*/  LEA R2, P0, R237, R0, 0x1 ;  /* 0x00000000ed027211 */ /* 0x000fc400078008ff */
[-C--:B--2---:R-:W-:Y:S02]  /*2560*/  LEA.HI.X R9, R204, R4.reuse, R20, 0x1, P3 ;  /* 0x00000004cc097211 */ /* 0x084fe400018f0c14 */
[-C--:B------:R-:W-:Y:S02]  /*2570*/  LEA.HI.X R7, R236, R4.reuse, R19, 0x1, P1 ;  /* 0x00000004ec077211 */ /* 0x080fe400008f0c13 */
[----:B------:R-:W-:Y:S01]  /*2580*/  LEA.HI.X R3, R237, R4, R18, 0x1, P0 ;  /* 0x00000004ed037211 */ /* 0x000fe200000f0c12 */
[----:B---3--:R-:W-:-:S05]  /*2590*/  IMAD.SHL.U32 R0, R17, 0x2, RZ ;  /* 0x0000000211007824 */ /* 0x008fca00078e00ff */
[----:B------:R-:W-:Y:S01]  /*25a0*/  @!PT LDS RZ, [RZ] ;  /* 0x00000000fffff984 */ /* 0x000fe20000000800 */
[----:B------:R-:W-:Y:S01]  /*25b0*/  @!PT LDS RZ, [RZ] ;  /* 0x00000000fffff984 */ /* 0x000fe20000000800 */
[----:B------:R-:W-:Y:S01]  /*25c0*/  @!PT LDS RZ, [RZ] ;  /* 0x00000000fffff984 */ /* 0x000fe20000000800 */
[----:B------:R2:W-:Y:S04]  /*25d0*/  LDGSTS.E.BYPASS.LTC128B.128 [R0+0x6080], [R8.64], !P2 ;  /* 0x0608000008007fae */ /* 0x0005e8000d101d46 */
[----:B------:R2:W-:Y:S04]  /*25e0*/  LDGSTS.E.BYPASS.LTC128B.128 [R0+0x8080], [R6.64], !P5 ;  /* 0x0808000006007fae */ /* 0x0005e8000e901d46 */
[----:B------:R2:W-:Y:S02]  /*25f0*/  LDGSTS.E.BYPASS.LTC128B.128 [R0+0xa080], [R2.64], !P4 ;  /* 0x0a08000002007fae */ /* 0x0005e4000e101d46 */
.L_x_44:
[----:B------:R-:W-:Y:S05]  /*2600*/  BSYNC B0 ;  /* 0x0000000000007941 */ /* 0x000fea0003800000 */
.L_x_43:
[----:B------:R-:W-:Y:S05]  /*2610*/  BRA.DIV ~URZ, `(.L_x_45) ;  /* 0x0000bcb27f007947 */ /* 0x000fea000b800000 */
[----:B--2---:R2:W3:Y:S04]  /*2620*/  SHFL.IDX PT, R4, R5, 0x1, 0x1c1f ;  /* 0x003c1f0005047f89 */ /* 0x0044e800000e0000 */
[----:B----4-:R2:W4:Y:S02]  /*2630*/  SHFL.IDX PT, R0, R12, 0x1, 0x1c1f ;  /* 0x003c1f000c007f89 */ /* 0x01052400000e0000 */
.L_x_150:
[----:B------:R-:W-:Y:S01]  /*2640*/  IADD3 R2, R10, 0x20, RZ ;  /* 0x000000200a027810 */ /* 0x000fe20007ffe0ff */
[----:B------:R-:W-:Y:S03]  /*2650*/  BSSY B0, `(.L_x_46) ;  /* 0x0000014000007945 */ /* 0x000fe60003800000 */
[----:B------:R-:W-:-:S13]  /*2660*/  ISETP.GE.AND P0, PT, R2, R11, PT ;  /* 0x0000000b0200720c */ /* 0x000fda0003f06270 */
[----:B------:R-:W-:Y:S05]  /*2670*/  @P0 BRA `(.L_x_47) ;  /* 0x0000011000000947 */ /* 0x000fea0003800000 */
[----:B--2---:R-:W2:Y:S01]  /*2680*/  LDL R15, [R1+0x5c] ;  /* 0x00005c00010f7983 */ /* 0x004ea20000100800 */
[-C--:B----4-:R-:W-:Y:S02]  /*2690*/  LEA R8, P3, R204, R0.reuse, 0x1 ;  /* 0x00000000cc087211 */ /* 0x090fe400078608ff */
[----:B------:R-:W-:Y:S02]  /*26a0*/  SHF.R.S32.HI R19, RZ, 0x1f, R204 ;  /* 0x0000001fff137819 */ /* 0x000fe400000114cc */
[-C--:B------:R-:W-:Y:S02]  /*26b0*/  LEA R6, P1, R236, R0.reuse, 0x1 ;  /* 0x00000000ec067211 */ /* 0x080fe400078208ff */
[----:B------:R-:W-:Y:S02]  /*26c0*/  SHF.R.S32.HI R18, RZ, 0x1f, R236 ;  /* 0x0000001fff127819 */ /* 0x000fe400000114ec */
[----:B------:R-:W-:Y:S02]  /*26d0*/  SHF.R.S32.HI R17, RZ, 0x1f, R237 ;  /* 0x0000001fff117819 */ /* 0x000fe400000114ed */
[----:B------:R-:W-:-:S02]  /*26e0*/  LEA R2, P0, R237, R0, 0x1 ;  /* 0x00000000ed027211 */ /* 0x000fc400078008ff */
[-C--:B---3--:R-:W-:Y:S02]  /*26f0*/  LEA.HI.X R9, R204, R4.reuse, R19, 0x1, P3 ;  /* 0x00000004cc097211 */ /* 0x088fe400018f0c13 */
[-C--:B------:R-:W-:Y:S02]  /*2700*/  LEA.HI.X R7, R236, R4.reuse, R18, 0x1, P1 ;  /* 0x00000004ec077211 */ /* 0x080fe400008f0c12 */
[----:B------:R-:W-:Y:S01]  /*2710*/  LEA.HI.X R3, R237, R4, R17, 0x1, P0 ;  /* 0x00000004ed037211 */ /* 0x000fe200000f0c11 */
[----:B--2---:R-:W-:-:S05]  /*2720*/  IMAD.SHL.U32 R0, R15, 0x2, RZ ;  /* 0x000000020f007824 */ /* 0x004fca00078e00ff */
[----:B------:R-:W-:Y:S01]  /*2730*/  @!PT LDS RZ, [RZ] ;  /* 0x00000000fffff984 */ /* 0x000fe20000000800 */
[----:B------:R-:W-:Y:S01]  /*2740*/  @!PT LDS RZ, [RZ] ;  /* 0x00000000fffff984 */ /* 0x000fe20000000800 */
[----:B------:R-:W-:Y:S01]  /*2750*/  @!PT LDS RZ, [RZ] ;  /* 0x00000000fffff984 */ /* 0x000fe20000000800 */
[----:B------:R2:W-:Y:S04]  /*2760*/  LDGSTS.E.BYPASS.LTC128B.128 [R0+0x6880], [R8.64], !P2 ;  /* 0x0688000008007fae */ /* 0x0005e8000d101d46 */
[----:B------:R2:W-:Y:S04]  /*2770*/  LDGSTS.E.BYPASS.LTC128B.128 [R0+0x8880], [R6.64], !P5 ;  /* 0x0888000006007fae */ /* 0x0005e8000e901d46 */
[----:B------:R2:W-:Y:S02]  /*2780*/  LDGSTS.E.BYPASS.LTC128B.128 [R0+0xa880], [R2.64], !P4 ;  /* 0x0a88000002007fae */ /* 0x0005e4000e101d46 */
.L_x_47:
[----:B------:R-:W-:Y:S05]  /*2790*/  BSYNC B0 ;  /* 0x0000000000007941 */ /* 0x000fea0003800000 */
.L_x_46:
[----:B------:R-:W-:Y:S05]  /*27a0*/  BRA.DIV ~URZ, `(.L_x_48) ;  /* 0x0000bbf27f007947 */ /* 0x000fea000b800000 */
[----:B---3--:R3:W1:Y:S02]  /*27b0*/  SHFL.IDX PT, R4, R5, 0x2, 0x1c1f ;  /* 0x005c1f0005047f89 */ /* 0x00866400000e0000 */
.L_x_151:
[----:B------:R-:W-:Y:S05]  /*27c0*/  BRA.DIV ~URZ, `(.L_x_49) ;  /* 0x0000bc427f007947 */ /* 0x000fea000b800000 */
[----:B--2-4-:R2:W4:Y:S02]  /*27d0*/  SHFL.IDX PT, R0, R12, 0x2, 0x1c1f ;  /* 0x005c1f000c007f89 */ /* 0x01452400000e0000 */
.L_x_152:
        /* <DEDUP_REMOVED lines=11> */
[-C--:B-1----:R-:W-:Y:S02]  /*2890*/  LEA.HI.X R9, R204, R4.reuse, R19, 0x1, P3 ;  /* 0x00000004cc097211 */ /* 0x082fe400018f0c13 */
        /* <DEDUP_REMOVED lines=9> */
.L_x_51:
[----:B------:R-:W-:Y:S05]  /*2930*/  BSYNC B0 ;  /* 0x0000000000007941 */ /* 0x000fea0003800000 */
.L_x_50:
[----:B------:R-:W-:Y:S05]  /*2940*/  BRA.DIV ~URZ, `(.L_x_52) ;  /* 0x0000bb327f007947 */ /* 0x000fea000b800000 */
[----:B-1----:R1:W2:Y:S04]  /*2950*/  SHFL.IDX PT, R7, R5, 0x3, 0x1c1f ;  /* 0x007c1f0005077f89 */ /* 0x0022a800000e0000 */
[----:B------:R1:W3:Y:S02]  /*2960*/  SHFL.IDX PT, R2, R12, 0x3, 0x1c1f ;  /* 0x007c1f000c027f89 */ /* 0x0002e400000e0000 */
.L_x_153:
[----:B----4-:R-:W4:Y:S01]  /*2970*/  LDL R9, [R1+0x5c] ;  /* 0x00005c0001097983 */ /* 0x010f220000100800 */
[----:B------:R-:W-:Y:S01]  /*2980*/  IADD3 R0, R10, 0x60, RZ ;  /* 0x000000600a007810 */ /* 0x000fe20007ffe0ff */
[----:B------:R-:W-:Y:S01]  /*2990*/  IMAD.MOV.U32 R105, RZ, RZ, 0x30 ;  /* 0x00000030ff697424 */ /* 0x000fe200078e00ff */
[----:B------:R-:W-:Y:S01]  /*29a0*/  SHF.R.S32.HI R15, RZ, 0x1f, R204 ;  /* 0x0000001fff0f7819 */ /* 0x000fe200000114cc */
[----:B------:R-:W-:Y:S01]  /*29b0*/  IMAD R18, R235, 0x20, R238 ;  /* 0x00000020eb127824 */ /* 0x000fe200078e02ee */
[----:B------:R-:W-:Y:S01]  /*29c0*/  ISETP.GE.AND P3, PT, R0, R11, PT ;  /* 0x0000000b0000720c */ /* 0x000fe20003f66270 */
[----:B------:R-:W-:Y:S01]  /*29d0*/  IMAD.MOV.U32 R0, RZ, RZ, c[0x0][0x2b8] ;  /* 0x0000ae00ff007624 */ /* 0x000fe200078e00ff */
[----:B------:R-:W-:Y:S01]  /*29e0*/  SHF.R.S32.HI R19, RZ, 0x1f, R236 ;  /* 0x0000001fff137819 */ /* 0x000fe200000114ec */
[----:B------:R-:W-:Y:S01]  /*29f0*/  IMAD R105, R209, R105, -0x30 ;  /* 0xffffffd0d1697424 */ /* 0x000fe200078e0269 */
[----:B------:R-:W-:Y:S01]  /*2a00*/  SHF.R.S32.HI R28, RZ, 0x1f, R237 ;  /* 0x0000001fff1c7819 */ /* 0x000fe200000114ed */
[----:B-----5:R-:W-:Y:S01]  /*2a10*/  IMAD.WIDE.U32 R242, R14, c[0x0][0x2b0], RZ ;  /* 0x0000ac000ef27a25 */ /* 0x020fe200078e00ff */
[----:B------:R-:W-:-:S02]  /*2a20*/  ISETP.NE.AND P1, PT, R0, 0x1, PT ;  /* 0x000000010000780c */ /* 0x000fc40003f25270 */
[----:B------:R-:W-:Y:S01]  /*2a30*/  SHF.R.S32.HI R0, RZ, 0x1f, R14 ;  /* 0x0000001fff007819 */ /* 0x000fe2000001140e */
[----:B------:R-:W-:Y:S02]  /*2a40*/  IMAD.IADD R3, R18, 0x1, R105 ;  /* 0x0000000112037824 */ /* 0x000fe400078e0269 */
[----:B------:R-:W-:Y:S02]  /*2a50*/  IMAD.MOV.U32 R200, RZ, RZ, RZ ;  /* 0x000000ffffc87224 */ /* 0x000fe400078e00ff */
[----:B---3--:R-:W-:Y:S01]  /*2a60*/  @!P3 LEA R4, P0, R204, R2, 0x1 ;  /* 0x00000002cc04b211 */ /* 0x008fe200078008ff */
[----:B------:R-:W-:Y:S01]  /*2a70*/  IMAD R6, R0, c[0x0][0x2b0], RZ ;  /* 0x0000ac0000067a24 */ /* 0x000fe200078e02ff */
[C---:B------:R-:W-:Y:S01]  /*2a80*/  ISETP.GE.AND P6, PT, R3.reuse, R16, PT ;  /* 0x000000100300720c */ /* 0x040fe20003fc6270 */
[----:B------:R-:W-:Y:S01]  /*2a90*/  IMAD.IADD R3, R3, 0x1, R244 ;  /* 0x0000000103037824 */ /* 0x000fe200078e02f4 */
[----:B-12---:R-:W-:Y:S01]  /*2aa0*/  @!P3 LEA.HI.X R5, R204, R7, R15, 0x1, P0 ;  /* 0x00000007cc05b211 */ /* 0x006fe200000f0c0f */
[----:B------:R-:W-:Y:S01]  /*2ab0*/  IMAD R6, R14, c[0x0][0x2b4], R6 ;  /* 0x0000ad000e067a24 */ /* 0x000fe200078e0206 */
[----:B------:R-:W-:Y:S01]  /*2ac0*/  ISETP.GT.OR P6, PT, R18, 0x2f, P6 ;  /* 0x0000002f1200780c */ /* 0x000fe200037c4670 */
[----:B------:R-:W-:-:S04]  /*2ad0*/  @P1 IMAD.HI.U32 R8, R3, c[0x0][0x2bc], RZ ;  /* 0x0000af0003081a27 */ /* 0x000fc800078e00ff */
[----:B------:R-:W-:Y:S01]  /*2ae0*/  IMAD.MOV.U32 R0, RZ, RZ, R3 ;  /* 0x000000ffff007224 */ /* 0x000fe200078e0003 */
[----:B------:R-:W-:Y:S01]  /*2af0*/  @P1 SHF.R.U32.HI R0, RZ, c[0x0][0x2c0], R8 ;  /* 0x0000b000ff001a19 */ /* 0x000fe20000011608 */
[----:B------:R-:W-:Y:S01]  /*2b00*/  IMAD.IADD R248, R243, 0x1, R6 ;  /* 0x00000001f3f87824 */ /* 0x000fe200078e0206 */
[----:B------:R-:W-:Y:S01]  /*2b10*/  @!P3 LEA R6, P1, R237, R2, 0x1 ;  /* 0x00000002ed06b211 */ /* 0x000fe200078208ff */
[----:B----4-:R-:W-:-:S05]  /*2b20*/  IMAD.SHL.U32 R192, R9, 0x2, RZ ;  /* 0x0000000209c07824 */ /* 0x010fca00078e00ff */
[----:B------:R-:W-:Y:S01]  /*2b30*/  @!PT LDS RZ, [RZ] ;  /* 0x00000000fffff984 */ /* 0x000fe20000000800 */
[----:B------:R-:W-:Y:S01]  /*2b40*/  @!PT LDS RZ, [RZ] ;  /* 0x00000000fffff984 */ /* 0x000fe20000000800 */
[----:B------:R-:W-:Y:S01]  /*2b50*/  @!PT LDS RZ, [RZ] ;  /* 0x00000000fffff984 */ /* 0x000fe20000000800 */
[----:B------:R1:W-:Y:S01]  /*2b60*/  @!P3 LDGSTS.E.BYPASS.LTC128B.128 [R192+0x7880], [R4.64], !P2 ;  /* 0x0788000004c0bfae */ /* 0x0003e2000d101d46 */
[----:B------:R-:W-:-:S04]  /*2b70*/  @!P3 LEA R8, P2, R236, R2, 0x1 ;  /* 0x00000002ec08b211 */ /* 0x000fc800078408ff */
[-C--:B------:R-:W-:Y:S02]  /*2b80*/  @!P3 LEA.HI.X R9, R236, R7.reuse, R19, 0x1, P2 ;  /* 0x00000007ec09b211 */ /* 0x080fe400010f0c13 */
[----:B------:R-:W-:-:S03]  /*2b90*/  @!P3 LEA.HI.X R7, R237, R7, R28, 0x1, P1 ;  /* 0x00000007ed07b211 */ /* 0x000fc600008f0c1c */
[----:B------:R2:W-:Y:S04]  /*2ba0*/  @!P3 LDGSTS.E.BYPASS.LTC128B.128 [R192+0x9880], [R8.64], !P5 ;  /* 0x0988000008c0bfae */ /* 0x0005e8000e901d46 */
[----:B------:R3:W-:Y:S04]  /*2bb0*/  @!P3 LDGSTS.E.BYPASS.LTC128B.128 [R192+0xb880], [R6.64], !P4 ;  /* 0x0b88000006c0bfae */ /* 0x0007e8000e101d46 */
[----:B------:R-:W0:Y:S01]  /*2bc0*/  LDGDEPBAR ;  /* 0x00000000000079af */ /* 0x000e220000000000 */
[----:B------:R-:W-:Y:S03]  /*2bd0*/  WARPSYNC 0xffffffff ;  /* 0xffffffff00007948 */ /* 0x000fe60003800000 */
[----:B------:R-:W-:Y:S01]  /*2be0*/  BAR.SYNC.DEFER_BLOCKING 0x0 ;  /* 0x0000000000007b1d */ /* 0x000fe20000010000 */
[----:B-1----:R-:W-:-:S04]  /*2bf0*/  @!P6 IADD3 R5, P0, R0, R242, RZ ;  /* 0x000000f20005e210 */ /* 0x002fc80007f1e0ff */
[----:B------:R-:W-:Y:S02]  /*2c00*/  @!P6 LEA.HI.X.SX32 R2, R0, R248, 0x1, P0 ;  /* 0x000000f80002e211 */ /* 0x000fe400000f0eff */
[----:B------:R-:W-:-:S04]  /*2c10*/  @!P6 LEA R4, P0, R5, c[0x0][0x2a0], 0x2 ;  /* 0x0000a8000504ea11 */ /* 0x000fc800078010ff */
[----:B------:R-:W-:-:S05]  /*2c20*/  @!P6 LEA.HI.X R5, R5, c[0x0][0x2a4], R2, 0x2, P0 ;  /* 0x0000a9000505ea11 */ /* 0x000fca00000f1402 */
[----:B------:R1:W4:Y:S01]  /*2c30*/  @!P6 LDG.E R200, [R4.64] ;  /* 0x0000000604c8e981 */ /* 0x000322000c1e1900 */
[----:B------:R-:W-:Y:S01]  /*2c40*/  IMAD.MOV R0, RZ, RZ, -R0 ;  /* 0x000000ffff007224 */ /* 0x000fe200078e0a00 */
[----:B------:R-:W-:Y:S01]  /*2c50*/  ISETP.GE.AND P4, PT, R204, c[0x0][0x1d4], PT ;  /* 0x00007500cc007a0c */ /* 0x000fe20003f86270 */
[C---:B------:R-:W-:Y:S01]  /*2c60*/  IMAD.WIDE.U32 R240, R13.reuse, c[0x0][0x1e8], RZ ;  /* 0x00007a000df07a25 */ /* 0x040fe200078e00ff */
[----:B------:R-:W-:Y:S01]  /*2c70*/  ISETP.GE.AND P3, PT, R236, c[0x0][0x1d4], PT ;  /* 0x00007500ec007a0c */ /* 0x000fe20003f66270 */
[----:B------:R-:W-:Y:S02]  /*2c80*/  BSSY B0, `(.L_x_53) ;  /* 0x0000076000007945 */ /* 0x000fe40003800000 */
[----:B------:R-:W-:Y:S02]  /*2c90*/  IMAD R201, R0, c[0x0][0x2b8], R3 ;  /* 0x0000ae0000c97a24 */ /* 0x000fe400078e0203 */
[----:B------:R-:W-:Y:S02]  /*2ca0*/  IMAD R245, R13, c[0x0][0x1ec], R241 ;  /* 0x00007b000df57a24 */ /* 0x000fe400078e02f1 */
[----:B------:R-:W-:-:S04]  /*2cb0*/  IMAD.WIDE.U32 R2, R201, c[0x0][0x1e0], RZ ;  /* 0x00007800c9027a25 */ /* 0x000fc800078e00ff */
[----:B------:R-:W-:Y:S02]  /*2cc0*/  IMAD R104, R132, -0x30, R16 ;  /* 0xffffffd084687824 */ /* 0x000fe400078e0210 */
[----:B------:R-:W-:-:S04]  /*2cd0*/  IMAD.WIDE.U32 R246, R13, c[0x0][0x210], RZ ;  /* 0x000084000df67a25 */ /* 0x000fc800078e00ff */
[----:B------:R-:W-:Y:S01]  /*2ce0*/  IMAD R249, R13, c[0x0][0x214], R247 ;  /* 0x000085000df97a24 */ /* 0x000fe200078e02f7 */
[----:B-1----:R-:W-:-:S05]  /*2cf0*/  SHF.R.S32.HI R4, RZ, 0x1f, R201 ;  /* 0x0000001fff047819 */ /* 0x002fca00000114c9 */
[C---:B------:R-:W-:Y:S02]  /*2d00*/  IMAD R0, R4.reuse, c[0x0][0x1e0], RZ ;  /* 0x0000780004007a24 */ /* 0x040fe400078e02ff */
[----:B---3--:R-:W-:Y:S02]  /*2d10*/  IMAD R6, R4, c[0x0][0x208], RZ ;  /* 0x0000820004067a24 */ /* 0x008fe400078e02ff */
[C---:B------:R-:W-:Y:S02]  /*2d20*/  IMAD R0, R201.reuse, c[0x0][0x1e4], R0 ;  /* 0x00007900c9007a24 */ /* 0x040fe400078e0200 */
[----:B------:R-:W-:Y:S02]  /*2d30*/  IMAD R6, R201, c[0x0][0x20c], R6 ;  /* 0x00008300c9067a24 */ /* 0x000fe400078e0206 */
[----:B------:R-:W-:Y:S01]  /*2d40*/  IMAD.IADD R3, R3, 0x1, R0 ;  /* 0x0000000103037824 */ /* 0x000fe200078e0200 */
[----:B----4-:R-:W-:-:S03]  /*2d50*/  SHF.R.S32.HI R7, RZ, 0x1f, R200 ;  /* 0x0000001fff077819 */ /* 0x010fc600000114c8 */
[----:B------:R-:W-:-:S04]  /*2d60*/  IMAD.WIDE.U32 R2, R200, c[0x0][0x1f0], R2 ;  /* 0x00007c00c8027a25 */ /* 0x000fc800078e0002 */
[----:B------:R-:W-:-:S04]  /*2d70*/  IMAD R0, R7, c[0x0][0x1f0], RZ ;  /* 0x00007c0007007a24 */ /* 0x000fc800078e02ff */
[----:B------:R-:W-:Y:S01]  /*2d80*/  IMAD R5, R200, c[0x0][0x1f4], R0 ;  /* 0x00007d00c8057a24 */ /* 0x000fe200078e0200 */
[----:B------:R-:W-:-:S04]  /*2d90*/  IADD3 R0, P0, R2, R240, RZ ;  /* 0x000000f002007210 */ /* 0x000fc80007f1e0ff */
[----:B------:R-:W-:Y:S01]  /*2da0*/  IADD3.X R5, R245, R3, R5, P0, !PT ;  /* 0x00000003f5057210 */ /* 0x000fe200007fe405 */
[----:B------:R-:W-:Y:S01]  /*2db0*/  IMAD.WIDE.U32 R2, R201, c[0x0][0x208], RZ ;  /* 0x00008200c9027a25 */ /* 0x000fe200078e00ff */
[----:B------:R-:W-:-:S03]  /*2dc0*/  LEA R4, P0, R0, c[0x0][0x1c8], 0x1 ;  /* 0x0000720000047a11 */ /* 0x000fc600078008ff */
[----:B------:R-:W-:Y:S01]  /*2dd0*/  IMAD.IADD R3, R3, 0x1, R6 ;  /* 0x0000000103037824 */ /* 0x000fe200078e0206 */
[----:B------:R-:W-:Y:S01]  /*2de0*/  LEA.HI.X R11, R0, c[0x0][0x1cc], R5, 0x1, P0 ;  /* 0x00007300000b7a11 */ /* 0x000fe200000f0c05 */
[----:B------:R-:W-:Y:S01]  /*2df0*/  SHFL.IDX PT, R10, R4, 0x1, 0x1c1f ;  /* 0x003c1f00040a7f89 */ /* 0x000fe200000e0000 */
[----:B------:R-:W-:Y:S01]  /*2e00*/  IMNMX R5, R104, 0x30, PT ;  /* 0x0000003068057817 */ /* 0x000fe20003800200 */
[----:B------:R-:W-:Y:S02]  /*2e10*/  IMAD.WIDE.U32 R2, R200, c[0x0][0x218], R2 ;  /* 0x00008600c8027a25 */ /* 0x000fe400078e0002 */
[----:B------:R1:W3:Y:S02]  /*2e20*/  SHFL.IDX PT, R0, R4, RZ, 0x1c1f ;  /* 0x001c1fff04007589 */ /* 0x0002e400000e0000 */
[----:B------:R-:W-:Y:S02]  /*2e30*/  IMAD.IADD R5, R5, 0x1, -R238 ;  /* 0x0000000105057824 */ /* 0x000fe400078e0aee */
[----:B------:R-:W4:Y:S03]  /*2e40*/  SHFL.IDX PT, R6, R11, RZ, 0x1c1f ;  /* 0x001c1fff0b067589 */ /* 0x000f2600000e0000 */
[C---:B------:R-:W-:Y:S01]  /*2e50*/  ISETP.GE.AND P6, PT, R5.reuse, 0x1, PT ;  /* 0x000000010500780c */ /* 0x040fe20003fc6270 */
[----:B------:R-:W2:Y:S01]  /*2e60*/  SHFL.IDX PT, R11, R11, 0x1, 0x1c1f ;  /* 0x003c1f000b0b7f89 */ /* 0x000ea200000e0000 */
[----:B------:R-:W-:Y:S01]  /*2e70*/  ISETP.GE.AND P5, PT, R5, 0x21, PT ;  /* 0x000000210500780c */ /* 0x000fe20003fa6270 */
[----:B-1----:R-:W-:Y:S01]  /*2e80*/  IMAD R4, R7, c[0x0][0x218], RZ ;  /* 0x0000860007047a24 */ /* 0x002fe200078e02ff */
[----:B------:R-:W-:-:S09]  /*2e90*/  IADD3 R7, P0, R2, R246, RZ ;  /* 0x000000f602077210 */ /* 0x000fd20007f1e0ff */
[----:B---3--:R-:W-:Y:S01]  /*2ea0*/  @P6 LEA R2, P2, R236, R0, 0x1 ;  /* 0x00000000ec026211 */ /* 0x008fe200078408ff */
[----:B------:R-:W-:Y:S01]  /*2eb0*/  IMAD R4, R200, c[0x0][0x21c], R4 ;  /* 0x00008700c8047a24 */ /* 0x000fe200078e0204 */
[----:B------:R-:W-:-:S04]  /*2ec0*/  LEA R17, P1, R7, c[0x0][0x1f8], 0x1 ;  /* 0x00007e0007117a11 */ /* 0x000fc800078208ff */
[----:B------:R-:W-:Y:S01]  /*2ed0*/  IADD3.X R3, R249, R3, R4, P0, !PT ;  /* 0x00000003f9037210 */ /* 0x000fe200007fe404 */
[----:B------:R-:W1:Y:S01]  /*2ee0*/  SHFL.IDX PT, R12, R17, RZ, 0x1c1f ;  /* 0x001c1fff110c7589 */ /* 0x000e6200000e0000 */
[C---:B------:R-:W-:Y:S02]  /*2ef0*/  @P6 LEA R4, P0, R204.reuse, R0, 0x1 ;  /* 0x00000000cc046211 */ /* 0x040fe400078008ff */
[----:B------:R-:W-:Y:S02]  /*2f00*/  LEA.HI.X R16, R7, c[0x0][0x1fc], R3, 0x1, P1 ;  /* 0x00007f0007107a11 */ /* 0x000fe400008f0c03 */
[----:B----4-:R-:W-:Y:S02]  /*2f10*/  @P6 LEA.HI.X R5, R204, R6, R15, 0x1, P0 ;  /* 0x00000006cc056211 */ /* 0x010fe400000f0c0f */
[C---:B--2---:R-:W-:Y:S01]  /*2f20*/  @P6 LEA R8, P0, R237.reuse, R0, 0x1 ;  /* 0x00000000ed086211 */ /* 0x044fe200078008ff */
[----:B------:R-:W2:Y:S01]  /*2f30*/  SHFL.IDX PT, R13, R16, RZ, 0x1c1f ;  /* 0x001c1fff100d7589 */ /* 0x000ea200000e0000 */
[-C--:B------:R-:W-:Y:S01]  /*2f40*/  @P6 LEA.HI.X R3, R236, R6.reuse, R19, 0x1, P2 ;  /* 0x00000006ec036211 */ /* 0x080fe200010f0c13 */
[----:B------:R-:W-:Y:S01]  /*2f50*/  IMAD.IADD R0, R104, 0x1, -R238 ;  /* 0x0000000168007824 */ /* 0x000fe200078e0aee */
[C---:B------:R-:W-:Y:S01]  /*2f60*/  ISETP.GE.AND P2, PT, R237.reuse, c[0x0][0x1d4], PT ;  /* 0x00007500ed007a0c */ /* 0x040fe20003f46270 */
[----:B------:R3:W-:Y:S01]  /*2f70*/  @P6 LDGSTS.E.BYPASS.LTC128B.128 [R192+0x3c80], [R4.64], !P4 ;  /* 0x03c8000004c06fae */ /* 0x0007e2000e101d46 */
[----:B------:R-:W-:-:S02]  /*2f80*/  @P6 LEA.HI.X R9, R237, R6, R28, 0x1, P0 ;  /* 0x00000006ed096211 */ /* 0x000fc400000f0c1c */
[C---:B------:R-:W-:Y:S01]  /*2f90*/  @P5 LEA R6, P0, R204.reuse, R10, 0x1 ;  /* 0x0000000acc065211 */ /* 0x040fe200078008ff */
[----:B------:R4:W-:Y:S03]  /*2fa0*/  @P6 LDGSTS.E.BYPASS.LTC128B.128 [R192+0x4880], [R2.64], !P3 ;  /* 0x0488000002c06fae */ /* 0x0009e6000d901d46 */
[----:B------:R-:W-:-:S05]  /*2fb0*/  @P5 LEA.HI.X R7, R204, R11, R15, 0x1, P0 ;  /* 0x0000000bcc075211 */ /* 0x000fca00000f0c0f */
[----:B------:R1:W-:Y:S01]  /*2fc0*/  @P6 LDGSTS.E.BYPASS.LTC128B.128 [R192+0x5480], [R8.64], !P2 ;  /* 0x0548000008c06fae */ /* 0x0003e2000d101d46 */
[----:B------:R-:W-:-:S03]  /*2fd0*/  ISETP.GE.AND P6, PT, R236, c[0x0][0x1d4], PT ;  /* 0x00007500ec007a0c */ /* 0x000fc60003fc6270 */
[----:B------:R1:W-:Y:S01]  /*2fe0*/  @P5 LDGSTS.E.BYPASS.LTC128B.128 [R192+0x4480], [R6.64], !P4 ;  /* 0x0448000006c05fae */ /* 0x0003e2000e101d46 */
[CC--:B---3--:R-:W-:Y:S02]  /*2ff0*/  @P5 LEA R4, P1, R236.reuse, R10.reuse, 0x1 ;  /* 0x0000000aec045211 */ /* 0x0c8fe400078208ff */
[C---:B----4-:R-:W-:Y:S02]  /*3000*/  @P5 LEA R2, P0, R237.reuse, R10, 0x1 ;  /* 0x0000000aed025211 */ /* 0x050fe400078008ff */
[-C--:B------:R-:W-:Y:S02]  /*3010*/  @P5 LEA.HI.X R5, R236, R11.reuse, R19, 0x1, P1 ;  /* 0x0000000bec055211 */ /* 0x080fe400008f0c13 */
[C---:B------:R-:W-:Y:S02]  /*3020*/  @P5 LEA.HI.X R3, R237.reuse, R11, R28, 0x1, P0 ;  /* 0x0000000bed035211 */ /* 0x040fe400000f0c1c */
[----:B------:R-:W-:Y:S01]  /*3030*/  ISETP.GE.AND P1, PT, R204, c[0x0][0x1d4], PT ;  /* 0x00007500cc007a0c */ /* 0x000fe20003f26270 */
[----:B------:R3:W-:Y:S04]  /*3040*/  @P5 LDGSTS.E.BYPASS.LTC128B.128 [R192+0x5080], [R4.64], !P3 ;  /* 0x0508000004c05fae */ /* 0x0007e8000d901d46 */
[----:B------:R1:W-:Y:S01]  /*3050*/  @P5 LDGSTS.E.BYPASS.LTC128B.128 [R192+0x5c80], [R2.64], !P2 ;  /* 0x05c8000002c05fae */ /* 0x0003e2000d101d46 */
[----:B------:R-:W-:-:S03]  /*3060*/  ISETP.GE.AND P5, PT, R237, c[0x0][0x1d4], PT ;  /* 0x00007500ed007a0c */ /* 0x000fc60003fa6270 */
[----:B------:R-:W0:Y:S01]  /*3070*/  LDGDEPBAR ;  /* 0x00000000000079af */ /* 0x000e220000000000 */
[----:B-1----:R-:W-:Y:S01]  /*3080*/  LEA R2, P0, R204, R12, 0x1 ;  /* 0x0000000ccc027211 */ /* 0x002fe200078008ff */
[----:B------:R-:W-:-:S04]  /*3090*/  DEPBAR.LE SB0, 0x1 ;  /* 0x000080400000791a */ /* 0x000fc80000000000 */
[----:B------:R-:W-:-:S04]  /*30a0*/  DEPBAR.LE SB0, 0x0 ;  /* 0x000080000000791a */ /* 0x000fc80000000000 */
[----:B------:R-:W-:Y:S01]  /*30b0*/  BAR.SYNC.DEFER_BLOCKING 0x0 ;  /* 0x0000000000007b1d */ /* 0x000fe20000010000 */
[----:B--2---:R-:W-:Y:S02]  /*30c0*/  LEA.HI.X R3, R204, R13, R15, 0x1, P0 ;  /* 0x0000000dcc037211 */ /* 0x004fe400000f0c0f */
[C---:B------:R-:W-:Y:S02]  /*30d0*/  ISETP.LT.OR P0, PT, R0.reuse, 0x1, P1 ;  /* 0x000000010000780c */ /* 0x040fe40000f01670 */
[----:B------:R-:W-:Y:S01]  /*30e0*/  ISETP.LT.OR P1, PT, R0, 0x1, P6 ;  /* 0x000000010000780c */ /* 0x000fe20003721670 */
[----:B------:R1:W2:Y:S04]  /*30f0*/  LDSM.16.M88.4 R8, [R181] ;  /* 0x00000000b508783b */ /* 0x0002a80000000200 */
[----:B---3--:R1:W3:Y:S04]  /*3100*/  LDSM.16.M88.4 R4, [R181+0x1000] ;  /* 0x00100000b504783b */ /* 0x0082e80000000200 */
[----:B------:R1:W4:Y:S04]  /*3110*/  LDSM.16.M88.4 R20, [R106] ;  /* 0x000000006a14783b */ /* 0x0003280000000200 */
[----:B------:R1:W1:Y:S04]  /*3120*/  LDSM.16.M88.4 R24, [R106+0x400] ;  /* 0x000400006a18783b */ /* 0x0002680000000200 */
[----:B------:R1:W1:Y:S04]  /*3130*/  LDSM.16.M88.4 R44, [R106+0x800] ;  /* 0x000800006a2c783b */ /* 0x0002680000000200 */
[----:B------:R1:W1:Y:S04]  /*3140*/  LDSM.16.M88.4 R40, [R182] ;  /* 0x00000000b628783b */ /* 0x0002680000000200 */
[----:B------:R1:W1:Y:S04]  /*3150*/  LDSM.16.M88.4 R32, [R182+0x1000] ;  /* 0x00100000b620783b */ /* 0x0002680000000200 */
[----:B------:R1:W1:Y:S04]  /*3160*/  LDSM.16.M88.4 R48, [R183] ;  /* 0x00000000b730783b */ /* 0x0002680000000200 */
[----:B------:R1:W1:Y:S04]  /*3170*/  LDSM.16.M88.4 R84, [R191] ;  /* 0x00000000bf54783b */ /* 0x0002680000000200 */
[----:B------:R1:W1:Y:S04]  /*3180*/  LDSM.16.M88.4 R92, [R190] ;  /* 0x00000000be5c783b */ /* 0x0002680000000200 */
[----:B------:R-:W-:Y:S01]  /*3190*/  @!PT LDS RZ, [RZ] ;  /* 0x00000000fffff984 */ /* 0x000fe20000000800 */
[----:B------:R-:W-:Y:S01]  /*31a0*/  @!PT LDS RZ, [RZ] ;  /* 0x00000000fffff984 */ /* 0x000fe20000000800 */
[----:B------:R-:W-:Y:S01]  /*31b0*/  @!PT LDS RZ, [RZ] ;  /* 0x00000000fffff984 */ /* 0x000fe20000000800 */
[----:B------:R2:W-:Y:S01]  /*31c0*/  LDGSTS.E.BYPASS.LTC128B.128 [R192+0x1880], [R2.64], !P0 ;  /* 0x0188000002c07fae */ /* 0x0005e2000c101d46 */
[----:B------:R-:W-:-:S04]  /*31d0*/  LEA R14, P0, R236, R12, 0x1 ;  /* 0x0000000cec0e7211 */ /* 0x000fc800078008ff */
[----:B------:R-:W-:Y:S02]  /*31e0*/  LEA.HI.X R15, R236, R13, R19, 0x1, P0 ;  /* 0x0000000dec0f7211 */ /* 0x000fe400000f0c13 */
[----:B------:R-:W1:Y:S04]  /*31f0*/  S2R R19, SR_TID.X ;  /* 0x0000000000137919 */ /* 0x000e680000002100 */
[----:B------:R1:W-:Y:S01]  /*3200*/  LDGSTS.E.BYPASS.LTC128B.128 [R192+0x2480], [R14.64], !P1 ;  /* 0x024800000ec07fae */ /* 0x0003e2000c901d46 */
[----:B------:R-:W-:Y:S02]  /*3210*/  ISETP.GT.AND P1, PT, R18, 0x2f, PT ;  /* 0x0000002f1200780c */ /* 0x000fe40003f24270 */
[----:B--2---:R-:W-:-:S04]  /*3220*/  LEA R2, P0, R237, R12, 0x1 ;  /* 0x0000000ced027211 */ /* 0x004fc800078008ff */
[----:B------:R-:W-:Y:S02]  /*3230*/  LEA.HI.X R3, R237, R13, R28, 0x1, P0 ;  /* 0x0000000ded037211 */ /* 0x000fe400000f0c1c */
[----:B------:R-:W-:-:S13]  /*3240*/  ISETP.LT.OR P0, PT, R0, 0x1, P5 ;  /* 0x000000010000780c */ /* 0x000fda0002f01670 */
[----:B------:R2:W-:Y:S01]  /*3250*/  LDGSTS.E.BYPASS.LTC128B.128 [R192+0x3080], [R2.64], !P0 ;  /* 0x0308000002c07fae */ /* 0x0005e2000c101d46 */
[----:B-1----:R-:W-:-:S13]  /*3260*/  ISETP.GT.AND P0, PT, R19, 0x3f, PT ;  /* 0x0000003f1300780c */ /* 0x002fda0003f04270 */
[----:B------:R-:W-:Y:S05]  /*3270*/  @P0 BRA `(.L_x_54) ;  /* 0x0000016000000947 */ /* 0x000fea0003800000 */
[----:B---34-:R-:W-:Y:S05]  /*3280*/  BRA.DIV ~URZ, `(.L_x_55) ;  /* 0x0000b2c27f007947 */ /* 0x018fea000b800000 */
[----:B------:R1:W3:Y:S04]  /*3290*/  SHFL.IDX PT, R12, R16, 0x1, 0x1c1f ;  /* 0x003c1f00100c7f89 */ /* 0x0002e800000e0000 */
[----:B--2---:R1:W2:Y:S02]  /*32a0*/  SHFL.IDX PT, R2, R17, 0x1, 0x1c1f ;  /* 0x003c1f0011027f89 */ /* 0x0042a400000e0000 */
.L_x_154:
[----:B------:R-:W-:Y:S02]  /*32b0*/  SHF.R.S32.HI R3, RZ, 0x1f, R204 ;  /* 0x0000001fff037819 */ /* 0x000fe400000114cc */
[----:B--2---:R-:W-:Y:S02]  /*32c0*/  LEA R14, P0, R204, R2, 0x1 ;  /* 0x00000002cc0e7211 */ /* 0x004fe400078008ff */
[----:B------:R-:W-:Y:S02]  /*32d0*/  ISETP.LT.OR P6, PT, R0, 0x21, P6 ;  /* 0x000000210000780c */ /* 0x000fe400037c1670 */
[----:B---3--:R-:W-:-:S02]  /*32e0*/  LEA.HI.X R15, R204, R12, R3, 0x1, P0 ;  /* 0x0000000ccc0f7211 */ /* 0x008fc400000f0c03 */
[----:B------:R-:W-:Y:S02]  /*32f0*/  ISETP.GE.AND P0, PT, R204, c[0x0][0x1d4], PT ;  /* 0x00007500cc007a0c */ /* 0x000fe40003f06270 */
[----:B------:R-:W-:Y:S02]  /*3300*/  SHF.R.S32.HI R3, RZ, 0x1f, R236 ;  /* 0x0000001fff037819 */ /* 0x000fe400000114ec */
[C---:B------:R-:W-:Y:S02]  /*3310*/  ISETP.LT.OR P0, PT, R0.reuse, 0x21, P0 ;  /* 0x000000210000780c */ /* 0x040fe40000701670 */
[----:B------:R-:W-:Y:S02]  /*3320*/  ISETP.LT.OR P5, PT, R0, 0x21, P5 ;  /* 0x000000210000780c */ /* 0x000fe40002fa1670 */
[----:B------:R-:W-:-:S09]  /*3330*/  SHF.R.S32.HI R13, RZ, 0x1f, R237 ;  /* 0x0000001fff0d7819 */ /* 0x000fd200000114ed */
[----:B------:R-:W-:Y:S01]  /*3340*/  @!PT LDS RZ, [RZ] ;  /* 0x00000000fffff984 */ /* 0x000fe20000000800 */
[----:B------:R-:W-:Y:S01]  /*3350*/  @!PT LDS RZ, [RZ] ;  /* 0x00000000fffff984 */ /* 0x000fe20000000800 */
[----:B------:R-:W-:Y:S01]  /*3360*/  @!PT LDS RZ, [RZ] ;  /* 0x00000000fffff984 */ /* 0x000fe20000000800 */
[----:B------:R2:W-:Y:S02]  /*3370*/  LDGSTS.E.BYPASS.LTC128B.128 [R192+0x2080], [R14.64], !P0 ;  /* 0x020800000ec07fae */ /* 0x0005e4000c101d46 */
[----:B--2---:R-:W-:-:S04]  /*3380*/  LEA R14, P0, R236, R2, 0x1 ;  /* 0x00000002ec0e7211 */ /* 0x004fc800078008ff */
[----:B------:R-:W-:Y:S02]  /*3390*/  LEA.HI.X R15, R236, R12, R3, 0x1, P0 ;  /* 0x0000000cec0f7211 */ /* 0x000fe400000f0c03 */
[----:B------:R-:W-:-:S03]  /*33a0*/  LEA R2, P0, R237, R2, 0x1 ;  /* 0x00000002ed027211 */ /* 0x000fc600078008ff */
[----:B------:R2:W-:Y:S01]  /*33b0*/  LDGSTS.E.BYPASS.LTC128B.128 [R192+0x2c80], [R14.64], !P6 ;  /* 0x02c800000ec07fae */ /* 0x0005e2000f101d46 */
[----:B------:R-:W-:-:S05]  /*33c0*/  LEA.HI.X R3, R237, R12, R13, 0x1, P0 ;  /* 0x0000000ced037211 */ /* 0x000fca00000f0c0d */
[----:B------:R2:W-:Y:S04]  /*33d0*/  LDGSTS.E.BYPASS.LTC128B.128 [R192+0x3880], [R2.64], !P5 ;  /* 0x0388000002c07fae */ /* 0x0005e8000e901d46 */
.L_x_54:
[----:B---34-:R-:W-:Y:S05]  /*33e0*/  BSYNC B0 ;  /* 0x0000000000007941 */ /* 0x018fea0003800000 */
.L_x_53:
[----:B------:R-:W0:Y:S01]  /*33f0*/  LDGDEPBAR ;  /* 0x00000000000079af */ /* 0x000e220000000000 */
[----:B------:R-:W-:Y:S01]  /*3400*/  WARPSYNC 0xffffffff ;  /* 0xffffffff00007948 */ /* 0x000fe20003800000 */
[-C--:B--2---:R-:W-:Y:S01]  /*3410*/  HMMA.16816.F32 R12, R8, R20.reuse, RZ ;  /* 0x00000014080c723c */ /* 0x084fe200000018ff */
[----:B------:R-:W-:Y:S01]  /*3420*/  ISETP.GT.AND P0, PT, R132, R239, PT ;  /* 0x000000ef8400720c */ /* 0x000fe20003f04270 */
[----:B------:R-:W-:Y:S01]  /*3430*/  LDSM.16.M88.4 R60, [R106+0xc00] ;  /* 0x000c00006a3c783b */ /* 0x000fe20000000200 */
[----:B------:R-:W-:Y:S03]  /*3440*/  BSSY B1, `(.L_x_56) ;  /* 0x0000108000017945 */ /* 0x000fe60003800000 */
[----:B------:R-:W2:Y:S02]  /*3450*/  LDSM.16.M88.4 R36, [R181+0x2000] ;  /* 0x00200000b524783b */ /* 0x000ea40000000200 */
[C---:B-1----:R-:W-:Y:S02]  /*3460*/  HMMA.16816.F32 R16, R4.reuse, R20, RZ ;  /* 0x000000140410723c */ /* 0x042fe400000018ff */
[----:B------:R-:W1:Y:S04]  /*3470*/  LDSM.16.M88.4 R28, [R181+0x3000] ;  /* 0x00300000b51c783b */ /* 0x000e680000000200 */
[----:B------:R-:W-:Y:S02]  /*3480*/  LDSM.16.M88.4 R56, [R189] ;  /* 0x00000000bd38783b */ /* 0x000fe40000000200 */
[----:B------:R-:W-:Y:S08]  /*3490*/  HMMA.16816.F32 R64, R4, R22, RZ ;  /* 0x000000160440723c */ /* 0x000ff000000018ff */
[----:B------:R-:W-:Y:S08]  /*34a0*/  HMMA.16816.F32 R12, R40, R48, R12 ;  /* 0x00000030280c723c */ /* 0x000ff0000000180c */
[C---:B------:R-:W-:Y:S08]  /*34b0*/  HMMA.16816.F32 R76, R4.reuse, R24, RZ ;  /* 0x00000018044c723c */ /* 0x040ff000000018ff */
[----:B------:R-:W-:Y:S08]  /*34c0*/  HMMA.16816.F32 R72, R4, R26, RZ ;  /* 0x0000001a0448723c */ /* 0x000ff000000018ff */
[C---:B------:R-:W-:Y:S08]  /*34d0*/  HMMA.16816.F32 R100, R8.reuse, R24, RZ ;  /* 0x000000180864723c */ /* 0x040ff000000018ff */
[C---:B------:R-:W-:Y:S01]  /*34e0*/  HMMA.16816.F32 R52, R8.reuse, R22, RZ ;  /* 0x000000160834723c */ /* 0x040fe200000018ff */
[----:B------:R-:W-:Y:S07]  /*34f0*/  LDSM.16.M88.4 R20, [R182+0x3000] ;  /* 0x00300000b614783b */ /* 0x000fee0000000200 */
[----:B------:R-:W-:Y:S01]  /*3500*/  HMMA.16816.F32 R116, R8, R26, RZ ;  /* 0x0000001a0874723c */ /* 0x000fe200000018ff */
[----:B------:R-:W3:Y:S07]  /*3510*/  LDSM.16.M88.4 R24, [R182+0x2000] ;  /* 0x00200000b618783b */ /* 0x000eee0000000200 */
[C---:B------:R-:W-:Y:S08]  /*3520*/  HMMA.16816.F32 R68, R4.reuse, R44, RZ ;  /* 0x0000002c0444723c */ /* 0x040ff000000018ff */
[----:B------:R-:W-:Y:S08]  /*3530*/  HMMA.16816.F32 R80, R4, R46, RZ ;  /* 0x0000002e0450723c */ /* 0x000ff000000018ff */
[----:B------:R-:W-:Y:S01]  /*3540*/  HMMA.16816.F32 R4, R32, R48, R16 ;  /* 0x000000302004723c */ /* 0x000fe20000001810 */
[----:B------:R-:W-:Y:S07]  /*3550*/  LDSM.16.M88.4 R16, [R181+0x4000] ;  /* 0x00400000b510783b */ /* 0x000fee0000000200 */
[----:B--2---:R-:W-:Y:S08]  /*3560*/  HMMA.16816.F32 R12, R36, R60, R12 ;  /* 0x0000003c240c723c */ /* 0x004ff0000000180c */
[-C--:B------:R-:W-:Y:S08]  /*3570*/  HMMA.16816.F32 R88, R32, R50.reuse, R64 ;  /* 0x000000322058723c */ /* 0x080ff00000001840 */
[----:B------:R-:W-:Y:S01]  /*3580*/  HMMA.16816.F32 R64, R40, R50, R52 ;  /* 0x000000322840723c */ /* 0x000fe20000001834 */
[----:B------:R-:W2:Y:S07]  /*3590*/  LDSM.16.M88.4 R52, [R106+0x1800] ;  /* 0x001800006a34783b */ /* 0x000eae0000000200 */
[----:B-1----:R-:W-:Y:S08]  /*35a0*/  HMMA.16816.F32 R4, R28, R60, R4 ;  /* 0x0000003c1c04723c */ /* 0x002ff00000001804 */
[----:B---3--:R-:W-:Y:S01]  /*35b0*/  HMMA.16816.F32 R48, R24, R56, R12 ;  /* 0x000000381830723c */ /* 0x008fe2000000180c */
[----:B------:R-:W1:Y:S07]  /*35c0*/  LDSM.16.M88.4 R12, [R181+0x5000] ;  /* 0x00500000b50c783b */ /* 0x000e6e0000000200 */
[C---:B------:R-:W-:Y:S08]  /*35d0*/  HMMA.16816.F32 R108, R8.reuse, R44, RZ ;  /* 0x0000002c086c723c */ /* 0x040ff000000018ff */
[----:B------:R-:W-:Y:S01]  /*35e0*/  HMMA.16816.F32 R112, R8, R46, RZ ;  /* 0x0000002e0870723c */ /* 0x000fe200000018ff */
[----:B------:R-:W-:Y:S04]  /*35f0*/  LDSM.16.M88.4 R44, [R186] ;  /* 0x00000000ba2c783b */ /* 0x000fe80000000200 */
[----:B------:R-:W3:Y:S03]  /*3600*/  LDSM.16.M88.4 R8, [R182+0x4000] ;  /* 0x00400000b608783b */ /* 0x000ee60000000200 */
[C---:B------:R-:W-:Y:S08]  /*3610*/  HMMA.16816.F32 R96, R32.reuse, R84, R76 ;  /* 0x000000542060723c */ /* 0x040ff0000000184c */
[C---:B------:R-:W-:Y:S08]  /*3620*/  HMMA.16816.F32 R124, R32.reuse, R92, R68 ;  /* 0x0000005c207c723c */ /* 0x040ff00000001844 */
[C---:B------:R-:W-:Y:S08]  /*3630*/  HMMA.16816.F32 R120, R32.reuse, R86, R72 ;  /* 0x000000562078723c */ /* 0x040ff00000001848 */
[----:B------:R-:W-:Y:S08]  /*3640*/  HMMA.16816.F32 R128, R32, R94, R80 ;  /* 0x0000005e2080723c */ /* 0x000ff00000001850 */
[----:B------:R-:W-:Y:S01]  /*3650*/  HMMA.16816.F32 R32, R20, R56, R4 ;  /* 0x000000381420723c */ /* 0x000fe20000001804 */
[----:B------:R-:W-:Y:S07]  /*3660*/  LDSM.16.M88.4 R4, [R182+0x5000] ;  /* 0x00500000b604783b */ /* 0x000fee0000000200 */
[----:B------:R-:W-:Y:S08]  /*3670*/  HMMA.16816.F32 R64, R36, R62, R64 ;  /* 0x0000003e2440723c */ /* 0x000ff00000001840 */
[----:B--2---:R-:W-:Y:S01]  /*3680*/  HMMA.16816.F32 R68, R16, R52, R48 ;  /* 0x000000341044723c */ /* 0x004fe20000001830 */
[----:B------:R-:W2:Y:S07]  /*3690*/  LDSM.16.M88.4 R48, [R106+0x1000] ;  /* 0x001000006a30783b */ /* 0x000eae0000000200 */
[----:B------:R-:W-:Y:S01]  /*36a0*/  HMMA.16816.F32 R72, R28, R62, R88 ;  /* 0x0000003e1c48723c */ /* 0x000fe20000001858 */
[----:B------:R-:W4:Y:S07]  /*36b0*/  LDSM.16.M88.4 R60, [R188] ;  /* 0x00000000bc3c783b */ /* 0x000f2e0000000200 */
[----:B------:R-:W-:Y:S08]  /*36c0*/  HMMA.16816.F32 R80, R40, R84, R100 ;  /* 0x000000542850723c */ /* 0x000ff00000001864 */
[----:B-1----:R-:W-:Y:S08]  /*36d0*/  HMMA.16816.F32 R32, R12, R52, R32 ;  /* 0x000000340c20723c */ /* 0x002ff00000001820 */
[----:B------:R-:W-:Y:S08]  /*36e0*/  HMMA.16816.F32 R64, R24, R58, R64 ;  /* 0x0000003a1840723c */ /* 0x000ff00000001840 */
[----:B---3--:R-:W-:Y:S08]  /*36f0*/  HMMA.16816.F32 R76, R8, R44, R68 ;  /* 0x0000002c084c723c */ /* 0x008ff00000001844 */
[----:B------:R-:W-:Y:S08]  /*3700*/  HMMA.16816.F32 R72, R20, R58, R72 ;  /* 0x0000003a1448723c */ /* 0x000ff00000001848 */
[----:B--2---:R-:W-:Y:S08]  /*3710*/  HMMA.16816.F32 R68, R36, R48, R80 ;  /* 0x000000302444723c */ /* 0x004ff00000001850 */
[----:B------:R-:W-:Y:S01]  /*3720*/  HMMA.16816.F32 R88, R40, R86, R116 ;  /* 0x000000562858723c */ /* 0x000fe20000001874 */
[----:B------:R-:W-:-:S04]  /*3730*/  FMUL.FTZ R0, R76, c[0x0][0x320] ;  /* 0x0000c8004c007a20 */ /* 0x000fc80000410000 */
[----:B------:R1:W2:Y:S03]  /*3740*/  MUFU.TANH R117, R0 ;  /* 0x0000000000757308 */ /* 0x0002a60000002400 */
[----:B------:R-:W-:Y:S01]  /*3750*/  HMMA.16816.F32 R84, R4, R44, R32 ;  /* 0x0000002c0454723c */ /* 0x000fe20000001820 */
[----:B------:R-:W3:Y:S07]  /*3760*/  LDSM.16.M88.4 R32, [R106+0x1c00] ;  /* 0x001c00006a20783b */ /* 0x000eee0000000200 */
[----:B------:R-:W-:Y:S01]  /*3770*/  HMMA.16816.F32 R56, R16, R54, R64 ;  /* 0x000000361038723c */ /* 0x000fe20000001840 */
[----:B-1----:R-:W-:-:S07]  /*3780*/  FMUL.FTZ R0, R77, c[0x0][0x320] ;  /* 0x0000c8004d007a20 */ /* 0x002fce0000410000 */
[C---:B------:R-:W-:Y:S01]  /*3790*/  HMMA.16816.F32 R108, R40.reuse, R92, R108 ;  /* 0x0000005c286c723c */ /* 0x040fe2000000186c */
[----:B------:R1:W1:Y:S07]  /*37a0*/  MUFU.TANH R116, R0 ;  /* 0x0000000000747308 */ /* 0x00026e0000002400 */
[----:B------:R-:W-:Y:S08]  /*37b0*/  HMMA.16816.F32 R112, R40, R94, R112 ;  /* 0x0000005e2870723c */ /* 0x000ff00000001870 */
[----:B------:R-:W-:Y:S01]  /*37c0*/  HMMA.16816.F32 R40, R28, R48, R96 ;  /* 0x000000301c28723c */ /* 0x000fe20000001860 */
[----:B-1----:R-:W-:-:S04]  /*37d0*/  FMUL.FTZ R0, R78, c[0x0][0x320] ;  /* 0x0000c8004e007a20 */ /* 0x002fc80000410000 */
[----:B------:R1:W1:Y:S03]  /*37e0*/  MUFU.TANH R103, R0 ;  /* 0x0000000000677308 */ /* 0x0002660000002400 */
[----:B------:R-:W-:Y:S08]  /*37f0*/  HMMA.16816.F32 R52, R12, R54, R72 ;  /* 0x000000360c34723c */ /* 0x000ff00000001848 */
[----:B----4-:R-:W-:Y:S01]  /*3800*/  HMMA.16816.F32 R68, R24, R60, R68 ;  /* 0x0000003c1844723c */ /* 0x010fe20000001844 */
[----:B-1----:R-:W-:-:S07]  /*3810*/  FMUL.FTZ R0, R79, c[0x0][0x320] ;  /* 0x0000c8004f007a20 */ /* 0x002fce0000410000 */
[----:B------:R-:W-:Y:S01]  /*3820*/  HMMA.16816.F32 R76, R8, R46, R56 ;  /* 0x0000002e084c723c */ /* 0x000fe20000001838 */
[----:B------:R-:W-:Y:S01]  /*3830*/  LDSM.16.M88.4 R56, [R185] ;  /* 0x00000000b938783b */ /* 0x000fe20000000200 */
[----:B------:R1:W4:Y:S06]  /*3840*/  MUFU.TANH R102, R0 ;  /* 0x0000000000667308 */ /* 0x00032c0000002400 */
[----:B------:R-:W-:Y:S08]  /*3850*/  HMMA.16816.F32 R40, R20, R60, R40 ;  /* 0x0000003c1428723c */ /* 0x000ff00000001828 */
[----:B------:R-:W-:Y:S01]  /*3860*/  HMMA.16816.F32 R80, R4, R46, R52 ;  /* 0x0000002e0450723c */ /* 0x000fe20000001834 */
[----:B------:R-:W5:Y:S01]  /*3870*/  LDSM.16.M88.4 R52, [R106+0x1400] ;  /* 0x001400006a34783b */ /* 0x000f620000000200 */
[----:B-1----:R-:W-:-:S04]  /*3880*/  FMUL.FTZ R0, R84, c[0x0][0x320] ;  /* 0x0000c80054007a20 */ /* 0x002fc80000410000 */
[----:B------:R1:W1:Y:S02]  /*3890*/  MUFU.TANH R101, R0 ;  /* 0x0000000000657308 */ /* 0x0002640000002400 */
[----:B------:R-:W-:Y:S08]  /*38a0*/  HMMA.16816.F32 R64, R36, R50, R88 ;  /* 0x000000322440723c */ /* 0x000ff00000001858 */
[----:B---3--:R-:W-:Y:S01]  /*38b0*/  HMMA.16816.F32 R68, R16, R32, R68 ;  /* 0x000000201044723c */ /* 0x008fe20000001844 */
[----:B-1----:R-:W-:-:S07]  /*38c0*/  FMUL.FTZ R0, R85, c[0x0][0x320] ;  /* 0x0000c80055007a20 */ /* 0x002fce0000410000 */
[----:B------:R-:W-:Y:S01]  /*38d0*/  HMMA.16816.F32 R72, R28, R50, R120 ;  /* 0x000000321c48723c */ /* 0x000fe20000001878 */
[----:B------:R1:W3:Y:S07]  /*38e0*/  MUFU.TANH R100, R0 ;  /* 0x0000000000647308 */ /* 0x0002ee0000002400 */
[----:B------:R-:W-:Y:S01]  /*38f0*/  HMMA.16816.F32 R44, R12, R32, R40 ;  /* 0x000000200c2c723c */ /* 0x000fe20000001828 */
[----:B------:R-:W2:Y:S07]  /*3900*/  LDSM.16.M88.4 R40, [R187] ;  /* 0x00000000bb28783b */ /* 0x000eae0000000200 */
[----:B------:R-:W-:Y:S01]  /*3910*/  HMMA.16816.F32 R48, R24, R62, R64 ;  /* 0x0000003e1830723c */ /* 0x000fe20000001840 */
[----:B-1----:R-:W-:-:S04]  /*3920*/  FMUL.FTZ R0, R86, c[0x0][0x320] ;  /* 0x0000c80056007a20 */ /* 0x002fc80000410000 */
[----:B------:R1:W1:Y:S03]  /*3930*/  MUFU.TANH R99, R0 ;  /* 0x0000000000637308 */ /* 0x0002660000002400 */
[----:B------:R-:W-:Y:S08]  /*3940*/  HMMA.16816.F32 R64, R20, R62, R72 ;  /* 0x0000003e1440723c */ /* 0x000ff00000001848 */
[----:B-----5:R-:W-:Y:S01]  /*3950*/  HMMA.16816.F32 R60, R36, R52, R108 ;  /* 0x00000034243c723c */ /* 0x020fe2000000186c */
[----:B-1----:R-:W-:-:S07]  /*3960*/  FMUL.FTZ R0, R87, c[0x0][0x320] ;  /* 0x0000c80057007a20 */ /* 0x002fce0000410000 */
[----:B------:R-:W-:Y:S01]  /*3970*/  HMMA.16816.F32 R84, R4, R56, R44 ;  /* 0x000000380454723c */ /* 0x000fe2000000182c */
[----:B------:R-:W1:Y:S01]  /*3980*/  LDSM.16.M88.4 R44, [R106+0x2000] ;  /* 0x002000006a2c783b */ /* 0x000e620000000200 */
[----:B------:R5:W1:Y:S06]  /*3990*/  MUFU.TANH R97, R0 ;  /* 0x0000000000617308 */ /* 0x000a6c0000002400 */
[----:B------:R-:W-:Y:S08]  /*39a0*/  HMMA.16816.F32 R48, R16, R34, R48 ;  /* 0x000000221030723c */ /* 0x000ff00000001830 */
[----:B------:R-:W-:Y:S01]  /*39b0*/  HMMA.16816.F32 R72, R28, R52, R124 ;  /* 0x000000341c48723c */ /* 0x000fe2000000187c */
[----:B-----5:R-:W-:-:S04]  /*39c0*/  FMUL.FTZ R0, R76, c[0x0][0x320] ;  /* 0x0000c8004c007a20 */ /* 0x020fc80000410000 */
[----:B------:R5:W1:Y:S03]  /*39d0*/  MUFU.TANH R98, R0 ;  /* 0x0000000000627308 */ /* 0x000a660000002400 */
[----:B--2---:R-:W-:Y:S08]  /*39e0*/  HMMA.16816.F32 R60, R24, R40, R60 ;  /* 0x00000028183c723c */ /* 0x004ff0000000183c */
[----:B------:R-:W-:Y:S01]  /*39f0*/  HMMA.16816.F32 R36, R36, R54, R112 ;  /* 0x000000362424723c */ /* 0x000fe20000001870 */
[----:B-----5:R-:W-:-:S07]  /*3a00*/  FMUL.FTZ R0, R77, c[0x0][0x320] ;  /* 0x0000c8004d007a20 */ /* 0x020fce0000410000 */
[----:B------:R-:W-:Y:S01]  /*3a10*/  HMMA.16816.F32 R28, R28, R54, R128 ;  /* 0x000000361c1c723c */ /* 0x000fe20000001880 */
[----:B------:R2:W1:Y:S11]  /*3a20*/  MUFU.TANH R96, R0 ;  /* 0x0000000000607308 */ /* 0x0004760000002400 */
[----:B------:R-:W-:Y:S04]  /*3a30*/  @!UPT UIADD3 URZ, URZ, URZ, URZ ;  /* 0x0000003f3f3ff290 */ /* 0x000fe8000fffe03f */
[----:B------:R-:W-:Y:S01]  /*3a40*/  HMMA.16816.F32 R24, R24, R42, R36 ;  /* 0x0000002a1818723c */ /* 0x000fe20000001824 */
[----:B--2---:R-:W-:-:S04]  /*3a50*/  FMUL.FTZ R0, R78, c[0x0][0x320] ;  /* 0x0000c8004e007a20 */ /* 0x004fc80000410000 */
[----:B------:R2:W1:Y:S02]  /*3a60*/  MUFU.TANH R95, R0 ;  /* 0x00000000005f7308 */ /* 0x0004640000002400 */
[----:B--2---:R-:W-:Y:S02]  /*3a70*/  FMUL.FTZ R0, R79, c[0x0][0x320] ;  /* 0x0000c8004f007a20 */ /* 0x004fe40000410000 */
[----:B------:R-:W-:Y:S04]  /*3a80*/  HMMA.16816.F32 R76, R8, R56, R68 ;  /* 0x00000038084c723c */ /* 0x000fe80000001844 */
[----:B------:R2:W1:Y:S04]  /*3a90*/  MUFU.TANH R94, R0 ;  /* 0x00000000005e7308 */ /* 0x0004680000002400 */
[----:B------:R-:W-:Y:S01]  /*3aa0*/  HMMA.16816.F32 R68, R12, R34, R64 ;  /* 0x000000220c44723c */ /* 0x000fe20000001840 */
[----:B------:R-:W5:Y:S01]  /*3ab0*/  LDSM.16.M88.4 R32, [R184] ;  /* 0x00000000b820783b */ /* 0x000f620000000200 */
[----:B------:R-:W-:-:S06]  /*3ac0*/  DEPBAR.LE SB0, 0x0 ;  /* 0x000080000000791a */ /* 0x000fcc0000000000 */
[----:B------:R-:W-:Y:S01]  /*3ad0*/  HMMA.16816.F32 R64, R20, R40, R72 ;  /* 0x000000281440723c */ /* 0x000fe20000001848 */
[----:B--2---:R-:W-:-:S04]  /*3ae0*/  FMUL.FTZ R0, R80, c[0x0][0x320] ;  /* 0x0000c80050007a20 */ /* 0x004fc80000410000 */
[----:B------:R2:W1:Y:S03]  /*3af0*/  MUFU.TANH R93, R0 ;  /* 0x00000000005d7308 */ /* 0x0004660000002400 */
[----:B------:R-:W-:Y:S08]  /*3b00*/  HMMA.16816.F32 R40, R20, R42, R28 ;  /* 0x0000002a1428723c */ /* 0x000ff0000000181c */
[----:B------:R-:W-:Y:S01]  /*3b10*/  HMMA.16816.F32 R68, R4, R58, R68 ;  /* 0x0000003a0444723c */ /* 0x000fe20000001844 */
[----:B--2---:R-:W-:-:S07]  /*3b20*/  FMUL.FTZ R0, R81, c[0x0][0x320] ;  /* 0x0000c80051007a20 */ /* 0x004fce0000410000 */
[C---:B-1----:R-:W-:Y:S01]  /*3b30*/  HMMA.16816.F32 R36, R12.reuse, R44, R64 ;  /* 0x0000002c0c24723c */ /* 0x042fe20000001840 */
[----:B------:R1:W2:Y:S07]  /*3b40*/  MUFU.TANH R92, R0 ;  /* 0x00000000005c7308 */ /* 0x0002ae0000002400 */
[----:B------:R-:W-:Y:S01]  /*3b50*/  HMMA.16816.F32 R12, R12, R46, R40 ;  /* 0x0000002e0c0c723c */ /* 0x000fe20000001828 */
[----:B-1----:R-:W-:-:S04]  /*3b60*/  FMUL.FTZ R0, R82, c[0x0][0x320] ;  /* 0x0000c80052007a20 */ /* 0x002fc80000410000 */
[----:B------:R1:W1:Y:S11]  /*3b70*/  MUFU.TANH R91, R0 ;  /* 0x00000000005b7308 */ /* 0x0002760000002400 */
[C---:B-----5:R-:W-:Y:S08]  /*3b80*/  HMMA.16816.F32 R20, R4.reuse, R32, R36 ;  /* 0x000000200414723c */ /* 0x060ff00000001824 */
        /* <DEDUP_REMOVED lines=9> */
[----:B-1----:R-:W-:Y:S02]  /*3c20*/  FMUL.FTZ R0, R79, c[0x0][0x320] ;  /* 0x0000c8004f007a20 */ /* 0x002fe40000410000 */
[----:B------:R-:W-:Y:S04]  /*3c30*/  HMMA.16816.F32 R76, R8, R58, R48 ;  /* 0x0000003a084c723c */ /* 0x000fe80000001830 */
[----:B------:R1:W1:Y:S04]  /*3c40*/  MUFU.TANH R82, R0 ;  /* 0x0000000000527308 */ /* 0x0002680000002400 */
[C---:B------:R-:W-:Y:S08]  /*3c50*/  HMMA.16816.F32 R48, R16.reuse, R44, R60 ;  /* 0x0000002c1030723c */ /* 0x040ff0000000183c */
[----:B------:R-:W-:Y:S01]  /*3c60*/  HMMA.16816.F32 R16, R16, R46, R24 ;  /* 0x0000002e1010723c */ /* 0x000fe20000001818 */
[----:B-1----:R-:W-:-:S04]  /*3c70*/  FMUL.FTZ R0, R84, c[0x0][0x320] ;  /* 0x0000c80054007a20 */ /* 0x002fc80000410000 */
[----:B------:R1:W1:Y:S11]  /*3c80*/  MUFU.TANH R81, R0 ;  /* 0x0000000000517308 */ /* 0x0002760000002400 */
[----:B------:R-:W-:Y:S01]  /*3c90*/  HMMA.16816.F32 R48, R8, R32, R48 ;  /* 0x000000200830723c */ /* 0x000fe20000001830 */
[----:B-1----:R-:W-:-:S07]  /*3ca0*/  FMUL.FTZ R0, R85, c[0x0][0x320] ;  /* 0x0000c80055007a20 */ /* 0x002fce0000410000 */
[----:B------:R-:W-:Y:S01]  /*3cb0*/  HMMA.16816.F32 R8, R8, R34, R16 ;  /* 0x000000220808723c */ /* 0x000fe20000001810 */
        /* <DEDUP_REMOVED lines=52> */
[----:B------:R1:W1:Y:S01]  /*4000*/  MUFU.TANH R20, R0 ;  /* 0x0000000000147308 */ /* 0x0002620000002400 */
[----:B------:R-:W-:Y:S06]  /*4010*/  BAR.SYNC.DEFER_BLOCKING 0x0 ;  /* 0x0000000000007b1d */ /* 0x000fec0000010000 */
[----:B------:R-:W-:Y:S05]  /*4020*/  @!P0 BRA `(.L_x_57) ;  /* 0x0000049000008947 */ /* 0x000fea0003800000 */
[----:B-1234-:R-:W-:Y:S02]  /*4030*/  IMAD.MOV.U32 R0, RZ, RZ, c[0x0][0x2b8] ;  /* 0x0000ae00ff007624 */ /* 0x01efe400078e00ff */
[----:B------:R-:W-:Y:S02]  /*4040*/  IMAD R2, R235, 0x20, R238 ;  /* 0x00000020eb027824 */ /* 0x000fe400078e02ee */
[----:B------:R-:W-:Y:S01]  /*4050*/  IMAD.MOV.U32 R200, RZ, RZ, RZ ;  /* 0x000000ffffc87224 */ /* 0x000fe200078e00ff */
[----:B------:R-:W-:-:S02]  /*4060*/  ISETP.NE.AND P0, PT, R0, 0x1, PT ;  /* 0x000000010000780c */ /* 0x000fc40003f05270 */
[----:B------:R-:W-:-:S04]  /*4070*/  IADD3 R2, R2, R105, R244 ;  /* 0x0000006902027210 */ /* 0x000fc80007ffe0f4 */
[----:B------:R-:W-:-:S05]  /*4080*/  IADD3 R2, R2, -0x30, RZ ;  /* 0xffffffd002027810 */ /* 0x000fca0007ffe0ff */
[----:B------:R-:W-:Y:S02]  /*4090*/  IMAD.MOV.U32 R0, RZ, RZ, R2 ;  /* 0x000000ffff007224 */ /* 0x000fe400078e0002 */
[----:B------:R-:W-:-:S05]  /*40a0*/  @P0 IMAD.HI.U32 R3, R2, c[0x0][0x2bc], RZ ;  /* 0x0000af0002030a27 */ /* 0x000fca00078e00ff */
[----:B------:R-:W-:-:S04]  /*40b0*/  @P0 SHF.R.U32.HI R0, RZ, c[0x0][0x2c0], R3 ;  /* 0x0000b000ff000a19 */ /* 0x000fc80000011603 */
[----:B------:R-:W-:-:S04]  /*40c0*/  @!P1 IADD3 R3, P0, R0, R242, RZ ;  /* 0x000000f200039210 */ /* 0x000fc80007f1e0ff */
[----:B------:R-:W-:Y:S02]  /*40d0*/  @!P1 LEA.HI.X.SX32 R5, R0, R248, 0x1, P0 ;  /* 0x000000f800059211 */ /* 0x000fe400000f0eff */
[----:B------:R-:W-:-:S04]  /*40e0*/  @!P1 LEA R4, P0, R3, c[0x0][0x2a0], 0x2 ;  /* 0x0000a80003049a11 */ /* 0x000fc800078010ff */
[----:B------:R-:W-:-:S05]  /*40f0*/  @!P1 LEA.HI.X R5, R3, c[0x0][0x2a4], R5, 0x2, P0 ;  /* 0x0000a90003059a11 */ /* 0x000fca00000f1405 */
[----:B------:R-:W2:Y:S01]  /*4100*/  @!P1 LDG.E R200, [R4.64] ;  /* 0x0000000604c89981 */ /* 0x000ea2000c1e1900 */
[----:B------:R-:W-:Y:S01]  /*4110*/  IMAD.MOV R0, RZ, RZ, -R0 ;  /* 0x000000ffff007224 */ /* 0x000fe200078e0a00 */
[----:B------:R-:W-:-:S03]  /*4120*/  IADD3 R11, -R238, 0x30, RZ ;  /* 0x00000030ee0b7810 */ /* 0x000fc60007ffe1ff */
[----:B------:R-:W-:Y:S01]  /*4130*/  IMAD R201, R0, c[0x0][0x2b8], R2 ;  /* 0x0000ae0000c97a24 */ /* 0x000fe200078e0202 */
[----:B------:R-:W-:-:S03]  /*4140*/  ISETP.GE.AND P6, PT, R11, 0x1, PT ;  /* 0x000000010b00780c */ /* 0x000fc60003fc6270 */
[----:B------:R-:W-:Y:S01]  /*4150*/  IMAD.WIDE.U32 R2, R201, c[0x0][0x1e0], RZ ;  /* 0x00007800c9027a25 */ /* 0x000fe200078e00ff */
[----:B------:R-:W-:-:S05]  /*4160*/  SHF.R.S32.HI R0, RZ, 0x1f, R201 ;  /* 0x0000001fff007819 */ /* 0x000fca00000114c9 */
[----:B------:R-:W-:-:S04]  /*4170*/  IMAD R0, R0, c[0x0][0x1e0], RZ ;  /* 0x0000780000007a24 */ /* 0x000fc800078e02ff */
[----:B------:R-:W-:-:S04]  /*4180*/  IMAD R0, R201, c[0x0][0x1e4], R0 ;  /* 0x00007900c9007a24 */ /* 0x000fc800078e0200 */
[----:B------:R-:W-:Y:S01]  /*4190*/  IMAD.IADD R3, R3, 0x1, R0 ;  /* 0x0000000103037824 */ /* 0x000fe200078e0200 */
[----:B--2---:R-:W-:-:S03]  /*41a0*/  SHF.R.S32.HI R0, RZ, 0x1f, R200 ;  /* 0x0000001fff007819 */ /* 0x004fc600000114c8 */
[----:B------:R-:W-:-:S04]  /*41b0*/  IMAD.WIDE.U32 R2, R200, c[0x0][0x1f0], R2 ;  /* 0x00007c00c8027a25 */ /* 0x000fc800078e0002 */
[----:B------:R-:W-:Y:S01]  /*41c0*/  IMAD R4, R0, c[0x0][0x1f0], RZ ;  /* 0x00007c0000047a24 */ /* 0x000fe200078e02ff */
[----:B------:R-:W-:-:S03]  /*41d0*/  IADD3 R0, P5, R240, R2, RZ ;  /* 0x00000002f0007210 */ /* 0x000fc60007fbe0ff */
[----:B------:R-:W-:Y:S01]  /*41e0*/  IMAD R2, R200, c[0x0][0x1f4], R4 ;  /* 0x00007d00c8027a24 */ /* 0x000fe200078e0204 */
[----:B------:R-:W-:-:S04]  /*41f0*/  LEA R10, P0, R0, c[0x0][0x1c8], 0x1 ;  /* 0x00007200000a7a11 */ /* 0x000fc800078008ff */
[----:B------:R-:W-:-:S04]  /*4200*/  IADD3.X R2, R245, R3, R2, P5, !PT ;  /* 0x00000003f5027210 */ /* 0x000fc80002ffe402 */
[----:B------:R-:W-:Y:S01]  /*4210*/  LEA.HI.X R5, R0, c[0x0][0x1cc], R2, 0x1, P0 ;  /* 0x0000730000057a11 */ /* 0x000fe200000f0c02 */
[----:B------:R-:W-:Y:S05]  /*4220*/  BRA.DIV ~URZ, `(.L_x_58) ;  /* 0x0000a3f27f007947 */ /* 0x000fea000b800000 */
[----:B------:R1:W2:Y:S02]  /*4230*/  SHFL.IDX PT, R4, R5, RZ, 0x1c1f ;  /* 0x001c1fff05047589 */ /* 0x0002a400000e0000 */
.L_x_155:
[----:B------:R-:W-:Y:S05]  /*4240*/  BRA.DIV ~URZ, `(.L_x_59) ;  /* 0x0000a4427f007947 */ /* 0x000fea000b800000 */
[----:B------:R3:W4:Y:S02]  /*4250*/  SHFL.IDX PT, R0, R10, RZ, 0x1c1f ;  /* 0x001c1fff0a007589 */ /* 0x00072400000e0000 */
.L_x_156:
[----:B------:R-:W-:Y:S01]  /*4260*/  BSSY B0, `(.L_x_60) ;  /* 0x0000011000007945 */ /* 0x000fe20003800000 */
[----:B------:R-:W-:Y:S05]  /*4270*/  @!P6 BRA `(.L_x_61) ;  /* 0x000000f00000e947 */ /* 0x000fea0003800000 */
[-C--:B----4-:R-:W-:Y:S02]  /*4280*/  LEA R8, P6, R204, R0.reuse, 0x1 ;  /* 0x00000000cc087211 */ /* 0x090fe400078c08ff */
[----:B------:R-:W-:Y:S02]  /*4290*/  SHF.R.S32.HI R14, RZ, 0x1f, R204 ;  /* 0x0000001fff0e7819 */ /* 0x000fe400000114cc */
[----:B------:R-:W-:Y:S02]  /*42a0*/  LEA R6, P5, R236, R0, 0x1 ;  /* 0x00000000ec067211 */ /* 0x000fe400078a08ff */
[----:B------:R-:W-:Y:S02]  /*42b0*/  SHF.R.S32.HI R13, RZ, 0x1f, R236 ;  /* 0x0000001fff0d7819 */ /* 0x000fe400000114ec */
[----:B------:R-:W-:-:S02]  /*42c0*/  SHF.R.S32.HI R12, RZ, 0x1f, R237 ;  /* 0x0000001fff0c7819 */ /* 0x000fc400000114ed */
[C---:B------:R-:W-:Y:S02]  /*42d0*/  LEA R2, P0, R237.reuse, R0, 0x1 ;  /* 0x00000000ed027211 */ /* 0x040fe400078008ff */
[-C--:B--2---:R-:W-:Y:S02]  /*42e0*/  LEA.HI.X R9, R204, R4.reuse, R14, 0x1, P6 ;  /* 0x00000004cc097211 */ /* 0x084fe400030f0c0e */
[-C--:B------:R-:W-:Y:S02]  /*42f0*/  LEA.HI.X R7, R236, R4.reuse, R13, 0x1, P5 ;  /* 0x00000004ec077211 */ /* 0x080fe400028f0c0d */
[----:B------:R-:W-:Y:S01]  /*4300*/  LEA.HI.X R3, R237, R4, R12, 0x1, P0 ;  /* 0x00000004ed037211 */ /* 0x000fe200000f0c0c */
[----:B------:R-:W-:Y:S01]  /*4310*/  @!PT LDS RZ, [RZ] ;  /* 0x00000000fffff984 */ /* 0x000fe20000000800 */
[----:B------:R-:W-:Y:S01]  /*4320*/  @!PT LDS RZ, [RZ] ;  /* 0x00000000fffff984 */ /* 0x000fe20000000800 */
[----:B------:R-:W-:Y:S01]  /*4330*/  @!PT LDS RZ, [RZ] ;  /* 0x00000000fffff984 */ /* 0x000fe20000000800 */
[----:B------:R2:W-:Y:S04]  /*4340*/  LDGSTS.E.BYPASS.LTC128B.128 [R192+0x3c80], [R8.64], !P4 ;  /* 0x03c8000008c07fae */ /* 0x0005e8000e101d46 */
[----:B------:R2:W-:Y:S04]  /*4350*/  LDGSTS.E.BYPASS.LTC128B.128 [R192+0x4880], [R6.64], !P3 ;  /* 0x0488000006c07fae */ /* 0x0005e8000d901d46 */
[----:B------:R2:W-:Y:S02]  /*4360*/  LDGSTS.E.BYPASS.LTC128B.128 [R192+0x5480], [R2.64], !P2 ;  /* 0x0548000002c07fae */ /* 0x0005e4000d101d46 */
.L_x_61:
[----:B------:R-:W-:Y:S05]  /*4370*/  BSYNC B0 ;  /* 0x0000000000007941 */ /* 0x000fea0003800000 */
.L_x_60:
[----:B------:R-:W-:Y:S01]  /*4380*/  ISETP.GE.AND P0, PT, R11, 0x21, PT ;  /* 0x000000210b00780c */ /* 0x000fe20003f06270 */
[----:B------:R-:W-:Y:S06]  /*4390*/  BRA.DIV ~URZ, `(.L_x_62) ;  /* 0x0000a3627f007947 */ /* 0x000fec000b800000 */
[----:B--2---:R2:W1:Y:S04]  /*43a0*/  SHFL.IDX PT, R4, R5, 0x1, 0x1c1f ;  /* 0x003c1f0005047f89 */ /* 0x00446800000e0000 */
[----:B----4-:R2:W4:Y:S02]  /*43b0*/  SHFL.IDX PT, R0, R10, 0x1, 0x1c1f ;  /* 0x003c1f000a007f89 */ /* 0x01052400000e0000 */
.L_x_157:
[----:B------:R-:W-:Y:S05]  /*43c0*/  @!P0 BRA `(.L_x_57) ;  /* 0x000000f000008947 */ /* 0x000fea0003800000 */
[----:B----4-:R-:W-:Y:S02]  /*43d0*/  LEA R8, P6, R204, R0, 0x1 ;  /* 0x00000000cc087211 */ /* 0x010fe400078c08ff */
[----:B------:R-:W-:-:S02]  /*43e0*/  SHF.R.S32.HI R11, RZ, 0x1f, R204 ;  /* 0x0000001fff0b7819 */ /* 0x000fc400000114cc */
[-C--:B------:R-:W-:Y:S02]  /*43f0*/  LEA R6, P5, R236, R0.reuse, 0x1 ;  /* 0x00000000ec067211 */ /* 0x080fe400078a08ff */
[----:B--23--:R-:W-:Y:S02]  /*4400*/  SHF.R.S32.HI R10, RZ, 0x1f, R236 ;  /* 0x0000001fff0a7819 */ /* 0x00cfe400000114ec */
[----:B-1----:R-:W-:Y:S02]  /*4410*/  SHF.R.S32.HI R5, RZ, 0x1f, R237 ;  /* 0x0000001fff057819 */ /* 0x002fe400000114ed */
[----:B------:R-:W-:Y:S02]  /*4420*/  LEA R2, P0, R237, R0, 0x1 ;  /* 0x00000000ed027211 */ /* 0x000fe400078008ff */
[-C--:B------:R-:W-:Y:S02]  /*4430*/  LEA.HI.X R9, R204, R4.reuse, R11, 0x1, P6 ;  /* 0x00000004cc097211 */ /* 0x080fe400030f0c0b */
[----:B------:R-:W-:-:S02]  /*4440*/  LEA.HI.X R7, R236, R4, R10, 0x1, P5 ;  /* 0x00000004ec077211 */ /* 0x000fc400028f0c0a */
[----:B------:R-:W-:Y:S01]  /*4450*/  LEA.HI.X R3, R237, R4, R5, 0x1, P0 ;  /* 0x00000004ed037211 */ /* 0x000fe200000f0c05 */
[----:B------:R-:W-:Y:S01]  /*4460*/  @!PT LDS RZ, [RZ] ;  /* 0x00000000fffff984 */ /* 0x000fe20000000800 */
[----:B------:R-:W-:Y:S01]  /*4470*/  @!PT LDS RZ, [RZ] ;  /* 0x00000000fffff984 */ /* 0x000fe20000000800 */
[----:B------:R-:W-:Y:S01]  /*4480*/  @!PT LDS RZ, [RZ] ;  /* 0x00000000fffff984 */ /* 0x000fe20000000800 */
[----:B------:R1:W-:Y:S04]  /*4490*/  LDGSTS.E.BYPASS.LTC128B.128 [R192+0x4480], [R8.64], !P4 ;  /* 0x0448000008c07fae */ /* 0x0003e8000e101d46 */
[----:B------:R1:W-:Y:S04]  /*44a0*/  LDGSTS.E.BYPASS.LTC128B.128 [R192+0x5080], [R6.64], !P3 ;  /* 0x0508000006c07fae */ /* 0x0003e8000d901d46 */
[----:B------:R1:W-:Y:S02]  /*44b0*/  LDGSTS.E.BYPASS.LTC128B.128 [R192+0x5c80], [R2.64], !P2 ;  /* 0x05c8000002c07fae */ /* 0x0003e4000d101d46 */
.L_x_57:
[----:B--234-:R-:W-:Y:S05]  /*44c0*/  BSYNC B1 ;  /* 0x0000000000017941 */ /* 0x01cfea0003800000 */
.L_x_56:
[----:B-1----:R-:W2:Y:S04]  /*44d0*/  LDL R0, [R1+0x4c] ;  /* 0x00004c0001007983 */ /* 0x002ea80000100800 */
[----:B------:R-:W0:Y:S01]  /*44e0*/  LDGDEPBAR ;  /* 0x00000000000079af */ /* 0x000e220000000000 */
[----:B--2---:R-:W-:-:S05]  /*44f0*/  IMAD.IADD R0, R104, 0x1, -R0 ;  /* 0x0000000168007824 */ /* 0x004fca00078e0a00 */
[C---:B------:R-:W-:Y:S02]  /*4500*/  ISETP.GT.AND P0, PT, R0.reuse, 0x9, PT ;  /* 0x000000090000780c */ /* 0x040fe40003f04270 */
[C---:B------:R-:W-:Y:S02]  /*4510*/  ISETP.GT.AND P6, PT, R0.reuse, RZ, PT ;  /* 0x000000ff0000720c */ /* 0x040fe40003fc4270 */
[C---:B------:R-:W-:Y:S02]  /*4520*/  ISETP.GT.AND P5, PT, R0.reuse, 0x1, PT ;  /* 0x000000010000780c */ /* 0x040fe40003fa4270 */
[----:B------:R-:W-:Y:S02]  /*4530*/  ISETP.GT.AND P2, PT, R0, 0x8, PT ;  /* 0x000000080000780c */ /* 0x000fe40003f44270 */
[----:B------:R-:W-:Y:S02]  /*4540*/  FSEL R42, R89, -INF , P0 ;  /* 0xff800000592a7808 */ /* 0x000fe40000000000 */
[----:B------:R-:W-:-:S02]  /*4550*/  FSEL R30, R92, -INF , P0 ;  /* 0xff8000005c1e7808 */ /* 0x000fc40000000000 */
[----:B------:R-:W-:Y:S02]  /*4560*/  FSEL R22, R94, -INF , P0 ;  /* 0xff8000005e167808 */ /* 0x000fe40000000000 */
[----:B------:R-:W-:Y:S02]  /*4570*/  FSEL R13, R96, -INF , P0 ;  /* 0xff800000600d7808 */ /* 0x000fe40000000000 */
[----:B------:R-:W-:Y:S02]  /*4580*/  FSEL R34, R99, -INF , P6 ;  /* 0xff80000063227808 */ /* 0x000fe40003000000 */
[----:B------:R-:W-:Y:S02]  /*4590*/  FSEL R26, R101, -INF , P6 ;  /* 0xff800000651a7808 */ /* 0x000fe40003000000 */
        /* <DEDUP_REMOVED lines=10> */
[C---:B------:R-:W-:Y:S02]  /*4640*/  ISETP.GT.AND P0, PT, R0.reuse, 0x19, PT ;  /* 0x000000190000780c */ /* 0x040fe40003f04270 */
[C---:B------:R-:W-:Y:S02]  /*4650*/  ISETP.GT.AND P6, PT, R0.reuse, 0x10, PT ;  /* 0x000000100000780c */ /* 0x040fe40003fc4270 */
[C---:B------:R-:W-:Y:S02]  /*4660*/  ISETP.GT.AND P5, PT, R0.reuse, 0x11, PT ;  /* 0x000000110000780c */ /* 0x040fe40003fa4270 */
[----:B------:R-:W-:-:S02]  /*4670*/  ISETP.GT.AND P2, PT, R0, 0x18, PT ;  /* 0x000000180000780c */ /* 0x000fc40003f44270 */
        /* <DEDUP_REMOVED lines=16> */
[C---:B------:R-:W-:Y:S02]  /*4780*/  ISETP.GT.AND P6, PT, R0.reuse, 0x20, PT ;  /* 0x000000200000780c */ /* 0x040fe40003fc4270 */
[----:B------:R-:W-:-:S02]  /*4790*/  ISETP.GT.AND P5, PT, R0, 0x21, PT ;  /* 0x000000210000780c */ /* 0x000fc40003fa4270 */
[C---:B------:R-:W-:Y:S02]  /*47a0*/  ISETP.GT.AND P2, PT, R0.reuse, 0x28, PT ;  /* 0x000000280000780c */ /* 0x040fe40003f44270 */
[----:B------:R-:W-:Y:S02]  /*47b0*/  ISETP.GT.AND P0, PT, R0, 0x29, PT ;  /* 0x000000290000780c */ /* 0x000fe40003f04270 */
[----:B------:R-:W-:Y:S02]  /*47c0*/  FMNMX.FTZ R0, R10, R11, !PT ;  /* 0x0000000b0a007209 */ /* 0x000fe40007810000 */
[----:B------:R-:W-:Y:S02]  /*47d0*/  FMNMX.FTZ R2, R17, R18, !PT ;  /* 0x0000001211027209 */ /* 0x000fe40007810000 */
[----:B------:R-:W-:Y:S02]  /*47e0*/  FMNMX.FTZ R3, R26, R27, !PT ;  /* 0x0000001b1a037209 */ /* 0x000fe40007810000 */
[----:B------:R-:W-:-:S02]  /*47f0*/  FMNMX.FTZ R4, R34, R40, !PT ;  /* 0x0000002822047209 */ /* 0x000fc40007810000 */
[----:B------:R-:W-:Y:S02]  /*4800*/  FMNMX.FTZ R0, R12, R0, !PT ;  /* 0x000000000c007209 */ /* 0x000fe40007810000 */
[----:B------:R-:W-:Y:S02]  /*4810*/  FMNMX.FTZ R2, R21, R2, !PT ;  /* 0x0000000215027209 */ /* 0x000fe40007810000 */
        /* <DEDUP_REMOVED lines=18> */
[----:B------:R-:W-:Y:S02]  /*4940*/  FSEL R133, R51, -INF , P6 ;  /* 0xff80000033857808 */ /* 0x000fe40003000000 */
[----:B------:R-:W-:Y:S02]  /*4950*/  FSEL R131, R53, -INF , P6 ;  /* 0xff80000035837808 */ /* 0x000fe40003000000 */
[----:B------:R-:W-:Y:S02]  /*4960*/  FSEL R127, R55, -INF , P6 ;  /* 0xff800000377f7808 */ /* 0x000fe40003000000 */
[----:B------:R-:W-:-:S02]  /*4970*/  FSEL R123, R57, -INF , P6 ;  /* 0xff800000397b7808 */ /* 0x000fc40003000000 */
[----:B------:R-:W-:Y:S02]  /*4980*/  FMNMX.FTZ R0, R19, R0, !PT ;  /* 0x0000000013007209 */ /* 0x000fe40007810000 */
[----:B------:R-:W-:Y:S02]  /*4990*/  FMNMX.FTZ R2, R28, R2, !PT ;  /* 0x000000021c027209 */ /* 0x000fe40007810000 */
[----:B------:R-:W-:Y:S02]  /*49a0*/  FMNMX.FTZ R3, R35, R3, !PT ;  /* 0x0000000323037209 */ /* 0x000fe40007810000 */
[----:B------:R-:W-:Y:S02]  /*49b0*/  FMNMX.FTZ R4, R50, R4, !PT ;  /* 0x0000000432047209 */ /* 0x000fe40007810000 */
[----:B------:R-:W-:Y:S02]  /*49c0*/  FSEL R132, R49, -INF , P5 ;  /* 0xff80000031847808 */ /* 0x000fe40002800000 */
[----:B------:R-:W-:-:S02]  /*49d0*/  FSEL R129, R52, -INF , P5 ;  /* 0xff80000034817808 */ /* 0x000fc40002800000 */
[----:B------:R-:W-:Y:S02]  /*49e0*/  FSEL R125, R54, -INF , P5 ;  /* 0xff800000367d7808 */ /* 0x000fe40002800000 */
[----:B------:R-:W-:Y:S02]  /*49f0*/  FSEL R121, R56, -INF , P5 ;  /* 0xff80000038797808 */ /* 0x000fe40002800000 */
[----:B------:R-:W-:Y:S02]  /*4a00*/  FMNMX.FTZ R0, R123, R0, !PT ;  /* 0x000000007b007209 */ /* 0x000fe40007810000 */
[----:B------:R-:W-:Y:S02]  /*4a10*/  FMNMX.FTZ R2, R127, R2, !PT ;  /* 0x000000027f027209 */ /* 0x000fe40007810000 */
[----:B------:R-:W-:Y:S02]  /*4a20*/  FMNMX.FTZ R3, R131, R3, !PT ;  /* 0x0000000383037209 */ /* 0x000fe40007810000 */
[----:B------:R-:W-:-:S02]  /*4a30*/  FMNMX.FTZ R4, R133, R4, !PT ;  /* 0x0000000485047209 */ /* 0x000fc40007810000 */
[----:B------:R-:W-:Y:S02]  /*4a40*/  FSEL R130, R36, -INF , P2 ;  /* 0xff80000024827808 */ /* 0x000fe40001000000 */
[----:B------:R-:W-:Y:S02]  /*4a50*/  FSEL R126, R38, -INF , P2 ;  /* 0xff800000267e7808 */ /* 0x000fe40001000000 */
[----:B------:R-:W-:Y:S02]  /*4a60*/  FSEL R122, R46, -INF , P2 ;  /* 0xff8000002e7a7808 */ /* 0x000fe40001000000 */
[----:B------:R-:W-:Y:S02]  /*4a70*/  FSEL R105, R48, -INF , P2 ;  /* 0xff80000030697808 */ /* 0x000fe40001000000 */
        /* <DEDUP_REMOVED lines=12> */
[----:B------:R-:W-:Y:S02]  /*4b40*/  FMNMX.FTZ R0, R100, R0, !PT ;  /* 0x0000000064007209 */ /* 0x000fe40007810000 */
[----:B------:R-:W-:-:S02]  /*4b50*/  FMNMX.FTZ R5, R120, R2, !PT ;  /* 0x0000000278057209 */ /* 0x000fc40007810000 */
[----:B------:R-:W-:Y:S02]  /*4b60*/  FMNMX.FTZ R6, R124, R3, !PT ;  /* 0x000000037c067209 */ /* 0x000fe40007810000 */
[----:B------:R-:W-:Y:S01]  /*4b70*/  FMNMX.FTZ R7, R128, R4, !PT ;  /* 0x0000000480077209 */ /* 0x000fe20007810000 */
[----:B------:R-:W-:Y:S05]  /*4b80*/  BRA.DIV ~URZ, `(.L_x_63) ;  /* 0x00009c427f007947 */ /* 0x000fea000b800000 */
[----:B------:R1:W2:Y:S02]  /*4b90*/  SHFL.BFLY PT, R2, R0, 0x2, 0x1f ;  /* 0x0c401f0000027f89 */ /* 0x0002a400000e0000 */
.L_x_158:
[----:B--2---:R-:W-:Y:S01]  /*4ba0*/  FMNMX.FTZ R4, R0, R2, !PT ;  /* 0x0000000200047209 */ /* 0x004fe20007810000 */
[----:B------:R-:W-:Y:S05]  /*4bb0*/  BRA.DIV ~URZ, `(.L_x_64) ;  /* 0x00009c727f007947 */ /* 0x000fea000b800000 */
[----:B-1----:R-:W1:Y:S04]  /*4bc0*/  SHFL.BFLY PT, R0, R5, 0x2, 0x1f ;  /* 0x0c401f0005007f89 */ /* 0x002e6800000e0000 */
[----:B------:R-:W2:Y:S04]  /*4bd0*/  SHFL.BFLY PT, R2, R6, 0x2, 0x1f ;  /* 0x0c401f0006027f89 */ /* 0x000ea800000e0000 */
[----:B------:R-:W3:Y:S04]  /*4be0*/  SHFL.BFLY PT, R8, R7, 0x2, 0x1f ;  /* 0x0c401f0007087f89 */ /* 0x000ee800000e0000 */
[----:B------:R-:W4:Y:S01]  /*4bf0*/  SHFL.BFLY PT, R3, R4, 0x1, 0x1f ;  /* 0x0c201f0004037f89 */ /* 0x000f2200000e0000 */
[----:B-1----:R-:W-:-:S02]  /*4c00*/  FMNMX.FTZ R0, R5, R0, !PT ;  /* 0x0000000005007209 */ /* 0x002fc40007810000 */
[----:B--2---:R-:W-:-:S03]  /*4c10*/  FMNMX.FTZ R2, R6, R2, !PT ;  /* 0x0000000206027209 */ /* 0x004fc60007810000 */
[----:B------:R-:W1:Y:S01]  /*4c20*/  SHFL.BFLY PT, R5, R0, 0x1, 0x1f ;  /* 0x0c201f0000057f89 */ /* 0x000e6200000e0000 */
[----:B---3--:R-:W-:-:S03]  /*4c30*/  FMNMX.FTZ R7, R7, R8, !PT ;  /* 0x0000000807077209 */ /* 0x008fc60007810000 */
[----:B------:R-:W2:Y:S01]  /*4c40*/  SHFL.BFLY PT, R6, R2, 0x1, 0x1f ;  /* 0x0c201f0002067f89 */ /* 0x000ea200000e0000 */
[----:B----4-:R-:W-:-:S03]  /*4c50*/  FMNMX.FTZ R104, R4, R3, !PT ;  /* 0x0000000304687209 */ /* 0x010fc60007810000 */
[----:B------:R3:W4:Y:S01]  /*4c60*/  SHFL.BFLY PT, R9, R7, 0x1, 0x1f ;  /* 0x0c201f0007097f89 */ /* 0x00072200000e0000 */
[----:B-1----:R-:W-:Y:S02]  /*4c70*/  FMNMX.FTZ R103, R0, R5, !PT ;  /* 0x0000000500677209 */ /* 0x002fe40007810000 */
[----:B--2---:R-:W-:Y:S02]  /*4c80*/  FMNMX.FTZ R102, R2, R6, !PT ;  /* 0x0000000602667209 */ /* 0x004fe40007810000 */
.L_x_159:
[C---:B------:R-:W-:Y:S01]  /*4c90*/  FMUL.FTZ R0, R104.reuse, c[0x0][0x2d0] ;  /* 0x0000b40068007a20 */ /* 0x040fe20000410000 */
[----:B------:R-:W-:Y:S01]  /*4ca0*/  FSETP.NEU.FTZ.AND P0, PT, R104, -INF , PT ;  /* 0xff8000006800780b */ /* 0x000fe20003f1d000 */
[----:B------:R-:W-:Y:S01]  /*4cb0*/  FMUL.FTZ R3, R103, c[0x0][0x2d0] ;  /* 0x0000b40067037a20 */ /* 0x000fe20000410000 */
[----:B----4-:R-:W-:Y:S01]  /*4cc0*/  FMNMX.FTZ R101, R9, R7, !PT ;  /* 0x0000000709657209 */ /* 0x010fe20007810000 */
[----:B------:R-:W-:Y:S01]  /*4cd0*/  WARPSYNC 0xffffffff ;  /* 0xffffffff00007948 */ /* 0x000fe20003800000 */
[----:B------:R-:W-:Y:S01]  /*4ce0*/  FSEL R20, R0, RZ, P0 ;  /* 0x000000ff00147208 */ /* 0x000fe20000000000 */
[----:B------:R-:W-:Y:S01]  /*4cf0*/  LDSM.16.MT88.4 R36, [R107] ;  /* 0x000000006b24783b */ /* 0x000fe20000004200 */
[----:B------:R-:W-:-:S02]  /*4d00*/  FSETP.NEU.FTZ.AND P0, PT, R103, -INF , PT ;  /* 0xff8000006700780b */ /* 0x000fc40003f1d000 */
[----:B------:R-:W-:Y:S01]  /*4d10*/  IADD3 R209, R209, -0x2, RZ ;  /* 0xfffffffed1d17810 */ /* 0x000fe20007ffe0ff */
[--C-:B------:R-:W-:Y:S01]  /*4d20*/  FFMA.FTZ R0, R10, c[0x0][0x2d0], -R20.reuse ;  /* 0x0000b4000a007a23 */ /* 0x100fe20000010814 */
[----:B------:R-:W-:Y:S01]  /*4d30*/  FSEL R3, R3, RZ, P0 ;  /* 0x000000ff03037208 */ /* 0x000fe20000000000 */
[----:B------:R-:W-:Y:S01]  /*4d40*/  FFMA.FTZ R2, R16, c[0x0][0x2d0], -R20 ;  /* 0x0000b40010027a23 */ /* 0x000fe20000010814 */
[----:B------:R-:W-:Y:S01]  /*4d50*/  FSETP.NEU.FTZ.AND P0, PT, R102, -INF , PT ;  /* 0xff8000006600780b */ /* 0x000fe20003f1d000 */
[----:B------:R1:W-:Y:S01]  /*4d60*/  MUFU.EX2 R147, R0 ;  /* 0x0000000000937308 */ /* 0x0003e20000000800 */
[----:B------:R-:W-:Y:S01]  /*4d70*/  LDSM.16.MT88.4 R60, [R180+0xc00] ;  /* 0x000c0000b43c783b */ /* 0x000fe20000004200 */
[----:B------:R-:W-:-:S03]  /*4d80*/  FFMA.FTZ R4, R25, c[0x0][0x2d0], -R3 ;  /* 0x0000b40019047a23 */ /* 0x000fc60000010803 */
[----:B------:R-:W-:Y:S03]  /*4d90*/  LDSM.16.MT88.4 R56, [R107+0x1800] ;  /* 0x001800006b38783b */ /* 0x000fe60000004200 */
[----:B------:R2:W-:Y:S01]  /*4da0*/  MUFU.EX2 R223, R2 ;  /* 0x0000000200df7308 */ /* 0x0005e20000000800 */
[----:B------:R-:W4:Y:S04]  /*4db0*/  LDSM.16.MT88.4 R52, [R180+0x1800] ;  /* 0x00180000b434783b */ /* 0x000f280000004200 */
[----:B------:R-:W5:Y:S01]  /*4dc0*/  LDSM.16.MT88.4 R64, [R107+0xc00] ;  /* 0x000c00006b40783b */ /* 0x000f620000004200 */
[----:B-1----:R-:W-:Y:S02]  /*4dd0*/  FFMA.FTZ R0, R11, c[0x0][0x2d0], -R20 ;  /* 0x0000b4000b007a23 */ /* 0x002fe40000010814 */
[----:B------:R1:W-:Y:S01]  /*4de0*/  MUFU.EX2 R218, R4 ;  /* 0x0000000400da7308 */ /* 0x0003e20000000800 */
[----:B------:R-:W3:Y:S04]  /*4df0*/  LDSM.16.MT88.4 R68, [R180] ;  /* 0x00000000b444783b */ /* 0x000ee80000004200 */
[----:B------:R-:W-:Y:S01]  /*4e00*/  LDSM.16.MT88.4 R136, [R107+0x800] ;  /* 0x000800006b88783b */ /* 0x000fe20000004200 */
[----:B--2---:R-:W-:-:S02]  /*4e10*/  FMUL.FTZ R2, R102, c[0x0][0x2d0] ;  /* 0x0000b40066027a20 */ /* 0x004fc40000410000 */
[----:B------:R2:W2:Y:S01]  /*4e20*/  MUFU.EX2 R146, R0 ;  /* 0x0000000000927308 */ /* 0x0004a20000000800 */
[----:B------:R-:W-:Y:S02]  /*4e30*/  LDSM.16.MT88.4 R152, [R107+0x1400] ;  /* 0x001400006b98783b */ /* 0x000fe40000004200 */
[----:B------:R-:W-:Y:S02]  /*4e40*/  FSEL R2, R2, RZ, P0 ;  /* 0x000000ff02027208 */ /* 0x000fe40000000000 */
[----:B------:R-:W-:-:S03]  /*4e50*/  FSETP.NEU.FTZ.AND P0, PT, R101, -INF , PT ;  /* 0xff8000006500780b */ /* 0x000fc60003f1d000 */
[----:B-1----:R-:W-:-:S04]  /*4e60*/  FFMA.FTZ R4, R33, c[0x0][0x2d0], -R2 ;  /* 0x0000b40021047a23 */ /* 0x002fc80000010802 */
[----:B------:R1:W-:Y:S01]  /*4e70*/  MUFU.EX2 R211, R4 ;  /* 0x0000000400d37308 */ /* 0x0003e20000000800 */
[----:B--2---:R-:W-:Y:S01]  /*4e80*/  FFMA.FTZ R0, R12, c[0x0][0x2d0], -R20 ;  /* 0x0000b4000c007a23 */ /* 0x004fe20000010814 */
[----:B------:R-:W-:-:S06]  /*4e90*/  F2FP.PACK_AB R16, R146, R147 ;  /* 0x000000939210723e */ /* 0x000fcc00000000ff */
[----:B------:R2:W-:Y:S01]  /*4ea0*/  MUFU.EX2 R194, R0 ;  /* 0x0000000000c27308 */ /* 0x0005e20000000800 */
[----:B-1----:R-:W-:-:S07]  /*4eb0*/  FFMA.FTZ R4, R35, c[0x0][0x2d0], -R2 ;  /* 0x0000b40023047a23 */ /* 0x002fce0000010802 */
[----:B------:R-:W1:Y:S01]  /*4ec0*/  MUFU.EX2 R213, R4 ;  /* 0x0000000400d57308 */ /* 0x000e620000000800 */
[----:B--2---:R-:W-:-:S07]  /*4ed0*/  FFMA.FTZ R0, R13, c[0x0][0x2d0], -R20 ;  /* 0x0000b4000d007a23 */ /* 0x004fce0000010814 */
[----:B------:R2:W-:Y:S01]  /*4ee0*/  MUFU.EX2 R220, R0 ;  /* 0x0000000000dc7308 */ /* 0x0005e20000000800 */
[----:B-1----:R-:W-:Y:S01]  /*4ef0*/  F2FP.PACK_AB R6, R213, R211 ;  /* 0x000000d3d506723e */ /* 0x002fe200000000ff */
[----:B--2---:R-:W-:-:S06]  /*4f00*/  FFMA.FTZ R0, R14, c[0x0][0x2d0], -R20 ;  /* 0x0000b4000e007a23 */ /* 0x004fcc0000010814 */
[----:B------:R1:W-:Y:S02]  /*4f10*/  MUFU.EX2 R221, R0 ;  /* 0x0000000000dd7308 */ /* 0x0003e40000000800 */
[----:B-1----:R-:W-:-:S06]  /*4f20*/  FFMA.FTZ R0, R15, c[0x0][0x2d0], -R20 ;  /* 0x0000b4000f007a23 */ /* 0x002fcc0000010814 */
[----:B------:R1:W2:Y:S02]  /*4f30*/  MUFU.EX2 R222, R0 ;  /* 0x0000000000de7308 */ /* 0x0002a40000000800 */
[----:B-1----:R-:W-:Y:S01]  /*4f40*/  FFMA.FTZ R0, R19, c[0x0][0x2d0], -R20 ;  /* 0x0000b40013007a23 */ /* 0x002fe20000010814 */
[----:B--2---:R-:W-:-:S05]  /*4f50*/  F2FP.PACK_AB R8, R222, R221 ;  /* 0x000000ddde08723e */ /* 0x004fca00000000ff */
[----:B------:R1:W2:Y:S02]  /*4f60*/  MUFU.EX2 R224, R0 ;  /* 0x0000000000e07308 */ /* 0x0002a40000000800 */
[----:B-1----:R-:W-:Y:S01]  /*4f70*/  FFMA.FTZ R0, R17, c[0x0][0x2d0], -R3 ;  /* 0x0000b40011007a23 */ /* 0x002fe20000010803 */
[----:B--2---:R-:W-:-:S05]  /*4f80*/  F2FP.PACK_AB R10, R224, R223 ;  /* 0x000000dfe00a723e */ /* 0x004fca00000000ff */
[----:B------:R1:W-:Y:S02]  /*4f90*/  MUFU.EX2 R145, R0 ;  /* 0x0000000000917308 */ /* 0x0003e40000000800 */
[----:B-1----:R-:W-:Y:S01]  /*4fa0*/  FFMA.FTZ R0, R18, c[0x0][0x2d0], -R3 ;  /* 0x0000b40012007a23 */ /* 0x002fe20000010803 */
[----:B------:R-:W-:-:S05]  /*4fb0*/  F2FP.PACK_AB R18, R220, R194 ;  /* 0x000000c2dc12723e */ /* 0x000fca00000000ff */
[----:B------:R1:W2:Y:S02]  /*4fc0*/  MUFU.EX2 R144, R0 ;  /* 0x0000000000907308 */ /* 0x0002a40000000800 */
[----:B-1----:R-:W-:Y:S01]  /*4fd0*/  FFMA.FTZ R0, R21, c[0x0][0x2d0], -R3 ;  /* 0x0000b40015007a23 */ /* 0x002fe20000010803 */
[----:B--2---:R-:W-:-:S05]  /*4fe0*/  F2FP.PACK_AB R17, R144, R145 ;  /* 0x000000919011723e */ /* 0x004fca00000000ff */
[----:B------:R1:W-:Y:S02]  /*4ff0*/  MUFU.EX2 R193, R0 ;  /* 0x0000000000c17308 */ /* 0x0003e40000000800 */
[----:B-1----:R-:W-:-:S06]  /*5000*/  FFMA.FTZ R0, R22, c[0x0][0x2d0], -R3 ;  /* 0x0000b40016007a23 */ /* 0x002fcc0000010803 */
[----:B------:R1:W2:Y:S02]  /*5010*/  MUFU.EX2 R215, R0 ;  /* 0x0000000000d77308 */ /* 0x0002a40000000800 */
[----:B-1----:R-:W-:Y:S01]  /*5020*/  FFMA.FTZ R0, R23, c[0x0][0x2d0], -R3 ;  /* 0x0000b40017007a23 */ /* 0x002fe20000010803 */
[----:B--2---:R-:W-:-:S05]  /*5030*/  F2FP.PACK_AB R19, R215, R193 ;  /* 0x000000c1d713723e */ /* 0x004fca00000000ff */
[----:B------:R1:W-:Y:S02]  /*5040*/  MUFU.EX2 R216, R0 ;  /* 0x0000000000d87308 */ /* 0x0003e40000000800 */
[C---:B----4-:R-:W-:Y:S08]  /*5050*/  HMMA.16816.F32 R76, R16.reuse, R52, RZ ;  /* 0x00000034104c723c */ /* 0x050ff000000018ff */
[----:B-----5:R-:W-:Y:S01]  /*5060*/  HMMA.16816.F32 R112, R16, R64, RZ ;  /* 0x000000401070723c */ /* 0x020fe200000018ff */
[----:B-1----:R-:W-:-:S04]  /*5070*/  FFMA.FTZ R0, R24, c[0x0][0x2d0], -R3 ;  /* 0x0000b40018007a23 */ /* 0x002fc80000010803 */
[----:B------:R1:W2:Y:S03]  /*5080*/  MUFU.EX2 R217, R0 ;  /* 0x0000000000d97308 */ /* 0x0002a60000000800 */
[C---:B---3--:R-:W-:Y:S08]  /*5090*/  HMMA.16816.F32 R116, R16.reuse, R68, RZ ;  /* 0x000000441074723c */ /* 0x048ff000000018ff */
[----:B------:R-:W-:Y:S01]  /*50a0*/  HMMA.16816.F32 R108, R16, R60, RZ ;  /* 0x0000003c106c723c */ /* 0x000fe200000018ff */
[----:B-1----:R-:W-:Y:S01]  /*50b0*/  FFMA.FTZ R0, R28, c[0x0][0x2d0], -R3 ;  /* 0x0000b4001c007a23 */ /* 0x002fe20000010803 */
[----:B--2---:R-:W-:-:S06]  /*50c0*/  F2FP.PACK_AB R9, R217, R216 ;  /* 0x000000d8d909723e */ /* 0x004fcc00000000ff */
[----:B------:R-:W-:Y:S01]  /*50d0*/  HMMA.16816.F32 R96, R16, R56, RZ ;  /* 0x000000381060723c */ /* 0x000fe200000018ff */
        /* <DEDUP_REMOVED lines=9> */
[----:B-1----:R-:W-:-:S06]  /*5170*/  FFMA.FTZ R0, R30, c[0x0][0x2d0], -R2 ;  /* 0x0000b4001e007a23 */ /* 0x002fcc0000010802 */
[----:B------:R1:W2:Y:S02]  /*5180*/  MUFU.EX2 R207, R0 ;  /* 0x0000000000cf7308 */ /* 0x0002a40000000800 */
[--C-:B-1----:R-:W-:Y:S01]  /*5190*/  FFMA.FTZ R0, R31, c[0x0][0x2d0], -R2.reuse ;  /* 0x0000b4001f007a23 */ /* 0x102fe20000010802 */
[----:B--2---:R-:W-:Y:S01]  /*51a0*/  F2FP.PACK_AB R14, R207, R206 ;  /* 0x000000cecf0e723e */ /* 0x004fe200000000ff */
[----:B------:R-:W1:Y:S04]  /*51b0*/  LDSM.16.MT88.4 R28, [R107+0x400] ;  /* 0x000400006b1c783b */ /* 0x000e680000004200 */
[----:B------:R2:W-:Y:S02]  /*51c0*/  MUFU.EX2 R208, R0 ;  /* 0x0000000000d07308 */ /* 0x0005e40000000800 */
[----:B--2---:R-:W-:-:S06]  /*51d0*/  FFMA.FTZ R0, R32, c[0x0][0x2d0], -R2 ;  /* 0x0000b40020007a23 */ /* 0x004fcc0000010802 */
[----:B------:R2:W-:Y:S02]  /*51e0*/  MUFU.EX2 R210, R0 ;  /* 0x0000000000d27308 */ /* 0x0005e40000000800 */
[----:B--2---:R-:W-:-:S05]  /*51f0*/  FMUL.FTZ R0, R101, c[0x0][0x2d0] ;  /* 0x0000b40065007a20 */ /* 0x004fca0000410000 */
[----:B------:R-:W-:Y:S02]  /*5200*/  FSEL R0, R0, RZ, P0 ;  /* 0x000000ff00007208 */ /* 0x000fe40000000000 */
[----:B------:R-:W-:-:S03]  /*5210*/  ISETP.GE.AND P0, PT, R209, R239, PT ;  /* 0x000000efd100720c */ /* 0x000fc60003f06270 */
[--C-:B------:R-:W-:Y:S02]  /*5220*/  FFMA.FTZ R4, R34, c[0x0][0x2d0], -R0.reuse ;  /* 0x0000b40022047a23 */ /* 0x100fe40000010800 */
[----:B------:R-:W-:Y:S02]  /*5230*/  HMMA.16816.F32 R32, R16, R36, RZ ;  /* 0x000000241020723c */ /* 0x000fe400000018ff */
[----:B------:R2:W-:Y:S02]  /*5240*/  MUFU.EX2 R197, R4 ;  /* 0x0000000400c57308 */ /* 0x0005e40000000800 */
[----:B--2---:R-:W-:-:S06]  /*5250*/  FFMA.FTZ R4, R40, c[0x0][0x2d0], -R0 ;  /* 0x0000b40028047a23 */ /* 0x004fcc0000010800 */
[----:B------:R2:W3:Y:S11]  /*5260*/  MUFU.EX2 R195, R4 ;  /* 0x0000000400c37308 */ /* 0x0004f60000000800 */
[----:B------:R-:W-:Y:S03]  /*5270*/  @!UPT UIADD3 URZ, URZ, URZ, URZ ;  /* 0x0000003f3f3ff290 */ /* 0x000fe6000fffe03f */
[----:B-1----:R-:W-:Y:S01]  /*5280*/  HMMA.16816.F32 R148, R8, R28, R32 ;  /* 0x0000001c0894723c */ /* 0x002fe20000001820 */
[----:B------:R-:W1:Y:S01]  /*5290*/  LDSM.16.MT88.4 R32, [R180+0x400] ;  /* 0x00040000b420783b */ /* 0x000e620000004200 */
[----:B--2---:R-:W-:Y:S01]  /*52a0*/  FFMA.FTZ R4, R41, c[0x0][0x2d0], -R0 ;  /* 0x0000b40029047a23 */ /* 0x004fe20000010800 */
[----:B---3--:R-:W-:-:S03]  /*52b0*/  F2FP.PACK_AB R13, R195, R197 ;  /* 0x000000c5c30d723e */ /* 0x008fc600000000ff */
[----:B------:R2:W-:Y:S02]  /*52c0*/  MUFU.EX2 R196, R4 ;  /* 0x0000000400c47308 */ /* 0x0005e40000000800 */
[----:B--2---:R-:W-:-:S06]  /*52d0*/  FFMA.FTZ R4, R42, c[0x0][0x2d0], -R0 ;  /* 0x0000b4002a047a23 */ /* 0x004fcc0000010800 */
[----:B------:R2:W3:Y:S01]  /*52e0*/  MUFU.EX2 R198, R4 ;  /* 0x0000000400c67308 */ /* 0x0004e20000000800 */
[----:B-1----:R-:W-:Y:S01]  /*52f0*/  HMMA.16816.F32 R116, R8, R32, R116 ;  /* 0x000000200874723c */ /* 0x002fe20000001874 */
[--C-:B--2---:R-:W-:Y:S01]  /*5300*/  FFMA.FTZ R4, R43, c[0x0][0x2d0], -R0.reuse ;  /* 0x0000b4002b047a23 */ /* 0x104fe20000010800 */
[----:B---3--:R-:W-:Y:S01]  /*5310*/  F2FP.PACK_AB R15, R198, R196 ;  /* 0x000000c4c60f723e */ /* 0x008fe200000000ff */
[----:B------:R-:W-:Y:S04]  /*5320*/  LDSM.16.MT88.4 R40, [R180+0x1c00] ;  /* 0x001c0000b428783b */ /* 0x000fe80000004200 */
[----:B------:R1:W-:Y:S02]  /*5330*/  MUFU.EX2 R199, R4 ;  /* 0x0000000400c77308 */ /* 0x0003e40000000800 */
[C---:B------:R-:W-:Y:S08]  /*5340*/  HMMA.16816.F32 R24, R12.reuse, R36, RZ ;  /* 0x000000240c18723c */ /* 0x040ff000000018ff */
[----:B------:R-:W-:Y:S01]  /*5350*/  HMMA.16816.F32 R84, R12, R60, RZ ;  /* 0x0000003c0c54723c */ /* 0x000fe200000018ff */
[----:B-1----:R-:W-:-:S04]  /*5360*/  FFMA.FTZ R4, R44, c[0x0][0x2d0], -R0 ;  /* 0x0000b4002c047a23 */ /* 0x002fc80000010800 */
[----:B------:R1:W2:Y:S03]  /*5370*/  MUFU.EX2 R202, R4 ;  /* 0x0000000400ca7308 */ /* 0x0002a60000000800 */
[C---:B------:R-:W-:Y:S08]  /*5380*/  HMMA.16816.F32 R80, R12.reuse, R56, RZ ;  /* 0x000000380c50723c */ /* 0x040ff000000018ff */
[C---:B------:R-:W-:Y:S01]  /*5390*/  HMMA.16816.F32 R88, R12.reuse, R64, RZ ;  /* 0x000000400c58723c */ /* 0x040fe200000018ff */
[--C-:B-1----:R-:W-:Y:S01]  /*53a0*/  FFMA.FTZ R4, R45, c[0x0][0x2d0], -R0.reuse ;  /* 0x0000b4002d047a23 */ /* 0x102fe20000010800 */
[----:B--2---:R-:W-:Y:S01]  /*53b0*/  F2FP.PACK_AB R5, R202, R199 ;  /* 0x000000c7ca05723e */ /* 0x004fe200000000ff */
[----:B------:R-:W1:Y:S05]  /*53c0*/  LDSM.16.MT88.4 R44, [R107+0x1c00] ;  /* 0x001c00006b2c783b */ /* 0x000e6a0000004200 */
[C---:B------:R-:W-:Y:S01]  /*53d0*/  HMMA.16816.F32 R72, R12.reuse, R52, RZ ;  /* 0x000000340c48723c */ /* 0x040fe200000018ff */
[----:B------:R2:W-:Y:S07]  /*53e0*/  MUFU.EX2 R205, R4 ;  /* 0x0000000400cd7308 */ /* 0x0005ee0000000800 */
[----:B------:R-:W-:Y:S01]  /*53f0*/  HMMA.16816.F32 R92, R12, R68, RZ ;  /* 0x000000440c5c723c */ /* 0x000fe200000018ff */
[----:B--2---:R-:W-:-:S02]  /*5400*/  FFMA.FTZ R4, R50, c[0x0][0x2d0], -R0 ;  /* 0x0000b40032047a23 */ /* 0x004fc40000010800 */
[----:B------:R-:W2:Y:S02]  /*5410*/  LDSM.16.MT88.4 R48, [R180+0x1000] ;  /* 0x00100000b430783b */ /* 0x000ea40000004200 */
[----:B------:R3:W4:Y:S02]  /*5420*/  MUFU.EX2 R203, R4 ;  /* 0x0000000400cb7308 */ /* 0x0007240000000800 */
[----:B---3--:R-:W-:Y:S02]  /*5430*/  F2FP.PACK_AB R4, R210, R208 ;  /* 0x000000d0d204723e */ /* 0x008fe400000000ff */
[----:B----4-:R-:W-:Y:S01]  /*5440*/  F2FP.PACK_AB R7, R203, R205 ;  /* 0x000000cdcb07723e */ /* 0x010fe200000000ff */
[----:B-1----:R-:W-:Y:S08]  /*5450*/  HMMA.16816.F32 R160, R8, R44, R96 ;  /* 0x0000002c08a0723c */ /* 0x002ff00000001860 */
[C---:B------:R-:W-:Y:S01]  /*5460*/  HMMA.16816.F32 R156, R4.reuse, R28, R24 ;  /* 0x0000001c049c723c */ /* 0x040fe20000001818 */
[----:B------:R-:W1:Y:S07]  /*5470*/  LDSM.16.MT88.4 R24, [R107+0x1000] ;  /* 0x001000006b18783b */ /* 0x000e6e0000004200 */
[C---:B------:R-:W-:Y:S08]  /*5480*/  HMMA.16816.F32 R172, R4.reuse, R44, R80 ;  /* 0x0000002c04ac723c */ /* 0x040ff00000001850 */
[----:B--2---:R-:W-:Y:S08]  /*5490*/  HMMA.16816.F32 R176, R4, R48, R84 ;  /* 0x0000003004b0723c */ /* 0x004ff00000001854 */
[----:B------:R-:W-:Y:S08]  /*54a0*/  HMMA.16816.F32 R84, R8, R40, R76 ;  /* 0x000000280854723c */ /* 0x000ff0000000184c */
[-C--:B------:R-:W-:Y:S08]  /*54b0*/  HMMA.16816.F32 R80, R16, R38.reuse, RZ ;  /* 0x000000261050723c */ /* 0x080ff000000018ff */
[----:B------:R-:W-:Y:S08]  /*54c0*/  HMMA.16816.F32 R76, R12, R38, RZ ;  /* 0x000000260c4c723c */ /* 0x000ff000000018ff */
[-C--:B------:R-:W-:Y:S08]  /*54d0*/  HMMA.16816.F32 R36, R16, R66.reuse, RZ ;  /* 0x000000421024723c */ /* 0x080ff000000018ff */
[----:B------:R-:W-:Y:S08]  /*54e0*/  HMMA.16816.F32 R64, R12, R66, RZ ;  /* 0x000000420c40723c */ /* 0x000ff000000018ff */
[----:B------:R-:W-:Y:S08]  /*54f0*/  HMMA.16816.F32 R168, R4, R40, R72 ;  /* 0x0000002804a8723c */ /* 0x000ff00000001848 */
[-C--:B-1----:R-:W-:Y:S08]  /*5500*/  HMMA.16816.F32 R112, R8, R24.reuse, R112 ;  /* 0x000000180870723c */ /* 0x082ff00000001870 */
[----:B------:R-:W-:Y:S08]  /*5510*/  HMMA.16816.F32 R88, R4, R24, R88 ;  /* 0x000000180458723c */ /* 0x000ff00000001858 */
[----:B------:R-:W-:Y:S08]  /*5520*/  HMMA.16816.F32 R72, R16, R70, RZ ;  /* 0x000000461048723c */ /* 0x000ff000000018ff */
[-C--:B------:R-:W-:Y:S08]  /*5530*/  HMMA.16816.F32 R80, R8, R30.reuse, R80 ;  /* 0x0000001e0850723c */ /* 0x080ff00000001850 */
[----:B------:R-:W-:Y:S08]  /*5540*/  HMMA.16816.F32 R76, R4, R30, R76 ;  /* 0x0000001e044c723c */ /* 0x000ff0000000184c */
[-C--:B------:R-:W-:Y:S08]  /*5550*/  HMMA.16816.F32 R36, R8, R26.reuse, R36 ;  /* 0x0000001a0824723c */ /* 0x080ff00000001824 */
[----:B------:R-:W-:Y:S08]  /*5560*/  HMMA.16816.F32 R64, R4, R26, R64 ;  /* 0x0000001a0440723c */ /* 0x000ff00000001840 */
[C---:B------:R-:W-:Y:S08]  /*5570*/  HMMA.16816.F32 R68, R12.reuse, R70, RZ ;  /* 0x000000460c44723c */ /* 0x040ff000000018ff */
[C---:B------:R-:W-:Y:S08]  /*5580*/  HMMA.16816.F32 R28, R12.reuse, R62, RZ ;  /* 0x0000003e0c1c723c */ /* 0x040ff000000018ff */
[C---:B------:R-:W-:Y:S08]  /*5590*/  HMMA.16816.F32 R24, R12.reuse, R58, RZ ;  /* 0x0000003a0c18723c */ /* 0x040ff000000018ff */
[----:B------:R-:W-:Y:S08]  /*55a0*/  HMMA.16816.F32 R12, R12, R54, RZ ;  /* 0x000000360c0c723c */ /* 0x000ff000000018ff */
[C---:B------:R-:W-:Y:S08]  /*55b0*/  HMMA.16816.F32 R60, R16.reuse, R62, RZ ;  /* 0x0000003e103c723c */ /* 0x040ff000000018ff */
[C---:B------:R-:W-:Y:S08]  /*55c0*/  HMMA.16816.F32 R56, R16.reuse, R58, RZ ;  /* 0x0000003a1038723c */ /* 0x040ff000000018ff */
[----:B------:R-:W-:Y:S08]  /*55d0*/  HMMA.16816.F32 R16, R16, R54, RZ ;  /* 0x000000361010723c */ /* 0x000ff000000018ff */
[C---:B------:R-:W-:Y:S08]  /*55e0*/  HMMA.16816.F32 R140, R4.reuse, R32, R92 ;  /* 0x00000020048c723c */ /* 0x040ff0000000185c */
[C---:B------:R-:W-:Y:S08]  /*55f0*/  HMMA.16816.F32 R68, R4.reuse, R34, R68 ;  /* 0x000000220444723c */ /* 0x040ff00000001844 */
[C---:B------:R-:W-:Y:S08]  /*5600*/  HMMA.16816.F32 R28, R4.reuse, R50, R28 ;  /* 0x00000032041c723c */ /* 0x040ff0000000181c */
[C---:B------:R-:W-:Y:S08]  /*5610*/  HMMA.16816.F32 R24, R4.reuse, R46, R24 ;  /* 0x0000002e0418723c */ /* 0x040ff00000001818 */
[-C--:B------:R-:W-:Y:S07]  /*5620*/  HMMA.16816.F32 R12, R4, R42.reuse, R12 ;  /* 0x0000002a040c723c */ /* 0x080fee000000180c */
[--C-:B------:R-:W-:Y:S01]  /*5630*/  FFMA.FTZ R4, R123, c[0x0][0x2d0], -R20.reuse ;  /* 0x0000b4007b047a23 */ /* 0x100fe20000010814 */
[C---:B------:R-:W-:Y:S03]  /*5640*/  HMMA.16816.F32 R16, R8.reuse, R42, R16 ;  /* 0x0000002a0810723c */ /* 0x040fe60000001810 */
[----:B------:R1:W-:Y:S05]  /*5650*/  MUFU.EX2 R42, R4 ;  /* 0x00000004002a7308 */ /* 0x0003ea0000000800 */
[C---:B------:R-:W-:Y:S08]  /*5660*/  HMMA.16816.F32 R72, R8.reuse, R34, R72 ;  /* 0x000000220848723c */ /* 0x040ff00000001848 */
[----:B------:R-:W-:Y:S01]  /*5670*/  HMMA.16816.F32 R164, R8, R48, R108 ;  /* 0x0000003008a4723c */ /* 0x000fe2000000186c */
[----:B-1----:R-:W-:-:S04]  /*5680*/  FFMA.FTZ R4, R121, c[0x0][0x2d0], -R20 ;  /* 0x0000b40079047a23 */ /* 0x002fc80000010814 */
[----:B------:R1:W2:Y:S03]  /*5690*/  MUFU.EX2 R43, R4 ;  /* 0x00000004002b7308 */ /* 0x0002a60000000800 */
[C---:B------:R-:W-:Y:S01]  /*56a0*/  HMMA.16816.F32 R32, R8.reuse, R50, R60 ;  /* 0x000000320820723c */ /* 0x040fe2000000183c */
[----:B------:R-:W3:Y:S07]  /*56b0*/  LDSM.16.MT88.4 R60, [R180+0x1400] ;  /* 0x00140000b43c783b */ /* 0x000eee0000004200 */
[----:B------:R-:W-:Y:S01]  /*56c0*/  HMMA.16816.F32 R56, R8, R46, R56 ;  /* 0x0000002e0838723c */ /* 0x000fe20000001838 */
[----:B-1----:R-:W-:Y:S01]  /*56d0*/  FFMA.FTZ R4, R105, c[0x0][0x2d0], -R20 ;  /* 0x0000b40069047a23 */ /* 0x002fe20000010814 */
[----:B--2---:R-:W-:-:S05]  /*56e0*/  F2FP.PACK_AB R96, R43, R42 ;  /* 0x0000002a2b60723e */ /* 0x004fca00000000ff */
[----:B------:R-:W-:Y:S01]  /*56f0*/  FADD.FTZ R8, R135, R134 ;  /* 0x0000008687087221 */ /* 0x000fe20000010000 */
        /* <DEDUP_REMOVED lines=10> */
[----:B------:R-:W-:-:S04]  /*57a0*/  FFMA.FTZ R3, R120, c[0x0][0x2d0], -R3 ;  /* 0x0000b40078037a23 */ /* 0x000fc80000010803 */
[----:B------:R1:W-:Y:S08]  /*57b0*/  MUFU.EX2 R41, R4 ;  /* 0x0000000400297308 */ /* 0x0003f00000000800 */
[----:B------:R2:W4:Y:S01]  /*57c0*/  MUFU.EX2 R214, R3 ;  /* 0x0000000300d67308 */ /* 0x0005220000000800 */
[----:B-1----:R-:W-:Y:S02]  /*57d0*/  FADD.FTZ R4, R147, R146 ;  /* 0x0000009293047221 */ /* 0x002fe40000010000 */
[----:B--2---:R-:W-:Y:S01]  /*57e0*/  FFMA.FTZ R3, R131, c[0x0][0x2d0], -R2 ;  /* 0x0000b40083037a23 */ /* 0x004fe20000010802 */
[----:B----4-:R-:W-:-:S04]  /*57f0*/  F2FP.PACK_AB R99, R214, R41 ;  /* 0x00000029d663723e */ /* 0x010fc800000000ff */
[----:B------:R1:W-:Y:S03]  /*5800*/  MUFU.EX2 R20, R3 ;  /* 0x0000000300147308 */ /* 0x0003e60000000800 */
[C---:B------:R-:W-:Y:S08]  /*5810*/  HMMA.16816.F32 R112, R96.reuse, R152, R112 ;  /* 0x000000986070723c */ /* 0x040ff00000001870 */
[----:B------:R-:W-:Y:S01]  /*5820*/  HMMA.16816.F32 R108, R96, R154, R36 ;  /* 0x0000009a606c723c */ /* 0x000fe20000001824 */
[----:B-1----:R-:W-:-:S04]  /*5830*/  FFMA.FTZ R3, R129, c[0x0][0x2d0], -R2 ;  /* 0x0000b40081037a23 */ /* 0x002fc80000010802 */
[----:B------:R1:W2:Y:S03]  /*5840*/  MUFU.EX2 R21, R3 ;  /* 0x0000000300157308 */ /* 0x0002a60000000800 */
[C---:B---3--:R-:W-:Y:S01]  /*5850*/  HMMA.16816.F32 R52, R96.reuse, R60, R164 ;  /* 0x0000003c6034723c */ /* 0x048fe200000018a4 */
[--C-:B-1----:R-:W-:Y:S01]  /*5860*/  FFMA.FTZ R3, R126, c[0x0][0x2d0], -R2.reuse ;  /* 0x0000b4007e037a23 */ /* 0x102fe20000010802 */
[----:B--2---:R-:W-:Y:S01]  /*5870*/  F2FP.PACK_AB R92, R21, R20 ;  /* 0x00000014155c723e */ /* 0x004fe200000000ff */
[----:B------:R-:W-:Y:S02]  /*5880*/  FFMA.FTZ R2, R124, c[0x0][0x2d0], -R2 ;  /* 0x0000b4007c027a23 */ /* 0x000fe40000010802 */
[----:B------:R1:W-:Y:S03]  /*5890*/  MUFU.EX2 R22, R3 ;  /* 0x0000000300167308 */ /* 0x0003e60000000800 */
[----:B------:R-:W-:Y:S05]  /*58a0*/  HMMA.16816.F32 R124, R96, R138, R80 ;  /* 0x0000008a607c723c */ /* 0x000fea0000001850 */
[----:B------:R2:W3:Y:S01]  /*58b0*/  MUFU.EX2 R233, R2 ;  /* 0x0000000200e97308 */ /* 0x0004e20000000800 */
[----:B-1----:R-:W-:-:S07]  /*58c0*/  FFMA.FTZ R3, R130, c[0x0][0x2d0], -R0 ;  /* 0x0000b40082037a23 */ /* 0x002fce0000010800 */
[----:B------:R-:W-:Y:S01]  /*58d0*/  MUFU.EX2 R11, R3 ;  /* 0x00000003000b7308 */ /* 0x000fe20000000800 */
[----:B--2---:R-:W-:Y:S01]  /*58e0*/  FFMA.FTZ R2, R133, c[0x0][0x2d0], -R0 ;  /* 0x0000b40085027a23 */ /* 0x004fe20000010800 */
[----:B---3--:R-:W-:-:S06]  /*58f0*/  F2FP.PACK_AB R94, R233, R22 ;  /* 0x00000016e95e723e */ /* 0x008fcc00000000ff */
[----:B------:R1:W-:Y:S02]  /*5900*/  MUFU.EX2 R10, R2 ;  /* 0x00000002000a7308 */ /* 0x0003e40000000800 */
[--C-:B-1----:R-:W-:Y:S02]  /*5910*/  FFMA.FTZ R2, R132, c[0x0][0x2d0], -R0.reuse ;  /* 0x0000b40084027a23 */ /* 0x102fe40000010800 */
[----:B------:R-:W-:-:S04]  /*5920*/  FFMA.FTZ R0, R128, c[0x0][0x2d0], -R0 ;  /* 0x0000b40080007a23 */ /* 0x000fc80000010800 */
[----:B------:R-:W1:Y:S01]  /*5930*/  MUFU.EX2 R9, R2 ;  /* 0x0000000200097308 */ /* 0x000e620000000800 */
[----:B------:R-:W-:Y:S07]  /*5940*/  HMMA.16816.F32 R128, R96, R136, R148 ;  /* 0x000000886080723c */ /* 0x000fee0000001894 */
[----:B------:R-:W2:Y:S01]  /*5950*/  MUFU.EX2 R234, R0 ;  /* 0x0000000000ea7308 */ /* 0x000ea20000000800 */
[----:B-1----:R-:W-:Y:S01]  /*5960*/  F2FP.PACK_AB R93, R9, R10 ;  /* 0x0000000a095d723e */ /* 0x002fe200000000ff */
[----:B------:R-:W-:-:S02]  /*5970*/  FADD.FTZ R2, R145, R144 ;  /* 0x0000009091027221 */ /* 0x000fc40000010000 */
[----:B------:R-:W1:Y:S02]  /*5980*/  LDSM.16.MT88.4 R144, [R180+0x800] ;  /* 0x00080000b490783b */ /* 0x000e640000004200 */
[----:B------:R-:W-:Y:S02]  /*5990*/  FADD.FTZ R3, R193, R2 ;  /* 0x00000002c1037221 */ /* 0x000fe40000010000 */
[----:B------:R-:W-:Y:S01]  /*59a0*/  FADD.FTZ R2, R206, R8 ;  /* 0x00000008ce027221 */ /* 0x000fe20000010000 */
[----:B--2---:R-:W-:Y:S01]  /*59b0*/  F2FP.PACK_AB R95, R234, R11 ;  /* 0x0000000bea5f723e */ /* 0x004fe200000000ff */
[----:B------:R-:W-:Y:S02]  /*59c0*/  FADD.FTZ R0, R194, R4 ;  /* 0x00000004c2007221 */ /* 0x000fe40000010000 */
[----:B------:R-:W2:Y:S01]  /*59d0*/  LDSM.16.MT88.4 R4, [R180+0x2000] ;  /* 0x00200000b404783b */ /* 0x000ea20000004200 */
        /* <DEDUP_REMOVED lines=8> */
[----:B------:R-:W3:Y:S01]  /*5a60*/  LDSM.16.MT88.4 R76, [R107+0x2000] ;  /* 0x002000006b4c783b */ /* 0x000ee20000004200 */
[----:B------:R-:W-:Y:S02]  /*5a70*/  FADD.FTZ R0, R222, R0 ;  /* 0x00000000de007221 */ /* 0x000fe40000010000 */
[----:B------:R-:W-:Y:S02]  /*5a80*/  FADD.FTZ R3, R217, R3 ;  /* 0x00000003d9037221 */ /* 0x000fe40000010000 */
[----:B------:R-:W-:-:S02]  /*5a90*/  FADD.FTZ R2, R210, R2 ;  /* 0x00000002d2027221 */ /* 0x000fc40000010000 */
[----:B------:R-:W-:Y:S01]  /*5aa0*/  HMMA.16816.F32 R148, R92, R152, R88 ;  /* 0x000000985c94723c */ /* 0x000fe20000001858 */
[----:B------:R-:W-:Y:S02]  /*5ab0*/  FADD.FTZ R0, R223, R0 ;  /* 0x00000000df007221 */ /* 0x000fe40000010000 */
[----:B------:R-:W-:-:S05]  /*5ac0*/  FADD.FTZ R3, R218, R3 ;  /* 0x00000003da037221 */ /* 0x000fca0000010000 */
[----:B------:R-:W-:Y:S08]  /*5ad0*/  HMMA.16816.F32 R152, R92, R154, R64 ;  /* 0x0000009a5c98723c */ /* 0x000ff00000001840 */
[C---:B-1----:R-:W-:Y:S08]  /*5ae0*/  HMMA.16816.F32 R120, R96.reuse, R144, R116 ;  /* 0x000000906078723c */ /* 0x042ff00000001874 */
[-C--:B--2---:R-:W-:Y:S08]  /*5af0*/  HMMA.16816.F32 R84, R96, R4.reuse, R84 ;  /* 0x000000046054723c */ /* 0x084ff00000001854 */
[C---:B------:R-:W-:Y:S07]  /*5b00*/  HMMA.16816.F32 R88, R92.reuse, R4, R168 ;  /* 0x000000045c58723c */ /* 0x040fee00000018a8 */
        /* <DEDUP_REMOVED lines=11> */
[----:B------:R-:W-:Y:S01]  /*5bc0*/  HMMA.16816.F32 R144, R92, R146, R68 ;  /* 0x000000925c90723c */ /* 0x000fe20000001844 */
[----:B------:R-:W-:Y:S02]  /*5bd0*/  FADD.FTZ R4, R42, R2 ;  /* 0x000000022a047221 */ /* 0x000fe40000010000 */
[----:B------:R-:W-:Y:S02]  /*5be0*/  FADD.FTZ R5, R205, R5 ;  /* 0x00000005cd057221 */ /* 0x000fe40000010000 */
[----:B------:R-:W-:Y:S02]  /*5bf0*/  FADD.FTZ R0, R23, R0 ;  /* 0x0000000017007221 */ /* 0x000fe40000010000 */
[----:B------:R-:W-:Y:S01]  /*5c00*/  FADD.FTZ R2, R203, R5 ;  /* 0x00000005cb027221 */ /* 0x000fe20000010000 */
[----:B---3--:R-:W-:Y:S01]  /*5c10*/  HMMA.16816.F32 R80, R96, R78, R56 ;  /* 0x0000004e6050723c */ /* 0x008fe20000001838 */
        /* <DEDUP_REMOVED lines=14> */
[----:B------:R-:W-:Y:S01]  /*5d00*/  HMMA.16816.F32 R56, R92, R60, R176 ;  /* 0x0000003c5c38723c */ /* 0x000fe200000018b0 */
[----:B------:R-:W-:-:S02]  /*5d10*/  FADD.FTZ R233, R233, R2 ;  /* 0x00000002e9e97221 */ /* 0x000fc40000010000 */
[----:B------:R-:W-:-:S05]  /*5d20*/  FADD.FTZ R234, R234, R0 ;  /* 0x00000000eaea7221 */ /* 0x000fca0000010000 */
[C---:B------:R-:W-:Y:S08]  /*5d30*/  HMMA.16816.F32 R72, R92.reuse, R76, R172 ;  /* 0x0000004c5c48723c */ /* 0x040ff000000018ac */
[C---:B------:R-:W-:Y:S08]  /*5d40*/  HMMA.16816.F32 R60, R92.reuse, R62, R28 ;  /* 0x0000003e5c3c723c */ /* 0x040ff0000000181c */
[----:B------:R-:W-:Y:S08]  /*5d50*/  HMMA.16816.F32 R76, R92, R78, R24 ;  /* 0x0000004e5c4c723c */ /* 0x000ff00000001818 */
[-C--:B------:R-:W-:Y:S08]  /*5d60*/  HMMA.16816.F32 R96, R96, R6.reuse, R16 ;  /* 0x000000066060723c */ /* 0x080ff00000001810 */
[----:B------:R-:W-:Y:S01]  /*5d70*/  HMMA.16816.F32 R92, R92, R6, R12 ;  /* 0x000000065c5c723c */ /* 0x000fe2000000180c */
[----:B------:R-:W-:Y:S07]  /*5d80*/  @!UPT UIADD3 URZ, URZ, URZ, URZ ;  /* 0x0000003f3f3ff290 */ /* 0x000fee000fffe03f */
[----:B------:R-:W-:Y:S11]  /*5d90*/  @!P0 BRA `(.L_x_65) ;  /* 0x000030d000008947 */ /* 0x000ff60003800000 */
.L_x_77:
[----:B------:R-:W-:Y:S04]  /*5da0*/  DEPBAR.LE SB0, 0x0 ;  /* 0x000080000000791a */ /* 0x000fe80000000000 */
[----:B------:R-:W-:Y:S01]  /*5db0*/  WARPSYNC 0xffffffff ;  /* 0xffffffff00007948 */ /* 0x000fe20003800000 */
[----:B------:R-:W-:Y:S01]  /*5dc0*/  BAR.SYNC.DEFER_BLOCKING 0x0 ;  /* 0x0000000000007b1d */ /* 0x000fe20000010000 */
[----:B------:R-:W-:Y:S01]  /*5dd0*/  SHF.R.S32.HI R0, RZ, 0x1f, R201 ;  /* 0x0000001fff007819 */ /* 0x000fe200000114c9 */
[----:B------:R-:W-:Y:S01]  /*5de0*/  IMAD.WIDE.U32 R2, R201, c[0x0][0x208], RZ ;  /* 0x00008200c9027a25 */ /* 0x000fe200078e00ff */
[----:B------:R-:W-:Y:S02]  /*5df0*/  ISETP.GE.AND P6, PT, R237, c[0x0][0x1d4], PT ;  /* 0x00007500ed007a0c */ /* 0x000fe40003fc6270 */
[----:B------:R-:W-:Y:S01]  /*5e00*/  MOV R100, R103 ;  /* 0x0000006700647202 */ /* 0x000fe20000000f00 */
[----:B------:R-:W-:Y:S01]  /*5e10*/  IMAD R0, R0, c[0x0][0x208], RZ ;  /* 0x0000820000007a24 */ /* 0x000fe200078e02ff */
[----:B------:R-:W-:Y:S03]  /*5e20*/  MOV R105, R102 ;  /* 0x0000006600697202 */ /* 0x000fe60000000f00 */
[----:B------:R-:W-:Y:S04]  /*5e30*/  IMAD R0, R201, c[0x0][0x20c], R0 ;  /* 0x00008300c9007a24 */ /* 0x000fe800078e0200 */
[----:B------:R-:W-:Y:S01]  /*5e40*/  IMAD.IADD R3, R3, 0x1, R0 ;  /* 0x0000000103037824 */ /* 0x000fe200078e0200 */
[----:B------:R-:W-:Y:S03]  /*5e50*/  SHF.R.S32.HI R0, RZ, 0x1f, R200 ;  /* 0x0000001fff007819 */ /* 0x000fe600000114c8 */
[----:B------:R-:W-:Y:S04]  /*5e60*/  IMAD.WIDE.U32 R2, R200, c[0x0][0x218], R2 ;  /* 0x00008600c8027a25 */ /* 0x000fe800078e0002 */
[----:B------:R-:W-:Y:S01]  /*5e70*/  IMAD R4, R0, c[0x0][0x218], RZ ;  /* 0x0000860000047a24 */ /* 0x000fe200078e02ff */
[----:B------:R-:W-:Y:S01]  /*5e80*/  IADD3 R0, P0, R246, R2, RZ ;  /* 0x00000002f6007210 */ /* 0x000fe20007f1e0ff */
[----:B------:R1:W2:Y:S02]  /*5e90*/  LDSM.16.M88.4 R48, [R181] ;  /* 0x00000000b530783b */ /* 0x0002a40000000200 */
[----:B------:R-:W-:Y:S02]  /*5ea0*/  IMAD R4, R200, c[0x0][0x21c], R4 ;  /* 0x00008700c8047a24 */ /* 0x000fe400078e0204 */
[----:B------:R1:W3:Y:S03]  /*5eb0*/  LDSM.16.M88.4 R44, [R181+0x1000] ;  /* 0x00100000b52c783b */ /* 0x0002e60000000200 */
[----:B------:R-:W-:Y:S01]  /*5ec0*/  IADD3.X R2, R249, R3, R4, P0, !PT ;  /* 0x00000003f9027210 */ /* 0x000fe200007fe404 */
[----:B------:R1:W4:Y:S01]  /*5ed0*/  LDSM.16.M88.4 R16, [R106] ;  /* 0x000000006a10783b */ /* 0x0003220000000200 */
[C---:B------:R-:W-:Y:S03]  /*5ee0*/  LEA R11, P0, R0.reuse, c[0x0][0x1f8], 0x1 ;  /* 0x00007e00000b7a11 */ /* 0x040fe600078008ff */
[----:B------:R1:W1:Y:S01]  /*5ef0*/  LDSM.16.M88.4 R32, [R106+0x400] ;  /* 0x000400006a20783b */ /* 0x0002620000000200 */
[----:B------:R-:W-:Y:S01]  /*5f00*/  LEA.HI.X R10, R0, c[0x0][0x1fc], R2, 0x1, P0 ;  /* 0x00007f00000a7a11 */ /* 0x000fe200000f0c02 */
[----:B------:R-:W-:Y:S02]  /*5f10*/  IMAD.MOV.U32 R0, RZ, RZ, R104 ;  /* 0x000000ffff007224 */ /* 0x000fe400078e0068 */
[----:B------:R1:W1:Y:S04]  /*5f20*/  LDSM.16.M88.4 R156, [R106+0x800] ;  /* 0x000800006a9c783b */ /* 0x0002680000000200 */
[----:B------:R1:W1:Y:S04]  /*5f30*/  LDSM.16.M88.4 R160, [R182] ;  /* 0x00000000b6a0783b */ /* 0x0002680000000200 */
[----:B------:R1:W1:Y:S04]  /*5f40*/  LDSM.16.M88.4 R168, [R182+0x1000] ;  /* 0x00100000b6a8783b */ /* 0x0002680000000200 */
[----:B------:R1:W1:Y:S04]  /*5f50*/  LDSM.16.M88.4 R164, [R183] ;  /* 0x00000000b7a4783b */ /* 0x0002680000000200 */
[----:B------:R1:W1:Y:S04]  /*5f60*/  LDSM.16.M88.4 R172, [R191] ;  /* 0x00000000bfac783b */ /* 0x0002680000000200 */
[----:B------:R1:W1:Y:S01]  /*5f70*/  LDSM.16.M88.4 R176, [R190] ;  /* 0x00000000beb0783b */ /* 0x0002620000000200 */
[----:B------:R-:W-:-:S05]  /*5f80*/  BRA.DIV ~URZ, `(.L_x_66) ;  /* 0x00008ac27f007947 */ /* 0x000fca000b800000 */
[----:B------:R4:W3:Y:S02]  /*5f90*/  SHFL.IDX PT, R2, R10, RZ, 0x1c1f ;  /* 0x001c1fff0a027589 */ /* 0x0008e400000e0000 */
.L_x_160:
[----:B------:R-:W-:Y:S01]  /*5fa0*/  SHF.R.S32.HI R12, RZ, 0x1f, R237 ;  /* 0x0000001fff0c7819 */ /* 0x000fe200000114ed */
[----:B------:R-:W5:Y:S01]  /*5fb0*/  SHFL.IDX PT, R3, R11, RZ, 0x1c1f ;  /* 0x001c1fff0b037589 */ /* 0x000f6200000e0000 */
[----:B------:R-:W-:Y:S01]  /*5fc0*/  SHF.R.S32.HI R14, RZ, 0x1f, R204 ;  /* 0x0000001fff0e7819 */ /* 0x000fe200000114cc */
[----:B------:R-:W-:Y:S01]  /*5fd0*/  BSSY B0, `(.L_x_67) ;  /* 0x0000023000007945 */ /* 0x000fe20003800000 */
[----:B------:R-:W-:Y:S02]  /*5fe0*/  SHF.R.S32.HI R13, RZ, 0x1f, R236 ;  /* 0x0000001fff0d7819 */ /* 0x000fe400000114ec */
[CC--:B-----5:R-:W-:Y:S02]  /*5ff0*/  LEA R4, P0, R237.reuse, R3.reuse, 0x1 ;  /* 0x00000003ed047211 */ /* 0x0e0fe400078008ff */
[-C--:B------:R-:W-:Y:S02]  /*6000*/  LEA R8, P5, R204, R3.reuse, 0x1 ;  /* 0x00000003cc087211 */ /* 0x080fe400078a08ff */
[-C--:B---3--:R-:W-:Y:S02]  /*6010*/  LEA.HI.X R5, R237, R2.reuse, R12, 0x1, P0 ;  /* 0x00000002ed057211 */ /* 0x088fe400000f0c0c */
[----:B------:R-:W3:Y:S01]  /*6020*/  S2R R12, SR_TID.X ;  /* 0x00000000000c7919 */ /* 0x000ee20000002100 */
[----:B------:R-:W-:Y:S02]  /*6030*/  LEA R6, P2, R236, R3, 0x1 ;  /* 0x00000003ec067211 */ /* 0x000fe400078408ff */
[-C--:B------:R-:W-:Y:S02]  /*6040*/  LEA.HI.X R9, R204, R2.reuse, R14, 0x1, P5 ;  /* 0x00000002cc097211 */ /* 0x080fe400028f0c0e */
[----:B------:R-:W-:Y:S03]  /*6050*/  LEA.HI.X R7, R236, R2, R13, 0x1, P2 ;  /* 0x00000002ec077211 */ /* 0x000fe600010f0c0d */
[----:B------:R-:W-:Y:S01]  /*6060*/  @!PT LDS RZ, [RZ] ;  /* 0x00000000fffff984 */ /* 0x000fe20000000800 */
[----:B------:R-:W-:Y:S01]  /*6070*/  @!PT LDS RZ, [RZ] ;  /* 0x00000000fffff984 */ /* 0x000fe20000000800 */
[----:B------:R4:W-:Y:S04]  /*6080*/  LDGSTS.E.BYPASS.LTC128B.128 [R192+0x1880], [R8.64], !P4 ;  /* 0x0188000008c07fae */ /* 0x0009e8000e101d46 */
[----:B------:R4:W-:Y:S04]  /*6090*/  LDGSTS.E.BYPASS.LTC128B.128 [R192+0x2480], [R6.64], !P3 ;  /* 0x0248000006c07fae */ /* 0x0009e8000d901d46 */
[----:B------:R4:W-:Y:S01]  /*60a0*/  LDGSTS.E.BYPASS.LTC128B.128 [R192+0x3080], [R4.64], !P6 ;  /* 0x0308000004c07fae */ /* 0x0009e2000f101d46 */
[----:B---3--:R-:W-:Y:S11]  /*60b0*/  ISETP.GT.AND P0, PT, R12, 0x3f, PT ;  /* 0x0000003f0c00780c */ /* 0x008ff60003f04270 */
[----:B------:R-:W-:Y:S02]  /*60c0*/  @!UPT UIADD3 URZ, URZ, URZ, URZ ;  /* 0x0000003f3f3ff290 */ /* 0x000fe4000fffe03f */
[----:B------:R-:W-:-:S05]  /*60d0*/  @P0 BRA `(.L_x_68) ;  /* 0x0000012000000947 */ /* 0x000fca0003800000 */
[----:B------:R-:W-:-:S05]  /*60e0*/  BRA.DIV ~URZ, `(.L_x_69) ;  /* 0x000089d27f007947 */ /* 0x000fca000b800000 */
[----:B----4-:R3:W4:Y:S04]  /*60f0*/  SHFL.IDX PT, R4, R10, 0x1, 0x1c1f ;  /* 0x003c1f000a047f89 */ /* 0x01072800000e0000 */
[----:B------:R3:W2:Y:S02]  /*6100*/  SHFL.IDX PT, R2, R11, 0x1, 0x1c1f ;  /* 0x003c1f000b027f89 */ /* 0x0006a400000e0000 */
.L_x_161:
[-C--:B--2---:R-:W-:Y:S02]  /*6110*/  LEA R8, P5, R204, R2.reuse, 0x1 ;  /* 0x00000002cc087211 */ /* 0x084fe400078a08ff */
[----:B---3--:R-:W-:Y:S02]  /*6120*/  SHF.R.S32.HI R11, RZ, 0x1f, R204 ;  /* 0x0000001fff0b7819 */ /* 0x008fe400000114cc */
[----:B------:R-:W-:Y:S02]  /*6130*/  LEA R6, P2, R236, R2, 0x1 ;  /* 0x00000002ec067211 */ /* 0x000fe400078408ff */
[----:B----4-:R-:W-:Y:S02]  /*6140*/  LEA.HI.X R9, R204, R4, R11, 0x1, P5 ;  /* 0x00000004cc097211 */ /* 0x010fe400028f0c0b */
[----:B------:R-:W-:Y:S02]  /*6150*/  SHF.R.S32.HI R10, RZ, 0x1f, R236 ;  /* 0x0000001fff0a7819 */ /* 0x000fe400000114ec */
[C---:B------:R-:W-:Y:S01]  /*6160*/  LEA R2, P0, R237.reuse, R2, 0x1 ;  /* 0x00000002ed027211 */ /* 0x040fe200078008ff */
[----:B------:R-:W-:Y:S01]  /*6170*/  @!PT LDS RZ, [RZ] ;  /* 0x00000000fffff984 */ /* 0x000fe20000000800 */
[----:B------:R-:W-:Y:S01]  /*6180*/  @!PT LDS RZ, [RZ] ;  /* 0x00000000fffff984 */ /* 0x000fe20000000800 */
[----:B------:R-:W-:Y:S01]  /*6190*/  @!PT LDS RZ, [RZ] ;  /* 0x00000000fffff984 */ /* 0x000fe20000000800 */
[----:B------:R2:W-:Y:S01]  /*61a0*/  LDGSTS.E.BYPASS.LTC128B.128 [R192+0x2080], [R8.64], !P4 ;  /* 0x0208000008c07fae */ /* 0x0005e2000e101d46 */
[-C--:B------:R-:W-:Y:S02]  /*61b0*/  LEA.HI.X R7, R236, R4.reuse, R10, 0x1, P2 ;  /* 0x00000004ec077211 */ /* 0x080fe400010f0c0a */
[----:B------:R-:W-:Y:S03]  /*61c0*/  SHF.R.S32.HI R5, RZ, 0x1f, R237 ;  /* 0x0000001fff057819 */ /* 0x000fe600000114ed */
[----:B------:R2:W-:Y:S01]  /*61d0*/  LDGSTS.E.BYPASS.LTC128B.128 [R192+0x2c80], [R6.64], !P3 ;  /* 0x02c8000006c07fae */ /* 0x0005e2000d901d46 */
[----:B------:R-:W-:Y:S05]  /*61e0*/  LEA.HI.X R3, R237, R4, R5, 0x1, P0 ;  /* 0x00000004ed037211 */ /* 0x000fea00000f0c05 */
[----:B------:R2:W-:Y:S02]  /*61f0*/  LDGSTS.E.BYPASS.LTC128B.128 [R192+0x3880], [R2.64], !P6 ;  /* 0x0388000002c07fae */ /* 0x0005e4000f101d46 */
.L_x_68:
[----:B------:R-:W-:Y:S05]  /*6200*/  BSYNC B0 ;  /* 0x0000000000007941 */ /* 0x000fea0003800000 */
.L_x_67:
[----:B------:R-:W0:Y:S01]  /*6210*/  LDGDEPBAR ;  /* 0x00000000000079af */ /* 0x000e220000000000 */
[----:B------:R-:W-:Y:S01]  /*6220*/  WARPSYNC 0xffffffff ;  /* 0xffffffff00007948 */ /* 0x000fe20003800000 */
[-C--:B--2-4-:R-:W-:Y:S01]  /*6230*/  HMMA.16816.F32 R4, R48, R16.reuse, RZ ;  /* 0x000000103004723c */ /* 0x094fe200000018ff */
[----:B------:R-:W-:Y:S02]  /*6240*/  BSSY B0, `(.L_x_70) ;  /* 0x0000107000007945 */ /* 0x000fe40003800000 */
[----:B------:R-:W-:Y:S05]  /*6250*/  ISETP.GT.AND P0, PT, R209, R239, PT ;  /* 0x000000efd100720c */ /* 0x000fea0003f04270 */
[C---:B------:R-:W-:Y:S08]  /*6260*/  HMMA.16816.F32 R8, R44.reuse, R16, RZ ;  /* 0x000000102c08723c */ /* 0x040ff000000018ff */
[-C--:B------:R-:W-:Y:S08]  /*6270*/  HMMA.16816.F32 R12, R44, R18.reuse, RZ ;  /* 0x000000122c0c723c */ /* 0x080ff000000018ff */
[C---:B------:R-:W-:Y:S08]  /*6280*/  HMMA.16816.F32 R16, R48.reuse, R18, RZ ;  /* 0x000000123010723c */ /* 0x040ff000000018ff */
[-C--:B-1----:R-:W-:Y:S08]  /*6290*/  HMMA.16816.F32 R20, R48, R32.reuse, RZ ;  /* 0x000000203014723c */ /* 0x082ff000000018ff */
[C---:B------:R-:W-:Y:S08]  /*62a0*/  HMMA.16816.F32 R24, R44.reuse, R32, RZ ;  /* 0x000000202c18723c */ /* 0x040ff000000018ff */
[-C--:B------:R-:W-:Y:S08]  /*62b0*/  HMMA.16816.F32 R28, R44, R34.reuse, RZ ;  /* 0x000000222c1c723c */ /* 0x080ff000000018ff */
[C---:B------:R-:W-:Y:S08]  /*62c0*/  HMMA.16816.F32 R32, R48.reuse, R34, RZ ;  /* 0x000000223020723c */ /* 0x040ff000000018ff */
[-C--:B------:R-:W-:Y:S08]  /*62d0*/  HMMA.16816.F32 R36, R48, R156.reuse, RZ ;  /* 0x0000009c3024723c */ /* 0x080ff000000018ff */
[C---:B------:R-:W-:Y:S08]  /*62e0*/  HMMA.16816.F32 R40, R44.reuse, R156, RZ ;  /* 0x0000009c2c28723c */ /* 0x040ff000000018ff */
[-C--:B------:R-:W-:Y:S08]  /*62f0*/  HMMA.16816.F32 R44, R44, R158.reuse, RZ ;  /* 0x0000009e2c2c723c */ /* 0x080ff000000018ff */
[----:B------:R-:W-:Y:S01]  /*6300*/  HMMA.16816.F32 R48, R48, R158, RZ ;  /* 0x0000009e3030723c */ /* 0x000fe200000018ff */
[----:B------:R-:W-:Y:S07]  /*6310*/  LDSM.16.M88.4 R156, [R181+0x2000] ;  /* 0x00200000b59c783b */ /* 0x000fee0000000200 */
[-C--:B------:R-:W-:Y:S08]  /*6320*/  HMMA.16816.F32 R4, R160, R164.reuse, R4 ;  /* 0x000000a4a004723c */ /* 0x080ff00000001804 */
[C---:B------:R-:W-:Y:S08]  /*6330*/  HMMA.16816.F32 R8, R168.reuse, R164, R8 ;  /* 0x000000a4a808723c */ /* 0x040ff00000001808 */
[-C--:B------:R-:W-:Y:S08]  /*6340*/  HMMA.16816.F32 R12, R168, R166.reuse, R12 ;  /* 0x000000a6a80c723c */ /* 0x080ff0000000180c */
[C---:B------:R-:W-:Y:S01]  /*6350*/  HMMA.16816.F32 R16, R160.reuse, R166, R16 ;  /* 0x000000a6a010723c */ /* 0x040fe20000001810 */
[----:B------:R-:W1:Y:S07]  /*6360*/  LDSM.16.M88.4 R164, [R106+0xc00] ;  /* 0x000c00006aa4783b */ /* 0x000e6e0000000200 */
[-C--:B------:R-:W-:Y:S08]  /*6370*/  HMMA.16816.F32 R20, R160, R172.reuse, R20 ;  /* 0x000000aca014723c */ /* 0x080ff00000001814 */
[C---:B------:R-:W-:Y:S08]  /*6380*/  HMMA.16816.F32 R24, R168.reuse, R172, R24 ;  /* 0x000000aca818723c */ /* 0x040ff00000001818 */
[-C--:B------:R-:W-:Y:S08]  /*6390*/  HMMA.16816.F32 R28, R168, R174.reuse, R28 ;  /* 0x000000aea81c723c */ /* 0x080ff0000000181c */
[C---:B------:R-:W-:Y:S01]  /*63a0*/  HMMA.16816.F32 R32, R160.reuse, R174, R32 ;  /* 0x000000aea020723c */ /* 0x040fe20000001820 */
[----:B------:R-:W-:Y:S07]  /*63b0*/  LDSM.16.M88.4 R172, [R106+0x1400] ;  /* 0x001400006aac783b */ /* 0x000fee0000000200 */
[-C--:B------:R-:W-:Y:S08]  /*63c0*/  HMMA.16816.F32 R36, R160, R176.reuse, R36 ;  /* 0x000000b0a024723c */ /* 0x080ff00000001824 */
[C---:B------:R-:W-:Y:S08]  /*63d0*/  HMMA.16816.F32 R40, R168.reuse, R176, R40 ;  /* 0x000000b0a828723c */ /* 0x040ff00000001828 */
[-C--:B------:R-:W-:Y:S01]  /*63e0*/  HMMA.16816.F32 R44, R168, R178.reuse, R44 ;  /* 0x000000b2a82c723c */ /* 0x080fe2000000182c */
[----:B------:R-:W2:Y:S07]  /*63f0*/  LDSM.16.M88.4 R168, [R181+0x3000] ;  /* 0x00300000b5a8783b */ /* 0x000eae0000000200 */
[----:B------:R-:W-:Y:S01]  /*6400*/  HMMA.16816.F32 R48, R160, R178, R48 ;  /* 0x000000b2a030723c */ /* 0x000fe20000001830 */
[----:B------:R-:W3:Y:S07]  /*6410*/  LDSM.16.M88.4 R160, [R106+0x1000] ;  /* 0x001000006aa0783b */ /* 0x000eee0000000200 */
[-C--:B-1----:R-:W-:Y:S08]  /*6420*/  HMMA.16816.F32 R4, R156, R164.reuse, R4 ;  /* 0x000000a49c04723c */ /* 0x082ff00000001804 */
[C---:B--2---:R-:W-:Y:S08]  /*6430*/  HMMA.16816.F32 R8, R168.reuse, R164, R8 ;  /* 0x000000a4a808723c */ /* 0x044ff00000001808 */
[-C--:B------:R-:W-:Y:S08]  /*6440*/  HMMA.16816.F32 R12, R168, R166.reuse, R12 ;  /* 0x000000a6a80c723c */ /* 0x080ff0000000180c */
[C---:B------:R-:W-:Y:S01]  /*6450*/  HMMA.16816.F32 R16, R156.reuse, R166, R16 ;  /* 0x000000a69c10723c */ /* 0x040fe20000001810 */
[----:B------:R-:W-:Y:S07]  /*6460*/  LDSM.16.M88.4 R164, [R189] ;  /* 0x00000000bda4783b */ /* 0x000fee0000000200 */
[-C--:B---3--:R-:W-:Y:S08]  /*6470*/  HMMA.16816.F32 R20, R156, R160.reuse, R20 ;  /* 0x000000a09c14723c */ /* 0x088ff00000001814 */
[C---:B------:R-:W-:Y:S08]  /*6480*/  HMMA.16816.F32 R24, R168.reuse, R160, R24 ;  /* 0x000000a0a818723c */ /* 0x040ff00000001818 */
[-C--:B------:R-:W-:Y:S08]  /*6490*/  HMMA.16816.F32 R28, R168, R162.reuse, R28 ;  /* 0x000000a2a81c723c */ /* 0x080ff0000000181c */
[C---:B------:R-:W-:Y:S01]  /*64a0*/  HMMA.16816.F32 R32, R156.reuse, R162, R32 ;  /* 0x000000a29c20723c */ /* 0x040fe20000001820 */
[----:B------:R-:W1:Y:S07]  /*64b0*/  LDSM.16.M88.4 R160, [R182+0x2000] ;  /* 0x00200000b6a0783b */ /* 0x000e6e0000000200 */
[-C--:B------:R-:W-:Y:S08]  /*64c0*/  HMMA.16816.F32 R36, R156, R172.reuse, R36 ;  /* 0x000000ac9c24723c */ /* 0x080ff00000001824 */
[C---:B------:R-:W-:Y:S08]  /*64d0*/  HMMA.16816.F32 R40, R168.reuse, R172, R40 ;  /* 0x000000aca828723c */ /* 0x040ff00000001828 */
[-C--:B------:R-:W-:Y:S01]  /*64e0*/  HMMA.16816.F32 R44, R168, R174.reuse, R44 ;  /* 0x000000aea82c723c */ /* 0x080fe2000000182c */
[----:B------:R-:W2:Y:S07]  /*64f0*/  LDSM.16.M88.4 R168, [R182+0x3000] ;  /* 0x00300000b6a8783b */ /* 0x000eae0000000200 */
[----:B------:R-:W-:Y:S01]  /*6500*/  HMMA.16816.F32 R48, R156, R174, R48 ;  /* 0x000000ae9c30723c */ /* 0x000fe20000001830 */
[----:B------:R-:W3:Y:S07]  /*6510*/  LDSM.16.M88.4 R156, [R188] ;  /* 0x00000000bc9c783b */ /* 0x000eee0000000200 */
[-C--:B-1----:R-:W-:Y:S01]  /*6520*/  HMMA.16816.F32 R4, R160, R164.reuse, R4 ;  /* 0x000000a4a004723c */ /* 0x082fe20000001804 */
[----:B------:R-:W1:Y:S07]  /*6530*/  LDSM.16.M88.4 R172, [R187] ;  /* 0x00000000bbac783b */ /* 0x000e6e0000000200 */
[C---:B--2---:R-:W-:Y:S08]  /*6540*/  HMMA.16816.F32 R8, R168.reuse, R164, R8 ;  /* 0x000000a4a808723c */ /* 0x044ff00000001808 */
[-C--:B------:R-:W-:Y:S08]  /*6550*/  HMMA.16816.F32 R12, R168, R166.reuse, R12 ;  /* 0x000000a6a80c723c */ /* 0x080ff0000000180c */
[C---:B------:R-:W-:Y:S01]  /*6560*/  HMMA.16816.F32 R16, R160.reuse, R166, R16 ;  /* 0x000000a6a010723c */ /* 0x040fe20000001810 */
[----:B------:R-:W-:Y:S07]  /*6570*/  LDSM.16.M88.4 R164, [R106+0x1800] ;  /* 0x001800006aa4783b */ /* 0x000fee0000000200 */
[-C--:B---3--:R-:W-:Y:S08]  /*6580*/  HMMA.16816.F32 R20, R160, R156.reuse, R20 ;  /* 0x0000009ca014723c */ /* 0x088ff00000001814 */
[C---:B------:R-:W-:Y:S08]  /*6590*/  HMMA.16816.F32 R24, R168.reuse, R156, R24 ;  /* 0x0000009ca818723c */ /* 0x040ff00000001818 */
[-C--:B------:R-:W-:Y:S08]  /*65a0*/  HMMA.16816.F32 R28, R168, R158.reuse, R28 ;  /* 0x0000009ea81c723c */ /* 0x080ff0000000181c */
[C---:B------:R-:W-:Y:S01]  /*65b0*/  HMMA.16816.F32 R32, R160.reuse, R158, R32 ;  /* 0x0000009ea020723c */ /* 0x040fe20000001820 */
[----:B------:R-:W2:Y:S07]  /*65c0*/  LDSM.16.M88.4 R156, [R181+0x4000] ;  /* 0x00400000b59c783b */ /* 0x000eae0000000200 */
[-C--:B-1----:R-:W-:Y:S08]  /*65d0*/  HMMA.16816.F32 R36, R160, R172.reuse, R36 ;  /* 0x000000aca024723c */ /* 0x082ff00000001824 */
[C---:B------:R-:W-:Y:S08]  /*65e0*/  HMMA.16816.F32 R40, R168.reuse, R172, R40 ;  /* 0x000000aca828723c */ /* 0x040ff00000001828 */
[-C--:B------:R-:W-:Y:S01]  /*65f0*/  HMMA.16816.F32 R44, R168, R174.reuse, R44 ;  /* 0x000000aea82c723c */ /* 0x080fe2000000182c */
[----:B------:R-:W1:Y:S07]  /*6600*/  LDSM.16.M88.4 R168, [R181+0x5000] ;  /* 0x00500000b5a8783b */ /* 0x000e6e0000000200 */
[----:B------:R-:W-:Y:S01]  /*6610*/  HMMA.16816.F32 R48, R160, R174, R48 ;  /* 0x000000aea030723c */ /* 0x000fe20000001830 */
[----:B------:R-:W3:Y:S07]  /*6620*/  LDSM.16.M88.4 R160, [R106+0x1c00] ;  /* 0x001c00006aa0783b */ /* 0x000eee0000000200 */
[-C--:B--2---:R-:W-:Y:S01]  /*6630*/  HMMA.16816.F32 R4, R156, R164.reuse, R4 ;  /* 0x000000a49c04723c */ /* 0x084fe20000001804 */
[----:B------:R-:W2:Y:S07]  /*6640*/  LDSM.16.M88.4 R172, [R106+0x2000] ;  /* 0x002000006aac783b */ /* 0x000eae0000000200 */
[C---:B-1----:R-:W-:Y:S08]  /*6650*/  HMMA.16816.F32 R8, R168.reuse, R164, R8 ;  /* 0x000000a4a808723c */ /* 0x042ff00000001808 */
        /* <DEDUP_REMOVED lines=8> */
[-C--:B--2---:R-:W-:Y:S08]  /*66e0*/  HMMA.16816.F32 R36, R156, R172.reuse, R36 ;  /* 0x000000ac9c24723c */ /* 0x084ff00000001824 */
[C---:B------:R-:W-:Y:S08]  /*66f0*/  HMMA.16816.F32 R40, R168.reuse, R172, R40 ;  /* 0x000000aca828723c */ /* 0x040ff00000001828 */
[-C--:B------:R-:W-:Y:S01]  /*6700*/  HMMA.16816.F32 R44, R168, R174.reuse, R44 ;  /* 0x000000aea82c723c */ /* 0x080fe2000000182c */
[----:B------:R-:W2:Y:S07]  /*6710*/  LDSM.16.M88.4 R168, [R182+0x5000] ;  /* 0x00500000b6a8783b */ /* 0x000eae0000000200 */
[----:B------:R-:W-:Y:S08]  /*6720*/  HMMA.16816.F32 R48, R156, R174, R48 ;  /* 0x000000ae9c30723c */ /* 0x000ff00000001830 */
[-C--:B-1----:R-:W-:Y:S11]  /*6730*/  HMMA.16816.F32 R4, R160, R164.reuse, R4 ;  /* 0x000000a4a004723c */ /* 0x082ff60000001804 */
[----:B------:R-:W-:Y:S11]  /*6740*/  @!UPT UIADD3 URZ, URZ, URZ, URZ ;  /* 0x0000003f3f3ff290 */ /* 0x000ff6000fffe03f */
[----:B------:R-:W-:Y:S02]  /*6750*/  @!UPT UIADD3 URZ, URZ, URZ, URZ ;  /* 0x0000003f3f3ff290 */ /* 0x000fe4000fffe03f */
[----:B------:R-:W-:Y:S01]  /*6760*/  FMUL.FTZ R2, R4, c[0x0][0x320] ;  /* 0x0000c80004027a20 */ /* 0x000fe20000410000 */
[C---:B--2---:R-:W-:Y:S03]  /*6770*/  HMMA.16816.F32 R8, R168.reuse, R164, R8 ;  /* 0x000000a4a808723c */ /* 0x044fe60000001808 */
[----:B------:R1:W2:Y:S05]  /*6780*/  MUFU.TANH R176, R2 ;  /* 0x0000000200b07308 */ /* 0x0002aa0000002400 */
[-C--:B------:R-:W-:Y:S08]  /*6790*/  HMMA.16816.F32 R12, R168, R166.reuse, R12 ;  /* 0x000000a6a80c723c */ /* 0x080ff0000000180c */
[C---:B------:R-:W-:Y:S08]  /*67a0*/  HMMA.16816.F32 R16, R160.reuse, R166, R16 ;  /* 0x000000a6a010723c */ /* 0x040ff00000001810 */
[----:B------:R-:W-:Y:S04]  /*67b0*/  FMUL.FTZ R3, R11, c[0x0][0x320] ;  /* 0x0000c8000b037a20 */ /* 0x000fe80000410000 */
[----:B------:R3:W4:Y:S01]  /*67c0*/  MUFU.TANH R199, R3 ;  /* 0x0000000300c77308 */ /* 0x0007220000002400 */
[----:B-1----:R-:W-:Y:S02]  /*67d0*/  FMUL.FTZ R2, R5, c[0x0][0x320] ;  /* 0x0000c80005027a20 */ /* 0x002fe40000410000 */
[----:B------:R-:W-:Y:S07]  /*67e0*/  FMUL.FTZ R10, R10, c[0x0][0x320] ;  /* 0x0000c8000a0a7a20 */ /* 0x000fee0000410000 */
[----:B------:R1:W1:Y:S10]  /*67f0*/  MUFU.TANH R193, R2 ;  /* 0x0000000200c17308 */ /* 0x0002740000002400 */
[----:B------:R-:W2:Y:S01]  /*6800*/  MUFU.TANH R194, R10 ;  /* 0x0000000a00c27308 */ /* 0x000ea20000002400 */
[----:B---3--:R-:W-:Y:S09]  /*6810*/  FMUL.FTZ R3, R19, c[0x0][0x320] ;  /* 0x0000c80013037a20 */ /* 0x008ff20000410000 */
[----:B------:R-:W3:Y:S01]  /*6820*/  MUFU.TANH R158, R3 ;  /* 0x00000003009e7308 */ /* 0x000ee20000002400 */
[----:B-1----:R-:W-:Y:S09]  /*6830*/  FMUL.FTZ R2, R6, c[0x0][0x320] ;  /* 0x0000c80006027a20 */ /* 0x002ff20000410000 */
[----:B------:R1:W1:Y:S02]  /*6840*/  MUFU.TANH R178, R2 ;  /* 0x0000000200b27308 */ /* 0x0002640000002400 */
[----:B-1----:R-:W-:Y:S02]  /*6850*/  FMUL.FTZ R2, R7, c[0x0][0x320] ;  /* 0x0000c80007027a20 */ /* 0x002fe40000410000 */
[----:B------:R-:W1:Y:S06]  /*6860*/  LDSM.16.M88.4 R4, [R185] ;  /* 0x00000000b904783b */ /* 0x000e6c0000000200 */
[----:B------:R5:W1:Y:S02]  /*6870*/  MUFU.TANH R179, R2 ;  /* 0x0000000200b37308 */ /* 0x000a640000002400 */
[----:B-----5:R-:W-:Y:S02]  /*6880*/  FMUL.FTZ R2, R8, c[0x0][0x320] ;  /* 0x0000c80008027a20 */ /* 0x020fe40000410000 */
[----:B------:R-:W-:Y:S06]  /*6890*/  FMUL.FTZ R8, R18, c[0x0][0x320] ;  /* 0x0000c80012087a20 */ /* 0x000fec0000410000 */
[----:B------:R5:W2:Y:S10]  /*68a0*/  MUFU.TANH R198, R2 ;  /* 0x0000000200c67308 */ /* 0x000ab40000002400 */
[----:B------:R-:W2:Y:S01]  /*68b0*/  MUFU.TANH R159, R8 ;  /* 0x00000008009f7308 */ /* 0x000ea20000002400 */
[-C--:B-1----:R-:W-:Y:S08]  /*68c0*/  HMMA.16816.F32 R20, R160, R4.reuse, R20 ;  /* 0x00000004a014723c */ /* 0x082ff00000001814 */
[C---:B------:R-:W-:Y:S04]  /*68d0*/  HMMA.16816.F32 R24, R168.reuse, R4, R24 ;  /* 0x00000004a818723c */ /* 0x040fe80000001818 */
[----:B-----5:R-:W-:Y:S02]  /*68e0*/  FMUL.FTZ R2, R9, c[0x0][0x320] ;  /* 0x0000c80009027a20 */ /* 0x020fe40000410000 */
[----:B------:R-:W-:Y:S02]  /*68f0*/  FMUL.FTZ R9, R17, c[0x0][0x320] ;  /* 0x0000c80011097a20 */ /* 0x000fe40000410000 */
[-C--:B------:R-:W-:Y:S01]  /*6900*/  HMMA.16816.F32 R28, R168, R6.reuse, R28 ;  /* 0x00000006a81c723c */ /* 0x080fe2000000181c */
[----:B------:R1:W1:Y:S07]  /*6910*/  MUFU.TANH R195, R2 ;  /* 0x0000000200c37308 */ /* 0x00026e0000002400 */
[C---:B------:R-:W-:Y:S03]  /*6920*/  HMMA.16816.F32 R32, R160.reuse, R6, R32 ;  /* 0x00000006a020723c */ /* 0x040fe60000001820 */
[----:B------:R5:W2:Y:S05]  /*6930*/  MUFU.TANH R164, R9 ;  /* 0x0000000900a47308 */ /* 0x000aaa0000002400 */
[----:B------:R-:W-:Y:S04]  /*6940*/  FMUL.FTZ R3, R27, c[0x0][0x320] ;  /* 0x0000c8001b037a20 */ /* 0x000fe80000410000 */
[----:B------:R-:W-:Y:S01]  /*6950*/  FMUL.FTZ R4, R26, c[0x0][0x320] ;  /* 0x0000c8001a047a20 */ /* 0x000fe20000410000 */
[----:B------:R-:W2:Y:S01]  /*6960*/  MUFU.TANH R208, R3 ;  /* 0x0000000300d07308 */ /* 0x000ea20000002400 */
[----:B-1----:R-:W-:Y:S09]  /*6970*/  FMUL.FTZ R2, R12, c[0x0][0x320] ;  /* 0x0000c8000c027a20 */ /* 0x002ff20000410000 */
[----:B------:R1:W1:Y:S01]  /*6980*/  MUFU.TANH R175, R2 ;  /* 0x0000000200af7308 */ /* 0x0002620000002400 */
[----:B-----5:R-:W5:Y:S01]  /*6990*/  LDSM.16.M88.4 R8, [R184] ;  /* 0x00000000b808783b */ /* 0x020f620000000200 */
[----:B------:R-:W-:Y:S08]  /*69a0*/  DEPBAR.LE SB0, 0x0 ;  /* 0x000080000000791a */ /* 0x000ff00000000000 */
[----:B------:R-:W2:Y:S01]  /*69b0*/  MUFU.TANH R207, R4 ;  /* 0x0000000400cf7308 */ /* 0x000ea20000002400 */
[----:B------:R-:W-:Y:S01]  /*69c0*/  BAR.SYNC.DEFER_BLOCKING 0x0 ;  /* 0x0000000000007b1d */ /* 0x000fe20000010000 */
[----:B-1----:R-:W-:Y:S08]  /*69d0*/  FMUL.FTZ R2, R13, c[0x0][0x320] ;  /* 0x0000c8000d027a20 */ /* 0x002ff00000410000 */
[----:B------:R1:W1:Y:S01]  /*69e0*/  MUFU.TANH R177, R2 ;  /* 0x0000000200b17308 */ /* 0x0002620000002400 */
[-C--:B-----5:R-:W-:Y:S05]  /*69f0*/  HMMA.16816.F32 R36, R160, R8.reuse, R36 ;  /* 0x00000008a024723c */ /* 0x0a0fea0000001824 */
[----:B-1----:R-:W-:Y:S03]  /*6a00*/  FMUL.FTZ R2, R14, c[0x0][0x320] ;  /* 0x0000c8000e027a20 */ /* 0x002fe60000410000 */
[C---:B------:R-:W-:Y:S01]  /*6a10*/  HMMA.16816.F32 R40, R168.reuse, R8, R40 ;  /* 0x00000008a828723c */ /* 0x040fe20000001828 */
[----:B------:R1:W1:Y:S07]  /*6a20*/  MUFU.TANH R197, R2 ;  /* 0x0000000200c57308 */ /* 0x00026e0000002400 */
[-C--:B------:R-:W-:Y:S08]  /*6a30*/  HMMA.16816.F32 R44, R168, R10.reuse, R44 ;  /* 0x0000000aa82c723c */ /* 0x080ff0000000182c */
[----:B------:R-:W-:Y:S04]  /*6a40*/  HMMA.16816.F32 R48, R160, R10, R48 ;  /* 0x0000000aa030723c */ /* 0x000fe80000001830 */
[----:B-1----:R-:W-:Y:S04]  /*6a50*/  FMUL.FTZ R2, R15, c[0x0][0x320] ;  /* 0x0000c8000f027a20 */ /* 0x002fe80000410000 */
[----:B------:R1:W1:Y:S04]  /*6a60*/  MUFU.TANH R196, R2 ;  /* 0x0000000200c47308 */ /* 0x0002680000002400 */
[----:B-1----:R-:W-:Y:S06]  /*6a70*/  FMUL.FTZ R2, R16, c[0x0][0x320] ;  /* 0x0000c80010027a20 */ /* 0x002fec0000410000 */
[----:B------:R1:W1:Y:S02]  /*6a80*/  MUFU.TANH R174, R2 ;  /* 0x0000000200ae7308 */ /* 0x0002640000002400 */
[----:B-1----:R-:W-:Y:S08]  /*6a90*/  FMUL.FTZ R2, R20, c[0x0][0x320] ;  /* 0x0000c80014027a20 */ /* 0x002ff00000410000 */
        /* <DEDUP_REMOVED lines=58> */
[----:B------:R1:W1:Y:S01]  /*6e40*/  MUFU.TANH R12, R2 ;  /* 0x00000002000c7308 */ /* 0x0002620000002400 */
[----:B------:R-:W-:-:S05]  /*6e50*/  @!P0 BRA `(.L_x_71) ;  /* 0x0000045000008947 */ /* 0x000fca0003800000 */
[----:B-1234-:R-:W-:Y:S02]  /*6e60*/  IMAD.MOV.U32 R2, RZ, RZ, 0x1 ;  /* 0x00000001ff027424 */ /* 0x01efe400078e00ff */
[----:B------:R-:W-:Y:S02]  /*6e70*/  IMAD R3, R209, 0x30, R244 ;  /* 0x00000030d1037824 */ /* 0x000fe400078e02f4 */
[----:B------:R-:W-:Y:S01]  /*6e80*/  IMAD.MOV.U32 R200, RZ, RZ, RZ ;  /* 0x000000ffffc87224 */ /* 0x000fe200078e00ff */
[----:B------:R-:W-:Y:S01]  /*6e90*/  ISETP.NE.AND P0, PT, R2, c[0x0][0x2b8], PT ;  /* 0x0000ae0002007a0c */ /* 0x000fe20003f05270 */
[----:B------:R-:W-:Y:S05]  /*6ea0*/  IMAD R2, R235, 0x20, R238 ;  /* 0x00000020eb027824 */ /* 0x000fea00078e02ee */
[----:B------:R-:W-:Y:S05]  /*6eb0*/  IADD3 R3, R3, -0x30, R2 ;  /* 0xffffffd003037810 */ /* 0x000fea0007ffe002 */
[--C-:B------:R-:W-:Y:S02]  /*6ec0*/  IMAD.MOV.U32 R2, RZ, RZ, R3.reuse ;  /* 0x000000ffff027224 */ /* 0x100fe400078e0003 */
[----:B------:R-:W-:Y:S05]  /*6ed0*/  @P0 IMAD.HI.U32 R4, R3, c[0x0][0x2bc], RZ ;  /* 0x0000af0003040a27 */ /* 0x000fea00078e00ff */
[----:B------:R-:W-:Y:S04]  /*6ee0*/  @P0 SHF.R.U32.HI R2, RZ, c[0x0][0x2c0], R4 ;  /* 0x0000b000ff020a19 */ /* 0x000fe80000011604 */
[C---:B------:R-:W-:Y:S04]  /*6ef0*/  @!P1 IADD3 R5, P0, R2.reuse, R242, RZ ;  /* 0x000000f202059210 */ /* 0x040fe80007f1e0ff */
[----:B------:R-:W-:Y:S01]  /*6f00*/  @!P1 LEA.HI.X.SX32 R6, R2, R248, 0x1, P0 ;  /* 0x000000f802069211 */ /* 0x000fe200000f0eff */
[----:B------:R-:W-:Y:S01]  /*6f10*/  IMAD.MOV R2, RZ, RZ, -R2 ;  /* 0x000000ffff027224 */ /* 0x000fe200078e0a02 */
[C---:B------:R-:W-:Y:S03]  /*6f20*/  @!P1 LEA R4, P0, R5.reuse, c[0x0][0x2a0], 0x2 ;  /* 0x0000a80005049a11 */ /* 0x040fe600078010ff */
[----:B------:R-:W-:Y:S01]  /*6f30*/  IMAD R201, R2, c[0x0][0x2b8], R3 ;  /* 0x0000ae0002c97a24 */ /* 0x000fe200078e0203 */
[----:B------:R-:W-:Y:S04]  /*6f40*/  @!P1 LEA.HI.X R5, R5, c[0x0][0x2a4], R6, 0x2, P0 ;  /* 0x0000a90005059a11 */ /* 0x000fe800000f1406 */
[----:B------:R-:W-:Y:S01]  /*6f50*/  SHF.R.S32.HI R2, RZ, 0x1f, R201 ;  /* 0x0000001fff027819 */ /* 0x000fe200000114c9 */
[----:B------:R1:W2:Y:S04]  /*6f60*/  @!P1 LDG.E R200, [R4.64] ;  /* 0x0000000604c89981 */ /* 0x0002a8000c1e1900 */
[----:B-1----:R-:W-:Y:S01]  /*6f70*/  IMAD R4, R2, c[0x0][0x1e0], RZ ;  /* 0x0000780002047a24 */ /* 0x002fe200078e02ff */
[----:B------:R-:W-:Y:S01]  /*6f80*/  IADD3 R5, -R238, 0x30, RZ ;  /* 0x00000030ee057810 */ /* 0x000fe20007ffe1ff */
[----:B------:R-:W-:Y:S03]  /*6f90*/  IMAD.WIDE.U32 R2, R201, c[0x0][0x1e0], RZ ;  /* 0x00007800c9027a25 */ /* 0x000fe600078e00ff */
[----:B------:R-:W-:Y:S01]  /*6fa0*/  ISETP.GE.AND P5, PT, R5, 0x1, PT ;  /* 0x000000010500780c */ /* 0x000fe20003fa6270 */
[----:B------:R-:W-:Y:S04]  /*6fb0*/  IMAD R4, R201, c[0x0][0x1e4], R4 ;  /* 0x00007900c9047a24 */ /* 0x000fe800078e0204 */
[----:B------:R-:W-:Y:S01]  /*6fc0*/  IMAD.IADD R3, R3, 0x1, R4 ;  /* 0x0000000103037824 */ /* 0x000fe200078e0204 */
[----:B--2---:R-:W-:Y:S03]  /*6fd0*/  SHF.R.S32.HI R4, RZ, 0x1f, R200 ;  /* 0x0000001fff047819 */ /* 0x004fe600000114c8 */
[----:B------:R-:W-:Y:S04]  /*6fe0*/  IMAD.WIDE.U32 R2, R200, c[0x0][0x1f0], R2 ;  /* 0x00007c00c8027a25 */ /* 0x000fe800078e0002 */
[----:B------:R-:W-:Y:S01]  /*6ff0*/  IMAD R4, R4, c[0x0][0x1f0], RZ ;  /* 0x00007c0004047a24 */ /* 0x000fe200078e02ff */
[----:B------:R-:W-:Y:S03]  /*7000*/  IADD3 R2, P2, R240, R2, RZ ;  /* 0x00000002f0027210 */ /* 0x000fe60007f5e0ff */
[----:B------:R-:W-:Y:S01]  /*7010*/  IMAD R4, R200, c[0x0][0x1f4], R4 ;  /* 0x00007d00c8047a24 */ /* 0x000fe200078e0204 */
[C---:B------:R-:W-:Y:S04]  /*7020*/  LEA R11, P0, R2.reuse, c[0x0][0x1c8], 0x1 ;  /* 0x00007200020b7a11 */ /* 0x040fe800078008ff */
[----:B------:R-:W-:Y:S04]  /*7030*/  IADD3.X R3, R245, R3, R4, P2, !PT ;  /* 0x00000003f5037210 */ /* 0x000fe800017fe404 */
[----:B------:R-:W-:Y:S01]  /*7040*/  LEA.HI.X R10, R2, c[0x0][0x1cc], R3, 0x1, P0 ;  /* 0x00007300020a7a11 */ /* 0x000fe200000f0c03 */
[----:B------:R-:W-:-:S05]  /*7050*/  BRA.DIV ~URZ, `(.L_x_72) ;  /* 0x00007b327f007947 */ /* 0x000fca000b800000 */
[----:B------:R1:W2:Y:S02]  /*7060*/  SHFL.IDX PT, R4, R10, RZ, 0x1c1f ;  /* 0x001c1fff0a047589 */ /* 0x0002a400000e0000 */
.L_x_162:
[----:B------:R-:W-:-:S05]  /*7070*/  BRA.DIV ~URZ, `(.L_x_73) ;  /* 0x00007b827f007947 */ /* 0x000fca000b800000 */
[----:B------:R3:W4:Y:S02]  /*7080*/  SHFL.IDX PT, R2, R11, RZ, 0x1c1f ;  /* 0x001c1fff0b027589 */ /* 0x00072400000e0000 */
.L_x_163:
[----:B------:R-:W-:Y:S02]  /*7090*/  SHF.R.S32.HI R3, RZ, 0x1f, R204 ;  /* 0x0000001fff037819 */ /* 0x000fe400000114cc */
[-C--:B----4-:R-:W-:Y:S02]  /*70a0*/  @P5 LEA R8, P0, R204, R2.reuse, 0x1 ;  /* 0x00000002cc085211 */ /* 0x090fe400078008ff */
[----:B------:R-:W-:Y:S02]  /*70b0*/  @P5 LEA R6, P2, R236, R2, 0x1 ;  /* 0x00000002ec065211 */ /* 0x000fe400078408ff */
[----:B--2---:R-:W-:Y:S02]  /*70c0*/  @P5 LEA.HI.X R9, R204, R4, R3, 0x1, P0 ;  /* 0x00000004cc095211 */ /* 0x004fe400000f0c03 */
[----:B------:R-:W-:Y:S02]  /*70d0*/  SHF.R.S32.HI R30, RZ, 0x1f, R236 ;  /* 0x0000001fff1e7819 */ /* 0x000fe400000114ec */
[C---:B------:R-:W-:Y:S01]  /*70e0*/  @P5 LEA R2, P0, R237.reuse, R2, 0x1 ;  /* 0x00000002ed025211 */ /* 0x040fe200078008ff */
[----:B------:R-:W-:Y:S01]  /*70f0*/  @!PT LDS RZ, [RZ] ;  /* 0x00000000fffff984 */ /* 0x000fe20000000800 */
[----:B------:R-:W-:Y:S01]  /*7100*/  @!PT LDS RZ, [RZ] ;  /* 0x00000000fffff984 */ /* 0x000fe20000000800 */
[----:B------:R-:W-:Y:S01]  /*7110*/  @!PT LDS RZ, [RZ] ;  /* 0x00000000fffff984 */ /* 0x000fe20000000800 */
[----:B------:R2:W-:Y:S01]  /*7120*/  @P5 LDGSTS.E.BYPASS.LTC128B.128 [R192+0x3c80], [R8.64], !P4 ;  /* 0x03c8000008c05fae */ /* 0x0005e2000e101d46 */
[-C--:B------:R-:W-:Y:S02]  /*7130*/  @P5 LEA.HI.X R7, R236, R4.reuse, R30, 0x1, P2 ;  /* 0x00000004ec075211 */ /* 0x080fe400010f0c1e */
[----:B------:R-:W-:Y:S03]  /*7140*/  SHF.R.S32.HI R29, RZ, 0x1f, R237 ;  /* 0x0000001fff1d7819 */ /* 0x000fe600000114ed */
[----:B------:R2:W-:Y:S01]  /*7150*/  @P5 LDGSTS.E.BYPASS.LTC128B.128 [R192+0x4880], [R6.64], !P3 ;  /* 0x0488000006c05fae */ /* 0x0005e2000d901d46 */
[----:B------:R-:W-:Y:S02]  /*7160*/  @P5 LEA.HI.X R3, R237, R4, R29, 0x1, P0 ;  /* 0x00000004ed035211 */ /* 0x000fe400000f0c1d */
[----:B------:R-:W-:Y:S03]  /*7170*/  ISETP.GE.AND P0, PT, R5, 0x21, PT ;  /* 0x000000210500780c */ /* 0x000fe60003f06270 */
[----:B------:R2:W-:Y:S01]  /*7180*/  @P5 LDGSTS.E.BYPASS.LTC128B.128 [R192+0x5480], [R2.64], !P6 ;  /* 0x0548000002c05fae */ /* 0x0005e2000f101d46 */
[----:B------:R-:W-:-:S05]  /*7190*/  BRA.DIV ~URZ, `(.L_x_74) ;  /* 0x00007ad27f007947 */ /* 0x000fca000b800000 */
[----:B------:R4:W1:Y:S04]  /*71a0*/  SHFL.IDX PT, R4, R10, 0x1, 0x1c1f ;  /* 0x003c1f000a047f89 */ /* 0x00086800000e0000 */
[----:B--2---:R4:W2:Y:S02]  /*71b0*/  SHFL.IDX PT, R2, R11, 0x1, 0x1c1f ;  /* 0x003c1f000b027f89 */ /* 0x0048a400000e0000 */
.L_x_164:
[-C--:B--2---:R-:W-:Y:S02]  /*71c0*/  @P0 LEA R8, P2, R204, R2.reuse, 0x1 ;  /* 0x00000002cc080211 */ /* 0x084fe400078408ff */
[----:B------:R-:W-:Y:S02]  /*71d0*/  SHF.R.S32.HI R3, RZ, 0x1f, R204 ;  /* 0x0000001fff037819 */ /* 0x000fe400000114cc */
[----:B------:R-:W-:Y:S02]  /*71e0*/  @P0 LEA R6, P5, R236, R2, 0x1 ;  /* 0x00000002ec060211 */ /* 0x000fe400078a08ff */
[----:B-1----:R-:W-:Y:S02]  /*71f0*/  @P0 LEA.HI.X R9, R204, R4, R3, 0x1, P2 ;  /* 0x00000004cc090211 */ /* 0x002fe400010f0c03 */
[----:B----4-:R-:W-:Y:S02]  /*7200*/  SHF.R.S32.HI R10, RZ, 0x1f, R236 ;  /* 0x0000001fff0a7819 */ /* 0x010fe400000114ec */
        /* <DEDUP_REMOVED lines=8> */
[----:B------:R-:W-:Y:S05]  /*7290*/  @P0 LEA.HI.X R3, R237, R4, R5, 0x1, P2 ;  /* 0x00000004ed030211 */ /* 0x000fea00010f0c05 */
[----:B------:R1:W-:Y:S02]  /*72a0*/  @P0 LDGSTS.E.BYPASS.LTC128B.128 [R192+0x5c80], [R2.64], !P6 ;  /* 0x05c8000002c00fae */ /* 0x0003e4000f101d46 */
.L_x_71:
[----:B--234-:R-:W-:Y:S05]  /*72b0*/  BSYNC B0 ;  /* 0x0000000000007941 */ /* 0x01cfea0003800000 */
.L_x_70:
[----:B------:R-:W-:Y:S01]  /*72c0*/  FMNMX.FTZ R5, R176, R104, !PT ;  /* 0x00000068b0057209 */ /* 0x000fe20007810000 */
[----:B------:R-:W0:Y:S01]  /*72d0*/  LDGDEPBAR ;  /* 0x00000000000079af */ /* 0x000e220000000000 */
[----:B------:R-:W-:Y:S02]  /*72e0*/  FMNMX.FTZ R4, R178, R103, !PT ;  /* 0x00000067b2047209 */ /* 0x000fe40007810000 */
[----:B-1----:R-:W-:Y:S02]  /*72f0*/  FMNMX.FTZ R3, R198, R102, !PT ;  /* 0x00000066c6037209 */ /* 0x002fe40007810000 */
        /* <DEDUP_REMOVED lines=45> */
[----:B------:R-:W-:-:S05]  /*75d0*/  BRA.DIV ~URZ, `(.L_x_75) ;  /* 0x000077627f007947 */ /* 0x000fca000b800000 */
[----:B------:R1:W2:Y:S02]  /*75e0*/  SHFL.BFLY PT, R2, R4, 0x2, 0x1f ;  /* 0x0c401f0004027f89 */ /* 0x0002a400000e0000 */
.L_x_165:
[----:B--2---:R-:W-:Y:S01]  /*75f0*/  FMNMX.FTZ R6, R4, R2, !PT ;  /* 0x0000000204067209 */ /* 0x004fe20007810000 */
[----:B------:R-:W-:-:S05]  /*7600*/  BRA.DIV ~URZ, `(.L_x_76) ;  /* 0x000077827f007947 */ /* 0x000fca000b800000 */
[----:B------:R-:W-:Y:S04]  /*7610*/  SHFL.BFLY PT, R3, R5, 0x2, 0x1f ;  /* 0x0c401f0005037f89 */ /* 0x000fe800000e0000 */
[----:B------:R-:W-:Y:S04]  /*7620*/  SHFL.BFLY PT, R2, R7, 0x2, 0x1f ;  /* 0x0c401f0007027f89 */ /* 0x000fe800000e0000 */
[----:B-1----:R-:W1:Y:S02]  /*7630*/  SHFL.BFLY PT, R4, R8, 0x2, 0x1f ;  /* 0x0c401f0008047f89 */ /* 0x002e6400000e0000 */
[----:B-1----:R-:W-:Y:S02]  /*7640*/  FMNMX.FTZ R4, R8, R4, !PT ;  /* 0x0000000408047209 */ /* 0x002fe40007810000 */
[----:B------:R-:W-:Y:S02]  /*7650*/  FMNMX.FTZ R3, R5, R3, !PT ;  /* 0x0000000305037209 */ /* 0x000fe40007810000 */
[----:B------:R-:W-:Y:S02]  /*7660*/  FMNMX.FTZ R5, R7, R2, !PT ;  /* 0x0000000207057209 */ /* 0x000fe40007810000 */
[----:B------:R-:W1:Y:S04]  /*7670*/  SHFL.BFLY PT, R7, R6, 0x1, 0x1f ;  /* 0x0c201f0006077f89 */ /* 0x000e6800000e0000 */
[----:B------:R-:W2:Y:S04]  /*7680*/  SHFL.BFLY PT, R9, R3, 0x1, 0x1f ;  /* 0x0c201f0003097f89 */ /* 0x000ea800000e0000 */
[----:B------:R-:W3:Y:S04]  /*7690*/  SHFL.BFLY PT, R10, R5, 0x1, 0x1f ;  /* 0x0c201f00050a7f89 */ /* 0x000ee800000e0000 */
[----:B------:R4:W4:Y:S01]  /*76a0*/  SHFL.BFLY PT, R2, R4, 0x1, 0x1f ;  /* 0x0c201f0004027f89 */ /* 0x00092200000e0000 */
[----:B-1----:R-:W-:Y:S02]  /*76b0*/  FMNMX.FTZ R104, R6, R7, !PT ;  /* 0x0000000706687209 */ /* 0x002fe40007810000 */
[----:B--2---:R-:W-:Y:S02]  /*76c0*/  FMNMX.FTZ R103, R3, R9, !PT ;  /* 0x0000000903677209 */ /* 0x004fe40007810000 */
[----:B---3--:R-:W-:Y:S02]  /*76d0*/  FMNMX.FTZ R102, R5, R10, !PT ;  /* 0x0000000a05667209 */ /* 0x008fe40007810000 */
.L_x_166:
[----:B------:R-:W-:Y:S01]  /*76e0*/  FADD.FTZ R0, -R104, R0 ;  /* 0x0000000068007221 */ /* 0x000fe20000010100 */
[----:B----4-:R-:W-:Y:S01]  /*76f0*/  FMNMX.FTZ R2, R2, R4, !PT ;  /* 0x0000000402027209 */ /* 0x010fe20007810000 */
[----:B------:R-:W-:Y:S01]  /*7700*/  FMUL.FTZ R7, R104, c[0x0][0x2d0] ;  /* 0x0000b40068077a20 */ /* 0x000fe20000410000 */
[----:B------:R-:W-:Y:S01]  /*7710*/  WARPSYNC 0xffffffff ;  /* 0xffffffff00007948 */ /* 0x000fe20003800000 */
[----:B------:R-:W-:Y:S01]  /*7720*/  FMUL.FTZ R0, R0, c[0x0][0x2d0] ;  /* 0x0000b40000007a20 */ /* 0x000fe20000410000 */
[----:B------:R-:W-:Y:S01]  /*7730*/  LDSM.16.MT88.4 R40, [R180] ;  /* 0x00000000b428783b */ /* 0x000fe20000004200 */
[----:B------:R-:W-:Y:S01]  /*7740*/  FMUL.FTZ R6, R103, c[0x0][0x2d0] ;  /* 0x0000b40067067a20 */ /* 0x000fe20000410000 */
[----:B------:R-:W-:Y:S01]  /*7750*/  ISETP.GT.AND P0, PT, R209, R239, PT ;  /* 0x000000efd100720c */ /* 0x000fe20003f04270 */
[----:B------:R1:W2:Y:S01]  /*7760*/  MUFU.EX2 R3, R0 ;  /* 0x0000000000037308 */ /* 0x0002a20000000800 */
[--C-:B------:R-:W-:Y:S02]  /*7770*/  FFMA.FTZ R10, R174, c[0x0][0x2d0], -R7.reuse ;  /* 0x0000b400ae0a7a23 */ /* 0x100fe40000010807 */
[--C-:B------:R-:W-:Y:S02]  /*7780*/  FFMA.FTZ R5, R179, c[0x0][0x2d0], -R6.reuse ;  /* 0x0000b400b3057a23 */ /* 0x100fe40000010806 */
[--C-:B------:R-:W-:Y:S02]  /*7790*/  FFMA.FTZ R9, R164, c[0x0][0x2d0], -R7.reuse ;  /* 0x0000b400a4097a23 */ /* 0x100fe40000010807 */
[--C-:B------:R-:W-:Y:S02]  /*77a0*/  FFMA.FTZ R164, R25, c[0x0][0x2d0], -R7.reuse ;  /* 0x0000b40019a47a23 */ /* 0x100fe40000010807 */
[--C-:B------:R-:W-:Y:S01]  /*77b0*/  FFMA.FTZ R161, R26, c[0x0][0x2d0], -R6.reuse ;  /* 0x0000b4001aa17a23 */ /* 0x100fe20000010806 */
[----:B------:R3:W-:Y:S01]  /*77c0*/  MUFU.EX2 R213, R5 ;  /* 0x0000000500d57308 */ /* 0x0007e20000000800 */
[--C-:B------:R-:W-:Y:S02]  /*77d0*/  FFMA.FTZ R160, R24, c[0x0][0x2d0], -R6.reuse ;  /* 0x0000b40018a07a23 */ /* 0x100fe40000010806 */
[--C-:B------:R-:W-:Y:S02]  /*77e0*/  FFMA.FTZ R168, R167, c[0x0][0x2d0], -R7.reuse ;  /* 0x0000b400a7a87a23 */ /* 0x100fe40000010807 */
[--C-:B------:R-:W-:Y:S02]  /*77f0*/  FFMA.FTZ R167, R27, c[0x0][0x2d0], -R7.reuse ;  /* 0x0000b4001ba77a23 */ /* 0x100fe40000010807 */
[----:B------:R-:W4:Y:S01]  /*7800*/  LDSM.16.MT88.4 R24, [R107] ;  /* 0x000000006b18783b */ /* 0x000f220000004200 */
[--C-:B------:R-:W-:Y:S02]  /*7810*/  FFMA.FTZ R11, R193, c[0x0][0x2d0], -R7.reuse ;  /* 0x0000b400c10b7a23 */ /* 0x100fe40000010807 */
[----:B------:R5:W-:Y:S01]  /*7820*/  MUFU.EX2 R217, R10 ;  /* 0x0000000a00d97308 */ /* 0x000be20000000800 */
[--C-:B------:R-:W-:Y:S02]  /*7830*/  FFMA.FTZ R169, R173, c[0x0][0x2d0], -R7.reuse ;  /* 0x0000b400ada97a23 */ /* 0x100fe40000010807 */
[--C-:B------:R-:W-:Y:S02]  /*7840*/  FFMA.FTZ R163, R172, c[0x0][0x2d0], -R6.reuse ;  /* 0x0000b400aca37a23 */ /* 0x100fe40000010806 */
[--C-:B-1----:R-:W-:Y:S02]  /*7850*/  FFMA.FTZ R0, R176, c[0x0][0x2d0], -R7.reuse ;  /* 0x0000b400b0007a23 */ /* 0x102fe40000010807 */
[--C-:B------:R-:W-:Y:S02]  /*7860*/  FFMA.FTZ R176, R20, c[0x0][0x2d0], -R6.reuse ;  /* 0x0000b40014b07a23 */ /* 0x100fe40000010806 */
[--C-:B------:R-:W-:Y:S01]  /*7870*/  FFMA.FTZ R162, R166, c[0x0][0x2d0], -R6.reuse ;  /* 0x0000b400a6a27a23 */ /* 0x100fe20000010806 */
[----:B------:R1:W-:Y:S01]  /*7880*/  MUFU.EX2 R30, R0 ;  /* 0x00000000001e7308 */ /* 0x0003e20000000800 */
[----:B------:R-:W-:Y:S02]  /*7890*/  FFMA.FTZ R173, R12, c[0x0][0x2d0], -R6 ;  /* 0x0000b4000cad7a23 */ /* 0x000fe40000010806 */
[--C-:B------:R-:W-:Y:S02]  /*78a0*/  FFMA.FTZ R193, R21, c[0x0][0x2d0], -R7.reuse ;  /* 0x0000b40015c17a23 */ /* 0x100fe40000010807 */
[----:B---3--:R-:W-:Y:S02]  /*78b0*/  FMUL.FTZ R5, R102, c[0x0][0x2d0] ;  /* 0x0000b40066057a20 */ /* 0x008fe40000410000 */
[----:B------:R-:W-:Y:S02]  /*78c0*/  FFMA.FTZ R179, R15, c[0x0][0x2d0], -R7 ;  /* 0x0000b4000fb37a23 */ /* 0x000fe40000010807 */
[--C-:B------:R-:W-:Y:S01]  /*78d0*/  FFMA.FTZ R172, R19, c[0x0][0x2d0], -R5.reuse ;  /* 0x0000b40013ac7a23 */ /* 0x100fe20000010805 */
[----:B------:R3:W-:Y:S01]  /*78e0*/  MUFU.EX2 R232, R9 ;  /* 0x0000000900e87308 */ /* 0x0007e20000000800 */
[--C-:B------:R-:W-:Y:S02]  /*78f0*/  FFMA.FTZ R166, R18, c[0x0][0x2d0], -R5.reuse ;  /* 0x0000b40012a67a23 */ /* 0x100fe40000010805 */
[--C-:B------:R-:W-:Y:S02]  /*7900*/  FFMA.FTZ R174, R16, c[0x0][0x2d0], -R5.reuse ;  /* 0x0000b40010ae7a23 */ /* 0x100fe40000010805 */
[--C-:B-----5:R-:W-:Y:S05]  /*7910*/  FFMA.FTZ R10, R198, c[0x0][0x2d0], -R5.reuse ;  /* 0x0000b400c60a7a23 */ /* 0x120fea0000010805 */
[----:B------:R-:W5:Y:S01]  /*7920*/  MUFU.EX2 R215, R11 ;  /* 0x0000000b00d77308 */ /* 0x000f620000000800 */
[----:B-1----:R-:W-:Y:S04]  /*7930*/  FADD.FTZ R0, -R103, R100 ;  /* 0x0000006467007221 */ /* 0x002fe80000010100 */
[----:B------:R-:W-:Y:S05]  /*7940*/  FMUL.FTZ R0, R0, c[0x0][0x2d0] ;  /* 0x0000b40000007a20 */ /* 0x000fea0000410000 */
[----:B------:R-:W-:Y:S01]  /*7950*/  MUFU.EX2 R210, R10 ;  /* 0x0000000a00d27308 */ /* 0x000fe20000000800 */
[----:B---3--:R-:W-:Y:S02]  /*7960*/  FFMA.FTZ R9, R195, c[0x0][0x2d0], -R5 ;  /* 0x0000b400c3097a23 */ /* 0x008fe40000010805 */
[--C-:B------:R-:W-:Y:S07]  /*7970*/  FFMA.FTZ R195, R23, c[0x0][0x2d0], -R7.reuse ;  /* 0x0000b40017c37a23 */ /* 0x100fee0000010807 */
[----:B------:R1:W-:Y:S10]  /*7980*/  MUFU.EX2 R8, R0 ;  /* 0x0000000000087308 */ /* 0x0003f40000000800 */
[----:B------:R-:W-:Y:S10]  /*7990*/  MUFU.EX2 R211, R9 ;  /* 0x0000000900d37308 */ /* 0x000ff40000000800 */
[----:B------:R-:W-:Y:S01]  /*79a0*/  MUFU.EX2 R222, R168 ;  /* 0x000000a800de7308 */ /* 0x000fe20000000800 */
[--C-:B-1----:R-:W-:Y:S02]  /*79b0*/  FFMA.FTZ R0, R178, c[0x0][0x2d0], -R6.reuse ;  /* 0x0000b400b2007a23 */ /* 0x102fe40000010806 */
[----:B------:R-:W-:Y:S07]  /*79c0*/  FFMA.FTZ R178, R14, c[0x0][0x2d0], -R7 ;  /* 0x0000b4000eb27a23 */ /* 0x000fee0000010807 */
[----:B------:R1:W3:Y:S10]  /*79d0*/  MUFU.EX2 R29, R0 ;  /* 0x00000000001d7308 */ /* 0x0002f40000000800 */
[----:B------:R-:W-:Y:S10]  /*79e0*/  MUFU.EX2 R218, R163 ;  /* 0x000000a300da7308 */ /* 0x000ff40000000800 */
[----:B------:R-:W-:Y:S01]  /*79f0*/  MUFU.EX2 R220, R162 ;  /* 0x000000a200dc7308 */ /* 0x000fe20000000800 */
[--C-:B-1----:R-:W-:Y:S02]  /*7a00*/  FFMA.FTZ R0, R159, c[0x0][0x2d0], -R6.reuse ;  /* 0x0000b4009f007a23 */ /* 0x102fe40000010806 */
[--C-:B------:R-:W-:Y:S02]  /*7a10*/  FFMA.FTZ R159, R165, c[0x0][0x2d0], -R5.reuse ;  /* 0x0000b400a59f7a23 */ /* 0x100fe40000010805 */
[----:B------:R-:W-:Y:S05]  /*7a20*/  FFMA.FTZ R165, R17, c[0x0][0x2d0], -R5 ;  /* 0x0000b40011a57a23 */ /* 0x000fea0000010805 */
[----:B------:R1:W-:Y:S10]  /*7a30*/  MUFU.EX2 R230, R0 ;  /* 0x0000000000e67308 */ /* 0x0003f40000000800 */
[----:B------:R-:W-:Y:S10]  /*7a40*/  MUFU.EX2 R223, R167 ;  /* 0x000000a700df7308 */ /* 0x000ff40000000800 */
[----:B------:R-:W-:Y:S01]  /*7a50*/  MUFU.EX2 R225, R164 ;  /* 0x000000a400e17308 */ /* 0x000fe20000000800 */
[----:B-1----:R-:W-:Y:S02]  /*7a60*/  FFMA.FTZ R0, R158, c[0x0][0x2d0], -R6 ;  /* 0x0000b4009e007a23 */ /* 0x002fe40000010806 */
[----:B------:R-:W-:Y:S07]  /*7a70*/  FMUL.FTZ R158, R2, c[0x0][0x2d0] ;  /* 0x0000b400029e7a20 */ /* 0x000fee0000410000 */
[----:B------:R1:W1:Y:S01]  /*7a80*/  MUFU.EX2 R231, R0 ;  /* 0x0000000000e77308 */ /* 0x0002620000000800 */
[--C-:B------:R-:W-:Y:S02]  /*7a90*/  FFMA.FTZ R4, R194, c[0x0][0x2d0], -R158.reuse ;  /* 0x0000b400c2047a23 */ /* 0x100fe4000001089e */
[--C-:B------:R-:W-:Y:S07]  /*7aa0*/  FFMA.FTZ R9, R196, c[0x0][0x2d0], -R158.reuse ;  /* 0x0000b400c4097a23 */ /* 0x100fee000001089e */
[----:B------:R2:W-:Y:S10]  /*7ab0*/  MUFU.EX2 R198, R4 ;  /* 0x0000000400c67308 */ /* 0x0005f40000000800 */
[----:B------:R-:W-:Y:S01]  /*7ac0*/  MUFU.EX2 R226, R9 ;  /* 0x0000000900e27308 */ /* 0x000fe20000000800 */
[----:B-1----:R-:W-:Y:S02]  /*7ad0*/  FADD.FTZ R0, -R102, R105 ;  /* 0x0000006966007221 */ /* 0x002fe40000010100 */
[--C-:B------:R-:W-:Y:S02]  /*7ae0*/  FFMA.FTZ R105, R157, c[0x0][0x2d0], -R5.reuse ;  /* 0x0000b4009d697a23 */ /* 0x100fe40000010805 */
[----:B------:R-:W-:Y:S02]  /*7af0*/  FMUL.FTZ R0, R0, c[0x0][0x2d0] ;  /* 0x0000b40000007a20 */ /* 0x000fe40000410000 */
[--C-:B------:R-:W-:Y:S03]  /*7b00*/  FFMA.FTZ R157, R28, c[0x0][0x2d0], -R5.reuse ;  /* 0x0000b4001c9d7a23 */ /* 0x100fe60000010805 */
[----:B------:R-:W-:Y:S01]  /*7b10*/  MUFU.EX2 R221, R161 ;  /* 0x000000a100dd7308 */ /* 0x000fe20000000800 */
[----:B--2---:R-:W-:Y:S09]  /*7b20*/  FFMA.FTZ R4, R199, c[0x0][0x2d0], -R158 ;  /* 0x0000b400c7047a23 */ /* 0x004ff2000001089e */
[----:B------:R1:W-:Y:S10]  /*7b30*/  MUFU.EX2 R100, R0 ;  /* 0x0000000000647308 */ /* 0x0003f40000000800 */
[----:B------:R-:W2:Y:S10]  /*7b40*/  MUFU.EX2 R194, R4 ;  /* 0x0000000400c27308 */ /* 0x000eb40000000800 */
[----:B------:R-:W-:Y:S01]  /*7b50*/  MUFU.EX2 R224, R160 ;  /* 0x000000a000e07308 */ /* 0x000fe20000000800 */
[--C-:B-1----:R-:W-:Y:S02]  /*7b60*/  FFMA.FTZ R0, R175, c[0x0][0x2d0], -R5.reuse ;  /* 0x0000b400af007a23 */ /* 0x102fe40000010805 */
[--C-:B------:R-:W-:Y:S07]  /*7b70*/  FFMA.FTZ R175, R13, c[0x0][0x2d0], -R6.reuse ;  /* 0x0000b4000daf7a23 */ /* 0x100fee0000010806 */
[----:B------:R1:W-:Y:S10]  /*7b80*/  MUFU.EX2 R228, R0 ;  /* 0x0000000000e47308 */ /* 0x0003f40000000800 */
[----:B------:R2:W-:Y:S10]  /*7b90*/  MUFU.EX2 R216, R105 ;  /* 0x0000006900d87308 */ /* 0x0005f40000000800 */
[----:B------:R-:W-:Y:S01]  /*7ba0*/  MUFU.EX2 R193, R193 ;  /* 0x000000c100c17308 */ /* 0x000fe20000000800 */
[----:B-1----:R-:W-:Y:S02]  /*7bb0*/  FFMA.FTZ R0, R177, c[0x0][0x2d0], -R5 ;  /* 0x0000b400b1007a23 */ /* 0x002fe40000010805 */
[----:B------:R-:W-:Y:S02]  /*7bc0*/  FFMA.FTZ R177, R22, c[0x0][0x2d0], -R6 ;  /* 0x0000b40016b17a23 */ /* 0x000fe40000010806 */
[--C-:B------:R-:W-:Y:S05]  /*7bd0*/  FFMA.FTZ R6, R197, c[0x0][0x2d0], -R158.reuse ;  /* 0x0000b400c5067a23 */ /* 0x100fea000001089e */
[----:B------:R1:W1:Y:S01]  /*7be0*/  MUFU.EX2 R229, R0 ;  /* 0x0000000000e57308 */ /* 0x0002620000000800 */
[--C-:B--2---:R-:W-:Y:S09]  /*7bf0*/  FFMA.FTZ R105, R202, c[0x0][0x2d0], -R158.reuse ;  /* 0x0000b400ca697a23 */ /* 0x104ff2000001089e */
[----:B------:R-:W2:Y:S10]  /*7c00*/  MUFU.EX2 R227, R6 ;  /* 0x0000000600e37308 */ /* 0x000eb40000000800 */
[----:B------:R-:W-:Y:S01]  /*7c10*/  MUFU.EX2 R176, R176 ;  /* 0x000000b000b07308 */ /* 0x000fe20000000800 */
[----:B-1----:R-:W-:Y:S02]  /*7c20*/  FADD.FTZ R0, -R2, R101 ;  /* 0x0000006502007221 */ /* 0x002fe40000010100 */
[----:B------:R-:W-:Y:S02]  /*7c30*/  FFMA.FTZ R101, R156, c[0x0][0x2d0], -R5 ;  /* 0x0000b4009c657a23 */ /* 0x000fe40000010805 */
[----:B------:R-:W-:Y:S05]  /*7c40*/  FMUL.FTZ R0, R0, c[0x0][0x2d0] ;  /* 0x0000b40000007a20 */ /* 0x000fea0000410000 */
[----:B------:R1:W-:Y:S10]  /*7c50*/  MUFU.EX2 R219, R101 ;  /* 0x0000006500db7308 */ /* 0x0003f40000000800 */
[----:B------:R-:W2:Y:S10]  /*7c60*/  MUFU.EX2 R0, R0 ;  /* 0x0000000000007308 */ /* 0x000eb40000000800 */
[----:B------:R-:W-:Y:S01]  /*7c70*/  MUFU.EX2 R179, R179 ;  /* 0x000000b300b37308 */ /* 0x000fe20000000800 */
[----:B-1----:R-:W-:Y:S09]  /*7c80*/  FFMA.FTZ R101, R203, c[0x0][0x2d0], -R158 ;  /* 0x0000b400cb657a23 */ /* 0x002ff2000001089e */
[----:B------:R-:W-:Y:S10]  /*7c90*/  MUFU.EX2 R178, R178 ;  /* 0x000000b200b27308 */ /* 0x000ff40000000800 */
[----:B------:R-:W-:Y:S10]  /*7ca0*/  MUFU.EX2 R175, R175 ;  /* 0x000000af00af7308 */ /* 0x000ff40000000800 */
[----:B------:R-:W-:Y:S10]  /*7cb0*/  MUFU.EX2 R167, R101 ;  /* 0x0000006500a77308 */ /* 0x000ff40000000800 */
[----:B------:R-:W-:Y:S01]  /*7cc0*/  MUFU.EX2 R168, R174 ;  /* 0x000000ae00a87308 */ /* 0x000fe20000000800 */
[----:B------:R-:W-:Y:S01]  /*7cd0*/  FMUL.FTZ R48, R3, R108 ;  /* 0x0000006c03307220 */ /* 0x000fe20000410000 */
[----:B-----5:R-:W-:Y:S01]  /*7ce0*/  F2FP.PACK_AB R108, R215, R30 ;  /* 0x0000001ed76c723e */ /* 0x020fe200000000ff */
[----:B------:R-:W-:Y:S01]  /*7cf0*/  FMUL.FTZ R49, R3, R109 ;  /* 0x0000006d03317220 */ /* 0x000fe20000410000 */
[----:B---3--:R-:W-:Y:S01]  /*7d00*/  F2FP.PACK_AB R109, R213, R29 ;  /* 0x0000001dd56d723e */ /* 0x008fe200000000ff */
[----:B------:R-:W-:Y:S01]  /*7d10*/  FMUL.FTZ R50, R8, R110 ;  /* 0x0000006e08327220 */ /* 0x000fe20000410000 */
[----:B------:R-:W-:Y:S01]  /*7d20*/  F2FP.PACK_AB R110, R232, R217 ;  /* 0x000000d9e86e723e */ /* 0x000fe200000000ff */
[C---:B------:R-:W-:Y:S01]  /*7d30*/  FMUL.FTZ R51, R8.reuse, R111 ;  /* 0x0000006f08337220 */ /* 0x040fe20000410000 */
[----:B------:R-:W-:Y:S01]  /*7d40*/  F2FP.PACK_AB R111, R231, R230 ;  /* 0x000000e6e76f723e */ /* 0x000fe200000000ff */
[C---:B------:R-:W-:Y:S02]  /*7d50*/  FMUL.FTZ R4, R3.reuse, R128 ;  /* 0x0000008003047220 */ /* 0x040fe40000410000 */
[C---:B------:R-:W-:Y:S02]  /*7d60*/  FMUL.FTZ R5, R3.reuse, R129 ;  /* 0x0000008103057220 */ /* 0x040fe40000410000 */
[C---:B------:R-:W-:Y:S02]  /*7d70*/  FMUL.FTZ R6, R8.reuse, R130 ;  /* 0x0000008208067220 */ /* 0x040fe40000410000 */
[C---:B------:R-:W-:Y:S02]  /*7d80*/  FMUL.FTZ R7, R8.reuse, R131 ;  /* 0x0000008308077220 */ /* 0x040fe40000410000 */
[C---:B------:R-:W-:Y:S02]  /*7d90*/  FMUL.FTZ R18, R8.reuse, R126 ;  /* 0x0000007e08127220 */ /* 0x040fe40000410000 */
[C---:B------:R-:W-:Y:S02]  /*7da0*/  FMUL.FTZ R19, R8.reuse, R127 ;  /* 0x0000007f08137220 */ /* 0x040fe40000410000 */
[C---:B------:R-:W-:Y:S01]  /*7db0*/  FMUL.FTZ R22, R8.reuse, R122 ;  /* 0x0000007a08167220 */ /* 0x040fe20000410000 */
[-C--:B----4-:R-:W-:Y:S05]  /*7dc0*/  HMMA.16816.F32 R4, R108, R24.reuse, R4 ;  /* 0x000000186c04723c */ /* 0x090fea0000001804 */
[C---:B------:R-:W-:Y:S02]  /*7dd0*/  FMUL.FTZ R23, R8.reuse, R123 ;  /* 0x0000007b08177220 */ /* 0x040fe40000410000 */
[C---:B------:R-:W-:Y:S02]  /*7de0*/  FMUL.FTZ R34, R8.reuse, R118 ;  /* 0x0000007608227220 */ /* 0x040fe40000410000 */
[----:B------:R-:W-:Y:S03]  /*7df0*/  FMUL.FTZ R35, R8, R119 ;  /* 0x0000007708237220 */ /* 0x000fe60000410000 */
[----:B------:R-:W-:Y:S01]  /*7e00*/  FMUL.FTZ R36, R3, R112 ;  /* 0x0000007003247220 */ /* 0x000fe20000410000 */
[----:B------:R-:W-:Y:S01]  /*7e10*/  F2FP.PACK_AB R112, R211, R210 ;  /* 0x000000d2d370723e */ /* 0x000fe200000000ff */
[----:B------:R-:W-:Y:S01]  /*7e20*/  FMUL.FTZ R37, R3, R113 ;  /* 0x0000007103257220 */ /* 0x000fe20000410000 */
[----:B------:R-:W-:Y:S01]  /*7e30*/  F2FP.PACK_AB R113, R194, R198 ;  /* 0x000000c6c271723e */ /* 0x000fe200000000ff */
[C---:B------:R-:W-:Y:S01]  /*7e40*/  FMUL.FTZ R38, R8.reuse, R114 ;  /* 0x0000007208267220 */ /* 0x040fe20000410000 */
[----:B------:R-:W-:Y:S01]  /*7e50*/  F2FP.PACK_AB R114, R229, R228 ;  /* 0x000000e4e572723e */ /* 0x000fe200000000ff */
[----:B------:R-:W-:Y:S01]  /*7e60*/  FMUL.FTZ R39, R8, R115 ;  /* 0x0000007308277220 */ /* 0x000fe20000410000 */
[----:B--2---:R-:W-:Y:S01]  /*7e70*/  F2FP.PACK_AB R115, R226, R227 ;  /* 0x000000e3e273723e */ /* 0x004fe200000000ff */
        /* <DEDUP_REMOVED lines=8> */
[----:B------:R-:W-:Y:S02]  /*7f00*/  FMUL.FTZ R9, R100, R133 ;  /* 0x0000008564097220 */ /* 0x000fe40000410000 */
[C---:B------:R-:W-:Y:S01]  /*7f10*/  FMUL.FTZ R10, R0.reuse, R134 ;  /* 0x00000086000a7220 */ /* 0x040fe20000410000 */
[----:B------:R-:W-:Y:S01]  /*7f20*/  MUFU.EX2 R133, R169 ;  /* 0x000000a900857308 */ /* 0x000fe20000000800 */
[----:B------:R-:W-:Y:S02]  /*7f30*/  FMUL.FTZ R11, R0, R135 ;  /* 0x00000087000b7220 */ /* 0x000fe40000410000 */
[C---:B------:R-:W-:Y:S02]  /*7f40*/  FMUL.FTZ R86, R8.reuse, R86 ;  /* 0x0000005608567220 */ /* 0x040fe40000410000 */
[C---:B------:R-:W-:Y:S02]  /*7f50*/  FMUL.FTZ R87, R8.reuse, R87 ;  /* 0x0000005708577220 */ /* 0x040fe40000410000 */
[C---:B------:R-:W-:Y:S02]  /*7f60*/  FMUL.FTZ R98, R8.reuse, R98 ;  /* 0x0000006208627220 */ /* 0x040fe40000410000 */
[C---:B------:R-:W-:Y:S01]  /*7f70*/  FMUL.FTZ R99, R8.reuse, R99 ;  /* 0x0000006308637220 */ /* 0x040fe20000410000 */
[----:B------:R-:W-:Y:S01]  /*7f80*/  MUFU.EX2 R169, R172 ;  /* 0x000000ac00a97308 */ /* 0x000fe20000000800 */
[----:B------:R-:W-:Y:S02]  /*7f90*/  FFMA.FTZ R130, R8, R214, R29 ;  /* 0x000000d608827223 */ /* 0x000fe4000001001d */
[C---:B------:R-:W-:Y:S02]  /*7fa0*/  FMUL.FTZ R8, R100.reuse, R132 ;  /* 0x0000008464087220 */ /* 0x040fe40000410000 */
[C---:B------:R-:W-:Y:S02]  /*7fb0*/  FMUL.FTZ R16, R3.reuse, R124 ;  /* 0x0000007c03107220 */ /* 0x040fe40000410000 */
[C---:B------:R-:W-:Y:S02]  /*7fc0*/  FMUL.FTZ R17, R3.reuse, R125 ;  /* 0x0000007d03117220 */ /* 0x040fe40000410000 */
[----:B------:R-:W-:Y:S01]  /*7fd0*/  LDSM.16.MT88.4 R124, [R107+0x1000] ;  /* 0x001000006b7c783b */ /* 0x000fe20000004200 */
[C---:B------:R-:W-:Y:S01]  /*7fe0*/  HMMA.16816.F32 R8, R112.reuse, R24, R8 ;  /* 0x000000187008723c */ /* 0x040fe20000001808 */
[----:B------:R-:W-:Y:S03]  /*7ff0*/  MUFU.EX2 R214, R159 ;  /* 0x0000009f00d67308 */ /* 0x000fe60000000800 */
[C---:B------:R-:W-:Y:S02]  /*8000*/  FMUL.FTZ R12, R100.reuse, R136 ;  /* 0x00000088640c7220 */ /* 0x040fe40000410000 */
[----:B------:R-:W-:Y:S02]  /*8010*/  FMUL.FTZ R13, R100, R137 ;  /* 0x00000089640d7220 */ /* 0x000fe40000410000 */
[C---:B------:R-:W-:Y:S03]  /*8020*/  FMUL.FTZ R14, R0.reuse, R138 ;  /* 0x0000008a000e7220 */ /* 0x040fe60000410000 */
[----:B------:R-:W1:Y:S01]  /*8030*/  MUFU.EX2 R172, R166 ;  /* 0x000000a600ac7308 */ /* 0x000e620000000800 */
[----:B------:R-:W-:Y:S02]  /*8040*/  FMUL.FTZ R15, R0, R139 ;  /* 0x0000008b000f7220 */ /* 0x000fe40000410000 */
[C---:B------:R-:W-:Y:S02]  /*8050*/  FMUL.FTZ R32, R3.reuse, R116 ;  /* 0x0000007403207220 */ /* 0x040fe40000410000 */
[C---:B------:R-:W-:Y:S02]  /*8060*/  FMUL.FTZ R33, R3.reuse, R117 ;  /* 0x0000007503217220 */ /* 0x040fe40000410000 */
[----:B------:R-:W2:Y:S01]  /*8070*/  LDSM.16.MT88.4 R116, [R107+0xc00] ;  /* 0x000c00006b74783b */ /* 0x000ea20000004200 */
[-C--:B------:R-:W-:Y:S02]  /*8080*/  HMMA.16816.F32 R12, R112, R26.reuse, R12 ;  /* 0x0000001a700c723c */ /* 0x080fe4000000180c */
[----:B------:R-:W3:Y:S01]  /*8090*/  MUFU.EX2 R166, R105 ;  /* 0x0000006900a67308 */ /* 0x000ee20000000800 */
[C---:B------:R-:W-:Y:S02]  /*80a0*/  FMUL.FTZ R20, R3.reuse, R120 ;  /* 0x0000007803147220 */ /* 0x040fe40000410000 */
[C---:B------:R-:W-:Y:S02]  /*80b0*/  FMUL.FTZ R21, R3.reuse, R121 ;  /* 0x0000007903157220 */ /* 0x040fe40000410000 */
[----:B------:R-:W-:Y:S01]  /*80c0*/  LDSM.16.MT88.4 R120, [R180+0x400] ;  /* 0x00040000b478783b */ /* 0x000fe20000004200 */
[C---:B------:R-:W-:Y:S04]  /*80d0*/  HMMA.16816.F32 R16, R108.reuse, R26, R16 ;  /* 0x0000001a6c10723c */ /* 0x040fe80000001810 */
[C---:B------:R-:W-:Y:S02]  /*80e0*/  FMUL.FTZ R24, R100.reuse, R140 ;  /* 0x0000008c64187220 */ /* 0x040fe40000410000 */
[----:B------:R-:W-:Y:S02]  /*80f0*/  FMUL.FTZ R25, R100, R141 ;  /* 0x0000008d64197220 */ /* 0x000fe40000410000 */
[-C--:B------:R-:W-:Y:S04]  /*8100*/  HMMA.16816.F32 R20, R108, R40.reuse, R20 ;  /* 0x000000286c14723c */ /* 0x080fe80000001814 */
[----:B------:R-:W-:Y:S01]  /*8110*/  FMUL.FTZ R26, R0, R142 ;  /* 0x0000008e001a7220 */ /* 0x000fe20000410000 */
[----:B-1----:R-:W-:Y:S01]  /*8120*/  F2FP.PACK_AB R160, R172, R169 ;  /* 0x000000a9aca0723e */ /* 0x002fe200000000ff */
[----:B------:R-:W-:Y:S02]  /*8130*/  FMUL.FTZ R27, R0, R143 ;  /* 0x0000008f001b7220 */ /* 0x000fe40000410000 */
[C---:B------:R-:W-:Y:S04]  /*8140*/  FMUL.FTZ R28, R100.reuse, R144 ;  /* 0x00000090641c7220 */ /* 0x040fe80000410000 */
[----:B------:R-:W-:Y:S01]  /*8150*/  FMUL.FTZ R29, R100, R145 ;  /* 0x00000091641d7220 */ /* 0x000fe20000410000 */
[C---:B------:R-:W-:Y:S04]  /*8160*/  HMMA.16816.F32 R24, R112.reuse, R40, R24 ;  /* 0x000000287018723c */ /* 0x040fe80000001818 */
[----:B------:R-:W-:Y:S01]  /*8170*/  FMUL.FTZ R31, R0, R147 ;  /* 0x00000093001f7220 */ /* 0x000fe20000410000 */
[----:B---3--:R-:W-:Y:S01]  /*8180*/  F2FP.PACK_AB R161, R166, R167 ;  /* 0x000000a7a6a1723e */ /* 0x008fe200000000ff */
[C---:B------:R-:W-:Y:S02]  /*8190*/  FFMA.FTZ R156, R3.reuse, R212, R30 ;  /* 0x000000d4039c7223 */ /* 0x040fe4000001001e */
[----:B------:R-:W-:Y:S01]  /*81a0*/  FMUL.FTZ R30, R0, R146 ;  /* 0x00000092001e7220 */ /* 0x000fe20000410000 */
[----:B------:R-:W-:Y:S03]  /*81b0*/  MUFU.EX2 R212, R157 ;  /* 0x0000009d00d47308 */ /* 0x000fe60000000800 */
[C---:B------:R-:W-:Y:S02]  /*81c0*/  FMUL.FTZ R40, R100.reuse, R148 ;  /* 0x0000009464287220 */ /* 0x040fe40000410000 */
[C---:B------:R-:W-:Y:S01]  /*81d0*/  FMUL.FTZ R41, R100.reuse, R149 ;  /* 0x0000009564297220 */ /* 0x040fe20000410000 */
[-C--:B------:R-:W-:Y:S03]  /*81e0*/  HMMA.16816.F32 R28, R112, R42.reuse, R28 ;  /* 0x0000002a701c723c */ /* 0x080fe6000000181c */
[C---:B------:R-:W-:Y:S02]  /*81f0*/  FMUL.FTZ R44, R100.reuse, R152 ;  /* 0x00000098642c7220 */ /* 0x040fe40000410000 */
[----:B------:R-:W-:Y:S02]  /*8200*/  FMUL.FTZ R45, R100, R153 ;  /* 0x00000099642d7220 */ /* 0x000fe40000410000 */
[C---:B------:R-:W-:Y:S01]  /*8210*/  FMUL.FTZ R46, R0.reuse, R154 ;  /* 0x0000009a002e7220 */ /* 0x040fe20000410000 */
[C---:B------:R-:W-:Y:S04]  /*8220*/  HMMA.16816.F32 R32, R108.reuse, R42, R32 ;  /* 0x0000002a6c20723c */ /* 0x040fe80000001820 */
[C---:B------:R-:W-:Y:S02]  /*8230*/  FMUL.FTZ R47, R0.reuse, R155 ;  /* 0x0000009b002f7220 */ /* 0x040fe40000410000 */
[C---:B------:R-:W-:Y:S02]  /*8240*/  FMUL.FTZ R52, R3.reuse, R52 ;  /* 0x0000003403347220 */ /* 0x040fe40000410000 */
[-C--:B--2---:R-:W-:Y:S04]  /*8250*/  HMMA.16816.F32 R36, R108, R116.reuse, R36 ;  /* 0x000000746c24723c */ /* 0x084fe80000001824 */
[C---:B------:R-:W-:Y:S02]  /*8260*/  FMUL.FTZ R42, R0.reuse, R150 ;  /* 0x00000096002a7220 */ /* 0x040fe40000410000 */
[----:B------:R-:W-:Y:S02]  /*8270*/  FMUL.FTZ R43, R0, R151 ;  /* 0x00000097002b7220 */ /* 0x000fe40000410000 */
[C---:B------:R-:W-:Y:S04]  /*8280*/  FMUL.FTZ R53, R3.reuse, R53 ;  /* 0x0000003503357220 */ /* 0x040fe80000410000 */
[C---:B------:R-:W-:Y:S01]  /*8290*/  FMUL.FTZ R56, R100.reuse, R56 ;  /* 0x0000003864387220 */ /* 0x040fe20000410000 */
[C---:B------:R-:W-:Y:S04]  /*82a0*/  HMMA.16816.F32 R40, R112.reuse, R116, R40 ;  /* 0x000000747028723c */ /* 0x040fe80000001828 */
[----:B------:R-:W-:Y:S02]  /*82b0*/  FMUL.FTZ R57, R100, R57 ;  /* 0x0000003964397220 */ /* 0x000fe40000410000 */
[C---:B------:R-:W-:Y:S02]  /*82c0*/  FMUL.FTZ R58, R0.reuse, R58 ;  /* 0x0000003a003a7220 */ /* 0x040fe40000410000 */
[-C--:B------:R-:W-:Y:S04]  /*82d0*/  HMMA.16816.F32 R44, R112, R118.reuse, R44 ;  /* 0x00000076702c723c */ /* 0x080fe8000000182c */
[----:B------:R-:W-:Y:S02]  /*82e0*/  FMUL.FTZ R59, R0, R59 ;  /* 0x0000003b003b7220 */ /* 0x000fe40000410000 */
[C---:B------:R-:W-:Y:S02]  /*82f0*/  FMUL.FTZ R60, R100.reuse, R60 ;  /* 0x0000003c643c7220 */ /* 0x040fe40000410000 */
[C---:B------:R-:W-:Y:S01]  /*8300*/  HMMA.16816.F32 R48, R108.reuse, R118, R48 ;  /* 0x000000766c30723c */ /* 0x040fe20000001830 */
[----:B------:R-:W1:Y:S03]  /*8310*/  LDSM.16.MT88.4 R116, [R180+0xc00] ;  /* 0x000c0000b474783b */ /* 0x000e660000004200 */
[----:B------:R-:W-:Y:S02]  /*8320*/  FMUL.FTZ R61, R100, R61 ;  /* 0x0000003d643d7220 */ /* 0x000fe40000410000 */
[C---:B------:R-:W-:Y:S02]  /*8330*/  FMUL.FTZ R62, R0.reuse, R62 ;  /* 0x0000003e003e7220 */ /* 0x040fe40000410000 */
[----:B------:R-:W-:Y:S04]  /*8340*/  FMUL.FTZ R63, R0, R63 ;  /* 0x0000003f003f7220 */ /* 0x000fe80000410000 */
[C---:B------:R-:W-:Y:S02]  /*8350*/  FMUL.FTZ R64, R3.reuse, R64 ;  /* 0x0000004003407220 */ /* 0x040fe40000410000 */
[C---:B------:R-:W-:Y:S02]  /*8360*/  FMUL.FTZ R65, R3.reuse, R65 ;  /* 0x0000004103417220 */ /* 0x040fe40000410000 */
[C---:B------:R-:W-:Y:S02]  /*8370*/  FMUL.FTZ R68, R3.reuse, R68 ;  /* 0x0000004403447220 */ /* 0x040fe40000410000 */
[C---:B------:R-:W-:Y:S02]  /*8380*/  FMUL.FTZ R69, R3.reuse, R69 ;  /* 0x0000004503457220 */ /* 0x040fe40000410000 */
[C---:B------:R-:W-:Y:S02]  /*8390*/  FMUL.FTZ R72, R100.reuse, R72 ;  /* 0x0000004864487220 */ /* 0x040fe40000410000 */
[----:B------:R-:W-:Y:S02]  /*83a0*/  FMUL.FTZ R73, R100, R73 ;  /* 0x0000004964497220 */ /* 0x000fe40000410000 */
        /* <DEDUP_REMOVED lines=8> */
[C---:B------:R-:W-:Y:S01]  /*8430*/  FMUL.FTZ R88, R100.reuse, R88 ;  /* 0x0000005864587220 */ /* 0x040fe20000410000 */
[-C--:B-1----:R-:W-:Y:S03]  /*8440*/  HMMA.16816.F32 R52, R108, R116.reuse, R52 ;  /* 0x000000746c34723c */ /* 0x082fe60000001834 */
[----:B------:R-:W-:Y:S02]  /*8450*/  FMUL.FTZ R89, R100, R89 ;  /* 0x0000005964597220 */ /* 0x000fe40000410000 */
[C---:B------:R-:W-:Y:S02]  /*8460*/  FMUL.FTZ R90, R0.reuse, R90 ;  /* 0x0000005a005a7220 */ /* 0x040fe40000410000 */
[----:B------:R-:W-:Y:S01]  /*8470*/  FMUL.FTZ R91, R0, R91 ;  /* 0x0000005b005b7220 */ /* 0x000fe20000410000 */
[C---:B------:R-:W-:Y:S04]  /*8480*/  HMMA.16816.F32 R56, R112.reuse, R116, R56 ;  /* 0x000000747038723c */ /* 0x040fe80000001838 */
[C---:B------:R-:W-:Y:S02]  /*8490*/  FMUL.FTZ R92, R100.reuse, R92 ;  /* 0x0000005c645c7220 */ /* 0x040fe40000410000 */
[----:B------:R-:W-:Y:S02]  /*84a0*/  FMUL.FTZ R93, R100, R93 ;  /* 0x0000005d645d7220 */ /* 0x000fe40000410000 */
[-C--:B------:R-:W-:Y:S04]  /*84b0*/  HMMA.16816.F32 R60, R112, R118.reuse, R60 ;  /* 0x00000076703c723c */ /* 0x080fe8000000183c */
[C---:B------:R-:W-:Y:S02]  /*84c0*/  FMUL.FTZ R94, R0.reuse, R94 ;  /* 0x0000005e005e7220 */ /* 0x040fe40000410000 */
[----:B------:R-:W-:Y:S02]  /*84d0*/  FMUL.FTZ R95, R0, R95 ;  /* 0x0000005f005f7220 */ /* 0x000fe40000410000 */
[C---:B------:R-:W-:Y:S01]  /*84e0*/  HMMA.16816.F32 R64, R108.reuse, R118, R64 ;  /* 0x000000766c40723c */ /* 0x040fe20000001840 */
[----:B------:R-:W1:Y:S03]  /*84f0*/  LDSM.16.MT88.4 R116, [R107+0x1800] ;  /* 0x001800006b74783b */ /* 0x000e660000004200 */
[--C-:B------:R-:W-:Y:S02]  /*8500*/  FFMA.FTZ R128, R171, c[0x0][0x2d0], -R158.reuse ;  /* 0x0000b400ab807a23 */ /* 0x100fe4000001089e */
[----:B------:R-:W-:Y:S01]  /*8510*/  FFMA.FTZ R129, R170, c[0x0][0x2d0], -R158 ;  /* 0x0000b400aa817a23 */ /* 0x000fe2000001089e */
[----:B------:R-:W-:Y:S01]  /*8520*/  MUFU.EX2 R171, R195 ;  /* 0x000000c300ab7308 */ /* 0x000fe20000000800 */
[----:B------:R-:W-:Y:S04]  /*8530*/  FADD.FTZ R132, R213, R130 ;  /* 0x00000082d5847221 */ /* 0x000fe80000010000 */
[C---:B------:R-:W-:Y:S02]  /*8540*/  FMUL.FTZ R84, R3.reuse, R84 ;  /* 0x0000005403547220 */ /* 0x040fe40000410000 */
[C---:B------:R-:W-:Y:S02]  /*8550*/  FMUL.FTZ R85, R3.reuse, R85 ;  /* 0x0000005503557220 */ /* 0x040fe40000410000 */
[C---:B------:R-:W-:Y:S01]  /*8560*/  FMUL.FTZ R96, R3.reuse, R96 ;  /* 0x0000006003607220 */ /* 0x040fe20000410000 */
[----:B------:R-:W-:Y:S01]  /*8570*/  MUFU.EX2 R164, R129 ;  /* 0x0000008100a47308 */ /* 0x000fe20000000800 */
[----:B------:R-:W-:Y:S02]  /*8580*/  FMUL.FTZ R97, R3, R97 ;  /* 0x0000006103617220 */ /* 0x000fe40000410000 */
[----:B------:R-:W-:Y:S02]  /*8590*/  FFMA.FTZ R3, R207, c[0x0][0x2d0], -R158 ;  /* 0x0000b400cf037a23 */ /* 0x000fe4000001089e */
[----:B------:R-:W-:Y:S04]  /*85a0*/  FFMA.FTZ R0, R0, R234, R198 ;  /* 0x000000ea00007223 */ /* 0x000fe800000100c6 */
[----:B------:R-:W-:Y:S01]  /*85b0*/  FADD.FTZ R130, R194, R0 ;  /* 0x00000000c2827221 */ /* 0x000fe20000010000 */
[----:B------:R2:W-:Y:S10]  /*85c0*/  MUFU.EX2 R207, R3 ;  /* 0x0000000300cf7308 */ /* 0x0005f40000000800 */
[----:B------:R-:W3:Y:S01]  /*85d0*/  MUFU.EX2 R170, R177 ;  /* 0x000000b100aa7308 */ /* 0x000ee20000000800 */
[-C--:B-1----:R-:W-:Y:S09]  /*85e0*/  HMMA.16816.F32 R68, R108, R116.reuse, R68 ;  /* 0x000000746c44723c */ /* 0x082ff20000001844 */
[----:B------:R-:W1:Y:S01]  /*85f0*/  MUFU.EX2 R177, R173 ;  /* 0x000000ad00b17308 */ /* 0x000e620000000800 */
[C---:B------:R-:W-:Y:S04]  /*8600*/  HMMA.16816.F32 R72, R112.reuse, R116, R72 ;  /* 0x000000747048723c */ /* 0x040fe80000001848 */
[--C-:B--2---:R-:W-:Y:S04]  /*8610*/  FFMA.FTZ R3, R208, c[0x0][0x2d0], -R158.reuse ;  /* 0x0000b400d0037a23 */ /* 0x104fe8000001089e */
[-C--:B------:R-:W-:Y:S01]  /*8620*/  HMMA.16816.F32 R76, R112, R118.reuse, R76 ;  /* 0x00000076704c723c */ /* 0x080fe2000000184c */
[----:B------:R2:W-:Y:S03]  /*8630*/  MUFU.EX2 R197, R3 ;  /* 0x0000000300c57308 */ /* 0x0005e60000000800 */
[----:B---3--:R-:W-:Y:S04]  /*8640*/  F2FP.PACK_AB R157, R176, R170 ;  /* 0x000000aab09d723e */ /* 0x008fe800000000ff */
[C---:B------:R-:W-:Y:S01]  /*8650*/  HMMA.16816.F32 R80, R108.reuse, R118, R80 ;  /* 0x000000766c50723c */ /* 0x040fe20000001850 */
[----:B------:R-:W3:Y:S02]  /*8660*/  LDSM.16.MT88.4 R116, [R180+0x1800] ;  /* 0x00180000b474783b */ /* 0x000ee40000004200 */
[----:B------:R-:W4:Y:S01]  /*8670*/  MUFU.EX2 R173, R165 ;  /* 0x000000a500ad7308 */ /* 0x000f220000000800 */
[----:B-1----:R-:W-:Y:S09]  /*8680*/  F2FP.PACK_AB R159, R177, R175 ;  /* 0x000000afb19f723e */ /* 0x002ff200000000ff */
[----:B------:R-:W1:Y:S01]  /*8690*/  MUFU.EX2 R165, R128 ;  /* 0x0000008000a57308 */ /* 0x000e620000000800 */
[--C-:B--2---:R-:W-:Y:S09]  /*86a0*/  FFMA.FTZ R3, R206, c[0x0][0x2d0], -R158.reuse ;  /* 0x0000b400ce037a23 */ /* 0x104ff2000001089e */
[----:B------:R2:W-:Y:S01]  /*86b0*/  MUFU.EX2 R199, R3 ;  /* 0x0000000300c77308 */ /* 0x0005e20000000800 */
[----:B----4-:R-:W-:Y:S02]  /*86c0*/  F2FP.PACK_AB R162, R168, R173 ;  /* 0x000000ada8a2723e */ /* 0x010fe400000000ff */
[----:B-1----:R-:W-:Y:S01]  /*86d0*/  F2FP.PACK_AB R163, R164, R165 ;  /* 0x000000a5a4a3723e */ /* 0x002fe200000000ff */
[-C--:B---3--:R-:W-:Y:S03]  /*86e0*/  HMMA.16816.F32 R84, R108, R116.reuse, R84 ;  /* 0x000000746c54723c */ /* 0x088fe60000001854 */
[----:B--2---:R-:W-:Y:S01]  /*86f0*/  FFMA.FTZ R3, R205, c[0x0][0x2d0], -R158 ;  /* 0x0000b400cd037a23 */ /* 0x004fe2000001089e */
[----:B------:R-:W-:Y:S04]  /*8700*/  F2FP.PACK_AB R158, R178, R179 ;  /* 0x000000b3b29e723e */ /* 0x000fe800000000ff */
[C---:B------:R-:W-:Y:S01]  /*8710*/  HMMA.16816.F32 R88, R112.reuse, R116, R88 ;  /* 0x000000747058723c */ /* 0x040fe20000001858 */
[----:B------:R1:W2:Y:S06]  /*8720*/  MUFU.EX2 R196, R3 ;  /* 0x0000000300c47308 */ /* 0x0002ac0000000800 */
[----:B------:R-:W-:Y:S01]  /*8730*/  F2FP.PACK_AB R116, R216, R214 ;  /* 0x000000d6d874723e */ /* 0x000fe200000000ff */
[-C--:B------:R-:W-:Y:S01]  /*8740*/  HMMA.16816.F32 R92, R112, R118.reuse, R92 ;  /* 0x00000076705c723c */ /* 0x080fe2000000185c */
[----:B------:R-:W3:Y:S03]  /*8750*/  LDSM.16.MT88.4 R112, [R107+0x400] ;  /* 0x000400006b70783b */ /* 0x000ee60000004200 */
[----:B------:R-:W-:Y:S04]  /*8760*/  F2FP.PACK_AB R117, R197, R207 ;  /* 0x000000cfc575723e */ /* 0x000fe800000000ff */
[----:B------:R-:W-:Y:S07]  /*8770*/  HMMA.16816.F32 R96, R108, R118, R96 ;  /* 0x000000766c60723c */ /* 0x000fee0000001860 */
[----:B------:R-:W-:Y:S02]  /*8780*/  F2FP.PACK_AB R108, R222, R133 ;  /* 0x00000085de6c723e */ /* 0x000fe400000000ff */
[----:B------:R-:W-:Y:S03]  /*8790*/  F2FP.PACK_AB R109, R220, R218 ;  /* 0x000000dadc6d723e */ /* 0x000fe600000000ff */
[----:B------:R-:W-:Y:S01]  /*87a0*/  F2FP.PACK_AB R110, R225, R223 ;  /* 0x000000dfe16e723e */ /* 0x000fe200000000ff */
[----:B-1----:R-:W-:Y:S01]  /*87b0*/  FFMA.FTZ R3, R100, R233, R210 ;  /* 0x000000e964037223 */ /* 0x002fe200000100d2 */
[----:B------:R-:W-:Y:S01]  /*87c0*/  F2FP.PACK_AB R111, R224, R221 ;  /* 0x000000dde06f723e */ /* 0x000fe200000000ff */
[----:B------:R-:W-:Y:S01]  /*87d0*/  FADD.FTZ R100, R215, R156 ;  /* 0x0000009cd7647221 */ /* 0x000fe20000010000 */
[----:B------:R-:W-:Y:S01]  /*87e0*/  F2FP.PACK_AB R118, R212, R219 ;  /* 0x000000dbd476723e */ /* 0x000fe200000000ff */
[----:B------:R-:W-:Y:S01]  /*87f0*/  FADD.FTZ R131, R211, R3 ;  /* 0x00000003d3837221 */ /* 0x000fe20000010000 */
[----:B--2---:R-:W-:Y:S01]  /*8800*/  F2FP.PACK_AB R119, R196, R199 ;  /* 0x000000c7c477723e */ /* 0x004fe200000000ff */
[----:B------:R-:W-:Y:S01]  /*8810*/  FADD.FTZ R3, R230, R132 ;  /* 0x00000084e6037221 */ /* 0x000fe20000010000 */
[----:B------:R-:W-:Y:S01]  /*8820*/  F2FP.PACK_AB R156, R193, R171 ;  /* 0x000000abc19c723e */ /* 0x000fe200000000ff */
[----:B------:R-:W-:Y:S02]  /*8830*/  FADD.FTZ R101, R228, R131 ;  /* 0x00000083e4657221 */ /* 0x000fe40000010000 */
[----:B------:R-:W-:Y:S02]  /*8840*/  FADD.FTZ R0, R217, R100 ;  /* 0x00000064d9007221 */ /* 0x000fe40000010000 */
[----:B------:R-:W-:Y:S02]  /*8850*/  FADD.FTZ R100, R227, R130 ;  /* 0x00000082e3647221 */ /* 0x000fe40000010000 */
[----:B------:R-:W-:Y:S02]  /*8860*/  FADD.FTZ R0, R232, R0 ;  /* 0x00000000e8007221 */ /* 0x000fe40000010000 */
[----:B------:R-:W-:Y:S02]  /*8870*/  FADD.FTZ R105, R231, R3 ;  /* 0x00000003e7697221 */ /* 0x000fe40000010000 */
[----:B------:R-:W-:Y:S01]  /*8880*/  FADD.FTZ R3, R229, R101 ;  /* 0x00000065e5037221 */ /* 0x000fe20000010000 */
[-C--:B---3--:R-:W-:Y:S03]  /*8890*/  HMMA.16816.F32 R4, R108, R112.reuse, R4 ;  /* 0x000000706c04723c */ /* 0x088fe60000001804 */
[----:B------:R-:W-:Y:S02]  /*88a0*/  FADD.FTZ R101, R226, R100 ;  /* 0x00000064e2657221 */ /* 0x000fe40000010000 */
[----:B------:R-:W-:Y:S02]  /*88b0*/  FADD.FTZ R100, R133, R0 ;  /* 0x0000000085647221 */ /* 0x000fe40000010000 */
[----:B------:R-:W-:Y:S01]  /*88c0*/  FADD.FTZ R0, R218, R105 ;  /* 0x00000069da007221 */ /* 0x000fe20000010000 */
[C---:B------:R-:W-:Y:S04]  /*88d0*/  HMMA.16816.F32 R8, R116.reuse, R112, R8 ;  /* 0x000000707408723c */ /* 0x040fe80000001808 */
[----:B------:R-:W-:Y:S04]  /*88e0*/  FADD.FTZ R3, R214, R3 ;  /* 0x00000003d6037221 */ /* 0x000fe80000010000 */
[-C--:B------:R-:W-:Y:S04]  /*88f0*/  HMMA.16816.F32 R12, R116, R114.reuse, R12 ;  /* 0x00000072740c723c */ /* 0x080fe8000000180c */
[----:B------:R-:W-:Y:S04]  /*8900*/  FADD.FTZ R3, R216, R3 ;  /* 0x00000003d8037221 */ /* 0x000fe80000010000 */
[C---:B------:R-:W-:Y:S01]  /*8910*/  HMMA.16816.F32 R16, R108.reuse, R114, R16 ;  /* 0x000000726c10723c */ /* 0x040fe20000001810 */
[----:B------:R-:W1:Y:S07]  /*8920*/  LDSM.16.MT88.4 R112, [R180+0x1000] ;  /* 0x00100000b470783b */ /* 0x000e6e0000004200 */
[-C--:B------:R-:W-:Y:S08]  /*8930*/  HMMA.16816.F32 R20, R108, R120.reuse, R20 ;  /* 0x000000786c14723c */ /* 0x080ff00000001814 */
[C---:B------:R-:W-:Y:S08]  /*8940*/  HMMA.16816.F32 R24, R116.reuse, R120, R24 ;  /* 0x000000787418723c */ /* 0x040ff00000001818 */
[-C--:B------:R-:W-:Y:S08]  /*8950*/  HMMA.16816.F32 R28, R116, R122.reuse, R28 ;  /* 0x0000007a741c723c */ /* 0x080ff0000000181c */
[C---:B------:R-:W-:Y:S01]  /*8960*/  HMMA.16816.F32 R32, R108.reuse, R122, R32 ;  /* 0x0000007a6c20723c */ /* 0x040fe20000001820 */
[----:B------:R-:W2:Y:S07]  /*8970*/  LDSM.16.MT88.4 R120, [R107+0x1c00] ;  /* 0x001c00006b78783b */ /* 0x000eae0000004200 */
[-C--:B------:R-:W-:Y:S08]  /*8980*/  HMMA.16816.F32 R36, R108, R124.reuse, R36 ;  /* 0x0000007c6c24723c */ /* 0x080ff00000001824 */
[C---:B------:R-:W-:Y:S08]  /*8990*/  HMMA.16816.F32 R40, R116.reuse, R124, R40 ;  /* 0x0000007c7428723c */ /* 0x040ff00000001828 */
[-C--:B------:R-:W-:Y:S08]  /*89a0*/  HMMA.16816.F32 R44, R116, R126.reuse, R44 ;  /* 0x0000007e742c723c */ /* 0x080ff0000000182c */
[C---:B------:R-:W-:Y:S01]  /*89b0*/  HMMA.16816.F32 R48, R108.reuse, R126, R48 ;  /* 0x0000007e6c30723c */ /* 0x040fe20000001830 */
[----:B------:R-:W3:Y:S07]  /*89c0*/  LDSM.16.MT88.4 R124, [R180+0x1c00] ;  /* 0x001c0000b47c783b */ /* 0x000eee0000004200 */
[-C--:B-1----:R-:W-:Y:S08]  /*89d0*/  HMMA.16816.F32 R52, R108, R112.reuse, R52 ;  /* 0x000000706c34723c */ /* 0x082ff00000001834 */
[C---:B------:R-:W-:Y:S08]  /*89e0*/  HMMA.16816.F32 R56, R116.reuse, R112, R56 ;  /* 0x000000707438723c */ /* 0x040ff00000001838 */
[-C--:B------:R-:W-:Y:S08]  /*89f0*/  HMMA.16816.F32 R60, R116, R114.reuse, R60 ;  /* 0x00000072743c723c */ /* 0x080ff0000000183c */
[C---:B------:R-:W-:Y:S01]  /*8a00*/  HMMA.16816.F32 R64, R108.reuse, R114, R64 ;  /* 0x000000726c40723c */ /* 0x040fe20000001840 */
[----:B------:R-:W1:Y:S07]  /*8a10*/  LDSM.16.MT88.4 R112, [R107+0x800] ;  /* 0x000800006b70783b */ /* 0x000e6e0000004200 */
[-C--:B--2---:R-:W-:Y:S08]  /*8a20*/  HMMA.16816.F32 R68, R108, R120.reuse, R68 ;  /* 0x000000786c44723c */ /* 0x084ff00000001844 */
[C---:B------:R-:W-:Y:S08]  /*8a30*/  HMMA.16816.F32 R72, R116.reuse, R120, R72 ;  /* 0x000000787448723c */ /* 0x040ff00000001848 */
[-C--:B------:R-:W-:Y:S08]  /*8a40*/  HMMA.16816.F32 R76, R116, R122.reuse, R76 ;  /* 0x0000007a744c723c */ /* 0x080ff0000000184c */
[C---:B------:R-:W-:Y:S08]  /*8a50*/  HMMA.16816.F32 R80, R108.reuse, R122, R80 ;  /* 0x0000007a6c50723c */ /* 0x040ff00000001850 */
[-C--:B---3--:R-:W-:Y:S08]  /*8a60*/  HMMA.16816.F32 R84, R108, R124.reuse, R84 ;  /* 0x0000007c6c54723c */ /* 0x088ff00000001854 */
[C---:B------:R-:W-:Y:S08]  /*8a70*/  HMMA.16816.F32 R88, R116.reuse, R124, R88 ;  /* 0x0000007c7458723c */ /* 0x040ff00000001858 */
[-C--:B------:R-:W-:Y:S01]  /*8a80*/  HMMA.16816.F32 R92, R116, R126.reuse, R92 ;  /* 0x0000007e745c723c */ /* 0x080fe2000000185c */
[----:B------:R-:W2:Y:S07]  /*8a90*/  LDSM.16.MT88.4 R116, [R180+0x800] ;  /* 0x00080000b474783b */ /* 0x000eae0000004200 */
[----:B------:R-:W-:Y:S01]  /*8aa0*/  HMMA.16816.F32 R96, R108, R126, R96 ;  /* 0x0000007e6c60723c */ /* 0x000fe20000001860 */
[----:B------:R-:W3:Y:S07]  /*8ab0*/  LDSM.16.MT88.4 R108, [R107+0x1400] ;  /* 0x001400006b6c783b */ /* 0x000eee0000004200 */
[-C--:B-1----:R-:W-:Y:S01]  /*8ac0*/  HMMA.16816.F32 R128, R156, R112.reuse, R4 ;  /* 0x000000709c80723c */ /* 0x082fe20000001804 */
[----:B------:R-:W1:Y:S07]  /*8ad0*/  LDSM.16.MT88.4 R4, [R180+0x1400] ;  /* 0x00140000b404783b */ /* 0x000e6e0000004200 */
[C---:B------:R-:W-:Y:S01]  /*8ae0*/  HMMA.16816.F32 R132, R160.reuse, R112, R8 ;  /* 0x00000070a084723c */ /* 0x040fe20000001808 */
[----:B------:R-:W4:Y:S07]  /*8af0*/  LDSM.16.MT88.4 R8, [R107+0x2000] ;  /* 0x002000006b08783b */ /* 0x000f2e0000004200 */
[-C--:B------:R-:W-:Y:S01]  /*8b00*/  HMMA.16816.F32 R136, R160, R114.reuse, R12 ;  /* 0x00000072a088723c */ /* 0x080fe2000000180c */
[----:B------:R-:W5:Y:S07]  /*8b10*/  LDSM.16.MT88.4 R12, [R180+0x2000] ;  /* 0x00200000b40c783b */ /* 0x000f6e0000004200 */
[C---:B------:R-:W-:Y:S08]  /*8b20*/  HMMA.16816.F32 R124, R156.reuse, R114, R16 ;  /* 0x000000729c7c723c */ /* 0x040ff00000001810 */
[-C--:B--2---:R-:W-:Y:S08]  /*8b30*/  HMMA.16816.F32 R120, R156, R116.reuse, R20 ;  /* 0x000000749c78723c */ /* 0x084ff00000001814 */
[C---:B------:R-:W-:Y:S08]  /*8b40*/  HMMA.16816.F32 R140, R160.reuse, R116, R24 ;  /* 0x00000074a08c723c */ /* 0x040ff00000001818 */
[-C--:B------:R-:W-:Y:S08]  /*8b50*/  HMMA.16816.F32 R144, R160, R118.reuse, R28 ;  /* 0x00000076a090723c */ /* 0x080ff0000000181c */
[C---:B------:R-:W-:Y:S08]  /*8b60*/  HMMA.16816.F32 R116, R156.reuse, R118, R32 ;  /* 0x000000769c74723c */ /* 0x040ff00000001820 */
[-C--:B---3--:R-:W-:Y:S08]  /*8b70*/  HMMA.16816.F32 R112, R156, R108.reuse, R36 ;  /* 0x0000006c9c70723c */ /* 0x088ff00000001824 */
[C---:B------:R-:W-:Y:S08]  /*8b80*/  HMMA.16816.F32 R148, R160.reuse, R108, R40 ;  /* 0x0000006ca094723c */ /* 0x040ff00000001828 */
[-C--:B------:R-:W-:Y:S08]  /*8b90*/  HMMA.16816.F32 R152, R160, R110.reuse, R44 ;  /* 0x0000006ea098723c */ /* 0x080ff0000000182c */
[C---:B------:R-:W-:Y:S08]  /*8ba0*/  HMMA.16816.F32 R108, R156.reuse, R110, R48 ;  /* 0x0000006e9c6c723c */ /* 0x040ff00000001830 */
[-C--:B-1----:R-:W-:Y:S08]  /*8bb0*/  HMMA.16816.F32 R52, R156, R4.reuse, R52 ;  /* 0x000000049c34723c */ /* 0x082ff00000001834 */
[C---:B------:R-:W-:Y:S07]  /*8bc0*/  HMMA.16816.F32 R56, R160.reuse, R4, R56 ;  /* 0x00000004a038723c */ /* 0x040fee0000001838 */
[----:B------:R-:W-:Y:S01]  /*8bd0*/  FADD.FTZ R5, R207, R101 ;  /* 0x00000065cf057221 */ /* 0x000fe20000010000 */
[-C--:B------:R-:W-:Y:S04]  /*8be0*/  HMMA.16816.F32 R60, R160, R6.reuse, R60 ;  /* 0x00000006a03c723c */ /* 0x080fe8000000183c */
[----:B------:R-:W-:Y:S01]  /*8bf0*/  MOV R101, R2 ;  /* 0x0000000200657202 */ /* 0x000fe20000000f00 */
[----:B------:R-:W-:Y:S02]  /*8c00*/  FADD.FTZ R4, R220, R0 ;  /* 0x00000000dc047221 */ /* 0x000fe40000010000 */
[----:B------:R-:W-:Y:S01]  /*8c10*/  FADD.FTZ R0, R197, R5 ;  /* 0x00000005c5007221 */ /* 0x000fe20000010000 */
[C---:B------:R-:W-:Y:S04]  /*8c20*/  HMMA.16816.F32 R64, R156.reuse, R6, R64 ;  /* 0x000000069c40723c */ /* 0x040fe80000001840 */
[----:B------:R-:W-:Y:S03]  /*8c30*/  FADD.FTZ R5, R199, R0 ;  /* 0x00000000c7057221 */ /* 0x000fe60000010000 */
[----:B------:R-:W-:Y:S01]  /*8c40*/  FADD.FTZ R6, R222, R100 ;  /* 0x00000064de067221 */ /* 0x000fe20000010000 */
[-C--:B----4-:R-:W-:Y:S04]  /*8c50*/  HMMA.16816.F32 R68, R156, R8.reuse, R68 ;  /* 0x000000089c44723c */ /* 0x090fe80000001844 */
[----:B------:R-:W-:Y:S04]  /*8c60*/  FADD.FTZ R7, R221, R4 ;  /* 0x00000004dd077221 */ /* 0x000fe80000010000 */
[C---:B------:R-:W-:Y:S07]  /*8c70*/  HMMA.16816.F32 R72, R160.reuse, R8, R72 ;  /* 0x00000008a048723c */ /* 0x040fee0000001848 */
[----:B------:R-:W-:Y:S01]  /*8c80*/  FADD.FTZ R8, R223, R6 ;  /* 0x00000006df087221 */ /* 0x000fe20000010000 */
[-C--:B------:R-:W-:Y:S04]  /*8c90*/  HMMA.16816.F32 R76, R160, R10.reuse, R76 ;  /* 0x0000000aa04c723c */ /* 0x080fe8000000184c */
[----:B------:R-:W-:Y:S02]  /*8ca0*/  FADD.FTZ R6, R219, R3 ;  /* 0x00000003db067221 */ /* 0x000fe40000010000 */
[----:B------:R-:W-:Y:S02]  /*8cb0*/  FADD.FTZ R4, R225, R8 ;  /* 0x00000008e1047221 */ /* 0x000fe40000010000 */
[C---:B------:R-:W-:Y:S04]  /*8cc0*/  HMMA.16816.F32 R80, R156.reuse, R10, R80 ;  /* 0x0000000a9c50723c */ /* 0x040fe80000001850 */
[----:B------:R-:W-:Y:S02]  /*8cd0*/  FADD.FTZ R3, R224, R7 ;  /* 0x00000007e0037221 */ /* 0x000fe40000010000 */
[----:B------:R-:W-:Y:S02]  /*8ce0*/  FADD.FTZ R0, R212, R6 ;  /* 0x00000006d4007221 */ /* 0x000fe40000010000 */
[----:B------:R-:W-:Y:S01]  /*8cf0*/  FADD.FTZ R8, R196, R5 ;  /* 0x00000005c4087221 */ /* 0x000fe20000010000 */
[-C--:B-----5:R-:W-:Y:S03]  /*8d00*/  HMMA.16816.F32 R84, R156, R12.reuse, R84 ;  /* 0x0000000c9c54723c */ /* 0x0a0fe60000001854 */
[----:B------:R-:W-:Y:S02]  /*8d10*/  FADD.FTZ R7, R171, R4 ;  /* 0x00000004ab077221 */ /* 0x000fe40000010000 */
[----:B------:R-:W-:Y:S02]  /*8d20*/  FADD.FTZ R6, R170, R3 ;  /* 0x00000003aa067221 */ /* 0x000fe40000010000 */
[----:B------:R-:W-:Y:S01]  /*8d30*/  FADD.FTZ R5, R169, R0 ;  /* 0x00000000a9057221 */ /* 0x000fe20000010000 */
[C---:B------:R-:W-:Y:S04]  /*8d40*/  HMMA.16816.F32 R88, R160.reuse, R12, R88 ;  /* 0x0000000ca058723c */ /* 0x040fe80000001858 */
[----:B------:R-:W-:Y:S02]  /*8d50*/  FADD.FTZ R4, R167, R8 ;  /* 0x00000008a7047221 */ /* 0x000fe40000010000 */
[----:B------:R-:W-:Y:S02]  /*8d60*/  FADD.FTZ R3, R193, R7 ;  /* 0x00000007c1037221 */ /* 0x000fe40000010000 */
[----:B------:R-:W-:Y:S01]  /*8d70*/  FADD.FTZ R0, R176, R6 ;  /* 0x00000006b0007221 */ /* 0x000fe20000010000 */
[-C--:B------:R-:W-:Y:S03]  /*8d80*/  HMMA.16816.F32 R92, R160, R14.reuse, R92 ;  /* 0x0000000ea05c723c */ /* 0x080fe6000000185c */
[----:B------:R-:W-:Y:S02]  /*8d90*/  FADD.FTZ R8, R172, R5 ;  /* 0x00000005ac087221 */ /* 0x000fe40000010000 */
[----:B------:R-:W-:Y:S02]  /*8da0*/  FADD.FTZ R7, R166, R4 ;  /* 0x00000004a6077221 */ /* 0x000fe40000010000 */
[----:B------:R-:W-:Y:S01]  /*8db0*/  FADD.FTZ R6, R179, R3 ;  /* 0x00000003b3067221 */ /* 0x000fe20000010000 */
[----:B------:R-:W-:Y:S04]  /*8dc0*/  HMMA.16816.F32 R96, R156, R14, R96 ;  /* 0x0000000e9c60723c */ /* 0x000fe80000001860 */
[----:B------:R-:W-:Y:S01]  /*8dd0*/  FADD.FTZ R5, R175, R0 ;  /* 0x00000000af057221 */ /* 0x000fe20000010000 */
[----:B------:R-:W-:Y:S01]  /*8de0*/  IADD3 R0, R209, -0x1, RZ ;  /* 0xffffffffd1007810 */ /* 0x000fe20007ffe0ff */
[----:B------:R-:W-:Y:S02]  /*8df0*/  FADD.FTZ R4, R173, R8 ;  /* 0x00000008ad047221 */ /* 0x000fe40000010000 */
[----:B------:R-:W-:Y:S01]  /*8e00*/  FADD.FTZ R3, R165, R7 ;  /* 0x00000007a5037221 */ /* 0x000fe20000010000 */
[----:B------:R-:W-:Y:S03]  /*8e10*/  MOV R209, R0 ;  /* 0x0000000000d17202 */ /* 0x000fe60000000f00 */
[----:B------:R-:W-:Y:S02]  /*8e20*/  FADD.FTZ R212, R178, R6 ;  /* 0x00000006b2d47221 */ /* 0x000fe40000010000 */
[----:B------:R-:W-:Y:S02]  /*8e30*/  FADD.FTZ R214, R177, R5 ;  /* 0x00000005b1d67221 */ /* 0x000fe40000010000 */
[----:B------:R-:W-:Y:S02]  /*8e40*/  FADD.FTZ R233, R168, R4 ;  /* 0x00000004a8e97221 */ /* 0x000fe40000010000 */
[----:B------:R-:W-:Y:S01]  /*8e50*/  FADD.FTZ R234, R164, R3 ;  /* 0x00000003a4ea7221 */ /* 0x000fe20000010000 */
[----:B------:R-:W-:-:S05]  /*8e60*/  @P0 BRA `(.L_x_77) ;  /* 0xffffcf3000000947 */ /* 0x000fca000383ffff */
.L_x_65:
[----:B------:R-:W-:Y:S05]  /*8e70*/  BRA.DIV ~URZ, `(.L_x_78) ;  /* 0x000061227f007947 */ /* 0x000fea000b800000 */
[----:B------:R-:W1:Y:S04]  /*8e80*/  SHFL.BFLY PT, R3, R212, 0x2, 0x1f ;  /* 0x0c401f00d4037f89 */ /* 0x000e6800000e0000 */
[----:B------:R-:W2:Y:S04]  /*8e90*/  SHFL.BFLY PT, R2, R214, 0x2, 0x1f ;  /* 0x0c401f00d6027f89 */ /* 0x000ea800000e0000 */
[----:B------:R-:W3:Y:S04]  /*8ea0*/  SHFL.BFLY PT, R0, R233, 0x2, 0x1f ;  /* 0x0c401f00e9007f89 */ /* 0x000ee800000e0000 */
[----:B------:R-:W4:Y:S01]  /*8eb0*/  SHFL.BFLY PT, R4, R234, 0x2, 0x1f ;  /* 0x0c401f00ea047f89 */ /* 0x000f2200000e0000 */
[----:B-1----:R-:W-:-:S02]  /*8ec0*/  FADD.FTZ R3, R3, R212 ;  /* 0x000000d403037221 */ /* 0x002fc40000010000 */
[----:B--2---:R-:W-:-:S03]  /*8ed0*/  FADD.FTZ R2, R2, R214 ;  /* 0x000000d602027221 */ /* 0x004fc60000010000 */
[----:B------:R-:W1:Y:S01]  /*8ee0*/  SHFL.BFLY PT, R7, R3, 0x1, 0x1f ;  /* 0x0c201f0003077f89 */ /* 0x000e6200000e0000 */
[----:B---3--:R-:W-:-:S03]  /*8ef0*/  FADD.FTZ R0, R0, R233 ;  /* 0x000000e900007221 */ /* 0x008fc60000010000 */
[----:B------:R-:W2:Y:S01]  /*8f00*/  SHFL.BFLY PT, R6, R2, 0x1, 0x1f ;  /* 0x0c201f0002067f89 */ /* 0x000ea200000e0000 */
[----:B----4-:R-:W-:-:S03]  /*8f10*/  FADD.FTZ R4, R4, R234 ;  /* 0x000000ea04047221 */ /* 0x010fc60000010000 */
[----:B------:R-:W3:Y:S04]  /*8f20*/  SHFL.BFLY PT, R5, R0, 0x1, 0x1f ;  /* 0x0c201f0000057f89 */ /* 0x000ee800000e0000 */
[----:B------:R4:W4:Y:S01]  /*8f30*/  SHFL.BFLY PT, R9, R4, 0x1, 0x1f ;  /* 0x0c201f0004097f89 */ /* 0x00092200000e0000 */
[----:B-1----:R-:W-:Y:S02]  /*8f40*/  FADD.FTZ R7, R3, R7 ;  /* 0x0000000703077221 */ /* 0x002fe40000010000 */
[----:B--2---:R-:W-:Y:S02]  /*8f50*/  FADD.FTZ R6, R2, R6 ;  /* 0x0000000602067221 */ /* 0x004fe40000010000 */
[----:B---3--:R-:W-:Y:S02]  /*8f60*/  FADD.FTZ R5, R0, R5 ;  /* 0x0000000500057221 */ /* 0x008fe40000010000 */
.L_x_167:
[----:B------:R-:W-:Y:S01]  /*8f70*/  FSETP.NE.FTZ.AND P3, PT, R7, RZ, PT ;  /* 0x000000ff0700720b */ /* 0x000fe20003f75000 */
[----:B------:R-:W-:Y:S01]  /*8f80*/  CS2R R2, SRZ ;  /* 0x0000000000027805 */ /* 0x000fe2000001ff00 */
[----:B------:R-:W-:Y:S01]  /*8f90*/  MOV R0, RZ ;  /* 0x000000ff00007202 */ /* 0x000fe20000000f00 */
[----:B----4-:R-:W-:Y:S01]  /*8fa0*/  FADD.FTZ R4, R9, R4 ;  /* 0x0000000409047221 */ /* 0x010fe20000010000 */
[----:B------:R-:W-:-:S02]  /*8fb0*/  FSETP.NE.FTZ.AND P2, PT, R6, RZ, PT ;  /* 0x000000ff0600720b */ /* 0x000fc40003f55000 */
[----:B------:R-:W-:Y:S02]  /*8fc0*/  FSETP.NE.FTZ.AND P1, PT, R5, RZ, PT ;  /* 0x000000ff0500720b */ /* 0x000fe40003f35000 */
[----:B------:R-:W-:Y:S02]  /*8fd0*/  FSETP.NE.FTZ.AND P0, PT, R4, RZ, PT ;  /* 0x000000ff0400720b */ /* 0x000fe40003f15000 */
[----:B------:R-:W-:Y:S02]  /*8fe0*/  MOV R24, 0xff800000 ;  /* 0xff80000000187802 */ /* 0x000fe40000000f00 */
[----:B------:R-:W-:Y:S01]  /*8ff0*/  MOV R22, 0xff800000 ;  /* 0xff80000000167802 */ /* 0x000fe20000000f00 */
[----:B------:R-:W1:Y:S01]  /*9000*/  @P3 MUFU.RCP R0, R7 ;  /* 0x0000000700003308 */ /* 0x000e620000001000 */
[----:B------:R-:W-:Y:S02]  /*9010*/  MOV R23, 0xff800000 ;  /* 0xff80000000177802 */ /* 0x000fe40000000f00 */
[----:B------:R-:W-:-:S03]  /*9020*/  MOV R19, 0xff800000 ;  /* 0xff80000000137802 */ /* 0x000fc60000000f00 */
[----:B------:R-:W-:Y:S02]  /*9030*/  @P1 MOV R10, 0x3f317218 ;  /* 0x3f317218000a1802 */ /* 0x000fe40000000f00 */
[----:B------:R-:W2:Y:S01]  /*9040*/  @P3 MUFU.LG2 R8, R7 ;  /* 0x0000000700083308 */ /* 0x000ea20000000c00 */
[----:B-1----:R-:W-:-:S07]  /*9050*/  FMUL.FTZ R156, R0, R108 ;  /* 0x0000006c009c7220 */ /* 0x002fce0000410000 */
[----:B------:R-:W1:Y:S01]  /*9060*/  @P2 MUFU.LG2 R7, R6 ;  /* 0x0000000600072308 */ /* 0x000e620000000c00 */
[C---:B------:R-:W-:Y:S02]  /*9070*/  FMUL.FTZ R157, R0.reuse, R109 ;  /* 0x0000006d009d7220 */ /* 0x040fe40000410000 */
[C---:B------:R-:W-:Y:S02]  /*9080*/  FMUL.FTZ R164, R0.reuse, R80 ;  /* 0x0000005000a47220 */ /* 0x040fe40000410000 */
[C---:B------:R-:W-:Y:S02]  /*9090*/  FMUL.FTZ R165, R0.reuse, R81 ;  /* 0x0000005100a57220 */ /* 0x040fe40000410000 */
[C---:B------:R-:W-:Y:S01]  /*90a0*/  FMUL.FTZ R128, R0.reuse, R128 ;  /* 0x0000008000807220 */ /* 0x040fe20000410000 */
[----:B------:R-:W3:Y:S01]  /*90b0*/  @P2 MUFU.RCP R3, R6 ;  /* 0x0000000600032308 */ /* 0x000ee20000001000 */
[C---:B------:R-:W-:Y:S02]  /*90c0*/  FMUL.FTZ R129, R0.reuse, R129 ;  /* 0x0000008100817220 */ /* 0x040fe40000410000 */
[----:B------:R-:W-:-:S02]  /*90d0*/  FMUL.FTZ R124, R0, R124 ;  /* 0x0000007c007c7220 */ /* 0x000fc40000410000 */
[C---:B------:R-:W-:Y:S02]  /*90e0*/  FMUL.FTZ R125, R0.reuse, R125 ;  /* 0x0000007d007d7220 */ /* 0x040fe40000410000 */
[C---:B------:R-:W-:Y:S01]  /*90f0*/  FMUL.FTZ R120, R0.reuse, R120 ;  /* 0x0000007800787220 */ /* 0x040fe20000410000 */
[----:B------:R-:W-:Y:S01]  /*9100*/  @P1 MUFU.RCP R2, R5 ;  /* 0x0000000500021308 */ /* 0x000fe20000001000 */
        /* <DEDUP_REMOVED lines=14> */
[----:B------:R-:W-:Y:S02]  /*91f0*/  FMUL.FTZ R81, R0, R97 ;  /* 0x0000006100517220 */ /* 0x000fe40000410000 */
[----:B------:R4:W5:Y:S01]  /*9200*/  @P1 MUFU.LG2 R0, R5 ;  /* 0x0000000500001308 */ /* 0x0009620000000c00 */
[----:B--2---:R-:W-:-:S02]  /*9210*/  @P3 FMUL.FTZ R9, R8, 0.69314718246459960938 ;  /* 0x3f31721808093820 */ /* 0x004fc40000410000 */
[----:B-1----:R-:W-:Y:S02]  /*9220*/  @P2 FMUL.FTZ R8, R7, 0.69314718246459960938 ;  /* 0x3f31721807082820 */ /* 0x002fe40000410000 */
[C---:B---3--:R-:W-:Y:S02]  /*9230*/  FMUL.FTZ R162, R3.reuse, R122 ;  /* 0x0000007a03a27220 */ /* 0x048fe40000410000 */
[C---:B------:R-:W-:Y:S02]  /*9240*/  FMUL.FTZ R163, R3.reuse, R123 ;  /* 0x0000007b03a37220 */ /* 0x040fe40000410000 */
[C---:B------:R-:W-:Y:S02]  /*9250*/  FMUL.FTZ R96, R3.reuse, R118 ;  /* 0x0000007603607220 */ /* 0x040fe40000410000 */
[C---:B------:R-:W-:Y:S02]  /*9260*/  FMUL.FTZ R97, R3.reuse, R119 ;  /* 0x0000007703617220 */ /* 0x040fe40000410000 */
[----:B------:R-:W-:-:S02]  /*9270*/  FMUL.FTZ R168, R3, R70 ;  /* 0x0000004603a87220 */ /* 0x000fc40000410000 */
[C---:B------:R-:W-:Y:S01]  /*9280*/  FMUL.FTZ R169, R3.reuse, R71 ;  /* 0x0000004703a97220 */ /* 0x040fe20000410000 */
[----:B----4-:R-:W-:Y:S01]  /*9290*/  @P2 MOV R5, 0x3f317218 ;  /* 0x3f31721800052802 */ /* 0x010fe20000000f00 */
[----:B-----5:R-:W-:Y:S01]  /*92a0*/  @P1 FMUL.FTZ R7, R0, 0.69314718246459960938 ;  /* 0x3f31721800071820 */ /* 0x020fe20000410000 */
[----:B------:R-:W-:Y:S01]  /*92b0*/  MOV R0, RZ ;  /* 0x000000ff00007202 */ /* 0x000fe20000000f00 */
[C---:B------:R-:W-:Y:S02]  /*92c0*/  FMUL.FTZ R166, R3.reuse, R82 ;  /* 0x0000005203a67220 */ /* 0x040fe40000410000 */
[----:B------:R-:W-:Y:S02]  /*92d0*/  FMUL.FTZ R167, R3, R83 ;  /* 0x0000005303a77220 */ /* 0x000fe40000410000 */
[C---:B------:R-:W-:Y:S01]  /*92e0*/  FMUL.FTZ R48, R2.reuse, R60 ;  /* 0x0000003c02307220 */ /* 0x040fe20000410000 */
[----:B------:R-:W1:Y:S01]  /*92f0*/  @P0 MUFU.RCP R0, R4 ;  /* 0x0000000400000308 */ /* 0x000e620000001000 */
        /* <DEDUP_REMOVED lines=39> */
[----:B------:R-:W-:Y:S02]  /*9570*/  FMUL.FTZ R27, R2, R93 ;  /* 0x0000005d021b7220 */ /* 0x000fe40000410000 */
[----:B------:R2:W3:Y:S01]  /*9580*/  @P0 MUFU.LG2 R2, R4 ;  /* 0x0000000400020308 */ /* 0x0004e20000000c00 */
[----:B------:R-:W-:Y:S02]  /*9590*/  @P3 FMUL.FTZ R6, R3, c[0x0][0x2d0] ;  /* 0x0000b40003063a20 */ /* 0x000fe40000410000 */
[----:B------:R-:W-:Y:S02]  /*95a0*/  @P1 FMUL.FTZ R3, R10, c[0x0][0x2d0] ;  /* 0x0000b4000a031a20 */ /* 0x000fe40000410000 */
[----:B------:R-:W-:Y:S02]  /*95b0*/  @P2 FMUL.FTZ R5, R5, c[0x0][0x2d0] ;  /* 0x0000b40005052a20 */ /* 0x000fe40000410000 */
[----:B------:R-:W-:Y:S01]  /*95c0*/  @P1 FFMA.FTZ R24, R3, R102, R7 ;  /* 0x0000006603181223 */ /* 0x000fe20000010007 */
[----:B------:R-:W-:Y:S01]  /*95d0*/  @P0 MOV R3, 0x3f317218 ;  /* 0x3f31721800030802 */ /* 0x000fe20000000f00 */
[----:B-1----:R-:W-:-:S02]  /*95e0*/  FMUL.FTZ R76, R0, R62 ;  /* 0x0000003e004c7220 */ /* 0x002fc40000410000 */
[C---:B------:R-:W-:Y:S02]  /*95f0*/  FMUL.FTZ R77, R0.reuse, R63 ;  /* 0x0000003f004d7220 */ /* 0x040fe40000410000 */
[----:B------:R-:W-:Y:S02]  /*9600*/  @P0 FMUL.FTZ R3, R3, c[0x0][0x2d0] ;  /* 0x0000b40003030a20 */ /* 0x000fe40000410000 */
[----:B------:R-:W-:Y:S01]  /*9610*/  FMUL.FTZ R66, R0, R134 ;  /* 0x0000008600427220 */ /* 0x000fe20000410000 */
[----:B--2---:R-:W-:Y:S01]  /*9620*/  MOV R4, 0x1 ;  /* 0x0000000100047802 */ /* 0x004fe20000000f00 */
[----:B---3--:R-:W-:Y:S02]  /*9630*/  @P0 FMUL.FTZ R2, R2, 0.69314718246459960938 ;  /* 0x3f31721802020820 */ /* 0x008fe40000410000 */
        /* <DEDUP_REMOVED lines=20> */
[----:B------:R-:W-:Y:S01]  /*9780*/  FMUL.FTZ R33, R0, R95 ;  /* 0x0000005f00217220 */ /* 0x000fe20000410000 */
[----:B------:R-:W-:Y:S01]  /*9790*/  PRMT R0, R4, 0x7610, R0 ;  /* 0x0000761004007816 */ /* 0x000fe20000000000 */
[----:B------:R-:W-:Y:S02]  /*97a0*/  @P3 FFMA.FTZ R22, R6, R104, R9 ;  /* 0x0000006806163223 */ /* 0x000fe40000010009 */
[----:B------:R-:W-:Y:S02]  /*97b0*/  @P2 FFMA.FTZ R23, R5, R103, R8 ;  /* 0x0000006705172223 */ /* 0x000fe40000010008 */
[----:B------:R-:W-:Y:S02]  /*97c0*/  @P0 FFMA.FTZ R19, R3, R101, R2 ;  /* 0x0000006503130223 */ /* 0x000fe40000010002 */
.L_x_40:
[----:B------:R2:W5:Y:S04]  /*97d0*/  LDL R6, [R1] ;  /* 0x0000000001067983 */ /* 0x0005680000100800 */
[----:B------:R-:W3:Y:S01]  /*97e0*/  S2R R2, SR_TID.X ;  /* 0x0000000000027919 */ /* 0x000ee20000002100 */
[----:B------:R-:W-:Y:S01]  /*97f0*/  BSSY B0, `(.L_x_79) ;  /* 0x0000011000007945 */ /* 0x000fe20003800000 */
[----:B---3--:R-:W-:-:S13]  /*9800*/  LOP3.LUT P0, RZ, R2, 0x7f, RZ, 0xc0, !PT ;  /* 0x0000007f02ff7812 */ /* 0x008fda000780c0ff */
[----:B------:R-:W-:Y:S05]  /*9810*/  @P0 BRA `(.L_x_80) ;  /* 0x000000e000000947 */ /* 0x000fea0003800000 */
[----:B--2---:R-:W2:Y:S01]  /*9820*/  S2R R4, SR_LANEID ;  /* 0x0000000000047919 */ /* 0x004ea20000000000 */
[----:B------:R-:W-:Y:S01]  /*9830*/  VOTEU.ANY UR4, UPT, PT ;  /* 0x0000000000047886 */ /* 0x000fe200038e0100 */
[----:B-1----:R-:W-:Y:S01]  /*9840*/  IMAD.MOV.U32 R5, RZ, RZ, c[0x0][0x564] ;  /* 0x00015900ff057624 */ /* 0x002fe200078e00ff */
[----:B------:R-:W2:Y:S08]  /*9850*/  FLO.U32 R3, UR4 ;  /* 0x0000000400037d00 */ /* 0x000eb000080e0000 */
[----:B------:R-:W1:Y:S01]  /*9860*/  POPC R2, UR4 ;  /* 0x0000000400027d09 */ /* 0x000e620008000000 */
[----:B--2---:R-:W-:Y:S01]  /*9870*/  ISETP.EQ.U32.AND P0, PT, R3, R4, PT ;  /* 0x000000040300720c */ /* 0x004fe20003f02070 */
[----:B------:R-:W-:-:S12]  /*9880*/  IMAD.MOV.U32 R4, RZ, RZ, c[0x0][0x560] ;  /* 0x00015800ff047624 */ /* 0x000fd800078e00ff */
[----:B-1----:R1:W2:Y:S04]  /*9890*/  @P0 ATOMG.E.ADD.STRONG.GPU PT, R2, [R4.64], R2 ;  /* 0x00000002040209a8 */ /* 0x0022a800081ee1c6 */
[----:B-1----:R-:W1:Y:S04]  /*98a0*/  S2R R4, SR_LTMASK ;  /* 0x0000000000047919 */ /* 0x002e680000003900 */
[----:B--2---:R1:W2:Y:S02]  /*98b0*/  SHFL.IDX PT, R3, R2, R3, 0x1f ;  /* 0x00001f0302037589 */ /* 0x0042a400000e0000 */
[----:B-1----:R-:W-:-:S06]  /*98c0*/  LOP3.LUT R2, R4, UR4, RZ, 0xc0, !PT ;  /* 0x0000000404027c12 */ /* 0x002fcc000f8ec0ff */
[----:B------:R-:W2:Y:S02]  /*98d0*/  POPC R2, R2 ;  /* 0x0000000200027309 */ /* 0x000ea40000000000 */
[----:B--2--5:R-:W-:-:S05]  /*98e0*/  IADD3 R6, R3, c[0x0][0xc], R2 ;  /* 0x0000030003067a10 */ /* 0x024fca0007ffe002 */
[----:B------:R1:W-:Y:S02]  /*98f0*/  STL [R1], R6 ;  /* 0x0000000601007387 */ /* 0x0003e40000100800 */
.L_x_80:
[----:B--2---:R-:W-:Y:S05]  /*9900*/  BSYNC B0 ;  /* 0x0000000000007941 */ /* 0x004fea0003800000 */
.L_x_79:
[----:B------:R-:W-:Y:S01]  /*9910*/  PRMT R0, R0, 0x9910, RZ ;  /* 0x0000991000007816 */ /* 0x000fe200000000ff */
[----:B------:R-:W-:Y:S01]  /*9920*/  BSSY B1, `(.L_x_81) ;  /* 0x000038b000017945 */ /* 0x000fe20003800000 */
[----:B-----5:R-:W-:Y:S02]  /*9930*/  IMAD.MOV.U32 R28, RZ, RZ, R6 ;  /* 0x000000ffff1c7224 */ /* 0x020fe400078e0006 */
[----:B------:R-:W-:-:S13]  /*9940*/  ISETP.NE.AND P0, PT, R0, RZ, PT ;  /* 0x000000ff0000720c */ /* 0x000fda0003f05270 */
[----:B------:R-:W-:Y:S05]  /*9950*/  @!P0 BRA `(.L_x_82) ;  /* 0x00002b5000008947 */ /* 0x000fea0003800000 */
[----:B------:R-:W2:Y:S04]  /*9960*/  LDL R10, [R1+0x40] ;  /* 0x00004000010a7983 */ /* 0x000ea80000100800 */
[----:B------:R-:W3:Y:S04]  /*9970*/  LDL.LU R9, [R1+0x44] ;  /* 0x0000440001097983 */ /* 0x000ee80000300800 */
[----:B------:R-:W4:Y:S04]  /*9980*/  LDL R8, [R1+0x3c] ;  /* 0x00003c0001087983 */ /* 0x000f280000100800 */
[----:B------:R-:W3:Y:S01]  /*9990*/  LDL.LU R7, [R1+0x48] ;  /* 0x0000480001077983 */ /* 0x000ee20000300800 */
[----:B------:R-:W-:Y:S01]  /*99a0*/  WARPSYNC 0xffffffff ;  /* 0xffffffff00007948 */ /* 0x000fe20003800000 */
[----:B------:R-:W-:-:S02]  /*99b0*/  F2FP.PACK_AB R0, R129, R128 ;  /* 0x000000808100723e */ /* 0x000fc400000000ff */
[----:B------:R-:W-:Y:S01]  /*99c0*/  BAR.SYNC.DEFER_BLOCKING 0x1, 0x80 ;  /* 0x0042000000007b1d */ /* 0x000fe20000010000 */
[----:B------:R-:W-:Y:S02]  /*99d0*/  F2FP.PACK_AB R3, R131, R130 ;  /* 0x000000828303723e */ /* 0x000fe400000000ff */
[----:B------:R-:W-:Y:S02]  /*99e0*/  F2FP.PACK_AB R2, R125, R124 ;  /* 0x0000007c7d02723e */ /* 0x000fe400000000ff */
[----:B------:R-:W-:Y:S01]  /*99f0*/  F2FP.PACK_AB R4, R55, R54 ;  /* 0x000000363704723e */ /* 0x000fe200000000ff */
[----:B-1----:R-:W3:Y:S01]  /*9a00*/  LDL.LU R6, [R1+0x50] ;  /* 0x0000500001067983 */ /* 0x002ee20000300800 */
[----:B------:R-:W-:Y:S01]  /*9a10*/  F2FP.PACK_AB R5, R77, R76 ;  /* 0x0000004c4d05723e */ /* 0x000fe200000000ff */
[----:B------:R-:W-:Y:S01]  /*9a20*/  IMAD.MOV.U32 R11, RZ, RZ, c[0x0][0x388] ;  /* 0x0000e200ff0b7624 */ /* 0x000fe200078e00ff */
[----:B------:R-:W-:Y:S02]  /*9a30*/  ISETP.NE.U32.AND P2, PT, RZ, c[0x0][0x500], PT ;  /* 0x00014000ff007a0c */ /* 0x000fe40003f45070 */
[----:B------:R-:W-:-:S02]  /*9a40*/  ISETP.NE.U32.AND P3, PT, RZ, c[0x0][0x508], PT ;  /* 0x00014200ff007a0c */ /* 0x000fc40003f65070 */
[----:B------:R-:W-:Y:S02]  /*9a50*/  ISETP.NE.AND.EX P2, PT, RZ, c[0x0][0x504], PT, P2 ;  /* 0x00014100ff007a0c */ /* 0x000fe40003f45320 */
[----:B------:R-:W-:Y:S01]  /*9a60*/  ISETP.NE.AND.EX P3, PT, RZ, c[0x0][0x50c], PT, P3 ;  /* 0x00014300ff007a0c */ /* 0x000fe20003f65330 */
[----:B------:R1:W-:Y:S04]  /*9a70*/  STS [R251+0x80], R0 ;  /* 0x00008000fb007388 */ /* 0x0003e80000000800 */
[----:B------:R1:W-:Y:S04]  /*9a80*/  STS [R251+0x280], R3 ;  /* 0x00028003fb007388 */ /* 0x0003e80000000800 */
[----:B------:R1:W-:Y:S02]  /*9a90*/  STS [R252], R2 ;  /* 0x00000002fc007388 */ /* 0x0003e40000000800 */
[----:B-1----:R-:W-:-:S02]  /*9aa0*/  F2FP.PACK_AB R0, R127, R126 ;  /* 0x0000007e7f00723e */ /* 0x002fc400000000ff */
[----:B------:R-:W-:-:S03]  /*9ab0*/  F2FP.PACK_AB R3, R35, R34 ;  /* 0x000000222303723e */ /* 0x000fc600000000ff */
[----:B------:R1:W-:Y:S01]  /*9ac0*/  STS [R252+0x200], R0 ;  /* 0x00020000fc007388 */ /* 0x0003e20000000800 */
[----:B------:R-:W-:-:S03]  /*9ad0*/  F2FP.PACK_AB R2, R67, R66 ;  /* 0x000000424302723e */ /* 0x000fc600000000ff */
[----:B------:R1:W-:Y:S04]  /*9ae0*/  STS [R251+0x1080], R3 ;  /* 0x00108003fb007388 */ /* 0x0003e80000000800 */
[----:B------:R1:W-:Y:S04]  /*9af0*/  STS [R251+0x1280], R2 ;  /* 0x00128002fb007388 */ /* 0x0003e80000000800 */
[----:B------:R1:W-:Y:S02]  /*9b00*/  STS [R252+0x1200], R4 ;  /* 0x00120004fc007388 */ /* 0x0003e40000000800 */
[----:B-1----:R-:W-:-:S02]  /*9b10*/  F2FP.PACK_AB R0, R37, R36 ;  /* 0x000000242500723e */ /* 0x002fc400000000ff */
[----:B------:R-:W-:-:S03]  /*9b20*/  F2FP.PACK_AB R3, R121, R120 ;  /* 0x000000787903723e */ /* 0x000fc600000000ff */
[----:B------:R1:W-:Y:S01]  /*9b30*/  STS [R252+0x1000], R0 ;  /* 0x00100000fc007388 */ /* 0x0003e20000000800 */
[----:B------:R-:W-:Y:S02]  /*9b40*/  F2FP.PACK_AB R2, R163, R162 ;  /* 0x000000a2a302723e */ /* 0x000fe400000000ff */
[----:B------:R-:W-:Y:S02]  /*9b50*/  F2FP.PACK_AB R4, R39, R38 ;  /* 0x000000262704723e */ /* 0x000fe400000000ff */
[----:B-1----:R-:W-:Y:S01]  /*9b60*/  F2FP.PACK_AB R0, R117, R116 ;  /* 0x000000747500723e */ /* 0x002fe200000000ff */
[----:B--2---:R1:W-:Y:S04]  /*9b70*/  STS [R10+0x80], R3 ;  /* 0x000080030a007388 */ /* 0x0043e80000000800 */
[----:B------:R2:W-:Y:S04]  /*9b80*/  STS [R10+0x280], R2 ;  /* 0x000280020a007388 */ /* 0x0005e80000000800 */
[----:B----4-:R4:W-:Y:S01]  /*9b90*/  STS [R8], R0 ;  /* 0x0000000008007388 */ /* 0x0109e20000000800 */
[----:B-1----:R-:W-:-:S02]  /*9ba0*/  F2FP.PACK_AB R3, R97, R96 ;  /* 0x000000606103723e */ /* 0x002fc400000000ff */
[----:B--2---:R-:W-:-:S03]  /*9bb0*/  F2FP.PACK_AB R2, R73, R72 ;  /* 0x000000484902723e */ /* 0x004fc600000000ff */
[----:B------:R1:W-:Y:S01]  /*9bc0*/  STS [R8+0x200], R3 ;  /* 0x0002000308007388 */ /* 0x0003e20000000800 */
[----:B----4-:R-:W-:-:S03]  /*9bd0*/  F2FP.PACK_AB R0, R41, R40 ;  /* 0x000000282900723e */ /* 0x010fc600000000ff */
[----:B------:R2:W-:Y:S04]  /*9be0*/  STS [R10+0x1080], R4 ;  /* 0x001080040a007388 */ /* 0x0005e80000000800 */
[----:B------:R4:W-:Y:S04]  /*9bf0*/  STS [R10+0x1280], R2 ;  /* 0x001280020a007388 */ /* 0x0009e80000000800 */
[----:B------:R3:W-:Y:S01]  /*9c00*/  STS [R8+0x1000], R0 ;  /* 0x0010000008007388 */ /* 0x0007e20000000800 */
[----:B-1----:R-:W-:Y:S02]  /*9c10*/  F2FP.PACK_AB R3, R113, R112 ;  /* 0x000000707103723e */ /* 0x002fe400000000ff */
[----:B--2---:R-:W-:-:S02]  /*9c20*/  F2FP.PACK_AB R4, R69, R68 ;  /* 0x000000444504723e */ /* 0x004fc400000000ff */
[----:B----4-:R-:W-:-:S03]  /*9c30*/  F2FP.PACK_AB R2, R115, R114 ;  /* 0x000000727302723e */ /* 0x010fc600000000ff */
[----:B------:R1:W-:Y:S01]  /*9c40*/  STS [R8+0x1200], R4 ;  /* 0x0012000408007388 */ /* 0x0003e20000000800 */
[----:B---3--:R-:W-:-:S03]  /*9c50*/  F2FP.PACK_AB R0, R157, R156 ;  /* 0x0000009c9d00723e */ /* 0x008fc600000000ff */
[----:B------:R2:W-:Y:S04]  /*9c60*/  STS [R251+0x2080], R3 ;  /* 0x00208003fb007388 */ /* 0x0005e80000000800 */
[----:B------:R3:W-:Y:S04]  /*9c70*/  STS [R251+0x2280], R2 ;  /* 0x00228002fb007388 */ /* 0x0007e80000000800 */
[----:B------:R4:W-:Y:S01]  /*9c80*/  STS [R252+0x2000], R0 ;  /* 0x00200000fc007388 */ /* 0x0009e20000000800 */
[----:B-1----:R-:W-:Y:S02]  /*9c90*/  F2FP.PACK_AB R4, R65, R64 ;  /* 0x000000404104723e */ /* 0x002fe400000000ff */
[----:B--2---:R-:W-:-:S02]  /*9ca0*/  F2FP.PACK_AB R3, R111, R110 ;  /* 0x0000006e6f03723e */ /* 0x004fc400000000ff */
[----:B---3--:R-:W-:-:S03]  /*9cb0*/  F2FP.PACK_AB R2, R43, R42 ;  /* 0x0000002a2b02723e */ /* 0x008fc600000000ff */
[----:B------:R1:W-:Y:S01]  /*9cc0*/  STS [R252+0x2200], R3 ;  /* 0x00220003fc007388 */ /* 0x0003e20000000800 */
[----:B----4-:R-:W-:-:S03]  /*9cd0*/  F2FP.PACK_AB R0, R45, R44 ;  /* 0x0000002c2d00723e */ /* 0x010fc600000000ff */
        /* <DEDUP_REMOVED lines=18> */
[----:B------:R4:W-:Y:S04]  /*9e00*/  STS [R8+0x3000], R0 ;  /* 0x0030000008007388 */ /* 0x0009e80000000800 */
[----:B------:R-:W-:Y:S01]  /*9e10*/  STS [R8+0x3200], R5 ;  /* 0x0032000508007388 */ /* 0x000fe20000000800 */
[----:B-1----:R-:W-:-:S02]  /*9e20*/  F2FP.PACK_AB R3, R169, R168 ;  /* 0x000000a8a903723e */ /* 0x002fc400000000ff */
[----:B--2---:R-:W-:-:S03]  /*9e30*/  F2FP.PACK_AB R4, R109, R108 ;  /* 0x0000006c6d04723e */ /* 0x004fc600000000ff */
[----:B------:R1:W-:Y:S01]  /*9e40*/  STS [R251+0x4280], R3 ;  /* 0x00428003fb007388 */ /* 0x0003e20000000800 */
[----:B---3--:R-:W-:-:S03]  /*9e50*/  F2FP.PACK_AB R2, R165, R164 ;  /* 0x000000a4a502723e */ /* 0x008fc600000000ff */
[----:B------:R2:W-:Y:S01]  /*9e60*/  STS [R251+0x4080], R4 ;  /* 0x00408004fb007388 */ /* 0x0005e20000000800 */
[----:B----4-:R-:W-:-:S03]  /*9e70*/  F2FP.PACK_AB R0, R167, R166 ;  /* 0x000000a6a700723e */ /* 0x010fc600000000ff */
[----:B------:R3:W-:Y:S04]  /*9e80*/  STS [R252+0x4000], R2 ;  /* 0x00400002fc007388 */ /* 0x0007e80000000800 */
[----:B------:R4:W-:Y:S01]  /*9e90*/  STS [R252+0x4200], R0 ;  /* 0x00420000fc007388 */ /* 0x0009e20000000800 */
[----:B-1----:R-:W-:Y:S02]  /*9ea0*/  F2FP.PACK_AB R3, R75, R74 ;  /* 0x0000004a4b03723e */ /* 0x002fe400000000ff */
        /* <DEDUP_REMOVED lines=8> */
[----:B--2---:R-:W-:Y:S02]  /*9f30*/  F2FP.PACK_AB R4, R87, R86 ;  /* 0x000000565704723e */ /* 0x004fe400000000ff */
[----:B---3--:R-:W-:Y:S02]  /*9f40*/  F2FP.PACK_AB R2, R83, R82 ;  /* 0x000000525302723e */ /* 0x008fe400000000ff */
[----:B----4-:R-:W-:-:S05]  /*9f50*/  F2FP.PACK_AB R0, R85, R84 ;  /* 0x000000545500723e */ /* 0x010fca00000000ff */
[----:B------:R1:W-:Y:S04]  /*9f60*/  STS [R10+0x4080], R0 ;  /* 0x004080000a007388 */ /* 0x0003e80000000800 */
[----:B------:R2:W-:Y:S04]  /*9f70*/  STS [R10+0x4280], R4 ;  /* 0x004280040a007388 */ /* 0x0005e80000000800 */
[----:B------:R3:W-:Y:S04]  /*9f80*/  STS [R8+0x4000], R3 ;  /* 0x0040000308007388 */ /* 0x0007e80000000800 */
[----:B------:R4:W-:Y:S01]  /*9f90*/  STS [R8+0x4200], R2 ;  /* 0x0042000208007388 */ /* 0x0009e20000000800 */
[----:B-1----:R-:W-:-:S02]  /*9fa0*/  F2FP.PACK_AB R0, R51, R50 ;  /* 0x000000323300723e */ /* 0x002fc400000000ff */
[----:B--2---:R-:W-:-:S03]  /*9fb0*/  @P3 IADD3 R4, P0, R9, c[0x0][0x508], RZ ;  /* 0x0001420009043a10 */ /* 0x004fc60007f1e0ff */
[----:B------:R1:W-:Y:S01]  /*9fc0*/  STS [R10+0x5080], R0 ;  /* 0x005080000a007388 */ /* 0x0003e20000000800 */
[----:B---3--:R-:W-:Y:S02]  /*9fd0*/  F2FP.PACK_AB R3, R33, R32 ;  /* 0x000000202103723e */ /* 0x008fe400000000ff */
[----:B------:R-:W-:Y:S02]  /*9fe0*/  @P3 IADD3.X R5, R7, c[0x0][0x50c], RZ, P0, !PT ;  /* 0x0001430007053a10 */ /* 0x000fe400007fe4ff */
[----:B----4-:R-:W-:-:S05]  /*9ff0*/  F2FP.PACK_AB R2, R53, R52 ;  /* 0x000000343502723e */ /* 0x010fca00000000ff */
[----:B------:R2:W-:Y:S01]  /*a000*/  STS [R10+0x5280], R2 ;  /* 0x005280020a007388 */ /* 0x0005e20000000800 */
[----:B-1----:R-:W-:-:S05]  /*a010*/  F2FP.PACK_AB R0, R27, R26 ;  /* 0x0000001a1b00723e */ /* 0x002fca00000000ff */
[----:B------:R1:W-:Y:S04]  /*a020*/  STS [R8+0x5000], R0 ;  /* 0x0050000008007388 */ /* 0x0003e80000000800 */
[----:B------:R3:W-:Y:S04]  /*a030*/  STS [R8+0x5200], R3 ;  /* 0x0052000308007388 */ /* 0x0007e80000000800 */
[----:B------:R-:W-:Y:S01]  /*a040*/  BAR.SYNC.DEFER_BLOCKING 0x1, 0x80 ;  /* 0x0042000000007b1d */ /* 0x000fe20000010000 */
[----:B--2---:R-:W-:Y:S01]  /*a050*/  IADD3 R2, P1, R9, c[0x0][0x500], RZ ;  /* 0x0001400009027a10 */ /* 0x004fe20007f3e0ff */
[----:B-1----:R-:W-:-:S03]  /*a060*/  IMAD.MOV.U32 R0, RZ, RZ, RZ ;  /* 0x000000ffff007224 */ /* 0x002fc600078e00ff */
[----:B---3--:R-:W-:Y:S02]  /*a070*/  IADD3.X R3, R7, c[0x0][0x504], RZ, P1, !PT ;  /* 0x0001410007037a10 */ /* 0x008fe40000ffe4ff */
[C---:B------:R-:W-:Y:S01]  /*a080*/  ISETP.NE.AND P0, PT, R6.reuse, RZ, PT ;  /* 0x000000ff0600720c */ /* 0x040fe20003f05270 */
[----:B------:R1:W5:Y:S04]  /*a090*/  @P3 LDG.E R11, [R4.64] ;  /* 0x00000006040b3981 */ /* 0x000368000c1e1900 */
[----:B------:R2:W5:Y:S01]  /*a0a0*/  @P2 LDG.E R0, [R2.64] ;  /* 0x0000000602002981 */ /* 0x000562000c1e1900 */
[----:B-1----:R-:W-:Y:S01]  /*a0b0*/  SEL R5, R6, c[0x0][0x3d4], P0 ;  /* 0x0000f50006057a07 */ /* 0x002fe20000000000 */
[----:B------:R-:W-:Y:S05]  /*a0c0*/  @P3 BRA `(.L_x_83) ;  /* 0x0000004000003947 */ /* 0x000fea0003800000 */
[----:B------:R-:W-:Y:S05]  /*a0d0*/  @!P2 BRA `(.L_x_83) ;  /* 0x000000300000a947 */ /* 0x000fea0003800000 */
[----:B------:R1:W3:Y:S04]  /*a0e0*/  LDG.E R4, [R2.64] ;  /* 0x0000000602047981 */ /* 0x0002e8000c1e1900 */
[----:B-12---:R-:W3:Y:S02]  /*a0f0*/  LDG.E R2, [R2.64+0x4] ;  /* 0x0000040602027981 */ /* 0x006ee4000c1e1900 */
[----:B---3-5:R-:W-:-:S02]  /*a100*/  IADD3 R11, -R4, R2, RZ ;  /* 0x00000002040b7210 */ /* 0x028fc40007ffe1ff */
.L_x_83:
[----:B------:R-:W3:Y:S04]  /*a110*/  LDL R8, [R1+0x94] ;  /* 0x0000940001087983 */ /* 0x000ee80000100800 */
[----:B------:R-:W4:Y:S04]  /*a120*/  LDL.LU R4, [R1+0x54] ;  /* 0x0000540001047983 */ /* 0x000f280000300800 */
[----:B--2---:R-:W2:Y:S04]  /*a130*/  LDL.LU R3, [R1+0x8] ;  /* 0x0000080001037983 */ /* 0x004ea80000300800 */
[----:B------:R-:W3:Y:S04]  /*a140*/  LDL R25, [R1+0x4] ;  /* 0x0000040001197983 */ /* 0x000ee80000100800 */
[----:B------:R-:W3:Y:S04]  /*a150*/  LDL R18, [R1+0x58] ;  /* 0x0000580001127983 */ /* 0x000ee80000100800 */
[----:B------:R-:W3:Y:S01]  /*a160*/  LDL R30, [R1+0x90] ;  /* 0x00009000011e7983 */ /* 0x000ee20000100800 */
[----:B------:R-:W-:Y:S01]  /*a170*/  IMAD.MOV.U32 R2, RZ, RZ, 0x368 ;  /* 0x00000368ff027424 */ /* 0x000fe200078e00ff */
[----:B------:R-:W-:-:S04]  /*a180*/  ISETP.GT.AND P3, PT, R5, 0x1, PT ;  /* 0x000000010500780c */ /* 0x000fc80003f64270 */
[----:B------:R-:W-:-:S04]  /*a190*/  SEL R2, R2, 0x328, P3 ;  /* 0x0000032802027807 */ /* 0x000fc80001800000 */
[----:B------:R1:W4:Y:S08]  /*a1a0*/  LDC.64 R6, c[0x0][R2+0x170] ;  /* 0x00005c0002067b82 */ /* 0x0003300000000a00 */
[----:B------:R1:W2:Y:S08]  /*a1b0*/  LDC.64 R14, c[0x0][R2+0x168] ;  /* 0x00005a00020e7b82 */ /* 0x0002b00000000a00 */
[----:B------:R1:W2:Y:S08]  /*a1c0*/  LDC.64 R16, c[0x0][R2+0x178] ;  /* 0x00005e0002107b82 */ /* 0x0002b00000000a00 */
[----:B------:R1:W2:Y:S01]  /*a1d0*/  LDC.64 R20, c[0x0][R2+0x160] ;  /* 0x0000580002147b82 */ /* 0x0002a20000000a00 */
[----:B------:R-:W-:-:S04]  /*a1e0*/  ISETP.NE.U32.AND P0, PT, RZ, c[0x0][0x500], PT ;  /* 0x00014000ff007a0c */ /* 0x000fc80003f05070 */
[----:B------:R-:W-:Y:S01]  /*a1f0*/  ISETP.NE.AND.EX P0, PT, RZ, c[0x0][0x504], PT, P0 ;  /* 0x00014100ff007a0c */ /* 0x000fe20003f05300 */
[----:B-1----:R-:W-:-:S05]  /*a200*/  IMAD.MOV.U32 R2, RZ, RZ, c[0x0][0x4e8] ;  /* 0x00013a00ff027624 */ /* 0x002fca00078e00ff */
[----:B------:R-:W-:Y:S02]  /*a210*/  ISETP.NE.AND P2, PT, R2, 0x1, PT ;  /* 0x000000010200780c */ /* 0x000fe40003f45270 */
[----:B------:R-:W-:Y:S01]  /*a220*/  SEL R2, R250, RZ, !P0 ;  /* 0x000000fffa027207 */ /* 0x000fe20004000000 */
[----:B------:R-:W1:Y:S02]  /*a230*/  S2R R31, SR_TID.X ;  /* 0x00000000001f7919 */ /* 0x000e640000002100 */
[----:B-1----:R-:W-:-:S04]  /*a240*/  SHF.R.S32.HI R29, RZ, 0x1f, R31 ;  /* 0x0000001fff1d7819 */ /* 0x002fc8000001141f */
[----:B------:R-:W-:-:S04]  /*a250*/  LEA.HI R29, R29, R31, RZ, 0x5 ;  /* 0x0000001f1d1d7211 */ /* 0x000fc800078f28ff */
[----:B------:R-:W-:-:S05]  /*a260*/  LOP3.LUT R29, R29, 0xffffffe0, RZ, 0xc0, !PT ;  /* 0xffffffe01d1d7812 */ /* 0x000fca00078ec0ff */
[----:B------:R-:W-:Y:S01]  /*a270*/  IMAD.IADD R29, R31, 0x1, -R29 ;  /* 0x000000011f1d7824 */ /* 0x000fe200078e0a1d */
[----:B----4-:R-:W-:Y:S01]  /*a280*/  SEL R5, R4, RZ, !P0 ;  /* 0x000000ff04057207 */ /* 0x010fe20004000000 */
[----:B------:R-:W-:Y:S01]  /*a290*/  IMAD R4, R7, R2, RZ ;  /* 0x0000000207047224 */ /* 0x000fe200078e02ff */
[----:B--2---:R-:W-:-:S03]  /*a2a0*/  LOP3.LUT R3, R3, 0xffff, RZ, 0xc0, !PT ;  /* 0x0000ffff03037812 */ /* 0x004fc600078ec0ff */
[----:B------:R-:W-:Y:S02]  /*a2b0*/  IMAD R13, R6, R5, R4 ;  /* 0x00000005060d7224 */ /* 0x000fe400078e0204 */
[----:B---3--:R-:W-:-:S04]  /*a2c0*/  IMAD R10, R25, 0x80, R8 ;  /* 0x00000080190a7824 */ /* 0x008fc800078e0208 */
[----:B------:R-:W-:-:S04]  /*a2d0*/  @P2 IMAD.HI.U32 R5, R10, c[0x0][0x4ec], RZ ;  /* 0x00013b000a052a27 */ /* 0x000fc800078e00ff */
[----:B------:R-:W-:-:S04]  /*a2e0*/  IMAD.WIDE.U32 R6, R6, R2, RZ ;  /* 0x0000000206067225 */ /* 0x000fc800078e00ff */
[----:B------:R-:W-:-:S04]  /*a2f0*/  IMAD.WIDE.U32 R8, R14, R3, RZ ;  /* 0x000000030e087225 */ /* 0x000fc800078e00ff */
[----:B------:R-:W-:Y:S01]  /*a300*/  IMAD.MOV.U32 R4, RZ, RZ, R10 ;  /* 0x000000ffff047224 */ /* 0x000fe200078e000a */
[----:B------:R-:W-:Y:S01]  /*a310*/  @P2 SHF.R.U32.HI R4, RZ, c[0x0][0x4f0], R5 ;  /* 0x00013c00ff042a19 */ /* 0x000fe20000011605 */
[----:B------:R-:W-:Y:S01]  /*a320*/  IMAD R12, R15, R3, RZ ;  /* 0x000000030f0c7224 */ /* 0x000fe200078e02ff */
[----:B------:R-:W-:Y:S02]  /*a330*/  SEL R5, R18, RZ, P3 ;  /* 0x000000ff12057207 */ /* 0x000fe40001800000 */
[----:B-----5:R-:W-:Y:S01]  /*a340*/  IADD3 R14, P1, P0, R6, R8, R0 ;  /* 0x00000008060e7210 */ /* 0x020fe2000783e000 */
[----:B------:R-:W-:Y:S01]  /*a350*/  IMAD.IADD R8, R9, 0x1, R12 ;  /* 0x0000000109087824 */ /* 0x000fe200078e020c */
[----:B------:R-:W-:Y:S01]  /*a360*/  SHF.R.S32.HI R18, RZ, 0x1f, R0 ;  /* 0x0000001fff127819 */ /* 0x000fe20000011400 */
[----:B------:R-:W-:Y:S02]  /*a370*/  IMAD.IADD R13, R7, 0x1, R13 ;  /* 0x00000001070d7824 */ /* 0x000fe400078e020d */
[----:B------:R-:W-:-:S02]  /*a380*/  IMAD.MOV R9, RZ, RZ, -R4 ;  /* 0x000000ffff097224 */ /* 0x000fc400078e0a04 */
[-C--:B------:R-:W-:Y:S02]  /*a390*/  IMAD R12, R17, R5.reuse, RZ ;  /* 0x00000005110c7224 */ /* 0x080fe400078e02ff */
[----:B------:R-:W-:Y:S01]  /*a3a0*/  IMAD.WIDE.U32 R6, R16, R5, RZ ;  /* 0x0000000510067225 */ /* 0x000fe200078e00ff */
[----:B------:R-:W-:-:S03]  /*a3b0*/  IADD3.X R13, R13, R8, R18, P1, P0 ;  /* 0x000000080d0d7210 */ /* 0x000fc60000fe0412 */
[----:B------:R-:W-:Y:S01]  /*a3c0*/  IMAD R5, R9, c[0x0][0x4e8], R10 ;  /* 0x00013a0009057a24 */ /* 0x000fe200078e020a */
[----:B------:R-:W-:Y:S01]  /*a3d0*/  IADD3 R6, P1, P0, R4, R14, R6 ;  /* 0x0000000e04067210 */ /* 0x000fe2000783e006 */
[----:B------:R-:W-:Y:S01]  /*a3e0*/  IMAD.IADD R12, R7, 0x1, R12 ;  /* 0x00000001070c7824 */ /* 0x000fe200078e020c */
[----:B------:R-:W-:Y:S01]  /*a3f0*/  SHF.R.S32.HI R7, RZ, 0x1f, R4 ;  /* 0x0000001fff077819 */ /* 0x000fe20000011404 */
[----:B------:R-:W-:Y:S01]  /*a400*/  IMAD R4, R21, R5, RZ ;  /* 0x0000000515047224 */ /* 0x000fe200078e02ff */
[----:B------:R-:W-:Y:S02]  /*a410*/  SHF.R.S32.HI R8, RZ, 0x1f, R5 ;  /* 0x0000001fff087819 */ /* 0x000fe40000011405 */
[----:B------:R-:W-:Y:S01]  /*a420*/  IADD3.X R7, R7, R13, R12, P1, P0 ;  /* 0x0000000d07077210 */ /* 0x000fe20000fe040c */
[----:B------:R-:W-:Y:S02]  /*a430*/  IMAD.MOV.U32 R9, RZ, RZ, c[0x0][0x4a8] ;  /* 0x00012a00ff097624 */ /* 0x000fe400078e00ff */
[----:B------:R-:W-:-:S02]  /*a440*/  IMAD R8, R20, R8, R4 ;  /* 0x0000000814087224 */ /* 0x000fc400078e0204 */
[----:B------:R-:W-:Y:S01]  /*a450*/  IMAD.WIDE.U32 R4, R20, R5, R6 ;  /* 0x0000000514047225 */ /* 0x000fe200078e0006 */
[----:B------:R-:W-:-:S03]  /*a460*/  SEL R6, R9, c[0x0][0x450], P3 ;  /* 0x0001140009067a07 */ /* 0x000fc60001800000 */
[----:B------:R-:W-:Y:S01]  /*a470*/  IMAD.MOV.U32 R7, RZ, RZ, c[0x0][0x4ac] ;  /* 0x00012b00ff077624 */ /* 0x000fe200078e00ff */
[----:B------:R-:W-:Y:S01]  /*a480*/  LEA R6, P0, R4, R6, 0x2 ;  /* 0x0000000604067211 */ /* 0x000fe200078010ff */
[----:B------:R-:W-:-:S03]  /*a490*/  IMAD.IADD R5, R5, 0x1, R8 ;  /* 0x0000000105057824 */ /* 0x000fc600078e0208 */
[----:B------:R-:W-:-:S04]  /*a4a0*/  SEL R7, R7, c[0x0][0x454], P3 ;  /* 0x0001150007077a07 */ /* 0x000fc80001800000 */
[----:B------:R-:W-:Y:S01]  /*a4b0*/  LEA.HI.X R5, R4, R7, R5, 0x2, P0 ;  /* 0x0000000704057211 */ /* 0x000fe200000f1405 */
[----:B------:R-:W-:Y:S04]  /*a4c0*/  SHFL.IDX PT, R14, R6, RZ, 0x1c1f ;  /* 0x001c1fff060e7589 */ /* 0x000fe800000e0000 */
[----:B------:R-:W1:Y:S04]  /*a4d0*/  SHFL.IDX PT, R15, R5, RZ, 0x1c1f ;  /* 0x001c1fff050f7589 */ /* 0x000e6800000e0000 */
[----:B------:R-:W-:Y:S04]  /*a4e0*/  SHFL.IDX PT, R12, R6, 0x1, 0x1c1f ;  /* 0x003c1f00060c7f89 */ /* 0x000fe800000e0000 */
[----:B------:R-:W2:Y:S04]  /*a4f0*/  SHFL.IDX PT, R13, R5, 0x1, 0x1c1f ;  /* 0x003c1f00050d7f89 */ /* 0x000ea800000e0000 */
[----:B------:R-:W-:Y:S04]  /*a500*/  SHFL.IDX PT, R8, R6, 0x2, 0x1c1f ;  /* 0x005c1f0006087f89 */ /* 0x000fe800000e0000 */
[----:B------:R-:W3:Y:S04]  /*a510*/  SHFL.IDX PT, R9, R5, 0x2, 0x1c1f ;  /* 0x005c1f0005097f89 */ /* 0x000ee800000e0000 */
[----:B------:R4:W-:Y:S01]  /*a520*/  SHFL.IDX PT, R7, R5, 0x3, 0x1c1f ;  /* 0x007c1f0005077f89 */ /* 0x0009e200000e0000 */
[----:B------:R-:W-:-:S03]  /*a530*/  IMAD R4, R11, c[0x0][0x4e8], RZ ;  /* 0x00013a000b047a24 */ /* 0x000fc600078e02ff */
[----:B------:R-:W1:Y:S01]  /*a540*/  SHFL.IDX PT, R6, R6, 0x3, 0x1c1f ;  /* 0x007c1f0006067f89 */ /* 0x000e6200000e0000 */
[----:B------:R-:W-:Y:S01]  /*a550*/  LOP3.LUT P0, RZ, R29, 0x3, RZ, 0xc0, !PT ;  /* 0x000000031dff7812 */ /* 0x000fe2000780c0ff */
[----:B----4-:R-:W-:-:S05]  /*a560*/  IMAD R5, R25, 0x80, R30 ;  /* 0x0000008019057824 */ /* 0x010fca00078e021e */
[C---:B------:R-:W-:Y:S02]  /*a570*/  IADD3 R17, R5.reuse, 0x8, RZ ;  /* 0x0000000805117810 */ /* 0x040fe40007ffe0ff */
[C---:B------:R-:W-:Y:S02]  /*a580*/  IADD3 R16, R5.reuse, 0x40, RZ ;  /* 0x0000004005107810 */ /* 0x040fe40007ffe0ff */
[C---:B------:R-:W-:Y:S02]  /*a590*/  IADD3 R11, R5.reuse, 0x48, RZ ;  /* 0x00000048050b7810 */ /* 0x040fe40007ffe0ff */
[-C--:B------:R-:W-:Y:S02]  /*a5a0*/  ISETP.GE.OR P5, PT, R5, R4.reuse, P0 ;  /* 0x000000040500720c */ /* 0x080fe400007a6670 */
[-C--:B------:R-:W-:Y:S02]  /*a5b0*/  ISETP.GE.OR P4, PT, R17, R4.reuse, P0 ;  /* 0x000000041100720c */ /* 0x080fe40000786670 */
[----:B------:R-:W-:-:S02]  /*a5c0*/  ISETP.GE.OR P1, PT, R16, R4, P0 ;  /* 0x000000041000720c */ /* 0x000fc40000726670 */
[----:B------:R-:W-:-:S07]  /*a5d0*/  ISETP.GE.OR P0, PT, R11, R4, P0 ;  /* 0x000000040b00720c */ /* 0x000fce0000706670 */
[----:B-1----:R1:W-:Y:S01]  /*a5e0*/  @!P5 ST.E [R14.64], R22 ;  /* 0x000000160e00d985 */ /* 0x0023e2000c101906 */
[----:B------:R-:W-:-:S03]  /*a5f0*/  ISETP.GE.AND P5, PT, R11, R4, PT ;  /* 0x000000040b00720c */ /* 0x000fc60003fa6270 */
[----:B--2---:R1:W-:Y:S01]  /*a600*/  @!P4 ST.E [R12.64], R23 ;  /* 0x000000170c00c985 */ /* 0x0043e2000c101906 */
[----:B------:R-:W-:-:S03]  /*a610*/  ISETP.GE.AND P4, PT, R16, R4, PT ;  /* 0x000000041000720c */ /* 0x000fc60003f86270 */
[----:B---3--:R1:W-:Y:S01]  /*a620*/  @!P1 ST.E [R8.64], R24 ;  /* 0x0000001808009985 */ /* 0x0083e2000c101906 */
[----:B------:R-:W-:-:S03]  /*a630*/  ISETP.GE.AND P1, PT, R5, R4, PT ;  /* 0x000000040500720c */ /* 0x000fc60003f26270 */
[----:B------:R1:W-:Y:S01]  /*a640*/  @!P0 ST.E [R6.64], R19 ;  /* 0x0000001306008985 */ /* 0x0003e2000c101906 */
[----:B------:R-:W-:Y:S01]  /*a650*/  ISETP.GE.AND P0, PT, R17, R4, PT ;  /* 0x000000041100720c */ /* 0x000fe20003f06270 */
[----:B------:R-:W-:Y:S05]  /*a660*/  @P3 BRA `(.L_x_84) ;  /* 0x000008b000003947 */ /* 0x000fea0003800000 */
[----:B------:R-:W2:Y:S01]  /*a670*/  LDL R20, [R1+0x5c] ;  /* 0x00005c0001147983 */ /* 0x000ea20000100800 */
[----:B------:R-:W-:Y:S01]  /*a680*/  IMAD R5, R18, c[0x0][0x3a0], RZ ;  /* 0x0000e80012057a24 */ /* 0x000fe200078e02ff */
[----:B-1----:R-:W-:Y:S01]  /*a690*/  LEA R8, R235, R238, 0x5 ;  /* 0x000000eeeb087211 */ /* 0x002fe200078e28ff */
[----:B------:R-:W-:-:S03]  /*a6a0*/  IMAD.WIDE.U32 R6, R0, c[0x0][0x3a0], RZ ;  /* 0x0000e80000067a25 */ /* 0x000fc600078e00ff */
[----:B------:R-:W-:Y:S01]  /*a6b0*/  LEA R8, R25, R8, 0x7 ;  /* 0x0000000819087211 */ /* 0x000fe200078e38ff */
[----:B------:R-:W-:-:S03]  /*a6c0*/  IMAD R0, R0, c[0x0][0x3a4], R5 ;  /* 0x0000e90000007a24 */ /* 0x000fc600078e0205 */
[----:B------:R-:W-:Y:S01]  /*a6d0*/  MOV R5, R8 ;  /* 0x0000000800057202 */ /* 0x000fe20000000f00 */
[----:B------:R-:W-:Y:S01]  /*a6e0*/  @P2 IMAD.HI.U32 R9, R8, c[0x0][0x4ec], RZ ;  /* 0x00013b0008092a27 */ /* 0x000fe200078e00ff */
[----:B------:R-:W-:Y:S02]  /*a6f0*/  IADD3 R7, R7, R0, RZ ;  /* 0x0000000007077210 */ /* 0x000fe40007ffe0ff */
[----:B------:R-:W-:Y:S02]  /*a700*/  SHF.R.S32.HI R0, RZ, 0x1f, R2 ;  /* 0x0000001fff007819 */ /* 0x000fe40000011402 */
[----:B------:R-:W-:Y:S01]  /*a710*/  @P2 SHF.R.U32.HI R5, RZ, c[0x0][0x4f0], R9 ;  /* 0x00013c00ff052a19 */ /* 0x000fe20000011609 */
[----:B------:R-:W-:-:S04]  /*a720*/  IMAD.WIDE.U32 R6, R3, c[0x0][0x3e8], R6 ;  /* 0x0000fa0003067a25 */ /* 0x000fc800078e0006 */
[----:B------:R-:W-:Y:S02]  /*a730*/  IMAD R7, R3, c[0x0][0x3ec], R7 ;  /* 0x0000fb0003077a24 */ /* 0x000fe400078e0207 */
[----:B------:R-:W-:-:S04]  /*a740*/  IMAD R3, R0, c[0x0][0x3f0], RZ ;  /* 0x0000fc0000037a24 */ /* 0x000fc800078e02ff */
[C---:B------:R-:W-:Y:S02]  /*a750*/  IMAD R9, R2.reuse, c[0x0][0x3f4], R3 ;  /* 0x0000fd0002097a24 */ /* 0x040fe400078e0203 */
[----:B------:R-:W-:Y:S01]  /*a760*/  IMAD.WIDE.U32 R2, R2, c[0x0][0x3f0], R6 ;  /* 0x0000fc0002027a25 */ /* 0x000fe200078e0006 */
[----:B------:R-:W-:-:S04]  /*a770*/  SHF.R.S32.HI R6, RZ, 0x1f, R5 ;  /* 0x0000001fff067819 */ /* 0x000fc80000011405 */
[----:B------:R-:W-:Y:S01]  /*a780*/  IADD3 R3, R3, R9, RZ ;  /* 0x0000000903037210 */ /* 0x000fe20007ffe0ff */
[----:B------:R-:W-:-:S04]  /*a790*/  IMAD R6, R6, c[0x0][0x3e0], RZ ;  /* 0x0000f80006067a24 */ /* 0x000fc800078e02ff */
[C---:B------:R-:W-:Y:S02]  /*a7a0*/  IMAD R6, R5.reuse, c[0x0][0x3e4], R6 ;  /* 0x0000f90005067a24 */ /* 0x040fe400078e0206 */
[----:B------:R-:W-:-:S05]  /*a7b0*/  IMAD.WIDE.U32 R2, R5, c[0x0][0x3e0], R2 ;  /* 0x0000f80005027a25 */ /* 0x000fca00078e0002 */
[----:B------:R-:W-:Y:S02]  /*a7c0*/  IADD3 R3, R3, R6, RZ ;  /* 0x0000000603037210 */ /* 0x000fe40007ffe0ff */
[----:B--2---:R-:W-:-:S05]  /*a7d0*/  SHF.L.U32 R0, R20, 0x1, RZ ;  /* 0x0000000114007819 */ /* 0x004fca00000006ff */
[----:B------:R-:W1:Y:S04]  /*a7e0*/  LDS.128 R24, [R0+0x80] ;  /* 0x0000800000187984 */ /* 0x000e680000000c00 */
[----:B------:R-:W2:Y:S04]  /*a7f0*/  LDS.128 R40, [R0+0x880] ;  /* 0x0008800000287984 */ /* 0x000ea80000000c00 */
[----:B------:R-:W3:Y:S04]  /*a800*/  LDS.128 R52, [R0+0x1080] ;  /* 0x0010800000347984 */ /* 0x000ee80000000c00 */
[----:B------:R-:W4:Y:S04]  /*a810*/  LDS.128 R64, [R0+0x1880] ;  /* 0x0018800000407984 */ /* 0x000f280000000c00 */
[----:B------:R-:W1:Y:S04]  /*a820*/  LDS.128 R20, [R0+0x2080] ;  /* 0x0020800000147984 */ /* 0x000e680000000c00 */
[----:B------:R-:W1:Y:S04]  /*a830*/  LDS.128 R36, [R0+0x2880] ;  /* 0x0028800000247984 */ /* 0x000e680000000c00 */
[----:B------:R-:W1:Y:S04]  /*a840*/  LDS.128 R48, [R0+0x3080] ;  /* 0x0030800000307984 */ /* 0x000e680000000c00 */
[----:B------:R-:W1:Y:S04]  /*a850*/  LDS.128 R60, [R0+0x3880] ;  /* 0x00388000003c7984 */ /* 0x000e680000000c00 */
[----:B------:R-:W1:Y:S04]  /*a860*/  LDS.128 R16, [R0+0x4080] ;  /* 0x0040800000107984 */ /* 0x000e680000000c00 */
[----:B------:R-:W1:Y:S04]  /*a870*/  LDS.128 R32, [R0+0x4880] ;  /* 0x0048800000207984 */ /* 0x000e680000000c00 */
[----:B------:R-:W1:Y:S04]  /*a880*/  LDS.128 R44, [R0+0x5080] ;  /* 0x00508000002c7984 */ /* 0x000e680000000c00 */
[----:B------:R5:W1:Y:S02]  /*a890*/  LDS.128 R56, [R0+0x5880] ;  /* 0x0058800000387984 */ /* 0x000a640000000c00 */
[----:B-----5:R-:W-:-:S05]  /*a8a0*/  IADD3 R0, -R5, RZ, RZ ;  /* 0x000000ff05007210 */ /* 0x020fca0007ffe1ff */
[----:B------:R-:W-:-:S04]  /*a8b0*/  IMAD R0, R0, c[0x0][0x4e8], R8 ;  /* 0x00013a0000007a24 */ /* 0x000fc800078e0208 */
[----:B------:R-:W-:Y:S01]  /*a8c0*/  IMAD.WIDE.U32 R2, R0, c[0x0][0x3d8], R2 ;  /* 0x0000f60000027a25 */ /* 0x000fe200078e0002 */
[----:B------:R-:W-:-:S04]  /*a8d0*/  SHF.R.S32.HI R5, RZ, 0x1f, R0 ;  /* 0x0000001fff057819 */ /* 0x000fc80000011400 */
[----:B------:R-:W-:Y:S01]  /*a8e0*/  LEA R12, P0, R2, c[0x0][0x380], 0x1 ;  /* 0x0000e000020c7a11 */ /* 0x000fe200078008ff */
[----:B------:R-:W-:-:S04]  /*a8f0*/  IMAD R5, R5, c[0x0][0x3d8], RZ ;  /* 0x0000f60005057a24 */ /* 0x000fc800078e02ff */
[----:B------:R-:W-:-:S05]  /*a900*/  IMAD R0, R0, c[0x0][0x3dc], R5 ;  /* 0x0000f70000007a24 */ /* 0x000fca00078e0205 */
[----:B------:R-:W-:-:S04]  /*a910*/  IADD3 R0, R3, R0, RZ ;  /* 0x0000000003007210 */ /* 0x000fc80007ffe0ff */
[----:B------:R-:W-:Y:S01]  /*a920*/  LEA.HI.X R10, R2, c[0x0][0x384], R0, 0x1, P0 ;  /* 0x0000e100020a7a11 */ /* 0x000fe200000f0c00 */
[----:B------:R-:W-:Y:S05]  /*a930*/  BRA.DIV ~URZ, `(.L_x_85) ;  /* 0x000048c27f007947 */ /* 0x000fea000b800000 */
[----:B-1234-:R1:W2:Y:S02]  /*a940*/  SHFL.IDX PT, R5, R10, RZ, 0x1c1f ;  /* 0x001c1fff0a057589 */ /* 0x01e2a400000e0000 */
.L_x_168:
[----:B------:R-:W-:Y:S05]  /*a950*/  BRA.DIV ~URZ, `(.L_x_86) ;  /* 0x000049127f007947 */ /* 0x000fea000b800000 */
[----:B------:R3:W4:Y:S02]  /*a960*/  SHFL.IDX PT, R0, R12, RZ, 0x1c1f ;  /* 0x001c1fff0c007589 */ /* 0x00072400000e0000 */
.L_x_169:
[----:B------:R-:W5:Y:S01]  /*a970*/  LDL.LU R2, [R1+0x4] ;  /* 0x0000040001027983 */ /* 0x000f620000300800 */
[----:B------:R-:W-:Y:S01]  /*a980*/  BSSY B0, `(.L_x_87) ;  /* 0x0000013000007945 */ /* 0x000fe20003800000 */
[----:B-----5:R-:W-:-:S04]  /*a990*/  LEA R11, R2, R238, 0x7 ;  /* 0x000000ee020b7211 */ /* 0x020fc800078e38ff */
[----:B------:R-:W-:-:S13]  /*a9a0*/  ISETP.GE.AND P0, PT, R11, R4, PT ;  /* 0x000000040b00720c */ /* 0x000fda0003f06270 */
[----:B------:R-:W-:Y:S05]  /*a9b0*/  @P0 BRA `(.L_x_88) ;  /* 0x000000f000000947 */ /* 0x000fea0003800000 */
[----:B------:R-:W-:Y:S02]  /*a9c0*/  ISETP.GE.AND P5, PT, R204, c[0x0][0x3c8], PT ;  /* 0x0000f200cc007a0c */ /* 0x000fe40003fa6270 */
[----:B------:R-:W-:Y:S02]  /*a9d0*/  ISETP.GE.AND P4, PT, R236, c[0x0][0x3c8], PT ;  /* 0x0000f200ec007a0c */ /* 0x000fe40003f86270 */
[----:B------:R-:W-:Y:S02]  /*a9e0*/  ISETP.GE.AND P3, PT, R237, c[0x0][0x3c8], PT ;  /* 0x0000f200ed007a0c */ /* 0x000fe40003f66270 */
[----:B------:R-:W-:Y:S02]  /*a9f0*/  SHF.R.S32.HI R15, RZ, 0x1f, R204 ;  /* 0x0000001fff0f7819 */ /* 0x000fe400000114cc */
[----:B------:R-:W-:Y:S02]  /*aa00*/  SHF.R.S32.HI R14, RZ, 0x1f, R236 ;  /* 0x0000001fff0e7819 */ /* 0x000fe400000114ec */
[----:B------:R-:W-:-:S03]  /*aa10*/  SHF.R.S32.HI R13, RZ, 0x1f, R237 ;  /* 0x0000001fff0d7819 */ /* 0x000fc600000114ed */
[-C--:B----4-:R-:W-:Y:S02]  /*aa20*/  @!P5 LEA R8, P2, R204, R0.reuse, 0x1 ;  /* 0x00000000cc08d211 */ /* 0x090fe400078408ff */
[-C--:B------:R-:W-:Y:S02]  /*aa30*/  @!P4 LEA R6, P1, R236, R0.reuse, 0x1 ;  /* 0x00000000ec06c211 */ /* 0x080fe400078208ff */
[C---:B------:R-:W-:Y:S02]  /*aa40*/  @!P3 LEA R2, P0, R237.reuse, R0, 0x1 ;  /* 0x00000000ed02b211 */ /* 0x040fe400078008ff */
[-C--:B--2---:R-:W-:Y:S02]  /*aa50*/  @!P5 LEA.HI.X R9, R204, R5.reuse, R15, 0x1, P2 ;  /* 0x00000005cc09d211 */ /* 0x084fe400010f0c0f */
[-C--:B------:R-:W-:Y:S02]  /*aa60*/  @!P4 LEA.HI.X R7, R236, R5.reuse, R14, 0x1, P1 ;  /* 0x00000005ec07c211 */ /* 0x080fe400008f0c0e */
[----:B------:R-:W-:Y:S01]  /*aa70*/  @!P3 LEA.HI.X R3, R237, R5, R13, 0x1, P0 ;  /* 0x00000005ed03b211 */ /* 0x000fe200000f0c0d */
[----:B------:R2:W-:Y:S04]  /*aa80*/  @!P5 ST.E.128 [R8.64], R24 ;  /* 0x000000180800d985 */ /* 0x0005e8000c101d06 */
[----:B------:R2:W-:Y:S04]  /*aa90*/  @!P4 ST.E.128 [R6.64], R20 ;  /* 0x000000140600c985 */ /* 0x0005e8000c101d06 */
[----:B------:R2:W-:Y:S02]  /*aaa0*/  @!P3 ST.E.128 [R2.64], R16 ;  /* 0x000000100200b985 */ /* 0x0005e4000c101d06 */
.L_x_88:
[----:B------:R-:W-:Y:S05]  /*aab0*/  BSYNC B0 ;  /* 0x0000000000007941 */ /* 0x000fea0003800000 */
.L_x_87:
[----:B------:R-:W-:Y:S05]  /*aac0*/  BRA.DIV ~URZ, `(.L_x_89) ;  /* 0x000048127f007947 */ /* 0x000fea000b800000 */
[----:B--2---:R2:W1:Y:S04]  /*aad0*/  SHFL.IDX PT, R5, R10, 0x1, 0x1c1f ;  /* 0x003c1f000a057f89 */ /* 0x00446800000e0000 */
[----:B----4-:R2:W4:Y:S02]  /*aae0*/  SHFL.IDX PT, R0, R12, 0x1, 0x1c1f ;  /* 0x003c1f000c007f89 */ /* 0x01052400000e0000 */
.L_x_170:
[----:B------:R-:W-:Y:S01]  /*aaf0*/  IADD3 R2, R11, 0x20, RZ ;  /* 0x000000200b027810 */ /* 0x000fe20007ffe0ff */
[----:B------:R-:W-:Y:S03]  /*ab00*/  BSSY B0, `(.L_x_90) ;  /* 0x0000012000007945 */ /* 0x000fe60003800000 */
        /* <DEDUP_REMOVED lines=11> */
[-C--:B-1----:R-:W-:Y:S02]  /*abc0*/  @!P2 LEA.HI.X R9, R204, R5.reuse, R15, 0x1, P5 ;  /* 0x00000005cc09a211 */ /* 0x082fe400028f0c0f */
[-C--:B------:R-:W-:Y:S02]  /*abd0*/  @!P1 LEA.HI.X R7, R236, R5.reuse, R14, 0x1, P4 ;  /* 0x00000005ec079211 */ /* 0x080fe400020f0c0e */
[----:B------:R-:W-:Y:S01]  /*abe0*/  @!P0 LEA.HI.X R3, R237, R5, R13, 0x1, P3 ;  /* 0x00000005ed038211 */ /* 0x000fe200018f0c0d */
[----:B------:R1:W-:Y:S04]  /*abf0*/  @!P2 ST.E.128 [R8.64], R40 ;  /* 0x000000280800a985 */ /* 0x0003e8000c101d06 */
[----:B------:R1:W-:Y:S04]  /*ac00*/  @!P1 ST.E.128 [R6.64], R36 ;  /* 0x0000002406009985 */ /* 0x0003e8000c101d06 */
[----:B------:R1:W-:Y:S02]  /*ac10*/  @!P0 ST.E.128 [R2.64], R32 ;  /* 0x0000002002008985 */ /* 0x0003e4000c101d06 */
.L_x_91:
[----:B------:R-:W-:Y:S05]  /*ac20*/  BSYNC B0 ;  /* 0x0000000000007941 */ /* 0x000fea0003800000 */
.L_x_90:
[----:B------:R-:W-:Y:S05]  /*ac30*/  BRA.DIV ~URZ, `(.L_x_92) ;  /* 0x000047727f007947 */ /* 0x000fea000b800000 */
[----:B-1----:R1:W2:Y:S02]  /*ac40*/  SHFL.IDX PT, R5, R10, 0x2, 0x1c1f ;  /* 0x005c1f000a057f89 */ /* 0x0022a400000e0000 */
.L_x_171:
[----:B------:R-:W-:Y:S05]  /*ac50*/  BRA.DIV ~URZ, `(.L_x_93) ;  /* 0x000047c27f007947 */ /* 0x000fea000b800000 */
[----:B----4-:R4:W1:Y:S02]  /*ac60*/  SHFL.IDX PT, R0, R12, 0x2, 0x1c1f ;  /* 0x005c1f000c007f89 */ /* 0x01086400000e0000 */
.L_x_172:
        /* <DEDUP_REMOVED lines=10> */
[-C--:B-1----:R-:W-:Y:S02]  /*ad10*/  @!P2 LEA R8, P5, R204, R0.reuse, 0x1 ;  /* 0x00000000cc08a211 */ /* 0x082fe400078a08ff */
        /* <DEDUP_REMOVED lines=8> */
.L_x_95:
[----:B------:R-:W-:Y:S05]  /*ada0*/  BSYNC B0 ;  /* 0x0000000000007941 */ /* 0x000fea0003800000 */
.L_x_94:
[----:B------:R-:W-:Y:S05]  /*adb0*/  BRA.DIV ~URZ, `(.L_x_96) ;  /* 0x000046d27f007947 */ /* 0x000fea000b800000 */
[----:B-1----:R1:W3:Y:S04]  /*adc0*/  SHFL.IDX PT, R6, R10, 0x3, 0x1c1f ;  /* 0x007c1f000a067f89 */ /* 0x0022e800000e0000 */
[----:B------:R1:W4:Y:S02]  /*add0*/  SHFL.IDX PT, R0, R12, 0x3, 0x1c1f ;  /* 0x007c1f000c007f89 */ /* 0x00032400000e0000 */
.L_x_173:
[----:B------:R-:W-:-:S04]  /*ade0*/  IADD3 R2, R11, 0x60, RZ ;  /* 0x000000600b027810 */ /* 0x000fc80007ffe0ff */
[----:B------:R-:W-:-:S13]  /*adf0*/  ISETP.GE.AND P0, PT, R2, R4, PT ;  /* 0x000000040200720c */ /* 0x000fda0003f06270 */
[----:B------:R-:W-:Y:S05]  /*ae00*/  @P0 BRA `(.L_x_97) ;  /* 0x000023c000000947 */ /* 0x000fea0003800000 */
[----:B------:R-:W-:Y:S02]  /*ae10*/  ISETP.GE.AND P1, PT, R204, c[0x0][0x3c8], PT ;  /* 0x0000f200cc007a0c */ /* 0x000fe40003f26270 */
[----:B------:R-:W-:Y:S02]  /*ae20*/  ISETP.GE.AND P0, PT, R236, c[0x0][0x3c8], PT ;  /* 0x0000f200ec007a0c */ /* 0x000fe40003f06270 */
[----:B------:R-:W-:Y:S02]  /*ae30*/  SHF.R.S32.HI R8, RZ, 0x1f, R204 ;  /* 0x0000001fff087819 */ /* 0x000fe400000114cc */
[----:B------:R-:W-:-:S07]  /*ae40*/  SHF.R.S32.HI R7, RZ, 0x1f, R236 ;  /* 0x0000001fff077819 */ /* 0x000fce00000114ec */
[-C--:B----4-:R-:W-:Y:S02]  /*ae50*/  @!P1 LEA R4, P3, R204, R0.reuse, 0x1 ;  /* 0x00000000cc049211 */ /* 0x090fe400078608ff */
[----:B------:R-:W-:Y:S02]  /*ae60*/  @!P0 LEA R2, P2, R236, R0, 0x1 ;  /* 0x00000000ec028211 */ /* 0x000fe400078408ff */
[-C--:B--23--:R-:W-:Y:S02]  /*ae70*/  @!P1 LEA.HI.X R5, R204, R6.reuse, R8, 0x1, P3 ;  /* 0x00000006cc059211 */ /* 0x08cfe400018f0c08 */
[----:B------:R-:W-:-:S03]  /*ae80*/  @!P0 LEA.HI.X R3, R236, R6, R7, 0x1, P2 ;  /* 0x00000006ec038211 */ /* 0x000fc600010f0c07 */
[----:B------:R2:W-:Y:S04]  /*ae90*/  @!P1 ST.E.128 [R4.64], R64 ;  /* 0x0000004004009985 */ /* 0x0005e8000c101d06 */
[----:B------:R2:W-:Y:S01]  /*aea0*/  @!P0 ST.E.128 [R2.64], R60 ;  /* 0x0000003c02008985 */ /* 0x0005e2000c101d06 */
[----:B------:R-:W-:-:S13]  /*aeb0*/  ISETP.GE.AND P0, PT, R237, c[0x0][0x3c8], PT ;  /* 0x0000f200ed007a0c */ /* 0x000fda0003f06270 */
[----:B------:R-:W-:Y:S05]  /*aec0*/  @P0 BRA `(.L_x_97) ;  /* 0x0000230000000947 */ /* 0x000fea0003800000 */
[----:B------:R-:W-:Y:S02]  /*aed0*/  SHF.R.S32.HI R7, RZ, 0x1f, R237 ;  /* 0x0000001fff077819 */ /* 0x000fe400000114ed */
[----:B--2---:R-:W-:-:S04]  /*aee0*/  LEA R2, P0, R237, R0, 0x1 ;  /* 0x00000000ed027211 */ /* 0x004fc800078008ff */
[----:B------:R-:W-:-:S05]  /*aef0*/  LEA.HI.X R3, R237, R6, R7, 0x1, P0 ;  /* 0x00000006ed037211 */ /* 0x000fca00000f0c07 */
[----:B------:R2:W-:Y:S01]  /*af00*/  ST.E.128 [R2.64], R56 ;  /* 0x0000003802007985 */ /* 0x0005e2000c101d06 */
[----:B------:R-:W-:Y:S05]  /*af10*/  BRA `(.L_x_97) ;  /* 0x000022b000007947 */ /* 0x000fea0003800000 */
.L_x_84:
[----:B-1----:R-:W2:Y:S01]  /*af20*/  LDL.LU R8, [R1+0x58] ;  /* 0x0000580001087983 */ /* 0x002ea20000300800 */
[----:B------:R-:W-:Y:S02]  /*af30*/  IMAD R6, R18, c[0x0][0x408], RZ ;  /* 0x0001020012067a24 */ /* 0x000fe400078e02ff */
[----:B------:R-:W-:-:S04]  /*af40*/  IMAD.WIDE.U32 R4, R0, c[0x0][0x408], RZ ;  /* 0x0001020000047a25 */ /* 0x000fc800078e00ff */
[----:B------:R-:W-:Y:S02]  /*af50*/  IMAD R0, R0, c[0x0][0x40c], R6 ;  /* 0x0001030000007a24 */ /* 0x000fe400078e0206 */
[----:B------:R-:W-:-:S03]  /*af60*/  @P2 IMAD.HI.U32 R7, R10, c[0x0][0x4ec], RZ ;  /* 0x00013b000a072a27 */ /* 0x000fc600078e00ff */
[----:B------:R-:W-:Y:S02]  /*af70*/  IADD3 R5, R5, R0, RZ ;  /* 0x0000000005057210 */ /* 0x000fe40007ffe0ff */
[----:B------:R-:W-:-:S03]  /*af80*/  SHF.R.S32.HI R0, RZ, 0x1f, R2 ;  /* 0x0000001fff007819 */ /* 0x000fc60000011402 */
[----:B------:R-:W-:-:S04]  /*af90*/  IMAD.WIDE.U32 R4, R3, c[0x0][0x438], R4 ;  /* 0x00010e0003047a25 */ /* 0x000fc800078e0004 */
[----:B------:R-:W-:Y:S02]  /*afa0*/  IMAD R0, R0, c[0x0][0x440], RZ ;  /* 0x0001100000007a24 */ /* 0x000fe400078e02ff */
[----:B------:R-:W-:Y:S02]  /*afb0*/  IMAD R5, R3, c[0x0][0x43c], R5 ;  /* 0x00010f0003057a24 */ /* 0x000fe400078e0205 */
[C---:B------:R-:W-:Y:S01]  /*afc0*/  IMAD R6, R2.reuse, c[0x0][0x444], R0 ;  /* 0x0001110002067a24 */ /* 0x040fe200078e0200 */
[----:B------:R-:W-:Y:S01]  /*afd0*/  MOV R0, R10 ;  /* 0x0000000a00007202 */ /* 0x000fe20000000f00 */
[----:B------:R-:W-:Y:S01]  /*afe0*/  IMAD.WIDE.U32 R2, R2, c[0x0][0x440], R4 ;  /* 0x0001100002027a25 */ /* 0x000fe200078e0004 */
[----:B------:R-:W-:-:S04]  /*aff0*/  @P2 SHF.R.U32.HI R0, RZ, c[0x0][0x4f0], R7 ;  /* 0x00013c00ff002a19 */ /* 0x000fc80000011607 */
[----:B------:R-:W-:Y:S02]  /*b000*/  IADD3 R3, R3, R6, RZ ;  /* 0x0000000603037210 */ /* 0x000fe40007ffe0ff */
[----:B------:R-:W-:Y:S02]  /*b010*/  SHF.R.S32.HI R5, RZ, 0x1f, R0 ;  /* 0x0000001fff057819 */ /* 0x000fe40000011400 */
[----:B------:R-:W-:-:S03]  /*b020*/  IADD3 R4, -R0, RZ, RZ ;  /* 0x000000ff00047210 */ /* 0x000fc60007ffe1ff */
[----:B------:R-:W-:Y:S02]  /*b030*/  IMAD R5, R5, c[0x0][0x430], RZ ;  /* 0x00010c0005057a24 */ /* 0x000fe400078e02ff */
[----:B------:R-:W-:Y:S02]  /*b040*/  IMAD R4, R4, c[0x0][0x4e8], R10 ;  /* 0x00013a0004047a24 */ /* 0x000fe400078e020a */
[----:B------:R-:W-:Y:S02]  /*b050*/  IMAD R5, R0, c[0x0][0x434], R5 ;  /* 0x00010d0000057a24 */ /* 0x000fe400078e0205 */
[----:B--2---:R-:W-:-:S04]  /*b060*/  IMAD.WIDE.U32 R2, R8, c[0x0][0x448], R2 ;  /* 0x0001120008027a25 */ /* 0x004fc800078e0002 */
[----:B------:R-:W-:-:S04]  /*b070*/  IMAD R3, R8, c[0x0][0x44c], R3 ;  /* 0x0001130008037a24 */ /* 0x000fc800078e0203 */
[----:B------:R-:W-:Y:S01]  /*b080*/  IMAD.WIDE.U32 R2, R0, c[0x0][0x430], R2 ;  /* 0x00010c0000027a25 */ /* 0x000fe200078e0002 */
[----:B------:R-:W-:-:S04]  /*b090*/  SHF.R.S32.HI R0, RZ, 0x1f, R4 ;  /* 0x0000001fff007819 */ /* 0x000fc80000011404 */
[----:B------:R-:W-:Y:S01]  /*b0a0*/  IADD3 R3, R3, R5, RZ ;  /* 0x0000000503037210 */ /* 0x000fe20007ffe0ff */
[----:B------:R-:W-:-:S04]  /*b0b0*/  IMAD R0, R0, c[0x0][0x428], RZ ;  /* 0x00010a0000007a24 */ /* 0x000fc800078e02ff */
[----:B------:R-:W-:-:S04]  /*b0c0*/  IMAD.WIDE.U32 R2, R4, c[0x0][0x428], R2 ;  /* 0x00010a0004027a25 */ /* 0x000fc800078e0002 */
[----:B------:R-:W-:Y:S01]  /*b0d0*/  IMAD R4, R4, c[0x0][0x42c], R0 ;  /* 0x00010b0004047a24 */ /* 0x000fe200078e0200 */
[----:B------:R-:W-:-:S04]  /*b0e0*/  LEA R12, P2, R2, c[0x0][0x400], 0x2 ;  /* 0x00010000020c7a11 */ /* 0x000fc800078410ff */
[----:B------:R-:W-:-:S04]  /*b0f0*/  IADD3 R4, R3, R4, RZ ;  /* 0x0000000403047210 */ /* 0x000fc80007ffe0ff */
[----:B------:R-:W-:Y:S01]  /*b100*/  LEA.HI.X R5, R2, c[0x0][0x404], R4, 0x2, P2 ;  /* 0x0001010002057a11 */ /* 0x000fe200010f1404 */
[----:B------:R-:W-:Y:S05]  /*b110*/  BRA.DIV ~URZ, `(.L_x_98) ;  /* 0x000044427f007947 */ /* 0x000fea000b800000 */
[----:B------:R1:W2:Y:S02]  /*b120*/  SHFL.IDX PT, R4, R5, RZ, 0x1c1f ;  /* 0x001c1fff05047589 */ /* 0x0002a400000e0000 */
.L_x_174:
[----:B------:R-:W-:Y:S05]  /*b130*/  BRA.DIV ~URZ, `(.L_x_99) ;  /* 0x000044927f007947 */ /* 0x000fea000b800000 */
[----:B------:R3:W4:Y:S02]  /*b140*/  SHFL.IDX PT, R0, R12, RZ, 0x1c1f ;  /* 0x001c1fff0c007589 */ /* 0x00072400000e0000 */
.L_x_175:
[----:B------:R-:W-:Y:S01]  /*b150*/  BSSY B0, `(.L_x_100) ;  /* 0x000004a000007945 */ /* 0x000fe20003800000 */
[----:B------:R-:W-:Y:S05]  /*b160*/  @P1 BRA `(.L_x_101) ;  /* 0x0000048000001947 */ /* 0x000fea0003800000 */
[----:B------:R-:W5:Y:S04]  /*b170*/  LDL R6, [R1+0x4c] ;  /* 0x00004c0001067983 */ /* 0x000f680000100800 */
[----:B---3--:R-:W3:Y:S04]  /*b180*/  LDL R16, [R1+0x38] ;  /* 0x0000380001107983 */ /* 0x008ee80000100800 */
[----:B----4-:R-:W4:Y:S04]  /*b190*/  LDL R11, [R1+0x34] ;  /* 0x00003400010b7983 */ /* 0x010f280000100800 */
[----:B--2---:R-:W2:Y:S04]  /*b1a0*/  LDL R18, [R1+0x88] ;  /* 0x0000880001127983 */ /* 0x004ea80000100800 */
[----:B------:R-:W2:Y:S04]  /*b1b0*/  LDL R14, [R1+0x84] ;  /* 0x00008400010e7983 */ /* 0x000ea80000100800 */
        /* <DEDUP_REMOVED lines=13> */
[----:B------:R-:W2:Y:S01]  /*b290*/  LDL R10, [R1+0x10] ;  /* 0x00001000010a7983 */ /* 0x000ea20000100800 */
[----:B-----5:R-:W-:-:S02]  /*b2a0*/  ISETP.GE.AND P6, PT, R6, c[0x0][0x3c8], PT ;  /* 0x0000f20006007a0c */ /* 0x020fc40003fc6270 */
[----:B---3--:R-:W-:-:S11]  /*b2b0*/  ISETP.GE.AND P3, PT, R16, c[0x0][0x3c8], PT ;  /* 0x0000f20010007a0c */ /* 0x008fd60003f66270 */
[----:B------:R-:W-:Y:S02]  /*b2c0*/  @!P6 IMAD.MOV.U32 R2, RZ, RZ, R0 ;  /* 0x000000ffff02e224 */ /* 0x000fe400078e0000 */
[----:B------:R-:W-:Y:S01]  /*b2d0*/  @!P6 IMAD.MOV.U32 R3, RZ, RZ, R4 ;  /* 0x000000ffff03e224 */ /* 0x000fe200078e0004 */
[----:B----4-:R-:W-:-:S03]  /*b2e0*/  ISETP.GE.AND P1, PT, R11, c[0x0][0x3c8], PT ;  /* 0x0000f2000b007a0c */ /* 0x010fc60003f26270 */
[----:B------:R-:W-:Y:S01]  /*b2f0*/  @!P6 IMAD.WIDE R6, R6, 0x4, R2 ;  /* 0x000000040606e825 */ /* 0x000fe200078e0202 */
[----:B------:R-:W-:-:S04]  /*b300*/  @!P3 LEA R2, P2, R16, R0, 0x2 ;  /* 0x000000001002b211 */ /* 0x000fc800078410ff */
[----:B--2---:R-:W-:Y:S02]  /*b310*/  @!P3 LEA.HI.X R3, R16, R4, R18, 0x2, P2 ;  /* 0x000000041003b211 */ /* 0x004fe400010f1412 */
[----:B------:R-:W2:Y:S04]  /*b320*/  LDL R18, [R1+0x6c] ;  /* 0x00006c0001127983 */ /* 0x000ea80000100800 */
[----:B------:R3:W-:Y:S04]  /*b330*/  @!P6 ST.E.64 [R6.64], R128 ;  /* 0x000000800600e985 */ /* 0x0007e8000c101b06 */
[----:B------:R-:W4:Y:S01]  /*b340*/  LDL R16, [R1+0x68] ;  /* 0x0000680001107983 */ /* 0x000f220000100800 */
[----:B---3--:R-:W-:-:S04]  /*b350*/  @!P1 LEA R6, P2, R11, R0, 0x2 ;  /* 0x000000000b069211 */ /* 0x008fc800078410ff */
[----:B------:R-:W-:Y:S02]  /*b360*/  @!P1 LEA.HI.X R7, R11, R4, R14, 0x2, P2 ;  /* 0x000000040b079211 */ /* 0x000fe400010f140e */
[----:B------:R-:W3:Y:S04]  /*b370*/  LDL R14, [R1+0x64] ;  /* 0x00006400010e7983 */ /* 0x000ee80000100800 */
[----:B------:R-:W5:Y:S01]  /*b380*/  LDL R11, [R1+0x60] ;  /* 0x00006000010b7983 */ /* 0x000f620000100800 */
[----:B------:R-:W-:-:S03]  /*b390*/  ISETP.GE.AND P6, PT, R25, c[0x0][0x3c8], PT ;  /* 0x0000f20019007a0c */ /* 0x000fc60003fc6270 */
[----:B------:R1:W-:Y:S01]  /*b3a0*/  @!P3 ST.E.64 [R2.64], R124 ;  /* 0x0000007c0200b985 */ /* 0x0003e2000c101b06 */
[----:B------:R-:W-:-:S03]  /*b3b0*/  ISETP.GE.AND P3, PT, R23, c[0x0][0x3c8], PT ;  /* 0x0000f20017007a0c */ /* 0x000fc60003f66270 */
[----:B------:R1:W-:Y:S01]  /*b3c0*/  @!P1 ST.E.64 [R6.64], R120 ;  /* 0x0000007806009985 */ /* 0x0003e2000c101b06 */
[----:B------:R-:W-:-:S05]  /*b3d0*/  ISETP.GE.AND P1, PT, R8, c[0x0][0x3c8], PT ;  /* 0x0000f20008007a0c */ /* 0x000fca0003f26270 */
[----:B-1----:R-:W-:-:S04]  /*b3e0*/  @!P6 LEA R2, P2, R25, R0, 0x2 ;  /* 0x000000001902e211 */ /* 0x002fc800078410ff */
[----:B------:R-:W-:Y:S02]  /*b3f0*/  @!P6 LEA.HI.X R3, R25, R4, R29, 0x2, P2 ;  /* 0x000000041903e211 */ /* 0x000fe400010f141d */
[----:B------:R-:W-:-:S03]  /*b400*/  @!P3 LEA R6, P2, R23, R0, 0x2 ;  /* 0x000000001706b211 */ /* 0x000fc600078410ff */
[----:B------:R1:W-:Y:S01]  /*b410*/  @!P6 ST.E.64 [R2.64], R116 ;  /* 0x000000740200e985 */ /* 0x0003e2000c101b06 */
[----:B------:R-:W-:Y:S02]  /*b420*/  @!P3 LEA.HI.X R7, R23, R4, R24, 0x2, P2 ;  /* 0x000000041707b211 */ /* 0x000fe400010f1418 */
[----:B------:R-:W-:-:S03]  /*b430*/  ISETP.GE.AND P6, PT, R21, c[0x0][0x3c8], PT ;  /* 0x0000f20015007a0c */ /* 0x000fc60003fc6270 */
[----:B------:R1:W-:Y:S01]  /*b440*/  @!P3 ST.E.64 [R6.64], R112 ;  /* 0x000000700600b985 */ /* 0x0003e2000c101b06 */
[----:B------:R-:W-:Y:S02]  /*b450*/  ISETP.GE.AND P3, PT, R19, c[0x0][0x3c8], PT ;  /* 0x0000f20013007a0c */ /* 0x000fe40003f66270 */
[----:B-1----:R-:W-:-:S04]  /*b460*/  @!P1 LEA R2, P2, R8, R0, 0x2 ;  /* 0x0000000008029211 */ /* 0x002fc800078410ff */
[----:B------:R-:W-:-:S03]  /*b470*/  @!P1 LEA.HI.X R3, R8, R4, R9, 0x2, P2 ;  /* 0x0000000408039211 */ /* 0x000fc600010f1409 */
[----:B------:R-:W-:Y:S02]  /*b480*/  @!P6 LEA R8, P2, R21, R0, 0x2 ;  /* 0x000000001508e211 */ /* 0x000fe400078410ff */
[----:B------:R1:W-:Y:S01]  /*b490*/  @!P1 ST.E.64 [R2.64], R156 ;  /* 0x0000009c02009985 */ /* 0x0003e2000c101b06 */
[----:B------:R-:W-:Y:S02]  /*b4a0*/  ISETP.GE.AND P1, PT, R17, c[0x0][0x3c8], PT ;  /* 0x0000f20011007a0c */ /* 0x000fe40003f26270 */
        /* <DEDUP_REMOVED lines=8> */
[----:B--2---:R-:W-:Y:S02]  /*b530*/  @!P1 LEA.HI.X R3, R17, R4, R18, 0x2, P2 ;  /* 0x0000000411039211 */ /* 0x004fe400010f1412 */
[----:B------:R-:W-:-:S03]  /*b540*/  ISETP.GE.AND P2, PT, R10, c[0x0][0x3c8], PT ;  /* 0x0000f2000a007a0c */ /* 0x000fc60003f46270 */
[----:B------:R1:W-:Y:S01]  /*b550*/  @!P1 ST.E.64 [R2.64], R108 ;  /* 0x0000006c02009985 */ /* 0x0003e2000c101b06 */
[----:B------:R-:W-:-:S04]  /*b560*/  @!P6 LEA R8, P1, R15, R0, 0x2 ;  /* 0x000000000f08e211 */ /* 0x000fc800078210ff */
[----:B----4-:R-:W-:Y:S02]  /*b570*/  @!P6 LEA.HI.X R9, R15, R4, R16, 0x2, P1 ;  /* 0x000000040f09e211 */ /* 0x010fe400008f1410 */
[----:B------:R-:W-:-:S03]  /*b580*/  @!P3 LEA R6, P1, R13, R0, 0x2 ;  /* 0x000000000d06b211 */ /* 0x000fc600078210ff */
[----:B------:R2:W-:Y:S01]  /*b590*/  @!P6 ST.E.64 [R8.64], R164 ;  /* 0x000000a40800e985 */ /* 0x0005e2000c101b06 */
[----:B---3--:R-:W-:Y:S02]  /*b5a0*/  @!P3 LEA.HI.X R7, R13, R4, R14, 0x2, P1 ;  /* 0x000000040d07b211 */ /* 0x008fe400008f140e */
[----:B-1----:R-:W-:-:S04]  /*b5b0*/  @!P2 LEA R2, P1, R10, R0, 0x2 ;  /* 0x000000000a02a211 */ /* 0x002fc800078210ff */
[----:B-----5:R-:W-:Y:S01]  /*b5c0*/  @!P2 LEA.HI.X R3, R10, R4, R11, 0x2, P1 ;  /* 0x000000040a03a211 */ /* 0x020fe200008f140b */
[----:B------:R2:W-:Y:S04]  /*b5d0*/  @!P3 ST.E.64 [R6.64], R84 ;  /* 0x000000540600b985 */ /* 0x0005e8000c101b06 */
[----:B------:R2:W-:Y:S04]  /*b5e0*/  @!P2 ST.E.64 [R2.64], R80 ;  /* 0x000000500200a985 */ /* 0x0005e8000c101b06 */
.L_x_101:
[----:B------:R-:W-:Y:S05]  /*b5f0*/  BSYNC B0 ;  /* 0x0000000000007941 */ /* 0x000fea0003800000 */
.L_x_100:
[----:B------:R-:W-:Y:S05]  /*b600*/  BRA.DIV ~URZ, `(.L_x_102) ;  /* 0x000040327f007947 */ /* 0x000fea000b800000 */
[----:B--2---:R2:W1:Y:S04]  /*b610*/  SHFL.IDX PT, R4, R5, 0x1, 0x1c1f ;  /* 0x003c1f0005047f89 */ /* 0x00446800000e0000 */
[----:B----4-:R2:W4:Y:S02]  /*b620*/  SHFL.IDX PT, R0, R12, 0x1, 0x1c1f ;  /* 0x003c1f000c007f89 */ /* 0x01052400000e0000 */
.L_x_176:
[----:B------:R-:W-:Y:S01]  /*b630*/  BSSY B0, `(.L_x_103) ;  /* 0x000004a000007945 */ /* 0x000fe20003800000 */
[----:B------:R-:W-:Y:S05]  /*b640*/  @P0 BRA `(.L_x_104) ;  /* 0x0000048000000947 */ /* 0x000fea0003800000 */
[----:B------:R-:W5:Y:S04]  /*b650*/  LDL R13, [R1+0x4c] ;  /* 0x00004c00010d7983 */ /* 0x000f680000100800 */
[----:B--2---:R-:W2:Y:S04]  /*b660*/  LDL R9, [R1+0x38] ;  /* 0x0000380001097983 */ /* 0x004ea80000100800 */
[----:B---3--:R-:W3:Y:S04]  /*b670*/  LDL R14, [R1+0x88] ;  /* 0x00008800010e7983 */ /* 0x008ee80000100800 */
[----:B----4-:R-:W4:Y:S04]  /*b680*/  LDL R30, [R1+0x34] ;  /* 0x00003400011e7983 */ /* 0x010f280000100800 */
[----:B------:R-:W3:Y:S04]  /*b690*/  LDL R25, [R1+0x30] ;  /* 0x0000300001197983 */ /* 0x000ee80000100800 */
[----:B------:R-:W3:Y:S04]  /*b6a0*/  LDL R23, [R1+0x2c] ;  /* 0x00002c0001177983 */ /* 0x000ee80000100800 */
[----:B------:R-:W4:Y:S04]  /*b6b0*/  LDL R31, [R1+0x84] ;  /* 0x00008400011f7983 */ /* 0x000f280000100800 */
        /* <DEDUP_REMOVED lines=12> */
[----:B------:R-:W4:Y:S01]  /*b780*/  LDL R16, [R1+0x64] ;  /* 0x0000640001107983 */ /* 0x000f220000100800 */
[----:B-----5:R-:W-:-:S02]  /*b790*/  ISETP.GE.AND P2, PT, R13, c[0x0][0x3c8], PT ;  /* 0x0000f2000d007a0c */ /* 0x020fc40003f46270 */
[----:B--2---:R-:W-:-:S11]  /*b7a0*/  ISETP.GE.AND P6, PT, R9, c[0x0][0x3c8], PT ;  /* 0x0000f20009007a0c */ /* 0x004fd60003fc6270 */
[----:B------:R-:W-:Y:S02]  /*b7b0*/  @!P2 IMAD.MOV.U32 R6, RZ, RZ, R0 ;  /* 0x000000ffff06a224 */ /* 0x000fe400078e0000 */
[----:B-1----:R-:W-:Y:S01]  /*b7c0*/  @!P2 IMAD.MOV.U32 R7, RZ, RZ, R4 ;  /* 0x000000ffff07a224 */ /* 0x002fe200078e0004 */
[----:B------:R-:W-:-:S03]  /*b7d0*/  @!P6 LEA R2, P3, R9, R0, 0x2 ;  /* 0x000000000902e211 */ /* 0x000fc600078610ff */
[----:B------:R-:W-:Y:S02]  /*b7e0*/  @!P2 IMAD.WIDE R6, R13, 0x4, R6 ;  /* 0x000000040d06a825 */ /* 0x000fe400078e0206 */
[----:B------:R-:W2:Y:S01]  /*b7f0*/  LDL R13, [R1+0x10] ;  /* 0x00001000010d7983 */ /* 0x000ea20000100800 */
[----:B---3--:R-:W-:-:S03]  /*b800*/  @!P6 LEA.HI.X R3, R9, R4, R14, 0x2, P3 ;  /* 0x000000040903e211 */ /* 0x008fc600018f140e */
[----:B------:R-:W3:Y:S04]  /*b810*/  LDL R9, [R1+0x6c] ;  /* 0x00006c0001097983 */ /* 0x000ee80000100800 */
[----:B------:R-:W5:Y:S01]  /*b820*/  LDL R14, [R1+0x60] ;  /* 0x00006000010e7983 */ /* 0x000f620000100800 */
[----:B----4-:R-:W-:Y:S02]  /*b830*/  ISETP.GE.AND P1, PT, R30, c[0x0][0x3c8], PT ;  /* 0x0000f2001e007a0c */ /* 0x010fe40003f26270 */
[----:B------:R-:W-:Y:S01]  /*b840*/  ISETP.GE.AND P0, PT, R25, c[0x0][0x3c8], PT ;  /* 0x0000f20019007a0c */ /* 0x000fe20003f06270 */
[----:B------:R1:W-:Y:S01]  /*b850*/  @!P2 ST.E.64 [R6.64], R130 ;  /* 0x000000820600a985 */ /* 0x0003e2000c101b06 */
[----:B------:R-:W-:-:S03]  /*b860*/  ISETP.GE.AND P2, PT, R23, c[0x0][0x3c8], PT ;  /* 0x0000f20017007a0c */ /* 0x000fc60003f46270 */
[----:B------:R4:W-:Y:S01]  /*b870*/  @!P6 ST.E.64 [R2.64], R126 ;  /* 0x0000007e0200e985 */ /* 0x0009e2000c101b06 */
[----:B------:R-:W-:-:S05]  /*b880*/  ISETP.GE.AND P6, PT, R21, c[0x0][0x3c8], PT ;  /* 0x0000f20015007a0c */ /* 0x000fca0003fc6270 */
[----:B-1----:R-:W-:-:S04]  /*b890*/  @!P1 LEA R6, P3, R30, R0, 0x2 ;  /* 0x000000001e069211 */ /* 0x002fc800078610ff */
[----:B------:R-:W-:Y:S02]  /*b8a0*/  @!P1 LEA.HI.X R7, R30, R4, R31, 0x2, P3 ;  /* 0x000000041e079211 */ /* 0x000fe400018f141f */
[----:B----4-:R-:W-:-:S03]  /*b8b0*/  @!P0 LEA R2, P3, R25, R0, 0x2 ;  /* 0x0000000019028211 */ /* 0x010fc600078610ff */
[----:B------:R1:W-:Y:S01]  /*b8c0*/  @!P1 ST.E.64 [R6.64], R162 ;  /* 0x000000a206009985 */ /* 0x0003e2000c101b06 */
[----:B------:R-:W-:Y:S02]  /*b8d0*/  @!P0 LEA.HI.X R3, R25, R4, R29, 0x2, P3 ;  /* 0x0000000419038211 */ /* 0x000fe400018f141d */
[----:B------:R-:W-:-:S03]  /*b8e0*/  ISETP.GE.AND P1, PT, R19, c[0x0][0x3c8], PT ;  /* 0x0000f20013007a0c */ /* 0x000fc60003f26270 */
[----:B------:R4:W-:Y:S01]  /*b8f0*/  @!P0 ST.E.64 [R2.64], R96 ;  /* 0x0000006002008985 */ /* 0x0009e2000c101b06 */
[----:B------:R-:W-:Y:S02]  /*b900*/  ISETP.GE.AND P0, PT, R10, c[0x0][0x3c8], PT ;  /* 0x0000f2000a007a0c */ /* 0x000fe40003f06270 */
[----:B-1----:R-:W-:-:S04]  /*b910*/  @!P2 LEA R6, P3, R23, R0, 0x2 ;  /* 0x000000001706a211 */ /* 0x002fc800078610ff */
[----:B------:R-:W-:Y:S02]  /*b920*/  @!P2 LEA.HI.X R7, R23, R4, R24, 0x2, P3 ;  /* 0x000000041707a211 */ /* 0x000fe400018f1418 */
[----:B----4-:R-:W-:-:S03]  /*b930*/  @!P6 LEA R2, P3, R21, R0, 0x2 ;  /* 0x000000001502e211 */ /* 0x010fc600078610ff */
[----:B------:R1:W-:Y:S01]  /*b940*/  @!P2 ST.E.64 [R6.64], R114 ;  /* 0x000000720600a985 */ /* 0x0003e2000c101b06 */
[----:B------:R-:W-:Y:S02]  /*b950*/  @!P6 LEA.HI.X R3, R21, R4, R22, 0x2, P3 ;  /* 0x000000041503e211 */ /* 0x000fe400018f1416 */
[----:B------:R-:W-:-:S03]  /*b960*/  ISETP.GE.AND P3, PT, R8, c[0x0][0x3c8], PT ;  /* 0x0000f20008007a0c */ /* 0x000fc60003f66270 */
[----:B------:R4:W-:Y:S01]  /*b970*/  @!P6 ST.E.64 [R2.64], R110 ;  /* 0x0000006e0200e985 */ /* 0x0009e2000c101b06 */
[----:B-1----:R-:W-:-:S04]  /*b980*/  @!P1 LEA R6, P2, R19, R0, 0x2 ;  /* 0x0000000013069211 */ /* 0x002fc800078410ff */
[----:B------:R-:W-:Y:S02]  /*b990*/  @!P1 LEA.HI.X R7, R19, R4, R20, 0x2, P2 ;  /* 0x0000000413079211 */ /* 0x000fe400010f1414 */
[C---:B----4-:R-:W-:Y:S02]  /*b9a0*/  @!P0 LEA R2, P6, R10.reuse, R0, 0x2 ;  /* 0x000000000a028211 */ /* 0x050fe400078c10ff */
[----:B------:R-:W-:Y:S01]  /*b9b0*/  ISETP.GE.AND P2, PT, R17, c[0x0][0x3c8], PT ;  /* 0x0000f20011007a0c */ /* 0x000fe20003f46270 */
[----:B------:R1:W-:Y:S01]  /*b9c0*/  @!P1 ST.E.64 [R6.64], R118 ;  /* 0x0000007606009985 */ /* 0x0003e2000c101b06 */
[----:B------:R-:W-:Y:S02]  /*b9d0*/  @!P0 LEA.HI.X R3, R10, R4, R11, 0x2, P6 ;  /* 0x000000040a038211 */ /* 0x000fe400030f140b */
[----:B------:R-:W-:Y:S02]  /*b9e0*/  ISETP.GE.AND P1, PT, R15, c[0x0][0x3c8], PT ;  /* 0x0000f2000f007a0c */ /* 0x000fe40003f26270 */
[----:B------:R-:W-:Y:S01]  /*b9f0*/  @!P3 LEA R10, P6, R8, R0, 0x2 ;  /* 0x00000000080ab211 */ /* 0x000fe200078c10ff */
[----:B------:R4:W-:Y:S01]  /*ba00*/  @!P0 ST.E.64 [R2.64], R122 ;  /* 0x0000007a02008985 */ /* 0x0009e2000c101b06 */
[----:B--2---:R-:W-:-:S02]  /*ba10*/  ISETP.GE.AND P0, PT, R13, c[0x0][0x3c8], PT ;  /* 0x0000f2000d007a0c */ /* 0x004fc40003f06270 */
[----:B---3--:R-:W-:-:S03]  /*ba20*/  @!P3 LEA.HI.X R11, R8, R4, R9, 0x2, P6 ;  /* 0x00000004080bb211 */ /* 0x008fc600030f1409 */
[----:B------:R-:W-:-:S04]  /*ba30*/  @!P2 LEA R8, P6, R17, R0, 0x2 ;  /* 0x000000001108a211 */ /* 0x000fc800078c10ff */
[----:B------:R-:W-:Y:S02]  /*ba40*/  @!P2 LEA.HI.X R9, R17, R4, R18, 0x2, P6 ;  /* 0x000000041109a211 */ /* 0x000fe400030f1412 */
[----:B-1----:R-:W-:-:S04]  /*ba50*/  @!P1 LEA R6, P6, R15, R0, 0x2 ;  /* 0x000000000f069211 */ /* 0x002fc800078c10ff */
[----:B------:R-:W-:Y:S02]  /*ba60*/  @!P1 LEA.HI.X R7, R15, R4, R16, 0x2, P6 ;  /* 0x000000040f079211 */ /* 0x000fe400030f1410 */
[C---:B----4-:R-:W-:Y:S01]  /*ba70*/  @!P0 LEA R2, P6, R13.reuse, R0, 0x2 ;  /* 0x000000000d028211 */ /* 0x050fe200078c10ff */
[----:B------:R1:W-:Y:S03]  /*ba80*/  @!P3 ST.E.64 [R10.64], R168 ;  /* 0x000000a80a00b985 */ /* 0x0003e6000c101b06 */
[----:B-----5:R-:W-:Y:S01]  /*ba90*/  @!P0 LEA.HI.X R3, R13, R4, R14, 0x2, P6 ;  /* 0x000000040d038211 */ /* 0x020fe200030f140e */
[----:B------:R1:W-:Y:S04]  /*baa0*/  @!P2 ST.E.64 [R8.64], R166 ;  /* 0x000000a60800a985 */ /* 0x0003e8000c101b06 */
[----:B------:R1:W-:Y:S04]  /*bab0*/  @!P1 ST.E.64 [R6.64], R86 ;  /* 0x0000005606009985 */ /* 0x0003e8000c101b06 */
[----:B------:R1:W-:Y:S02]  /*bac0*/  @!P0 ST.E.64 [R2.64], R82 ;  /* 0x0000005202008985 */ /* 0x0003e4000c101b06 */
.L_x_104:
[----:B------:R-:W-:Y:S05]  /*bad0*/  BSYNC B0 ;  /* 0x0000000000007941 */ /* 0x000fea0003800000 */
.L_x_103:
[----:B------:R-:W-:Y:S05]  /*bae0*/  BRA.DIV ~URZ, `(.L_x_105) ;  /* 0x00003c227f007947 */ /* 0x000fea000b800000 */
[----:B-1----:R1:W2:Y:S02]  /*baf0*/  SHFL.IDX PT, R4, R5, 0x2, 0x1c1f ;  /* 0x005c1f0005047f89 */ /* 0x0022a400000e0000 */
.L_x_177:
[----:B------:R-:W-:Y:S05]  /*bb00*/  BRA.DIV ~URZ, `(.L_x_106) ;  /* 0x00003c727f007947 */ /* 0x000fea000b800000 */
[----:B----4-:R4:W1:Y:S02]  /*bb10*/  SHFL.IDX PT, R0, R12, 0x2, 0x1c1f ;  /* 0x005c1f000c007f89 */ /* 0x01086400000e0000 */
.L_x_178:
        /* <DEDUP_REMOVED lines=24> */
[----:B-1----:R-:W-:-:S04]  /*bca0*/  @!P1 LEA R2, P3, R11, R0, 0x2 ;  /* 0x000000000b029211 */ /* 0x002fc800078610ff */
[----:B----4-:R-:W-:Y:S02]  /*bcb0*/  @!P1 LEA.HI.X R3, R11, R4, R14, 0x2, P3 ;  /* 0x000000040b039211 */ /* 0x010fe400018f140e */
[----:B------:R-:W3:Y:S01]  /*bcc0*/  LDL R11, [R1+0x70] ;  /* 0x00007000010b7983 */ /* 0x000ee20000100800 */
[----:B------:R-:W-:Y:S02]  /*bcd0*/  @!P0 IMAD.MOV.U32 R6, RZ, RZ, R0 ;  /* 0x000000ffff068224 */ /* 0x000fe400078e0000 */
[----:B------:R-:W-:Y:S01]  /*bce0*/  @!P0 IMAD.MOV.U32 R7, RZ, RZ, R4 ;  /* 0x000000ffff078224 */ /* 0x000fe200078e0004 */
[----:B------:R-:W4:Y:S03]  /*bcf0*/  LDL R14, [R1+0x60] ;  /* 0x00006000010e7983 */ /* 0x000f260000100800 */
[----:B------:R-:W-:Y:S02]  /*bd00*/  @!P0 IMAD.WIDE R6, R16, 0x4, R6 ;  /* 0x0000000410068825 */ /* 0x000fe400078e0206 */
[----:B------:R-:W5:Y:S01]  /*bd10*/  LDL R16, [R1+0x64] ;  /* 0x0000640001107983 */ /* 0x000f620000100800 */
[----:B--2---:R-:W-:-:S02]  /*bd20*/  ISETP.GE.AND P2, PT, R30, c[0x0][0x3c8], PT ;  /* 0x0000f2001e007a0c */ /* 0x004fc40003f46270 */
[----:B------:R-:W-:Y:S01]  /*bd30*/  ISETP.GE.AND P4, PT, R8, c[0x0][0x3c8], PT ;  /* 0x0000f20008007a0c */ /* 0x000fe20003f86270 */
[----:B------:R1:W-:Y:S01]  /*bd40*/  @!P0 ST.E.64 [R6.64], R34 ;  /* 0x0000002206008985 */ /* 0x0003e2000c101b06 */
[----:B------:R-:W-:-:S03]  /*bd50*/  ISETP.GE.AND P3, PT, R25, c[0x0][0x3c8], PT ;  /* 0x0000f20019007a0c */ /* 0x000fc60003f66270 */
[----:B------:R2:W-:Y:S01]  /*bd60*/  @!P1 ST.E.64 [R2.64], R36 ;  /* 0x0000002402009985 */ /* 0x0005e2000c101b06 */
[----:B------:R-:W-:-:S05]  /*bd70*/  ISETP.GE.AND P1, PT, R23, c[0x0][0x3c8], PT ;  /* 0x0000f20017007a0c */ /* 0x000fca0003f26270 */
[-C--:B-1----:R-:W-:Y:S02]  /*bd80*/  @!P2 LEA R6, P0, R30, R0.reuse, 0x2 ;  /* 0x000000001e06a211 */ /* 0x082fe400078010ff */
[----:B--2---:R-:W-:Y:S02]  /*bd90*/  @!P4 LEA R2, P6, R8, R0, 0x2 ;  /* 0x000000000802c211 */ /* 0x004fe400078c10ff */
[-C--:B------:R-:W-:Y:S02]  /*bda0*/  @!P2 LEA.HI.X R7, R30, R4.reuse, R31, 0x2, P0 ;  /* 0x000000041e07a211 */ /* 0x080fe400000f141f */
[----:B------:R-:W-:Y:S02]  /*bdb0*/  ISETP.GE.AND P0, PT, R21, c[0x0][0x3c8], PT ;  /* 0x0000f20015007a0c */ /* 0x000fe40003f06270 */
[----:B------:R-:W-:Y:S01]  /*bdc0*/  @!P4 LEA.HI.X R3, R8, R4, R9, 0x2, P6 ;  /* 0x000000040803c211 */ /* 0x000fe200030f1409 */
[----:B------:R1:W-:Y:S01]  /*bdd0*/  @!P2 ST.E.64 [R6.64], R38 ;  /* 0x000000260600a985 */ /* 0x0003e2000c101b06 */
[----:B------:R-:W-:-:S03]  /*bde0*/  @!P3 LEA R8, P2, R25, R0, 0x2 ;  /* 0x000000001908b211 */ /* 0x000fc600078410ff */
[----:B------:R2:W-:Y:S01]  /*bdf0*/  @!P4 ST.E.64 [R2.64], R40 ;  /* 0x000000280200c985 */ /* 0x0005e2000c101b06 */
[----:B------:R-:W-:Y:S02]  /*be00*/  ISETP.GE.AND P4, PT, R10, c[0x0][0x3c8], PT ;  /* 0x0000f2000a007a0c */ /* 0x000fe40003f86270 */
[----:B------:R-:W-:-:S05]  /*be10*/  @!P3 LEA.HI.X R9, R25, R4, R29, 0x2, P2 ;  /* 0x000000041909b211 */ /* 0x000fca00010f141d */
[----:B------:R-:W-:Y:S01]  /*be20*/  @!P3 ST.E.64 [R8.64], R64 ;  /* 0x000000400800b985 */ /* 0x000fe2000c101b06 */
[----:B------:R-:W-:Y:S02]  /*be30*/  ISETP.GE.AND P3, PT, R19, c[0x0][0x3c8], PT ;  /* 0x0000f20013007a0c */ /* 0x000fe40003f66270 */
[-C--:B-1----:R-:W-:Y:S02]  /*be40*/  @!P0 LEA R6, P2, R21, R0.reuse, 0x2 ;  /* 0x0000000015068211 */ /* 0x082fe400078410ff */
[----:B--2---:R-:W-:Y:S02]  /*be50*/  @!P1 LEA R2, P6, R23, R0, 0x2 ;  /* 0x0000000017029211 */ /* 0x004fe400078c10ff */
[-C--:B------:R-:W-:Y:S02]  /*be60*/  @!P0 LEA.HI.X R7, R21, R4.reuse, R22, 0x2, P2 ;  /* 0x0000000415078211 */ /* 0x080fe400010f1416 */
[----:B------:R-:W-:Y:S02]  /*be70*/  @!P1 LEA.HI.X R3, R23, R4, R24, 0x2, P6 ;  /* 0x0000000417039211 */ /* 0x000fe400030f1418 */
[----:B------:R-:W-:-:S03]  /*be80*/  ISETP.GE.AND P2, PT, R17, c[0x0][0x3c8], PT ;  /* 0x0000f20011007a0c */ /* 0x000fc60003f46270 */
[----:B------:R1:W-:Y:S01]  /*be90*/  @!P1 ST.E.64 [R2.64], R44 ;  /* 0x0000002c02009985 */ /* 0x0003e2000c101b06 */
[----:B------:R-:W-:-:S03]  /*bea0*/  ISETP.GE.AND P1, PT, R15, c[0x0][0x3c8], PT ;  /* 0x0000f2000f007a0c */ /* 0x000fc60003f26270 */
[----:B------:R2:W-:Y:S01]  /*beb0*/  @!P0 ST.E.64 [R6.64], R46 ;  /* 0x0000002e06008985 */ /* 0x0005e2000c101b06 */
[----:B------:R-:W-:Y:S02]  /*bec0*/  ISETP.GE.AND P0, PT, R13, c[0x0][0x3c8], PT ;  /* 0x0000f2000d007a0c */ /* 0x000fe40003f06270 */
[----:B-1----:R-:W-:-:S04]  /*bed0*/  @!P4 LEA R2, P6, R10, R0, 0x2 ;  /* 0x000000000a02c211 */ /* 0x002fc800078c10ff */
[----:B---3--:R-:W-:Y:S02]  /*bee0*/  @!P4 LEA.HI.X R3, R10, R4, R11, 0x2, P6 ;  /* 0x000000040a03c211 */ /* 0x008fe400030f140b */
[----:B------:R-:W-:-:S03]  /*bef0*/  @!P3 LEA R10, P6, R19, R0, 0x2 ;  /* 0x00000000130ab211 */ /* 0x000fc600078c10ff */
[----:B------:R1:W-:Y:S01]  /*bf00*/  @!P4 ST.E.64 [R2.64], R48 ;  /* 0x000000300200c985 */ /* 0x0003e2000c101b06 */
[----:B------:R-:W-:Y:S02]  /*bf10*/  @!P2 LEA R8, P4, R17, R0, 0x2 ;  /* 0x000000001108a211 */ /* 0x000fe400078810ff */
[----:B------:R-:W-:Y:S02]  /*bf20*/  @!P3 LEA.HI.X R11, R19, R4, R20, 0x2, P6 ;  /* 0x00000004130bb211 */ /* 0x000fe400030f1414 */
[----:B--2---:R-:W-:Y:S02]  /*bf30*/  @!P1 LEA R6, P6, R15, R0, 0x2 ;  /* 0x000000000f069211 */ /* 0x004fe400078c10ff */
[-C--:B------:R-:W-:Y:S02]  /*bf40*/  @!P2 LEA.HI.X R9, R17, R4.reuse, R18, 0x2, P4 ;  /* 0x000000041109a211 */ /* 0x080fe400020f1412 */
[----:B-----5:R-:W-:Y:S01]  /*bf50*/  @!P1 LEA.HI.X R7, R15, R4, R16, 0x2, P6 ;  /* 0x000000040f079211 */ /* 0x020fe200030f1410 */
[----:B------:R2:W-:Y:S04]  /*bf60*/  @!P3 ST.E.64 [R10.64], R70 ;  /* 0x000000460a00b985 */ /* 0x0005e8000c101b06 */
[----:B------:R2:W-:Y:S04]  /*bf70*/  @!P2 ST.E.64 [R8.64], R60 ;  /* 0x0000003c0800a985 */ /* 0x0005e8000c101b06 */
[----:B------:R2:W-:Y:S01]  /*bf80*/  @!P1 ST.E.64 [R6.64], R50 ;  /* 0x0000003206009985 */ /* 0x0005e2000c101b06 */
[----:B-1----:R-:W-:-:S04]  /*bf90*/  @!P0 LEA R2, P4, R13, R0, 0x2 ;  /* 0x000000000d028211 */ /* 0x002fc800078810ff */
[----:B----4-:R-:W-:-:S05]  /*bfa0*/  @!P0 LEA.HI.X R3, R13, R4, R14, 0x2, P4 ;  /* 0x000000040d038211 */ /* 0x010fca00020f140e */
[----:B------:R2:W-:Y:S04]  /*bfb0*/  @!P0 ST.E.64 [R2.64], R26 ;  /* 0x0000001a02008985 */ /* 0x0005e8000c101b06 */
.L_x_108:
[----:B------:R-:W-:Y:S05]  /*bfc0*/  BSYNC B0 ;  /* 0x0000000000007941 */ /* 0x000fea0003800000 */
.L_x_107:
[----:B------:R-:W-:Y:S05]  /*bfd0*/  BRA.DIV ~URZ, `(.L_x_109) ;  /* 0x000038127f007947 */ /* 0x000fea000b800000 */
[----:B--2---:R2:W3:Y:S04]  /*bfe0*/  SHFL.IDX PT, R4, R5, 0x3, 0x1c1f ;  /* 0x007c1f0005047f89 */ /* 0x0044e800000e0000 */
[----:B-1----:R2:W1:Y:S02]  /*bff0*/  SHFL.IDX PT, R0, R12, 0x3, 0x1c1f ;  /* 0x007c1f000c007f89 */ /* 0x00246400000e0000 */
.L_x_179:
[----:B------:R-:W-:Y:S05]  /*c000*/  @P5 BRA `(.L_x_97) ;  /* 0x000011c000005947 */ /* 0x000fea0003800000 */
[----:B--2---:R-:W2:Y:S04]  /*c010*/  LDL R5, [R1+0x38] ;  /* 0x0000380001057983 */ /* 0x004ea80000100800 */
[----:B------:R-:W5:Y:S04]  /*c020*/  LDL R8, [R1+0x88] ;  /* 0x0000880001087983 */ /* 0x000f680000100800 */
[----:B----4-:R-:W4:Y:S04]  /*c030*/  LDL R9, [R1+0x4c] ;  /* 0x00004c0001097983 */ /* 0x010f280000100800 */
[----:B---3--:R-:W3:Y:S04]  /*c040*/  LDL R26, [R1+0x34] ;  /* 0x00003400011a7983 */ /* 0x008ee80000100800 */
[----:B------:R-:W3:Y:S04]  /*c050*/  LDL R24, [R1+0x30] ;  /* 0x0000300001187983 */ /* 0x000ee80000100800 */
        /* <DEDUP_REMOVED lines=15> */
[----:B------:R-:W3:Y:S01]  /*c150*/  LDL R13, [R1+0x64] ;  /* 0x00006400010d7983 */ /* 0x000ee20000100800 */
[----:B--2---:R-:W-:-:S13]  /*c160*/  ISETP.GE.AND P3, PT, R5, c[0x0][0x3c8], PT ;  /* 0x0000f20005007a0c */ /* 0x004fda0003f66270 */
[----:B-1----:R-:W-:-:S04]  /*c170*/  @!P3 LEA R2, P5, R5, R0, 0x2 ;  /* 0x000000000502b211 */ /* 0x002fc800078a10ff */
[----:B-----5:R-:W-:Y:S02]  /*c180*/  @!P3 LEA.HI.X R3, R5, R4, R8, 0x2, P5 ;  /* 0x000000040503b211 */ /* 0x020fe400028f1408 */
[----:B------:R-:W2:Y:S01]  /*c190*/  LDL R5, [R1+0x10] ;  /* 0x0000100001057983 */ /* 0x000ea20000100800 */
[----:B----4-:R-:W-:Y:S02]  /*c1a0*/  ISETP.GE.AND P4, PT, R9, c[0x0][0x3c8], PT ;  /* 0x0000f20009007a0c */ /* 0x010fe40003f86270 */
[----:B---3--:R-:W-:Y:S02]  /*c1b0*/  ISETP.GE.AND P2, PT, R26, c[0x0][0x3c8], PT ;  /* 0x0000f2001a007a0c */ /* 0x008fe40003f46270 */
[----:B------:R-:W-:Y:S02]  /*c1c0*/  ISETP.GE.AND P1, PT, R24, c[0x0][0x3c8], PT ;  /* 0x0000f20018007a0c */ /* 0x000fe40003f26270 */
[----:B------:R-:W-:-:S07]  /*c1d0*/  ISETP.GE.AND P0, PT, R22, c[0x0][0x3c8], PT ;  /* 0x0000f20016007a0c */ /* 0x000fce0003f06270 */
[----:B------:R-:W-:Y:S02]  /*c1e0*/  @!P4 IMAD.MOV.U32 R6, RZ, RZ, R0 ;  /* 0x000000ffff06c224 */ /* 0x000fe400078e0000 */
[----:B------:R-:W-:-:S04]  /*c1f0*/  @!P4 IMAD.MOV.U32 R7, RZ, RZ, R4 ;  /* 0x000000ffff07c224 */ /* 0x000fc800078e0004 */
[----:B------:R-:W-:Y:S01]  /*c200*/  @!P4 IMAD.WIDE R6, R9, 0x4, R6 ;  /* 0x000000040906c825 */ /* 0x000fe200078e0206 */
[----:B------:R-:W-:-:S04]  /*c210*/  @!P2 LEA R8, P5, R26, R0, 0x2 ;  /* 0x000000001a08a211 */ /* 0x000fc800078a10ff */
[----:B------:R1:W-:Y:S01]  /*c220*/  @!P4 ST.E.64 [R6.64], R66 ;  /* 0x000000420600c985 */ /* 0x0003e2000c101b06 */
[----:B------:R-:W-:-:S03]  /*c230*/  ISETP.GE.AND P4, PT, R20, c[0x0][0x3c8], PT ;  /* 0x0000f20014007a0c */ /* 0x000fc60003f86270 */
[----:B------:R3:W-:Y:S01]  /*c240*/  @!P3 ST.E.64 [R2.64], R54 ;  /* 0x000000360200b985 */ /* 0x0007e2000c101b06 */
[----:B------:R-:W-:Y:S02]  /*c250*/  @!P2 LEA.HI.X R9, R26, R4, R27, 0x2, P5 ;  /* 0x000000041a09a211 */ /* 0x000fe400028f141b */
[----:B------:R-:W-:-:S03]  /*c260*/  ISETP.GE.AND P5, PT, R10, c[0x0][0x3c8], PT ;  /* 0x0000f2000a007a0c */ /* 0x000fc60003fa6270 */
[----:B------:R-:W-:Y:S01]  /*c270*/  @!P2 ST.E.64 [R8.64], R72 ;  /* 0x000000480800a985 */ /* 0x000fe2000c101b06 */
[----:B------:R-:W-:Y:S02]  /*c280*/  ISETP.GE.AND P2, PT, R16, c[0x0][0x3c8], PT ;  /* 0x0000f20010007a0c */ /* 0x000fe40003f46270 */
[-C--:B-1----:R-:W-:Y:S02]  /*c290*/  @!P1 LEA R6, P6, R24, R0.reuse, 0x2 ;  /* 0x0000000018069211 */ /* 0x082fe400078c10ff */
[----:B---3--:R-:W-:Y:S02]  /*c2a0*/  @!P0 LEA R2, P3, R22, R0, 0x2 ;  /* 0x0000000016028211 */ /* 0x008fe400078610ff */
[-C--:B------:R-:W-:Y:S02]  /*c2b0*/  @!P1 LEA.HI.X R7, R24, R4.reuse, R25, 0x2, P6 ;  /* 0x0000000418079211 */ /* 0x080fe400030f1419 */
[----:B------:R-:W-:-:S03]  /*c2c0*/  @!P0 LEA.HI.X R3, R22, R4, R23, 0x2, P3 ;  /* 0x0000000416038211 */ /* 0x000fc600018f1417 */
[----:B------:R1:W-:Y:S01]  /*c2d0*/  @!P1 ST.E.64 [R6.64], R68 ;  /* 0x0000004406009985 */ /* 0x0003e2000c101b06 */
[----:B------:R-:W-:-:S03]  /*c2e0*/  ISETP.GE.AND P3, PT, R18, c[0x0][0x3c8], PT ;  /* 0x0000f20012007a0c */ /* 0x000fc60003f66270 */
[----:B------:R3:W-:Y:S01]  /*c2f0*/  @!P0 ST.E.64 [R2.64], R42 ;  /* 0x0000002a02008985 */ /* 0x0007e2000c101b06 */
[----:B------:R-:W-:Y:S02]  /*c300*/  ISETP.GE.AND P1, PT, R14, c[0x0][0x3c8], PT ;  /* 0x0000f2000e007a0c */ /* 0x000fe40003f26270 */
[----:B-1----:R-:W-:-:S04]  /*c310*/  @!P4 LEA R6, P0, R20, R0, 0x2 ;  /* 0x000000001406c211 */ /* 0x002fc800078010ff */
[----:B------:R-:W-:Y:S02]  /*c320*/  @!P4 LEA.HI.X R7, R20, R4, R21, 0x2, P0 ;  /* 0x000000041407c211 */ /* 0x000fe400000f1415 */
[----:B------:R-:W-:Y:S02]  /*c330*/  ISETP.GE.AND P0, PT, R12, c[0x0][0x3c8], PT ;  /* 0x0000f2000c007a0c */ /* 0x000fe40003f06270 */
[C---:B---3--:R-:W-:Y:S01]  /*c340*/  @!P5 LEA R2, P6, R10.reuse, R0, 0x2 ;  /* 0x000000000a02d211 */ /* 0x048fe200078c10ff */
[----:B------:R1:W-:Y:S03]  /*c350*/  @!P4 ST.E.64 [R6.64], R56 ;  /* 0x000000380600c985 */ /* 0x0003e6000c101b06 */
[----:B------:R-:W-:Y:S02]  /*c360*/  @!P5 LEA.HI.X R3, R10, R4, R11, 0x2, P6 ;  /* 0x000000040a03d211 */ /* 0x000fe400030f140b */
[----:B------:R-:W-:-:S02]  /*c370*/  @!P3 LEA R10, P4, R18, R0, 0x2 ;  /* 0x00000000120ab211 */ /* 0x000fc400078810ff */
[----:B------:R-:W-:Y:S01]  /*c380*/  @!P2 LEA R8, P6, R16, R0, 0x2 ;  /* 0x000000001008a211 */ /* 0x000fe200078c10ff */
[----:B------:R3:W-:Y:S01]  /*c390*/  @!P5 ST.E.64 [R2.64], R58 ;  /* 0x0000003a0200d985 */ /* 0x0007e2000c101b06 */
[-C--:B------:R-:W-:Y:S02]  /*c3a0*/  @!P3 LEA.HI.X R11, R18, R4.reuse, R19, 0x2, P4 ;  /* 0x00000004120bb211 */ /* 0x080fe400020f1413 */
[----:B------:R-:W-:-:S03]  /*c3b0*/  @!P2 LEA.HI.X R9, R16, R4, R17, 0x2, P6 ;  /* 0x000000041009a211 */ /* 0x000fc600030f1411 */
[----:B------:R4:W-:Y:S04]  /*c3c0*/  @!P3 ST.E.64 [R10.64], R76 ;  /* 0x0000004c0a00b985 */ /* 0x0009e8000c101b06 */
[----:B------:R4:W-:Y:S01]  /*c3d0*/  @!P2 ST.E.64 [R8.64], R74 ;  /* 0x0000004a0800a985 */ /* 0x0009e2000c101b06 */
[----:B-1----:R-:W-:-:S04]  /*c3e0*/  @!P1 LEA R6, P5, R14, R0, 0x2 ;  /* 0x000000000e069211 */ /* 0x002fc800078a10ff */
[----:B------:R-:W-:Y:S02]  /*c3f0*/  @!P1 LEA.HI.X R7, R14, R4, R15, 0x2, P5 ;  /* 0x000000040e079211 */ /* 0x000fe400028f140f */
[----:B---3--:R-:W-:-:S04]  /*c400*/  @!P0 LEA R2, P4, R12, R0, 0x2 ;  /* 0x000000000c028211 */ /* 0x008fc800078810ff */
[----:B------:R-:W-:Y:S01]  /*c410*/  @!P0 LEA.HI.X R3, R12, R4, R13, 0x2, P4 ;  /* 0x000000040c038211 */ /* 0x000fe200020f140d */
[----:B------:R4:W-:Y:S04]  /*c420*/  @!P1 ST.E.64 [R6.64], R62 ;  /* 0x0000003e06009985 */ /* 0x0009e8000c101b06 */
[----:B------:R4:W-:Y:S01]  /*c430*/  @!P0 ST.E.64 [R2.64], R52 ;  /* 0x0000003402008985 */ /* 0x0009e2000c101b06 */
[----:B--2---:R-:W-:-:S13]  /*c440*/  ISETP.GE.AND P0, PT, R5, c[0x0][0x3c8], PT ;  /* 0x0000f20005007a0c */ /* 0x004fda0003f06270 */
[----:B------:R-:W-:Y:S05]  /*c450*/  @P0 BRA `(.L_x_97) ;  /* 0x00000d7000000947 */ /* 0x000fea0003800000 */
[----:B----4-:R-:W2:Y:S01]  /*c460*/  LDL R12, [R1+0x60] ;  /* 0x00006000010c7983 */ /* 0x010ea20000100800 */
[----:B------:R-:W-:-:S04]  /*c470*/  LEA R2, P0, R5, R0, 0x2 ;  /* 0x0000000005027211 */ /* 0x000fc800078010ff */
[----:B--2---:R-:W-:-:S05]  /*c480*/  LEA.HI.X R3, R5, R4, R12, 0x2, P0 ;  /* 0x0000000405037211 */ /* 0x004fca00000f140c */
[----:B------:R1:W-:Y:S01]  /*c490*/  ST.E.64 [R2.64], R32 ;  /* 0x0000002002007985 */ /* 0x0003e2000c101b06 */
[----:B------:R-:W-:Y:S05]  /*c4a0*/  BRA `(.L_x_97) ;  /* 0x00000d2000007947 */ /* 0x000fea0003800000 */
.L_x_82:
[----:B------:R-:W2:Y:S04]  /*c4b0*/  LDL.LU R4, [R1+0x44] ;  /* 0x0000440001047983 */ /* 0x000ea80000300800 */
[----:B------:R-:W3:Y:S01]  /*c4c0*/  LDL.LU R7, [R1+0x48] ;  /* 0x0000480001077983 */ /* 0x000ee20000300800 */
[----:B------:R-:W-:Y:S02]  /*c4d0*/  ISETP.NE.U32.AND P1, PT, RZ, c[0x0][0x508], PT ;  /* 0x00014200ff007a0c */ /* 0x000fe40003f25070 */
[----:B------:R-:W-:Y:S01]  /*c4e0*/  ISETP.NE.U32.AND P3, PT, RZ, c[0x0][0x500], PT ;  /* 0x00014000ff007a0c */ /* 0x000fe20003f65070 */
[----:B------:R-:W4:Y:S01]  /*c4f0*/  LDL.LU R0, [R1+0x50] ;  /* 0x0000500001007983 */ /* 0x000f220000300800 */
[----:B------:R-:W-:Y:S01]  /*c500*/  ISETP.NE.AND.EX P1, PT, RZ, c[0x0][0x50c], PT, P1 ;  /* 0x00014300ff007a0c */ /* 0x000fe20003f25310 */
[----:B-1----:R-:W-:Y:S01]  /*c510*/  IMAD.MOV.U32 R6, RZ, RZ, RZ ;  /* 0x000000ffff067224 */ /* 0x002fe200078e00ff */
[----:B------:R-:W-:Y:S01]  /*c520*/  ISETP.NE.AND.EX P3, PT, RZ, c[0x0][0x504], PT, P3 ;  /* 0x00014100ff007a0c */ /* 0x000fe20003f65330 */
[----:B------:R-:W-:Y:S01]  /*c530*/  IMAD.MOV.U32 R20, RZ, RZ, c[0x0][0x388] ;  /* 0x0000e200ff147624 */ /* 0x000fe200078e00ff */
[----:B--2---:R-:W-:-:S09]  /*c540*/  IADD3 R2, P2, R4, c[0x0][0x500], RZ ;  /* 0x0001400004027a10 */ /* 0x004fd20007f5e0ff */
[----:B------:R-:W-:Y:S02]  /*c550*/  @P1 IADD3 R4, P0, R4, c[0x0][0x508], RZ ;  /* 0x0001420004041a10 */ /* 0x000fe40007f1e0ff */
[C---:B---3--:R-:W-:Y:S02]  /*c560*/  IADD3.X R3, R7.reuse, c[0x0][0x504], RZ, P2, !PT ;  /* 0x0001410007037a10 */ /* 0x048fe400017fe4ff */
[----:B------:R-:W-:-:S03]  /*c570*/  @P1 IADD3.X R5, R7, c[0x0][0x50c], RZ, P0, !PT ;  /* 0x0001430007051a10 */ /* 0x000fc600007fe4ff */
[----:B------:R1:W5:Y:S04]  /*c580*/  @P3 LDG.E R6, [R2.64] ;  /* 0x0000000602063981 */ /* 0x000368000c1e1900 */
[----:B------:R1:W5:Y:S01]  /*c590*/  @P1 LDG.E R20, [R4.64] ;  /* 0x0000000604141981 */ /* 0x000362000c1e1900 */
[----:B----4-:R-:W-:-:S04]  /*c5a0*/  ISETP.NE.AND P0, PT, R0, RZ, PT ;  /* 0x000000ff0000720c */ /* 0x010fc80003f05270 */
[----:B------:R-:W-:Y:S01]  /*c5b0*/  SEL R19, R0, c[0x0][0x3d4], P0 ;  /* 0x0000f50000137a07 */ /* 0x000fe20000000000 */
[----:B------:R-:W-:Y:S05]  /*c5c0*/  @P1 BRA `(.L_x_110) ;  /* 0x0000004000001947 */ /* 0x000fea0003800000 */
[----:B------:R-:W-:Y:S05]  /*c5d0*/  @!P3 BRA `(.L_x_110) ;  /* 0x000000300000b947 */ /* 0x000fea0003800000 */
[----:B------:R2:W3:Y:S04]  /*c5e0*/  LDG.E R0, [R2.64] ;  /* 0x0000000602007981 */ /* 0x0004e8000c1e1900 */
[----:B-12---:R-:W3:Y:S02]  /*c5f0*/  LDG.E R2, [R2.64+0x4] ;  /* 0x0000040602027981 */ /* 0x006ee4000c1e1900 */
[----:B---3-5:R-:W-:Y:S02]  /*c600*/  IADD3 R20, -R0, R2, RZ ;  /* 0x0000000200147210 */ /* 0x028fe40007ffe1ff */
.L_x_110:
[----:B-1----:R-:W2:Y:S04]  /*c610*/  LDL.LU R2, [R1+0x8] ;  /* 0x0000080001027983 */ /* 0x002ea80000300800 */
[----:B------:R-:W3:Y:S01]  /*c620*/  LDL.LU R0, [R1+0x54] ;  /* 0x0000540001007983 */ /* 0x000ee20000300800 */
[----:B------:R-:W-:Y:S01]  /*c630*/  BSSY B0, `(.L_x_111) ;  /* 0x0000039000007945 */ /* 0x000fe20003800000 */
[----:B------:R-:W-:-:S02]  /*c640*/  SEL R13, R250, RZ, !P3 ;  /* 0x000000fffa0d7207 */ /* 0x000fc40005800000 */
[----:B------:R-:W1:Y:S01]  /*c650*/  S2R R3, SR_TID.X ;  /* 0x0000000000037919 */ /* 0x000e620000002100 */
[----:B-----5:R-:W-:Y:S02]  /*c660*/  SHF.R.S32.HI R18, RZ, 0x1f, R6 ;  /* 0x0000001fff127819 */ /* 0x020fe40000011406 */
[----:B-1----:R-:W-:Y:S02]  /*c670*/  ISETP.GT.AND P0, PT, R3, 0x7f, PT ;  /* 0x0000007f0300780c */ /* 0x002fe40003f04270 */
[----:B--2---:R-:W-:Y:S02]  /*c680*/  LOP3.LUT R12, R2, 0xffff, RZ, 0xc0, !PT ;  /* 0x0000ffff020c7812 */ /* 0x004fe400078ec0ff */
[----:B---3--:R-:W-:-:S09]  /*c690*/  SEL R21, R0, RZ, !P3 ;  /* 0x000000ff00157207 */ /* 0x008fd20005800000 */
[----:B------:R-:W-:Y:S05]  /*c6a0*/  @P0 BRA `(.L_x_112) ;  /* 0x0000031000000947 */ /* 0x000fea0003800000 */
[----:B------:R-:W2:Y:S01]  /*c6b0*/  LDL R2, [R1+0x4] ;  /* 0x0000040001027983 */ /* 0x000ea20000100800 */
[----:B------:R-:W-:Y:S01]  /*c6c0*/  IMAD R0, R20, c[0x0][0x4e8], RZ ;  /* 0x00013a0014007a24 */ /* 0x000fe200078e02ff */
[----:B--2---:R-:W-:-:S04]  /*c6d0*/  LEA R16, R2, R3, 0x7 ;  /* 0x0000000302107211 */ /* 0x004fc800078e38ff */
[----:B------:R-:W-:-:S13]  /*c6e0*/  ISETP.GE.AND P0, PT, R16, R0, PT ;  /* 0x000000001000720c */ /* 0x000fda0003f06270 */
[----:B------:R-:W-:Y:S05]  /*c6f0*/  @P0 BRA `(.L_x_112) ;  /* 0x000002c000000947 */ /* 0x000fea0003800000 */
[----:B------:R-:W2:Y:S01]  /*c700*/  LDL.LU R22, [R1+0x58] ;  /* 0x0000580001167983 */ /* 0x000ea20000300800 */
[----:B------:R-:W-:Y:S01]  /*c710*/  IMAD.MOV.U32 R0, RZ, RZ, 0x368 ;  /* 0x00000368ff007424 */ /* 0x000fe200078e00ff */
[----:B------:R-:W-:-:S04]  /*c720*/  ISETP.GT.AND P2, PT, R19, 0x1, PT ;  /* 0x000000011300780c */ /* 0x000fc80003f44270 */
[----:B------:R-:W-:-:S04]  /*c730*/  SEL R0, R0, 0x328, P2 ;  /* 0x0000032800007807 */ /* 0x000fc80001000000 */
[----:B------:R1:W3:Y:S08]  /*c740*/  LDC.64 R8, c[0x0][R0+0x170] ;  /* 0x00005c0000087b82 */ /* 0x0002f00000000a00 */
[----:B------:R1:W4:Y:S08]  /*c750*/  LDC.64 R4, c[0x0][R0+0x168] ;  /* 0x00005a0000047b82 */ /* 0x0003300000000a00 */
[----:B------:R1:W5:Y:S08]  /*c760*/  LDC.64 R14, c[0x0][R0+0x178] ;  /* 0x00005e00000e7b82 */ /* 0x0003700000000a00 */
[----:B------:R1:W2:Y:S02]  /*c770*/  LDC.64 R10, c[0x0][R0+0x160] ;  /* 0x00005800000a7b82 */ /* 0x0002a40000000a00 */
[----:B-1----:R-:W-:-:S02]  /*c780*/  IMAD.MOV.U32 R0, RZ, RZ, c[0x0][0x4e8] ;  /* 0x00013a00ff007624 */ /* 0x002fc400078e00ff */
[-C--:B---3--:R-:W-:Y:S02]  /*c790*/  IMAD R7, R9, R13.reuse, RZ ;  /* 0x0000000d09077224 */ /* 0x088fe400078e02ff */
[----:B------:R-:W-:Y:S01]  /*c7a0*/  IMAD.WIDE.U32 R2, R8, R13, RZ ;  /* 0x0000000d08027225 */ /* 0x000fe200078e00ff */
[----:B------:R-:W-:Y:S02]  /*c7b0*/  ISETP.NE.AND P0, PT, R0, 0x1, PT ;  /* 0x000000010000780c */ /* 0x000fe40003f05270 */
[----:B------:R-:W-:Y:S01]  /*c7c0*/  MOV R0, R16 ;  /* 0x0000001000007202 */ /* 0x000fe20000000f00 */
[----:B------:R-:W-:Y:S02]  /*c7d0*/  IMAD R8, R8, R21, R7 ;  /* 0x0000001508087224 */ /* 0x000fe400078e0207 */
[-C--:B----4-:R-:W-:Y:S02]  /*c7e0*/  IMAD R9, R5, R12.reuse, RZ ;  /* 0x0000000c05097224 */ /* 0x090fe400078e02ff */
[----:B------:R-:W-:Y:S01]  /*c7f0*/  IMAD.WIDE.U32 R4, R4, R12, RZ ;  /* 0x0000000c04047225 */ /* 0x000fe200078e00ff */
[----:B------:R-:W-:-:S03]  /*c800*/  IADD3 R3, R3, R8, RZ ;  /* 0x0000000803037210 */ /* 0x000fc60007ffe0ff */
[----:B------:R-:W-:Y:S02]  /*c810*/  IMAD.IADD R9, R5, 0x1, R9 ;  /* 0x0000000105097824 */ /* 0x000fe400078e0209 */
[----:B------:R-:W-:-:S05]  /*c820*/  @P0 IMAD.HI.U32 R17, R16, c[0x0][0x4ec], RZ ;  /* 0x00013b0010110a27 */ /* 0x000fca00078e00ff */
[----:B------:R-:W-:Y:S02]  /*c830*/  @P0 SHF.R.U32.HI R0, RZ, c[0x0][0x4f0], R17 ;  /* 0x00013c00ff000a19 */ /* 0x000fe40000011611 */
[----:B------:R-:W-:-:S03]  /*c840*/  IADD3 R17, P1, P0, R2, R4, R6 ;  /* 0x0000000402117210 */ /* 0x000fc6000783e006 */
[----:B------:R-:W-:Y:S01]  /*c850*/  IMAD.MOV R2, RZ, RZ, -R0 ;  /* 0x000000ffff027224 */ /* 0x000fe200078e0a00 */
[----:B------:R-:W-:Y:S02]  /*c860*/  IADD3.X R9, R3, R9, R18, P1, P0 ;  /* 0x0000000903097210 */ /* 0x000fe40000fe0412 */
[----:B------:R-:W-:Y:S01]  /*c870*/  SHF.R.S32.HI R3, RZ, 0x1f, R0 ;  /* 0x0000001fff037819 */ /* 0x000fe20000011400 */
[----:B------:R-:W-:Y:S01]  /*c880*/  IMAD R2, R2, c[0x0][0x4e8], R16 ;  /* 0x00013a0002027a24 */ /* 0x000fe200078e0210 */
[----:B--2---:R-:W-:-:S05]  /*c890*/  SEL R7, R22, RZ, P2 ;  /* 0x000000ff16077207 */ /* 0x004fca0001000000 */
[-C--:B-----5:R-:W-:Y:S02]  /*c8a0*/  IMAD R8, R15, R7.reuse, RZ ;  /* 0x000000070f087224 */ /* 0x0a0fe400078e02ff */
[----:B------:R-:W-:Y:S01]  /*c8b0*/  IMAD.WIDE.U32 R4, R14, R7, RZ ;  /* 0x000000070e047225 */ /* 0x000fe200078e00ff */
[----:B------:R-:W-:-:S04]  /*c8c0*/  SHF.R.S32.HI R7, RZ, 0x1f, R2 ;  /* 0x0000001fff077819 */ /* 0x000fc80000011402 */
[----:B------:R-:W-:Y:S01]  /*c8d0*/  IADD3 R5, R5, R8, RZ ;  /* 0x0000000805057210 */ /* 0x000fe20007ffe0ff */
[----:B------:R-:W-:Y:S01]  /*c8e0*/  IMAD.MOV.U32 R8, RZ, RZ, c[0x0][0x4a8] ;  /* 0x00012a00ff087624 */ /* 0x000fe200078e00ff */
[----:B------:R-:W-:Y:S01]  /*c8f0*/  IADD3 R4, P1, P0, R0, R17, R4 ;  /* 0x0000001100047210 */ /* 0x000fe2000783e004 */
[----:B------:R-:W-:-:S03]  /*c900*/  IMAD R0, R11, R2, RZ ;  /* 0x000000020b007224 */ /* 0x000fc600078e02ff */
[----:B------:R-:W-:Y:S01]  /*c910*/  IADD3.X R5, R3, R9, R5, P1, P0 ;  /* 0x0000000903057210 */ /* 0x000fe20000fe0405 */
[----:B------:R-:W-:-:S04]  /*c920*/  IMAD R0, R10, R7, R0 ;  /* 0x000000070a007224 */ /* 0x000fc800078e0200 */
[----:B------:R-:W-:Y:S01]  /*c930*/  IMAD.WIDE.U32 R2, R10, R2, R4 ;  /* 0x000000020a027225 */ /* 0x000fe200078e0004 */
[----:B------:R-:W-:Y:S02]  /*c940*/  MOV R5, c[0x0][0x4ac] ;  /* 0x00012b0000057a02 */ /* 0x000fe40000000f00 */
[----:B------:R-:W-:Y:S01]  /*c950*/  SEL R4, R8, c[0x0][0x450], P2 ;  /* 0x0001140008047a07 */ /* 0x000fe20001000000 */
[----:B------:R-:W-:Y:S01]  /*c960*/  IMAD.IADD R0, R3, 0x1, R0 ;  /* 0x0000000103007824 */ /* 0x000fe200078e0200 */
[----:B------:R-:W-:Y:S02]  /*c970*/  SEL R5, R5, c[0x0][0x454], P2 ;  /* 0x0001150005057a07 */ /* 0x000fe40001000000 */
[----:B------:R-:W-:-:S04]  /*c980*/  LEA R4, P0, R2, R4, 0x2 ;  /* 0x0000000402047211 */ /* 0x000fc800078010ff */
[----:B------:R-:W-:Y:S02]  /*c990*/  LEA.HI.X R5, R2, R5, R0, 0x2, P0 ;  /* 0x0000000502057211 */ /* 0x000fe400000f1400 */
[----:B------:R-:W-:-:S05]  /*c9a0*/  MOV R0, 0xff800000 ;  /* 0xff80000000007802 */ /* 0x000fca0000000f00 */
[----:B------:R1:W-:Y:S02]  /*c9b0*/  STG.E [R4.64], R0 ;  /* 0x0000000004007986 */ /* 0x0003e4000c101906 */
.L_x_112:
[----:B------:R-:W-:Y:S05]  /*c9c0*/  BSYNC B0 ;  /* 0x0000000000007941 */ /* 0x000fea0003800000 */
.L_x_111:
[----:B------:R-:W-:-:S13]  /*c9d0*/  ISETP.GT.AND P0, PT, R19, 0x1, PT ;  /* 0x000000011300780c */ /* 0x000fda0003f04270 */
[----:B------:R-:W-:Y:S05]  /*c9e0*/  @P0 BRA `(.L_x_97) ;  /* 0x000007e000000947 */ /* 0x000fea0003800000 */
[----:B-1----:R-:W2:Y:S01]  /*c9f0*/  LDL R5, [R1+0x4] ;  /* 0x0000040001057983 */ /* 0x002ea20000100800 */
[----:B------:R-:W-:Y:S01]  /*ca00*/  MOV R2, c[0x0][0x4e8] ;  /* 0x00013a0000027a02 */ /* 0x000fe20000000f00 */
[----:B------:R-:W-:Y:S01]  /*ca10*/  IMAD R0, R18, c[0x0][0x3a0], RZ ;  /* 0x0000e80012007a24 */ /* 0x000fe200078e02ff */
[----:B------:R-:W-:Y:S02]  /*ca20*/  LEA R4, R235, R238, 0x5 ;  /* 0x000000eeeb047211 */ /* 0x000fe400078e28ff */
[----:B------:R-:W-:Y:S01]  /*ca30*/  ISETP.NE.AND P0, PT, R2, 0x1, PT ;  /* 0x000000010200780c */ /* 0x000fe20003f05270 */
[----:B------:R-:W-:-:S04]  /*ca40*/  IMAD.WIDE.U32 R2, R6, c[0x0][0x3a0], RZ ;  /* 0x0000e80006027a25 */ /* 0x000fc800078e00ff */
[----:B------:R-:W-:-:S05]  /*ca50*/  IMAD R6, R6, c[0x0][0x3a4], R0 ;  /* 0x0000e90006067a24 */ /* 0x000fca00078e0200 */
[----:B------:R-:W-:-:S05]  /*ca60*/  IADD3 R3, R3, R6, RZ ;  /* 0x0000000603037210 */ /* 0x000fca0007ffe0ff */
[----:B------:R-:W-:-:S04]  /*ca70*/  IMAD.WIDE.U32 R2, R12, c[0x0][0x3e8], R2 ;  /* 0x0000fa000c027a25 */ /* 0x000fc800078e0002 */
[----:B------:R-:W-:-:S04]  /*ca80*/  IMAD R3, R12, c[0x0][0x3ec], R3 ;  /* 0x0000fb000c037a24 */ /* 0x000fc800078e0203 */
[----:B------:R-:W-:Y:S01]  /*ca90*/  IMAD.WIDE.U32 R2, R13, c[0x0][0x3f0], R2 ;  /* 0x0000fc000d027a25 */ /* 0x000fe200078e0002 */
[----:B--2---:R-:W-:-:S03]  /*caa0*/  LEA R4, R5, R4, 0x7 ;  /* 0x0000000405047211 */ /* 0x004fc600078e38ff */
[----:B------:R-:W-:Y:S01]  /*cab0*/  IMAD R5, R21, c[0x0][0x3f0], RZ ;  /* 0x0000fc0015057a24 */ /* 0x000fe200078e02ff */
[----:B------:R-:W-:Y:S01]  /*cac0*/  MOV R0, R4 ;  /* 0x0000000400007202 */ /* 0x000fe20000000f00 */
[----:B------:R-:W-:-:S04]  /*cad0*/  @P0 IMAD.HI.U32 R6, R4, c[0x0][0x4ec], RZ ;  /* 0x00013b0004060a27 */ /* 0x000fc800078e00ff */
[----:B------:R-:W-:Y:S01]  /*cae0*/  IMAD R7, R13, c[0x0][0x3f4], R5 ;  /* 0x0000fd000d077a24 */ /* 0x000fe200078e0205 */
[----:B------:R-:W-:-:S04]  /*caf0*/  @P0 SHF.R.U32.HI R0, RZ, c[0x0][0x4f0], R6 ;  /* 0x00013c00ff000a19 */ /* 0x000fc80000011606 */
[----:B------:R-:W-:Y:S02]  /*cb00*/  SHF.R.S32.HI R6, RZ, 0x1f, R0 ;  /* 0x0000001fff067819 */ /* 0x000fe40000011400 */
[----:B------:R-:W-:Y:S02]  /*cb10*/  IADD3 R5, -R0, RZ, RZ ;  /* 0x000000ff00057210 */ /* 0x000fe40007ffe1ff */
[----:B------:R-:W-:Y:S01]  /*cb20*/  IADD3 R3, R3, R7, RZ ;  /* 0x0000000703037210 */ /* 0x000fe20007ffe0ff */
[----:B------:R-:W-:Y:S02]  /*cb30*/  IMAD R6, R6, c[0x0][0x3e0], RZ ;  /* 0x0000f80006067a24 */ /* 0x000fe400078e02ff */
[----:B------:R-:W-:Y:S02]  /*cb40*/  IMAD R4, R5, c[0x0][0x4e8], R4 ;  /* 0x00013a0005047a24 */ /* 0x000fe400078e0204 */
[C---:B------:R-:W-:Y:S02]  /*cb50*/  IMAD R6, R0.reuse, c[0x0][0x3e4], R6 ;  /* 0x0000f90000067a24 */ /* 0x040fe400078e0206 */
        /* <DEDUP_REMOVED lines=11> */
.L_x_180:
[----:B------:R-:W-:Y:S05]  /*cc10*/  BRA.DIV ~URZ, `(.L_x_114) ;  /* 0x00002d127f007947 */ /* 0x000fea000b800000 */
[----:B------:R3:W4:Y:S02]  /*cc20*/  SHFL.IDX PT, R0, R12, RZ, 0x1c1f ;  /* 0x001c1fff0c007589 */ /* 0x00072400000e0000 */
.L_x_181:
[----:B------:R-:W5:Y:S01]  /*cc30*/  LDL.LU R2, [R1+0x4] ;  /* 0x0000040001027983 */ /* 0x000f620000300800 */
[----:B------:R-:W-:Y:S01]  /*cc40*/  IMAD R11, R20, c[0x0][0x4e8], RZ ;  /* 0x00013a00140b7a24 */ /* 0x000fe200078e02ff */
        /* <DEDUP_REMOVED lines=16> */
[----:B------:R2:W-:Y:S04]  /*cd50*/  @!P2 ST.E.128 [R8.64], RZ ;  /* 0x000000ff0800a985 */ /* 0x0005e8000c101d06 */
[----:B------:R2:W-:Y:S04]  /*cd60*/  @!P1 ST.E.128 [R6.64], RZ ;  /* 0x000000ff06009985 */ /* 0x0005e8000c101d06 */
[----:B------:R2:W-:Y:S02]  /*cd70*/  @!P0 ST.E.128 [R2.64], RZ ;  /* 0x000000ff02008985 */ /* 0x0005e4000c101d06 */
.L_x_116:
[----:B------:R-:W-:Y:S05]  /*cd80*/  BSYNC B0 ;  /* 0x0000000000007941 */ /* 0x000fea0003800000 */
.L_x_115:
[----:B------:R-:W-:Y:S05]  /*cd90*/  BRA.DIV ~URZ, `(.L_x_117) ;  /* 0x00002c027f007947 */ /* 0x000fea000b800000 */
[----:B--2---:R2:W1:Y:S04]  /*cda0*/  SHFL.IDX PT, R4, R5, 0x1, 0x1c1f ;  /* 0x003c1f0005047f89 */ /* 0x00446800000e0000 */
[----:B----4-:R2:W4:Y:S02]  /*cdb0*/  SHFL.IDX PT, R0, R12, 0x1, 0x1c1f ;  /* 0x003c1f000c007f89 */ /* 0x01052400000e0000 */
.L_x_182:
        /* <DEDUP_REMOVED lines=16> */
[----:B------:R1:W-:Y:S04]  /*cec0*/  @!P2 ST.E.128 [R8.64], RZ ;  /* 0x000000ff0800a985 */ /* 0x0003e8000c101d06 */
[----:B------:R1:W-:Y:S04]  /*ced0*/  @!P1 ST.E.128 [R6.64], RZ ;  /* 0x000000ff06009985 */ /* 0x0003e8000c101d06 */
[----:B------:R1:W-:Y:S02]  /*cee0*/  @!P0 ST.E.128 [R2.64], RZ ;  /* 0x000000ff02008985 */ /* 0x0003e4000c101d06 */
.L_x_119:
[----:B------:R-:W-:Y:S05]  /*cef0*/  BSYNC B0 ;  /* 0x0000000000007941 */ /* 0x000fea0003800000 */
.L_x_118:
[----:B------:R-:W-:Y:S05]  /*cf00*/  BRA.DIV ~URZ, `(.L_x_120) ;  /* 0x00002b627f007947 */ /* 0x000fea000b800000 */
[----:B-1----:R1:W2:Y:S02]  /*cf10*/  SHFL.IDX PT, R4, R5, 0x2, 0x1c1f ;  /* 0x005c1f0005047f89 */ /* 0x0022a400000e0000 */
.L_x_183:
[----:B------:R-:W-:Y:S05]  /*cf20*/  BRA.DIV ~URZ, `(.L_x_121) ;  /* 0x00002bb27f007947 */ /* 0x000fea000b800000 */
[----:B----4-:R4:W1:Y:S02]  /*cf30*/  SHFL.IDX PT, R0, R12, 0x2, 0x1c1f ;  /* 0x005c1f000c007f89 */ /* 0x01086400000e0000 */
.L_x_184:
        /* <DEDUP_REMOVED lines=19> */
.L_x_123:
[----:B------:R-:W-:Y:S05]  /*d070*/  BSYNC B0 ;  /* 0x0000000000007941 */ /* 0x000fea0003800000 */
.L_x_122:
[----:B------:R-:W-:Y:S05]  /*d080*/  BRA.DIV ~URZ, `(.L_x_124) ;  /* 0x00002ac27f007947 */ /* 0x000fea000b800000 */
[----:B--2---:R2:W3:Y:S04]  /*d090*/  SHFL.IDX PT, R4, R5, 0x3, 0x1c1f ;  /* 0x007c1f0005047f89 */ /* 0x0044e800000e0000 */
[----:B-1----:R2:W1:Y:S02]  /*d0a0*/  SHFL.IDX PT, R0, R12, 0x3, 0x1c1f ;  /* 0x007c1f000c007f89 */ /* 0x00246400000e0000 */
.L_x_185:
[----:B------:R-:W-:-:S04]  /*d0b0*/  IADD3 R2, R10, 0x60, RZ ;  /* 0x000000600a027810 */ /* 0x000fc80007ffe0ff */
[----:B------:R-:W-:-:S13]  /*d0c0*/  ISETP.GE.AND P0, PT, R2, R11, PT ;  /* 0x0000000b0200720c */ /* 0x000fda0003f06270 */
[----:B------:R-:W-:Y:S05]  /*d0d0*/  @P0 BRA `(.L_x_97) ;  /* 0x000000f000000947 */ /* 0x000fea0003800000 */
[----:B------:R-:W-:Y:S02]  /*d0e0*/  ISETP.GE.AND P2, PT, R204, c[0x0][0x3c8], PT ;  /* 0x0000f200cc007a0c */ /* 0x000fe40003f46270 */
[----:B------:R-:W-:Y:S02]  /*d0f0*/  ISETP.GE.AND P1, PT, R236, c[0x0][0x3c8], PT ;  /* 0x0000f200ec007a0c */ /* 0x000fe40003f26270 */
[----:B------:R-:W-:Y:S02]  /*d100*/  ISETP.GE.AND P0, PT, R237, c[0x0][0x3c8], PT ;  /* 0x0000f200ed007a0c */ /* 0x000fe40003f06270 */
[----:B------:R-:W-:Y:S02]  /*d110*/  SHF.R.S32.HI R13, RZ, 0x1f, R204 ;  /* 0x0000001fff0d7819 */ /* 0x000fe400000114cc */
[----:B--234-:R-:W-:Y:S02]  /*d120*/  SHF.R.S32.HI R12, RZ, 0x1f, R236 ;  /* 0x0000001fff0c7819 */ /* 0x01cfe400000114ec */
[----:B------:R-:W-:-:S03]  /*d130*/  SHF.R.S32.HI R5, RZ, 0x1f, R237 ;  /* 0x0000001fff057819 */ /* 0x000fc600000114ed */
[-C--:B-1----:R-:W-:Y:S02]  /*d140*/  @!P2 LEA R8, P5, R204, R0.reuse, 0x1 ;  /* 0x00000000cc08a211 */ /* 0x082fe400078a08ff */
[-C--:B------:R-:W-:Y:S02]  /*d150*/  @!P1 LEA R6, P4, R236, R0.reuse, 0x1 ;  /* 0x00000000ec069211 */ /* 0x080fe400078808ff */
[C---:B------:R-:W-:Y:S02]  /*d160*/  @!P0 LEA R2, P3, R237.reuse, R0, 0x1 ;  /* 0x00000000ed028211 */ /* 0x040fe400078608ff */
[-C--:B------:R-:W-:Y:S02]  /*d170*/  @!P2 LEA.HI.X R9, R204, R4.reuse, R13, 0x1, P5 ;  /* 0x00000004cc09a211 */ /* 0x080fe400028f0c0d */
[-C--:B------:R-:W-:Y:S02]  /*d180*/  @!P1 LEA.HI.X R7, R236, R4.reuse, R12, 0x1, P4 ;  /* 0x00000004ec079211 */ /* 0x080fe400020f0c0c */
[----:B------:R-:W-:Y:S01]  /*d190*/  @!P0 LEA.HI.X R3, R237, R4, R5, 0x1, P3 ;  /* 0x00000004ed038211 */ /* 0x000fe200018f0c05 */
[----:B------:R1:W-:Y:S04]  /*d1a0*/  @!P2 ST.E.128 [R8.64], RZ ;  /* 0x000000ff0800a985 */ /* 0x0003e8000c101d06 */
[----:B------:R1:W-:Y:S04]  /*d1b0*/  @!P1 ST.E.128 [R6.64], RZ ;  /* 0x000000ff06009985 */ /* 0x0003e8000c101d06 */
[----:B------:R1:W-:Y:S02]  /*d1c0*/  @!P0 ST.E.128 [R2.64], RZ ;  /* 0x000000ff02008985 */ /* 0x0003e4000c101d06 */
.L_x_97:
[----:B----4-:R-:W-:Y:S05]  /*d1d0*/  BSYNC B1 ;  /* 0x0000000000017941 */ /* 0x010fea0003800000 */
.L_x_81:
[----:B-1----:R-:W4:Y:S02]  /*d1e0*/  LDL R0, [R1+0x8c] ;  /* 0x00008c0001007983 */ /* 0x002f240000100800 */
[----:B----4-:R-:W-:-:S13]  /*d1f0*/  ISETP.NE.AND P0, PT, R0, RZ, PT ;  /* 0x000000ff0000720c */ /* 0x010fda0003f05270 */
[----:B------:R-:W-:Y:S01]  /*d200*/  @P0 WARPSYNC 0xffffffff ;  /* 0xffffffff00000948 */ /* 0x000fe20003800000 */
[----:B------:R-:W-:Y:S06]  /*d210*/  @P0 BAR.SYNC.DEFER_BLOCKING 0x5, 0x80 ;  /* 0x0142000000000b1d */ /* 0x000fec0000010000 */
[----:B--23--:R-:W1:Y:S04]  /*d220*/  @P0 LDS.128 R4, [0xc080] ;  /* 0x00c08000ff040984 */ /* 0x00ce680000000c00 */
[----:B-1----:R1:W-:Y:S04]  /*d230*/  @P0 STL.64 [R1], R4 ;  /* 0x0000000401000387 */ /* 0x0023e80000100a00 */
[----:B------:R1:W-:Y:S04]  /*d240*/  @P0 STL.64 [R1+0x8], R6 ;  /* 0x0000080601000387 */ /* 0x0003e80000100a00 */
[----:B------:R-:W-:Y:S06]  /*d250*/  @P0 BAR.ARV 0x4, 0x80 ;  /* 0x0102000000000b1d */ /* 0x000fec0000002000 */
[----:B------:R-:W-:Y:S05]  /*d260*/  @P0 BRA `(.L_x_125) ;  /* 0x00000b9000000947 */ /* 0x000fea0003800000 */
[----:B------:R-:W2:Y:S01]  /*d270*/  S2R R0, SR_TID.X ;  /* 0x0000000000007919 */ /* 0x000ea20000002100 */
[----:B-1----:R-:W-:Y:S01]  /*d280*/  IMAD.MOV.U32 R7, RZ, RZ, RZ ;  /* 0x000000ffff077224 */ /* 0x002fe200078e00ff */
[----:B--2---:R-:W-:-:S04]  /*d290*/  LOP3.LUT R13, R0, 0x1f, RZ, 0xc0, !PT ;  /* 0x0000001f000d7812 */ /* 0x004fc800078ec0ff */
[----:B------:R-:W-:Y:S01]  /*d2a0*/  ISETP.NE.AND P5, PT, R13, 0x1f, PT ;  /* 0x0000001f0d00780c */ /* 0x000fe20003fa5270 */
[----:B------:R-:W-:Y:S10]  /*d2b0*/  BRA.DIV ~URZ, `(.L_x_126) ;  /* 0x000029627f007947 */ /* 0x000ff4000b800000 */
[----:B------:R1:W2:Y:S02]  /*d2c0*/  SHFL.IDX PT, R9, R28, RZ, 0x1f ;  /* 0x00001fff1c097589 */ /* 0x0002a400000e0000 */
.L_x_186:
[----:B------:R-:W-:Y:S05]  /*d2d0*/  BRA.DIV ~URZ, `(.L_x_127) ;  /* 0x000029b27f007947 */ /* 0x000fea000b800000 */
[----:B------:R3:W4:Y:S02]  /*d2e0*/  SHFL.IDX PT, R8, R28, 0x1, 0x1f ;  /* 0x00201f001c087f89 */ /* 0x00072400000e0000 */
.L_x_187:
[----:B------:R-:W5:Y:S01]  /*d2f0*/  LDL R0, [R1+0xc] ;  /* 0x00000c0001007983 */ /* 0x000f620000100800 */
[----:B------:R-:W-:Y:S02]  /*d300*/  IMAD.MOV.U32 R6, RZ, RZ, RZ ;  /* 0x000000ffff067224 */ /* 0x000fe400078e00ff */
[----:B-----5:R-:W-:-:S05]  /*d310*/  IMAD.IADD R0, R0, 0x1, R13 ;  /* 0x0000000100007824 */ /* 0x020fca00078e020d */
[----:B------:R-:W-:-:S13]  /*d320*/  ISETP.GE.OR P0, PT, R0, c[0x0][0x53c], !P5 ;  /* 0x00014f0000007a0c */ /* 0x000fda0006f06670 */
[----:B------:R-:W-:Y:S01]  /*d330*/  @!P0 IMAD.MOV.U32 R2, RZ, RZ, 0x4 ;  /* 0x00000004ff028424 */ /* 0x000fe200078e00ff */
[----:B------:R-:W-:-:S03]  /*d340*/  @!P0 MOV R3, 0x4 ;  /* 0x0000000400038802 */ /* 0x000fc60000000f00 */
[----:B------:R-:W-:-:S04]  /*d350*/  @!P0 IMAD.WIDE R4, R0, R2, c[0x0][0x580] ;  /* 0x0001600000048625 */ /* 0x000fc800078e0202 */
[----:B------:R-:W-:Y:S01]  /*d360*/  @!P0 IMAD.WIDE R2, R0, R3, c[0x0][0x578] ;  /* 0x00015e0000028625 */ /* 0x000fe200078e0203 */
[----:B------:R-:W5:Y:S04]  /*d370*/  @!P0 LDG.E R6, [R4.64] ;  /* 0x0000000604068981 */ /* 0x000f68000c1e1900 */
[----:B------:R-:W5:Y:S01]  /*d380*/  @!P0 LDG.E R7, [R2.64] ;  /* 0x0000000602078981 */ /* 0x000f62000c1e1900 */
[C---:B------:R-:W-:Y:S02]  /*d390*/  ISETP.GE.U32.AND P4, PT, R13.reuse, 0x10, PT ;  /* 0x000000100d00780c */ /* 0x040fe40003f86070 */
[C---:B------:R-:W-:Y:S02]  /*d3a0*/  ISETP.GE.U32.AND P3, PT, R13.reuse, 0x8, PT ;  /* 0x000000080d00780c */ /* 0x040fe40003f66070 */
[----:B------:R-:W-:-:S02]  /*d3b0*/  ISETP.GE.U32.AND P2, PT, R13, 0x4, PT ;  /* 0x000000040d00780c */ /* 0x000fc40003f46070 */
[C---:B------:R-:W-:Y:S02]  /*d3c0*/  ISETP.GE.U32.AND P1, PT, R13.reuse, 0x2, PT ;  /* 0x000000020d00780c */ /* 0x040fe40003f26070 */
[----:B------:R-:W-:Y:S02]  /*d3d0*/  ISETP.NE.AND P0, PT, R13, RZ, PT ;  /* 0x000000ff0d00720c */ /* 0x000fe40003f05270 */
[----:B------:R-:W-:Y:S01]  /*d3e0*/  MOV R12, RZ ;  /* 0x000000ff000c7202 */ /* 0x000fe20000000f00 */
[----:B-----5:R-:W-:Y:S01]  /*d3f0*/  IMAD R0, R7, R6, RZ ;  /* 0x0000000607007224 */ /* 0x020fe200078e02ff */
[----:B------:R-:W-:Y:S07]  /*d400*/  BRA.DIV ~URZ, `(.L_x_128) ;  /* 0x000028f27f007947 */ /* 0x000fee000b800000 */
[----:B------:R1:W3:Y:S02]  /*d410*/  SHFL.UP PT, R4, R0, 0x1, RZ ;  /* 0x0420000000047989 */ /* 0x0002e400000e00ff */
.L_x_188:
[----:B---3--:R-:W-:-:S04]  /*d420*/  SEL R4, R4, RZ, P0 ;  /* 0x000000ff04047207 */ /* 0x008fc80000000000 */
        /* <DEDUP_REMOVED lines=14> */
[----:B------:R1:W3:Y:S02]  /*d510*/  SHFL.IDX PT, R0, R4, 0x1f, 0x1f ;  /* 0x03e01f0004007f89 */ /* 0x0002e400000e0000 */
.L_x_189:
[----:B---3--:R-:W-:Y:S01]  /*d520*/  IMAD R0, R0, c[0x0][0x538], RZ ;  /* 0x00014e0000007a24 */ /* 0x008fe200078e02ff */
[----:B------:R-:W-:Y:S04]  /*d530*/  BSSY B1, `(.L_x_130) ;  /* 0x0000083000017945 */ /* 0x000fe80003800000 */
[----:B----4-:R-:W-:-:S04]  /*d540*/  IADD3 R8, R0, R8, RZ ;  /* 0x0000000800087210 */ /* 0x010fc80007ffe0ff */
[----:B--2---:R-:W-:-:S13]  /*d550*/  ISETP.GT.AND P6, PT, R8, R9, PT ;  /* 0x000000090800720c */ /* 0x004fda0003fc4270 */
[----:B------:R-:W-:Y:S05]  /*d560*/  @P6 BRA `(.L_x_131) ;  /* 0x0000025000006947 */ /* 0x000fea0003800000 */
.L_x_135:
[----:B------:R-:W2:Y:S02]  /*d570*/  LDL.LU R0, [R1+0xc] ;  /* 0x00000c0001007983 */ /* 0x000ea40000300800 */
[----:B--2---:R-:W-:-:S04]  /*d580*/  IADD3 R0, R0, 0x1f, RZ ;  /* 0x0000001f00007810 */ /* 0x004fc80007ffe0ff */
[----:B------:R-:W-:-:S13]  /*d590*/  ISETP.GE.AND P6, PT, R0, c[0x0][0x53c], PT ;  /* 0x00014f0000007a0c */ /* 0x000fda0003fc6270 */
[----:B------:R-:W-:Y:S05]  /*d5a0*/  @P6 BRA `(.L_x_132) ;  /* 0x0000076000006947 */ /* 0x000fea0003800000 */
[----:B------:R2:W-:Y:S01]  /*d5b0*/  STL [R1+0xc], R0 ;  /* 0x00000c0001007387 */ /* 0x0005e20000100800 */
[----:B------:R-:W-:Y:S01]  /*d5c0*/  CS2R R6, SRZ ;  /* 0x0000000000067805 */ /* 0x000fe2000001ff00 */
[----:B--2---:R-:W-:-:S04]  /*d5d0*/  IADD3 R0, R0, R13, RZ ;  /* 0x0000000d00007210 */ /* 0x004fc80007ffe0ff */
[----:B------:R-:W-:-:S13]  /*d5e0*/  ISETP.GE.OR P6, PT, R0, c[0x0][0x53c], !P5 ;  /* 0x00014f0000007a0c */ /* 0x000fda0006fc6670 */
[----:B------:R-:W-:Y:S02]  /*d5f0*/  @!P6 MOV R2, 0x4 ;  /* 0x000000040002e802 */ /* 0x000fe40000000f00 */
[----:B------:R-:W-:-:S03]  /*d600*/  @!P6 MOV R3, 0x4 ;  /* 0x000000040003e802 */ /* 0x000fc60000000f00 */
[----:B-1----:R-:W-:-:S04]  /*d610*/  @!P6 IMAD.WIDE R4, R0, R2, c[0x0][0x580] ;  /* 0x000160000004e625 */ /* 0x002fc800078e0202 */
[----:B------:R-:W-:Y:S01]  /*d620*/  @!P6 IMAD.WIDE R2, R0, R3, c[0x0][0x578] ;  /* 0x00015e000002e625 */ /* 0x000fe200078e0203 */
[----:B------:R-:W2:Y:S04]  /*d630*/  @!P6 LDG.E R6, [R4.64] ;  /* 0x000000060406e981 */ /* 0x000ea8000c1e1900 */
[----:B------:R-:W2:Y:S02]  /*d640*/  @!P6 LDG.E R7, [R2.64] ;  /* 0x000000060207e981 */ /* 0x000ea4000c1e1900 */
[----:B--2---:R-:W-:Y:S01]  /*d650*/  IMAD R0, R7, R6, RZ ;  /* 0x0000000607007224 */ /* 0x004fe200078e02ff */
[----:B------:R-:W-:Y:S05]  /*d660*/  BRA.DIV ~URZ, `(.L_x_133) ;  /* 0x000028827f007947 */ /* 0x000fea000b800000 */
[----:B------:R1:W2:Y:S02]  /*d670*/  SHFL.UP PT, R2, R0, 0x1, RZ ;  /* 0x0420000000027989 */ /* 0x0002a400000e00ff */
.L_x_190:
        /* <DEDUP_REMOVED lines=16> */
.L_x_191:
[----:B--2---:R-:W-:-:S05]  /*d780*/  IMAD R0, R0, c[0x0][0x538], RZ ;  /* 0x00014e0000007a24 */ /* 0x004fca00078e02ff */
[----:B------:R-:W-:-:S04]  /*d790*/  IADD3 R8, R0, R8, RZ ;  /* 0x0000000800087210 */ /* 0x000fc80007ffe0ff */
[----:B------:R-:W-:-:S13]  /*d7a0*/  ISETP.GT.AND P6, PT, R8, R9, PT ;  /* 0x000000090800720c */ /* 0x000fda0003fc4270 */
[----:B-1----:R-:W-:Y:S05]  /*d7b0*/  @!P6 BRA `(.L_x_135) ;  /* 0xfffffdb00000e947 */ /* 0x002fea000383ffff */
.L_x_131:
[----:B------:R-:W-:-:S05]  /*d7c0*/  IADD3 R10, -R0, R8, RZ ;  /* 0x00000008000a7210 */ /* 0x000fca0007ffe1ff */
[----:B------:R-:W-:-:S05]  /*d7d0*/  IMAD R0, R4, c[0x0][0x538], R10 ;  /* 0x00014e0004007a24 */ /* 0x000fca00078e020a */
[----:B------:R-:W-:Y:S01]  /*d7e0*/  ISETP.GT.AND P0, PT, R0, R9, PT ;  /* 0x000000090000720c */ /* 0x000fe20003f04270 */
[----:B------:R-:W-:-:S12]  /*d7f0*/  BRA.DIV ~URZ, `(.L_x_136) ;  /* 0x000028f27f007947 */ /* 0x000fd8000b800000 */
[----:B------:R-:W-:-:S04]  /*d800*/  VOTE.ANY R0, PT, !P0 ;  /* 0x0000000000007806 */ /* 0x000fc800040e0100 */
.L_x_192:
[----:B------:R2:W3:Y:S01]  /*d810*/  POPC R11, R0 ;  /* 0x00000000000b7309 */ /* 0x0004e20000000000 */
[----:B------:R-:W-:Y:S05]  /*d820*/  BRA.DIV ~URZ, `(.L_x_137) ;  /* 0x000029027f007947 */ /* 0x000fea000b800000 */
[----:B---3--:R3:W4:Y:S04]  /*d830*/  SHFL.IDX PT, R8, R6, R11, 0x1f ;  /* 0x00001f0b06087589 */ /* 0x00872800000e0000 */
[----:B------:R3:W1:Y:S02]  /*d840*/  SHFL.IDX PT, R7, R7, R11, 0x1f ;  /* 0x00001f0b07077589 */ /* 0x00066400000e0000 */
.L_x_193:
[----:B------:R-:W-:Y:S01]  /*d850*/  ISETP.NE.AND P0, PT, R0, RZ, PT ;  /* 0x000000ff0000720c */ /* 0x000fe20003f05270 */
[----:B------:R-:W-:-:S12]  /*d860*/  BSSY B0, `(.L_x_138) ;  /* 0x0000005000007945 */ /* 0x000fd80003800000 */
[----:B------:R-:W-:Y:S05]  /*d870*/  @!P0 BRA `(.L_x_139) ;  /* 0x0000003000008947 */ /* 0x000fea0003800000 */
[----:B--2---:R-:W-:Y:S01]  /*d880*/  IADD3 R0, R11, -0x1, RZ ;  /* 0xffffffff0b007810 */ /* 0x004fe20007ffe0ff */
[----:B------:R-:W-:Y:S05]  /*d890*/  BRA.DIV ~URZ, `(.L_x_140) ;  /* 0x000029627f007947 */ /* 0x000fea000b800000 */
[----:B------:R2:W3:Y:S02]  /*d8a0*/  SHFL.IDX PT, R12, R4, R0, 0x1f ;  /* 0x00001f00040c7589 */ /* 0x0004e400000e0000 */
.L_x_139:
[----:B------:R-:W-:Y:S05]  /*d8b0*/  BSYNC B0 ;  /* 0x0000000000007941 */ /* 0x000fea0003800000 */
.L_x_138:
[----:B---3--:R-:W-:Y:S01]  /*d8c0*/  IMAD R6, R12, c[0x0][0x538], R10 ;  /* 0x00014e000c067a24 */ /* 0x008fe200078e020a */
[----:B----4-:R-:W-:Y:S02]  /*d8d0*/  IABS R2, R8 ;  /* 0x0000000800027213 */ /* 0x010fe40000000000 */
[----:B-12---:R-:W-:Y:S01]  /*d8e0*/  IABS R0, R7 ;  /* 0x0000000700007213 */ /* 0x006fe20000000000 */
[----:B------:R-:W-:Y:S01]  /*d8f0*/  IMAD.IADD R10, R9, 0x1, -R6 ;  /* 0x00000001090a7824 */ /* 0x000fe200078e0a06 */
[----:B------:R1:W-:Y:S01]  /*d900*/  STL [R1], R6 ;  /* 0x0000000601007387 */ /* 0x0003e20000100800 */
[----:B------:R-:W2:Y:S03]  /*d910*/  I2F.RP R4, R2 ;  /* 0x0000000200047306 */ /* 0x000ea60000209400 */
[----:B------:R-:W3:Y:S05]  /*d920*/  LDL.LU R14, [R1+0xc] ;  /* 0x00000c00010e7983 */ /* 0x000eea0000300800 */
[----:B--2---:R-:W2:Y:S02]  /*d930*/  MUFU.RCP R4, R4 ;  /* 0x0000000400047308 */ /* 0x004ea40000001000 */
[----:B--2---:R-:W-:-:S06]  /*d940*/  IADD3 R4, R4, 0xffffffe, RZ ;  /* 0x0ffffffe04047810 */ /* 0x004fcc0007ffe0ff */
[----:B------:R-:W2:Y:S01]  /*d950*/  F2I.FTZ.U32.TRUNC.NTZ R5, R4 ;  /* 0x0000000400057305 */ /* 0x000ea2000021f000 */
[----:B-1----:R-:W-:Y:S01]  /*d960*/  IMAD.MOV.U32 R6, RZ, RZ, R0 ;  /* 0x000000ffff067224 */ /* 0x002fe200078e0000 */
[----:B------:R-:W-:Y:S02]  /*d970*/  IABS R0, R8 ;  /* 0x0000000800007213 */ /* 0x000fe40000000000 */
[----:B------:R-:W-:-:S04]  /*d980*/  IABS R9, R10 ;  /* 0x0000000a00097213 */ /* 0x000fc80000000000 */
[----:B------:R-:W1:Y:S01]  /*d990*/  I2F.RP R12, R6 ;  /* 0x00000006000c7306 */ /* 0x000e620000209400 */
[----:B--2---:R-:W-:Y:S01]  /*d9a0*/  IMAD.MOV R3, RZ, RZ, -R5 ;  /* 0x000000ffff037224 */ /* 0x004fe200078e0a05 */
[----:B------:R-:W-:-:S03]  /*d9b0*/  MOV R4, RZ ;  /* 0x000000ff00047202 */ /* 0x000fc60000000f00 */
[----:B------:R-:W-:Y:S02]  /*d9c0*/  IMAD R3, R3, R2, RZ ;  /* 0x0000000203037224 */ /* 0x000fe400078e02ff */
[----:B------:R-:W-:Y:S02]  /*d9d0*/  IMAD.MOV R0, RZ, RZ, -R0 ;  /* 0x000000ffff007224 */ /* 0x000fe400078e0a00 */
[----:B------:R-:W-:-:S04]  /*d9e0*/  IMAD.HI.U32 R5, R5, R3, R4 ;  /* 0x0000000305057227 */ /* 0x000fc800078e0004 */
[----:B------:R-:W-:Y:S02]  /*d9f0*/  IMAD.MOV.U32 R3, RZ, RZ, R9 ;  /* 0x000000ffff037224 */ /* 0x000fe400078e0009 */
[----:B------:R-:W-:Y:S02]  /*da00*/  IMAD.MOV.U32 R4, RZ, RZ, R0 ;  /* 0x000000ffff047224 */ /* 0x000fe400078e0000 */
[----:B------:R-:W-:-:S04]  /*da10*/  IMAD.HI.U32 R0, R5, R3, RZ ;  /* 0x0000000305007227 */ /* 0x000fc800078e00ff */
[----:B------:R-:W-:Y:S02]  /*da20*/  IMAD R3, R0, R4, R3 ;  /* 0x0000000400037224 */ /* 0x000fe400078e0203 */
[----:B-1----:R-:W1:Y:S03]  /*da30*/  MUFU.RCP R4, R12 ;  /* 0x0000000c00047308 */ /* 0x002e660000001000 */
[----:B------:R-:W-:-:S13]  /*da40*/  ISETP.GT.U32.AND P1, PT, R2, R3, PT ;  /* 0x000000030200720c */ /* 0x000fda0003f24070 */
[-C--:B------:R-:W-:Y:S02]  /*da50*/  @!P1 IADD3 R3, R3, -R2.reuse, RZ ;  /* 0x8000000203039210 */ /* 0x080fe40007ffe0ff */
[----:B-1----:R-:W-:Y:S02]  /*da60*/  IADD3 R4, R4, 0xffffffe, RZ ;  /* 0x0ffffffe04047810 */ /* 0x002fe40007ffe0ff */
[----:B------:R-:W-:Y:S02]  /*da70*/  ISETP.GE.U32.AND P2, PT, R3, R2, PT ;  /* 0x000000020300720c */ /* 0x000fe40003f46070 */
[----:B------:R-:W1:Y:S01]  /*da80*/  F2I.FTZ.U32.TRUNC.NTZ R3, R4 ;  /* 0x0000000400037305 */ /* 0x000e62000021f000 */
[----:B------:R-:W-:Y:S02]  /*da90*/  LOP3.LUT R2, R10, R8, RZ, 0x3c, !PT ;  /* 0x000000080a027212 */ /* 0x000fe400078e3cff */
[----:B------:R-:W-:Y:S02]  /*daa0*/  @!P1 IADD3 R0, R0, 0x1, RZ ;  /* 0x0000000100009810 */ /* 0x000fe40007ffe0ff */
[----:B------:R-:W-:-:S02]  /*dab0*/  ISETP.GE.AND P0, PT, R2, RZ, PT ;  /* 0x000000ff0200720c */ /* 0x000fc40003f06270 */
[----:B------:R-:W-:-:S04]  /*dac0*/  ISETP.NE.AND P1, PT, R8, RZ, PT ;  /* 0x000000ff0800720c */ /* 0x000fc80003f25270 */
[----:B------:R-:W-:Y:S01]  /*dad0*/  @P2 IADD3 R0, R0, 0x1, RZ ;  /* 0x0000000100002810 */ /* 0x000fe20007ffe0ff */
[----:B-1----:R-:W-:-:S06]  /*dae0*/  IMAD.MOV R2, RZ, RZ, -R3 ;  /* 0x000000ffff027224 */ /* 0x002fcc00078e0a03 */
[----:B------:R-:W-:Y:S02]  /*daf0*/  @!P0 IMAD.MOV R0, RZ, RZ, -R0 ;  /* 0x000000ffff008224 */ /* 0x000fe400078e0a00 */
[----:B------:R-:W-:Y:S01]  /*db00*/  IMAD.MOV.U32 R4, RZ, RZ, R2 ;  /* 0x000000ffff047224 */ /* 0x000fe200078e0002 */
[----:B------:R-:W-:Y:S02]  /*db10*/  IABS R2, R7 ;  /* 0x0000000700027213 */ /* 0x000fe40000000000 */
[----:B------:R-:W-:Y:S01]  /*db20*/  @!P1 LOP3.LUT R0, RZ, R8, RZ, 0x33, !PT ;  /* 0x00000008ff009212 */ /* 0x000fe200078e33ff */
[----:B------:R-:W-:Y:S01]  /*db30*/  IMAD R4, R4, R6, RZ ;  /* 0x0000000604047224 */ /* 0x000fe200078e02ff */
[----:B------:R-:W-:Y:S01]  /*db40*/  IADD3 R5, RZ, -R2, RZ ;  /* 0x80000002ff057210 */ /* 0x000fe20007ffe0ff */
[----:B------:R-:W-:Y:S01]  /*db50*/  IMAD.MOV.U32 R2, RZ, RZ, RZ ;  /* 0x000000ffff027224 */ /* 0x000fe200078e00ff */
[----:B------:R-:W-:-:S03]  /*db60*/  IABS R9, R0 ;  /* 0x0000000000097213 */ /* 0x000fc60000000000 */
[----:B------:R-:W-:Y:S01]  /*db70*/  IMAD.HI.U32 R2, R3, R4, R2 ;  /* 0x0000000403027227 */ /* 0x000fe200078e0002 */
[----:B------:R-:W-:-:S03]  /*db80*/  MOV R4, R5 ;  /* 0x0000000500047202 */ /* 0x000fc60000000f00 */
[----:B------:R-:W-:-:S04]  /*db90*/  IMAD.MOV.U32 R3, RZ, RZ, R9 ;  /* 0x000000ffff037224 */ /* 0x000fc800078e0009 */
[----:B------:R-:W-:-:S04]  /*dba0*/  IMAD.HI.U32 R2, R2, R3, RZ ;  /* 0x0000000302027227 */ /* 0x000fc800078e00ff */
[----:B------:R-:W-:-:S05]  /*dbb0*/  IMAD R3, R2, R4, R3 ;  /* 0x0000000402037224 */ /* 0x000fca00078e0203 */
[----:B------:R-:W-:-:S13]  /*dbc0*/  ISETP.GT.U32.AND P1, PT, R6, R3, PT ;  /* 0x000000030600720c */ /* 0x000fda0003f24070 */
[----:B------:R-:W-:-:S05]  /*dbd0*/  @!P1 IMAD.IADD R3, R3, 0x1, -R6 ;  /* 0x0000000103039824 */ /* 0x000fca00078e0a06 */
[----:B------:R-:W-:Y:S02]  /*dbe0*/  ISETP.GE.U32.AND P2, PT, R3, R6, PT ;  /* 0x000000060300720c */ /* 0x000fe40003f46070 */
[----:B------:R-:W-:Y:S02]  /*dbf0*/  LOP3.LUT R3, R0, R7, RZ, 0x3c, !PT ;  /* 0x0000000700037212 */ /* 0x000fe400078e3cff */
[----:B------:R-:W-:Y:S02]  /*dc00*/  @!P1 IADD3 R2, R2, 0x1, RZ ;  /* 0x0000000102029810 */ /* 0x000fe40007ffe0ff */
[----:B------:R-:W-:Y:S02]  /*dc10*/  ISETP.GE.AND P0, PT, R3, RZ, PT ;  /* 0x000000ff0300720c */ /* 0x000fe40003f06270 */
[----:B------:R-:W-:-:S05]  /*dc20*/  ISETP.NE.AND P1, PT, R7, RZ, PT ;  /* 0x000000ff0700720c */ /* 0x000fca0003f25270 */
[----:B------:R-:W-:-:S06]  /*dc30*/  @P2 IADD3 R2, R2, 0x1, RZ ;  /* 0x0000000102022810 */ /* 0x000fcc0007ffe0ff */
[----:B------:R-:W-:Y:S02]  /*dc40*/  @!P0 IMAD.MOV R2, RZ, RZ, -R2 ;  /* 0x000000ffff028224 */ /* 0x000fe400078e0a02 */
[----:B------:R-:W-:-:S04]  /*dc50*/  @!P1 LOP3.LUT R2, RZ, R7, RZ, 0x33, !PT ;  /* 0x00000007ff029212 */ /* 0x000fc800078e33ff */
[----:B------:R-:W-:Y:S01]  /*dc60*/  IADD3 R3, -R2, RZ, RZ ;  /* 0x000000ff02037210 */ /* 0x000fe20007ffe1ff */
[----:B------:R-:W-:Y:S02]  /*dc70*/  IMAD R4, R0, R8, RZ ;  /* 0x0000000800047224 */ /* 0x000fe400078e02ff */
[C---:B------:R-:W-:Y:S02]  /*dc80*/  IMAD R2, R7.reuse, 0x1000000, R2 ;  /* 0x0100000007027824 */ /* 0x040fe400078e0202 */
[----:B------:R-:W-:Y:S01]  /*dc90*/  IMAD R0, R7, R3, R0 ;  /* 0x0000000307007224 */ /* 0x000fe200078e0200 */
[----:B------:R-:W-:-:S03]  /*dca0*/  IADD3 R3, R10, -R4, RZ ;  /* 0x800000040a037210 */ /* 0x000fc60007ffe0ff */
[----:B------:R-:W-:-:S05]  /*dcb0*/  IMAD R0, R0, 0x10000, R2 ;  /* 0x0001000000007824 */ /* 0x000fca00078e0202 */
[----:B------:R1:W-:Y:S01]  /*dcc0*/  STL [R1+0x8], R0 ;  /* 0x0000080001007387 */ /* 0x0003e20000100800 */
[----:B---3--:R-:W-:-:S05]  /*dcd0*/  IMAD.IADD R14, R11, 0x1, R14 ;  /* 0x000000010b0e7824 */ /* 0x008fca00078e020e */
[----:B------:R1:W-:Y:S04]  /*dce0*/  STL [R1+0xc], R14 ;  /* 0x00000c0e01007387 */ /* 0x0003e80000100800 */
[----:B------:R1:W-:Y:S01]  /*dcf0*/  STL [R1+0x4], R3 ;  /* 0x0000040301007387 */ /* 0x0003e20000100800 */
[----:B------:R-:W-:Y:S05]  /*dd00*/  BRA `(.L_x_141) ;  /* 0x0000005000007947 */ /* 0x000fea0003800000 */
.L_x_132:
[----:B------:R-:W-:Y:S01]  /*dd10*/  MOV R0, c[0x0][0x53c] ;  /* 0x00014f0000007a02 */ /* 0x000fe20000000f00 */
[----:B------:R2:W-:Y:S04]  /*dd20*/  STL [R1], R9 ;  /* 0x0000000901007387 */ /* 0x0005e80000100800 */
[----:B------:R2:W-:Y:S04]  /*dd30*/  STL [R1+0x4], RZ ;  /* 0x000004ff01007387 */ /* 0x0005e80000100800 */
[----:B------:R2:W-:Y:S04]  /*dd40*/  STL [R1+0x8], RZ ;  /* 0x000008ff01007387 */ /* 0x0005e80000100800 */
[----:B------:R2:W-:Y:S02]  /*dd50*/  STL [R1+0xc], R0 ;  /* 0x00000c0001007387 */ /* 0x0005e40000100800 */
.L_x_141:
[----:B------:R-:W-:Y:S05]  /*dd60*/  BSYNC B1 ;  /* 0x0000000000017941 */ /* 0x000fea0003800000 */
.L_x_130:
[----:B-1----:R-:W3:Y:S04]  /*dd70*/  LDL R4, [R1] ;  /* 0x0000000001047983 */ /* 0x002ee80000100800 */
[----:B------:R-:W3:Y:S04]  /*dd80*/  LDL R5, [R1+0x4] ;  /* 0x0000040001057983 */ /* 0x000ee80000100800 */
[----:B------:R-:W3:Y:S04]  /*dd90*/  LDL R6, [R1+0x8] ;  /* 0x0000080001067983 */ /* 0x000ee80000100800 */
[----:B------:R-:W3:Y:S01]  /*dda0*/  LDL R7, [R1+0xc] ;  /* 0x00000c0001077983 */ /* 0x000ee20000100800 */
[----:B------:R-:W-:Y:S03]  /*ddb0*/  WARPSYNC 0xffffffff ;  /* 0xffffffff00007948 */ /* 0x000fe60003800000 */
[----:B------:R-:W-:Y:S01]  /*ddc0*/  BAR.SYNC.DEFER_BLOCKING 0x4, 0x80 ;  /* 0x0102000000007b1d */ /* 0x000fe20000010000 */
[----:B------:R-:W-:-:S13]  /*ddd0*/  ISETP.NE.AND P0, PT, R13, RZ, PT ;  /* 0x000000ff0d00720c */ /* 0x000fda0003f05270 */
[----:B---3--:R1:W-:Y:S04]  /*dde0*/  @!P0 STS.128 [0xc080], R4 ;  /* 0x00c08004ff008388 */ /* 0x0083e80000000c00 */
[----:B------:R-:W-:Y:S06]  /*ddf0*/  BAR.ARV 0x5, 0x80 ;  /* 0x0142000000007b1d */ /* 0x000fec0000002000 */
.L_x_125:
[----:B--2---:R-:W2:Y:S02]  /*de00*/  LDL R0, [R1+0xc] ;  /* 0x00000c0001007983 */ /* 0x004ea40000100800 */
[----:B--2---:R-:W-:-:S13]  /*de10*/  ISETP.GE.AND P0, PT, R0, c[0x0][0x53c], PT ;  /* 0x00014f0000007a0c */ /* 0x004fda0003f06270 */
[----:B-1----:R-:W-:Y:S01]  /*de20*/  @P0 CALL.REL.NOINC `(.L_x_142) ;  /* 0x0000001000000944 */ /* 0x002fe20003c00000 */
[----:B------:R-:W-:Y:S05]  /*de30*/  BRA `(.L_x_143) ;  /* 0xffff398000007947 */ /* 0x000fea000383ffff */
.L_x_142:
[----:B------:R-:W-:Y:S05]  /*de40*/  EXIT ;  /* 0x000000000000794d */ /* 0x000fea0003800000 */
.L_x_26:
[----:B------:R-:W-:Y:S01]  /*de50*/  IMAD.MOV.U32 R0, RZ, RZ, R5 ;  /* 0x000000ffff007224 */ /* 0x000fe200078e0005 */
[----:B------:R-:W-:Y:S02]  /*de60*/  MOV R2, 0x1 ;  /* 0x0000000100027802 */ /* 0x000fe40000000f00 */
[----:B------:R-:W-:Y:S02]  /*de70*/  MOV R3, 0xde90 ;  /* 0x0000de9000037802 */ /* 0x000fe40000000f00 */
[----:B------:R-:W-:Y:S05]  /*de80*/  CALL.REL.NOINC `($__internal_2_$__cuda_sm70_shflsync_up_p) ;  /* 0x0000249000007944 */ /* 0x000fea0003c00000 */
[----:B------:R-:W-:Y:S01]  /*de90*/  MOV R0, R4 ;  /* 0x0000000400007202 */ /* 0x000fe20000000f00 */
[----:B------:R-:W-:Y:S05]  /*dea0*/  BRA `(.L_x_144) ;  /* 0xffff25c000007947 */ /* 0x000fea000383ffff */
.L_x_27:
[----:B------:R-:W-:Y:S01]  /*deb0*/  IMAD.MOV.U32 R0, RZ, RZ, R5 ;  /* 0x000000ffff007224 */ /* 0x000fe200078e0005 */
[----:B------:R-:W-:Y:S02]  /*dec0*/  MOV R2, 0x2 ;  /* 0x0000000200027802 */ /* 0x000fe40000000f00 */
[----:B------:R-:W-:Y:S02]  /*ded0*/  MOV R3, 0xdef0 ;  /* 0x0000def000037802 */ /* 0x000fe40000000f00 */
[----:B------:R-:W-:Y:S05]  /*dee0*/  CALL.REL.NOINC `($__internal_2_$__cuda_sm70_shflsync_up_p) ;  /* 0x0000243000007944 */ /* 0x000fea0003c00000 */
[----:B------:R-:W-:Y:S01]  /*def0*/  SEL R0, R4, RZ, P4 ;  /* 0x000000ff04007207 */ /* 0x000fe20002000000 */
[----:B------:R-:W-:Y:S01]  /*df00*/  IMAD.MOV.U32 R2, RZ, RZ, 0x4 ;  /* 0x00000004ff027424 */ /* 0x000fe200078e00ff */
[----:B------:R-:W-:-:S03]  /*df10*/  MOV R3, 0xdf40 ;  /* 0x0000df4000037802 */ /* 0x000fc60000000f00 */
[----:B------:R-:W-:Y:S02]  /*df20*/  IMAD.IADD R0, R5, 0x1, R0 ;  /* 0x0000000105007824 */ /* 0x000fe400078e0200 */
        /* <DEDUP_REMOVED lines=13> */
[----:B------:R-:W-:Y:S02]  /*e000*/  MOV R3, 0x1f ;  /* 0x0000001f00037802 */ /* 0x000fe40000000f00 */
[----:B------:R-:W-:Y:S01]  /*e010*/  MOV R2, 0xe050 ;  /* 0x0000e05000027802 */ /* 0x000fe20000000f00 */
[----:B------:R-:W-:-:S04]  /*e020*/  IMAD.IADD R4, R0, 0x1, R4 ;  /* 0x0000000100047824 */ /* 0x000fc800078e0204 */
[----:B------:R-:W-:Y:S02]  /*e030*/  IMAD.MOV.U32 R30, RZ, RZ, R4 ;  /* 0x000000ffff1e7224 */ /* 0x000fe400078e0004 */
[----:B------:R-:W-:Y:S05]  /*e040*/  CALL.REL.NOINC `($__internal_1_$__cuda_sm70_shflsync_idx_p) ;  /* 0x0000228000007944 */ /* 0x000fea0003c00000 */
[----:B------:R-:W-:Y:S01]  /*e050*/  MOV R0, R29 ;  /* 0x0000001d00007202 */ /* 0x000fe20000000f00 */
[----:B------:R-:W-:Y:S05]  /*e060*/  BRA `(.L_x_145) ;  /* 0xffff250000007947 */ /* 0x000fea000383ffff */
.L_x_29:
[----:B------:R-:W-:Y:S02]  /*e070*/  SEL R0, RZ, 0x1, P0 ;  /* 0x00000001ff007807 */ /* 0x000fe40000000000 */
[----:B------:R-:W-:Y:S02]  /*e080*/  MOV R2, 0xe0a0 ;  /* 0x0000e0a000027802 */ /* 0x000fe40000000f00 */
[----:B------:R-:W-:Y:S05]  /*e090*/  CALL.REL.NOINC `($__internal_3_$__cuda_sm70_votesync_ballot) ;  /* 0x000022f000007944 */ /* 0x000fea0003c00000 */
[----:B------:R-:W-:Y:S05]  /*e0a0*/  BRA `(.L_x_146) ;  /* 0xffff255000007947 */ /* 0x000fea000383ffff */
.L_x_30:
[----:B------:R-:W-:Y:S01]  /*e0b0*/  IMAD.MOV.U32 R30, RZ, RZ, R8 ;  /* 0x000000ffff1e7224 */ /* 0x000fe200078e0008 */
[----:B--2---:R-:W-:Y:S01]  /*e0c0*/  MOV R29, R13 ;  /* 0x0000000d001d7202 */ /* 0x004fe20000000f00 */
[----:B------:R-:W-:Y:S01]  /*e0d0*/  IMAD.MOV.U32 R3, RZ, RZ, 0x1f ;  /* 0x0000001fff037424 */ /* 0x000fe200078e00ff */
[----:B------:R-:W-:Y:S02]  /*e0e0*/  MOV R2, 0xe100 ;  /* 0x0000e10000027802 */ /* 0x000fe40000000f00 */
[----:B-1----:R-:W-:Y:S05]  /*e0f0*/  CALL.REL.NOINC `($__internal_1_$__cuda_sm70_shflsync_idx_p) ;  /* 0x000021d000007944 */ /* 0x002fea0003c00000 */
[----:B------:R-:W-:Y:S01]  /*e100*/  IMAD.MOV.U32 R11, RZ, RZ, R29 ;  /* 0x000000ffff0b7224 */ /* 0x000fe200078e001d */
[----:B------:R-:W-:Y:S01]  /*e110*/  MOV R30, R7 ;  /* 0x00000007001e7202 */ /* 0x000fe20000000f00 */
[----:B------:R-:W-:Y:S01]  /*e120*/  IMAD.MOV.U32 R6, RZ, RZ, RZ ;  /* 0x000000ffff067224 */ /* 0x000fe200078e00ff */
[----:B------:R-:W-:Y:S01]  /*e130*/  MOV R29, R13 ;  /* 0x0000000d001d7202 */ /* 0x000fe20000000f00 */
[----:B------:R-:W-:Y:S01]  /*e140*/  IMAD.MOV.U32 R3, RZ, RZ, 0x1f ;  /* 0x0000001fff037424 */ /* 0x000fe200078e00ff */
[----:B------:R-:W-:-:S02]  /*e150*/  MOV R2, 0xe170 ;  /* 0x0000e17000027802 */ /* 0x000fc40000000f00 */
[----:B------:R-:W-:Y:S05]  /*e160*/  CALL.REL.NOINC `($__internal_1_$__cuda_sm70_shflsync_idx_p) ;  /* 0x0000216000007944 */ /* 0x000fea0003c00000 */
[----:B------:R-:W-:Y:S01]  /*e170*/  MOV R10, R29 ;  /* 0x0000001d000a7202 */ /* 0x000fe20000000f00 */
[----:B------:R-:W-:Y:S05]  /*e180*/  BRA `(.L_x_147) ;  /* 0xffff24c000007947 */ /* 0x000fea000383ffff */
.L_x_33:
[----:B------:R-:W-:Y:S01]  /*e190*/  IMAD.MOV.U32 R30, RZ, RZ, R4 ;  /* 0x000000ffff1e7224 */ /* 0x000fe200078e0004 */
[----:B------:R-:W-:-:S02]  /*e1a0*/  MOV R3, 0x1f ;  /* 0x0000001f00037802 */ /* 0x000fc40000000f00 */
[----:B------:R-:W-:Y:S02]  /*e1b0*/  MOV R2, 0xe1d0 ;  /* 0x0000e1d000027802 */ /* 0x000fe40000000f00 */
[----:B-1234-:R-:W-:Y:S05]  /*e1c0*/  CALL.REL.NOINC `($__internal_1_$__cuda_sm70_shflsync_idx_p) ;  /* 0x0000210000007944 */ /* 0x01efea0003c00000 */
[----:B------:R-:W-:Y:S01]  /*e1d0*/  MOV R6, R29 ;  /* 0x0000001d00067202 */ /* 0x000fe20000000f00 */
[----:B------:R-:W-:Y:S05]  /*e1e0*/  BRA `(.L_x_32) ;  /* 0xffff24c000007947 */ /* 0x000fea000383ffff */
.L_x_41:
[----:B------:R-:W-:Y:S01]  /*e1f0*/  IMAD.MOV.U32 R30, RZ, RZ, R5 ;  /* 0x000000ffff1e7224 */ /* 0x000fe200078e0005 */
[----:B------:R-:W-:Y:S01]  /*e200*/  MOV R29, RZ ;  /* 0x000000ff001d7202 */ /* 0x000fe20000000f00 */
[----:B------:R-:W-:Y:S01]  /*e210*/  IMAD.MOV.U32 R3, RZ, RZ, 0x1c1f ;  /* 0x00001c1fff037424 */ /* 0x000fe200078e00ff */
[----:B------:R-:W-:Y:S02]  /*e220*/  MOV R2, 0xe240 ;  /* 0x0000e24000027802 */ /* 0x000fe40000000f00 */
[----:B-----5:R-:W-:Y:S05]  /*e230*/  CALL.REL.NOINC `($__internal_1_$__cuda_sm70_shflsync_idx_p) ;  /* 0x0000209000007944 */ /* 0x020fea0003c00000 */
[----:B------:R-:W-:Y:S01]  /*e240*/  MOV R4, R29 ;  /* 0x0000001d00047202 */ /* 0x000fe20000000f00 */
[----:B------:R-:W-:Y:S05]  /*e250*/  BRA `(.L_x_148) ;  /* 0xffff421000007947 */ /* 0x000fea000383ffff */
.L_x_42:
[----:B------:R-:W-:Y:S01]  /*e260*/  IMAD.MOV.U32 R30, RZ, RZ, R12 ;  /* 0x000000ffff1e7224 */ /* 0x000fe200078e000c */
[----:B------:R-:W-:Y:S01]  /*e270*/  MOV R29, RZ ;  /* 0x000000ff001d7202 */ /* 0x000fe20000000f00 */
[----:B------:R-:W-:Y:S01]  /*e280*/  IMAD.MOV.U32 R3, RZ, RZ, 0x1c1f ;  /* 0x00001c1fff037424 */ /* 0x000fe200078e00ff */
[----:B------:R-:W-:Y:S02]  /*e290*/  MOV R2, 0xe2b0 ;  /* 0x0000e2b000027802 */ /* 0x000fe40000000f00 */
[----:B-12--5:R-:W-:Y:S05]  /*e2a0*/  CALL.REL.NOINC `($__internal_1_$__cuda_sm70_shflsync_idx_p) ;  /* 0x0000202000007944 */ /* 0x026fea0003c00000 */
[----:B------:R-:W-:Y:S01]  /*e2b0*/  MOV R0, R29 ;  /* 0x0000001d00007202 */ /* 0x000fe20000000f00 */
[----:B------:R-:W-:Y:S05]  /*e2c0*/  BRA `(.L_x_149) ;  /* 0xffff41c000007947 */ /* 0x000fea000383ffff */
.L_x_45:
[----:B------:R-:W-:Y:S01]  /*e2d0*/  IMAD.MOV.U32 R30, RZ, RZ, R5 ;  /* 0x000000ffff1e7224 */ /* 0x000fe200078e0005 */
[----:B------:R-:W-:Y:S01]  /*e2e0*/  MOV R29, 0x1 ;  /* 0x00000001001d7802 */ /* 0x000fe20000000f00 */
[----:B--2---:R-:W-:Y:S01]  /*e2f0*/  IMAD.MOV.U32 R3, RZ, RZ, 0x1c1f ;  /* 0x00001c1fff037424 */ /* 0x004fe200078e00ff */
[----:B------:R-:W-:-:S02]  /*e300*/  MOV R2, 0xe320 ;  /* 0x0000e32000027802 */ /* 0x000fc40000000f00 */
[----:B-1--45:R-:W-:Y:S05]  /*e310*/  CALL.REL.NOINC `($__internal_1_$__cuda_sm70_shflsync_idx_p) ;  /* 0x00001fb000007944 */ /* 0x032fea0003c00000 */
[----:B------:R-:W-:Y:S01]  /*e320*/  IMAD.MOV.U32 R4, RZ, RZ, R29 ;  /* 0x000000ffff047224 */ /* 0x000fe200078e001d */
[----:B------:R-:W-:Y:S01]  /*e330*/  MOV R29, 0x1 ;  /* 0x00000001001d7802 */ /* 0x000fe20000000f00 */
[----:B------:R-:W-:Y:S01]  /*e340*/  IMAD.MOV.U32 R30, RZ, RZ, R12 ;  /* 0x000000ffff1e7224 */ /* 0x000fe200078e000c */
[----:B------:R-:W-:-:S02]  /*e350*/  MOV R3, 0x1c1f ;  /* 0x00001c1f00037802 */ /* 0x000fc40000000f00 */
[----:B------:R-:W-:Y:S02]  /*e360*/  MOV R2, 0xe380 ;  /* 0x0000e38000027802 */ /* 0x000fe40000000f00 */
[----:B------:R-:W-:Y:S05]  /*e370*/  CALL.REL.NOINC `($__internal_1_$__cuda_sm70_shflsync_idx_p) ;  /* 0x00001f5000007944 */ /* 0x000fea0003c00000 */
[----:B------:R-:W-:Y:S01]  /*e380*/  MOV R0, R29 ;  /* 0x0000001d00007202 */ /* 0x000fe20000000f00 */
[----:B------:R-:W-:Y:S05]  /*e390*/  BRA `(.L_x_150) ;  /* 0xffff42a000007947 */ /* 0x000fea000383ffff */
.L_x_48:
[----:B------:R-:W-:Y:S01]  /*e3a0*/  IMAD.MOV.U32 R30, RZ, RZ, R5 ;  /* 0x000000ffff1e7224 */ /* 0x000fe200078e0005 */
[----:B------:R-:W-:Y:S01]  /*e3b0*/  MOV R29, 0x2 ;  /* 0x00000002001d7802 */ /* 0x000fe20000000f00 */
[----:B--2---:R-:W-:Y:S01]  /*e3c0*/  IMAD.MOV.U32 R3, RZ, RZ, 0x1c1f ;  /* 0x00001c1fff037424 */ /* 0x004fe200078e00ff */
[----:B------:R-:W-:Y:S02]  /*e3d0*/  MOV R2, 0xe3f0 ;  /* 0x0000e3f000027802 */ /* 0x000fe40000000f00 */
[----:B-1-345:R-:W-:Y:S05]  /*e3e0*/  CALL.REL.NOINC `($__internal_1_$__cuda_sm70_shflsync_idx_p) ;  /* 0x00001ee000007944 */ /* 0x03afea0003c00000 */
[----:B------:R-:W-:Y:S01]  /*e3f0*/  MOV R4, R29 ;  /* 0x0000001d00047202 */ /* 0x000fe20000000f00 */
[----:B------:R-:W-:Y:S05]  /*e400*/  BRA `(.L_x_151) ;  /* 0xffff43b000007947 */ /* 0x000fea000383ffff */
.L_x_49:
[----:B------:R-:W-:Y:S01]  /*e410*/  IMAD.MOV.U32 R30, RZ, RZ, R12 ;  /* 0x000000ffff1e7224 */ /* 0x000fe200078e000c */
[----:B------:R-:W-:Y:S01]  /*e420*/  MOV R29, 0x2 ;  /* 0x00000002001d7802 */ /* 0x000fe20000000f00 */
[----:B--2---:R-:W-:Y:S01]  /*e430*/  IMAD.MOV.U32 R3, RZ, RZ, 0x1c1f ;  /* 0x00001c1fff037424 */ /* 0x004fe200078e00ff */
[----:B------:R-:W-:Y:S02]  /*e440*/  MOV R2, 0xe460 ;  /* 0x0000e46000027802 */ /* 0x000fe40000000f00 */
[----:B-1-345:R-:W-:Y:S05]  /*e450*/  CALL.REL.NOINC `($__internal_1_$__cuda_sm70_shflsync_idx_p) ;  /* 0x00001e7000007944 */ /* 0x03afea0003c00000 */
[----:B------:R-:W-:Y:S01]  /*e460*/  MOV R0, R29 ;  /* 0x0000001d00007202 */ /* 0x000fe20000000f00 */
[----:B------:R-:W-:Y:S05]  /*e470*/  BRA `(.L_x_152) ;  /* 0xffff436000007947 */ /* 0x000fea000383ffff */
.L_x_52:
[----:B------:R-:W-:Y:S01]  /*e480*/  IMAD.MOV.U32 R30, RZ, RZ, R5 ;  /* 0x000000ffff1e7224 */ /* 0x000fe200078e0005 */
[----:B------:R-:W-:Y:S01]  /*e490*/  MOV R29, 0x3 ;  /* 0x00000003001d7802 */ /* 0x000fe20000000f00 */
[----:B-1----:R-:W-:Y:S01]  /*e4a0*/  IMAD.MOV.U32 R3, RZ, RZ, 0x1c1f ;  /* 0x00001c1fff037424 */ /* 0x002fe200078e00ff */
[----:B------:R-:W-:-:S02]  /*e4b0*/  MOV R2, 0xe4d0 ;  /* 0x0000e4d000027802 */ /* 0x000fc40000000f00 */
[----:B--2345:R-:W-:Y:S05]  /*e4c0*/  CALL.REL.NOINC `($__internal_1_$__cuda_sm70_shflsync_idx_p) ;  /* 0x00001e0000007944 */ /* 0x03cfea0003c00000 */
        /* <DEDUP_REMOVED lines=8> */
.L_x_55:
[----:B------:R-:W-:Y:S01]  /*e550*/  IMAD.MOV.U32 R30, RZ, RZ, R16 ;  /* 0x000000ffff1e7224 */ /* 0x000fe200078e0010 */
[----:B------:R-:W-:Y:S01]  /*e560*/  MOV R29, 0x1 ;  /* 0x00000001001d7802 */ /* 0x000fe20000000f00 */
[----:B--2---:R-:W-:Y:S01]  /*e570*/  IMAD.MOV.U32 R3, RZ, RZ, 0x1c1f ;  /* 0x00001c1fff037424 */ /* 0x004fe200078e00ff */
[----:B------:R-:W-:Y:S02]  /*e580*/  MOV R2, 0xe5a0 ;  /* 0x0000e5a000027802 */ /* 0x000fe40000000f00 */
[----:B------:R-:W-:Y:S05]  /*e590*/  CALL.REL.NOINC `($__internal_1_$__cuda_sm70_shflsync_idx_p) ;  /* 0x00001d3000007944 */ /* 0x000fea0003c00000 */
[----:B------:R-:W-:Y:S01]  /*e5a0*/  IMAD.MOV.U32 R12, RZ, RZ, R29 ;  /* 0x000000ffff0c7224 */ /* 0x000fe200078e001d */
[----:B------:R-:W-:Y:S01]  /*e5b0*/  MOV R29, 0x1 ;  /* 0x00000001001d7802 */ /* 0x000fe20000000f00 */
[----:B------:R-:W-:Y:S01]  /*e5c0*/  IMAD.MOV.U32 R30, RZ, RZ, R17 ;  /* 0x000000ffff1e7224 */ /* 0x000fe200078e0011 */
[----:B------:R-:W-:Y:S02]  /*e5d0*/  MOV R3, 0x1c1f ;  /* 0x00001c1f00037802 */ /* 0x000fe40000000f00 */
[----:B------:R-:W-:Y:S02]  /*e5e0*/  MOV R2, 0xe600 ;  /* 0x0000e60000027802 */ /* 0x000fe40000000f00 */
[----:B------:R-:W-:Y:S05]  /*e5f0*/  CALL.REL.NOINC `($__internal_1_$__cuda_sm70_shflsync_idx_p) ;  /* 0x00001cd000007944 */ /* 0x000fea0003c00000 */
[----:B------:R-:W-:Y:S01]  /*e600*/  MOV R2, R29 ;  /* 0x0000001d00027202 */ /* 0x000fe20000000f00 */
[----:B------:R-:W-:Y:S05]  /*e610*/  BRA `(.L_x_154) ;  /* 0xffff4c9000007947 */ /* 0x000fea000383ffff */
.L_x_58:
[----:B------:R-:W-:Y:S01]  /*e620*/  IMAD.MOV.U32 R30, RZ, RZ, R5 ;  /* 0x000000ffff1e7224 */ /* 0x000fe200078e0005 */
[----:B------:R-:W-:Y:S01]  /*e630*/  MOV R29, RZ ;  /* 0x000000ff001d7202 */ /* 0x000fe20000000f00 */
[----:B------:R-:W-:Y:S01]  /*e640*/  IMAD.MOV.U32 R3, RZ, RZ, 0x1c1f ;  /* 0x00001c1fff037424 */ /* 0x000fe200078e00ff */
[----:B------:R-:W-:-:S02]  /*e650*/  MOV R2, 0xe670 ;  /* 0x0000e67000027802 */ /* 0x000fc40000000f00 */
[----:B------:R-:W-:Y:S05]  /*e660*/  CALL.REL.NOINC `($__internal_1_$__cuda_sm70_shflsync_idx_p) ;  /* 0x00001c6000007944 */ /* 0x000fea0003c00000 */
[----:B------:R-:W-:Y:S01]  /*e670*/  MOV R4, R29 ;  /* 0x0000001d00047202 */ /* 0x000fe20000000f00 */
[----:B------:R-:W-:Y:S05]  /*e680*/  BRA `(.L_x_155) ;  /* 0xffff5bb000007947 */ /* 0x000fea000383ffff */
.L_x_59:
[----:B------:R-:W-:Y:S01]  /*e690*/  IMAD.MOV.U32 R30, RZ, RZ, R10 ;  /* 0x000000ffff1e7224 */ /* 0x000fe200078e000a */
[----:B------:R-:W-:Y:S01]  /*e6a0*/  MOV R29, RZ ;  /* 0x000000ff001d7202 */ /* 0x000fe20000000f00 */
[----:B------:R-:W-:Y:S01]  /*e6b0*/  IMAD.MOV.U32 R3, RZ, RZ, 0x1c1f ;  /* 0x00001c1fff037424 */ /* 0x000fe200078e00ff */
[----:B------:R-:W-:-:S02]  /*e6c0*/  MOV R2, 0xe6e0 ;  /* 0x0000e6e000027802 */ /* 0x000fc40000000f00 */
[----:B-12---:R-:W-:Y:S05]  /*e6d0*/  CALL.REL.NOINC `($__internal_1_$__cuda_sm70_shflsync_idx_p) ;  /* 0x00001bf000007944 */ /* 0x006fea0003c00000 */
[----:B------:R-:W-:Y:S01]  /*e6e0*/  MOV R0, R29 ;  /* 0x0000001d00007202 */ /* 0x000fe20000000f00 */
[----:B------:R-:W-:Y:S05]  /*e6f0*/  BRA `(.L_x_156) ;  /* 0xffff5b6000007947 */ /* 0x000fea000383ffff */
.L_x_62:
[----:B------:R-:W-:Y:S01]  /*e700*/  IMAD.MOV.U32 R30, RZ, RZ, R5 ;  /* 0x000000ffff1e7224 */ /* 0x000fe200078e0005 */
[----:B------:R-:W-:Y:S01]  /*e710*/  MOV R29, 0x1 ;  /* 0x00000001001d7802 */ /* 0x000fe20000000f00 */
[----:B--2---:R-:W-:Y:S01]  /*e720*/  IMAD.MOV.U32 R3, RZ, RZ, 0x1c1f ;  /* 0x00001c1fff037424 */ /* 0x004fe200078e00ff */
[----:B------:R-:W-:-:S03]  /*e730*/  MOV R2, 0xe750 ;  /* 0x0000e75000027802 */ /* 0x000fc60000000f00 */
[----:B-1-34-:R-:W-:Y:S05]  /*e740*/  CALL.REL.NOINC `($__internal_1_$__cuda_sm70_shflsync_idx_p) ;  /* 0x00001b8000007944 */ /* 0x01afea0003c00000 */
        /* <DEDUP_REMOVED lines=8> */
.L_x_63:
[----:B------:R-:W-:Y:S01]  /*e7d0*/  IMAD.MOV.U32 R4, RZ, RZ, R0 ;  /* 0x000000ffff047224 */ /* 0x000fe200078e0000 */
[----:B------:R-:W-:Y:S02]  /*e7e0*/  MOV R3, 0x2 ;  /* 0x0000000200037802 */ /* 0x000fe40000000f00 */
[----:B------:R-:W-:Y:S02]  /*e7f0*/  MOV R2, 0xe810 ;  /* 0x0000e81000027802 */ /* 0x000fe40000000f00 */
[----:B------:R-:W-:Y:S05]  /*e800*/  CALL.REL.NOINC `($__internal_0_$__cuda_sm70_shflsync_bfly_p) ;  /* 0x00001a6000007944 */ /* 0x000fea0003c00000 */
[----:B------:R-:W-:Y:S01]  /*e810*/  MOV R2, R9 ;  /* 0x0000000900027202 */ /* 0x000fe20000000f00 */
[----:B------:R-:W-:Y:S05]  /*e820*/  BRA `(.L_x_158) ;  /* 0xffff637000007947 */ /* 0x000fea000383ffff */
.L_x_64:
[----:B------:R-:W-:Y:S02]  /*e830*/  MOV R3, 0x1 ;  /* 0x0000000100037802 */ /* 0x000fe40000000f00 */
[----:B------:R-:W-:Y:S02]  /*e840*/  MOV R2, 0xe860 ;  /* 0x0000e86000027802 */ /* 0x000fe40000000f00 */
[----:B-1----:R-:W-:Y:S05]  /*e850*/  CALL.REL.NOINC `($__internal_0_$__cuda_sm70_shflsync_bfly_p) ;  /* 0x00001a1000007944 */ /* 0x002fea0003c00000 */
[----:B------:R-:W-:Y:S01]  /*e860*/  FMNMX.FTZ R104, R4, R9, !PT ;  /* 0x0000000904687209 */ /* 0x000fe20007810000 */
[----:B------:R-:W-:Y:S01]  /*e870*/  IMAD.MOV.U32 R4, RZ, RZ, R5 ;  /* 0x000000ffff047224 */ /* 0x000fe200078e0005 */
[----:B------:R-:W-:Y:S01]  /*e880*/  MOV R2, 0xe8b0 ;  /* 0x0000e8b000027802 */ /* 0x000fe20000000f00 */
[----:B------:R-:W-:-:S02]  /*e890*/  IMAD.MOV.U32 R3, RZ, RZ, 0x2 ;  /* 0x00000002ff037424 */ /* 0x000fc400078e00ff */
[----:B------:R-:W-:Y:S05]  /*e8a0*/  CALL.REL.NOINC `($__internal_0_$__cuda_sm70_shflsync_bfly_p) ;  /* 0x000019c000007944 */ /* 0x000fea0003c00000 */
[----:B------:R-:W-:Y:S01]  /*e8b0*/  FMNMX.FTZ R5, R5, R9, !PT ;  /* 0x0000000905057209 */ /* 0x000fe20007810000 */
[----:B------:R-:W-:Y:S01]  /*e8c0*/  IMAD.MOV.U32 R3, RZ, RZ, 0x1 ;  /* 0x00000001ff037424 */ /* 0x000fe200078e00ff */
[----:B------:R-:W-:-:S03]  /*e8d0*/  MOV R2, 0xe900 ;  /* 0x0000e90000027802 */ /* 0x000fc60000000f00 */
[----:B------:R-:W-:Y:S02]  /*e8e0*/  IMAD.MOV.U32 R4, RZ, RZ, R5 ;  /* 0x000000ffff047224 */ /* 0x000fe400078e0005 */
[----:B------:R-:W-:Y:S05]  /*e8f0*/  CALL.REL.NOINC `($__internal_0_$__cuda_sm70_shflsync_bfly_p) ;  /* 0x0000197000007944 */ /* 0x000fea0003c00000 */
[----:B------:R-:W-:Y:S01]  /*e900*/  FMNMX.FTZ R103, R5, R9, !PT ;  /* 0x0000000905677209 */ /* 0x000fe20007810000 */
[----:B------:R-:W-:Y:S01]  /*e910*/  IMAD.MOV.U32 R4, RZ, RZ, R6 ;  /* 0x000000ffff047224 */ /* 0x000fe200078e0006 */
[----:B------:R-:W-:Y:S01]  /*e920*/  MOV R2, 0xe950 ;  /* 0x0000e95000027802 */ /* 0x000fe20000000f00 */
[----:B------:R-:W-:Y:S02]  /*e930*/  IMAD.MOV.U32 R3, RZ, RZ, 0x2 ;  /* 0x00000002ff037424 */ /* 0x000fe400078e00ff */
        /* <DEDUP_REMOVED lines=16> */
[----:B------:R-:W-:Y:S05]  /*ea40*/  BRA `(.L_x_159) ;  /* 0xffff624000007947 */ /* 0x000fea000383ffff */
.L_x_66:
[----:B------:R-:W-:Y:S01]  /*ea50*/  MOV R29, RZ ;  /* 0x000000ff001d7202 */ /* 0x000fe20000000f00 */
[----:B------:R-:W-:Y:S01]  /*ea60*/  IMAD.MOV.U32 R30, RZ, RZ, R10 ;  /* 0x000000ffff1e7224 */ /* 0x000fe200078e000a */
[----:B------:R-:W-:Y:S01]  /*ea70*/  MOV R2, 0xeaa0 ;  /* 0x0000eaa000027802 */ /* 0x000fe20000000f00 */
[----:B------:R-:W-:Y:S02]  /*ea80*/  IMAD.MOV.U32 R3, RZ, RZ, 0x1c1f ;  /* 0x00001c1fff037424 */ /* 0x000fe400078e00ff */
[----:B-1234-:R-:W-:Y:S05]  /*ea90*/  CALL.REL.NOINC `($__internal_1_$__cuda_sm70_shflsync_idx_p) ;  /* 0x0000183000007944 */ /* 0x01efea0003c00000 */
[----:B------:R-:W-:Y:S01]  /*eaa0*/  MOV R2, R29 ;  /* 0x0000001d00027202 */ /* 0x000fe20000000f00 */
[----:B------:R-:W-:-:S05]  /*eab0*/  BRA `(.L_x_160) ;  /* 0xffff74e000007947 */ /* 0x000fca000383ffff */
.L_x_69:
[----:B------:R-:W-:Y:S01]  /*eac0*/  MOV R29, 0x1 ;  /* 0x00000001001d7802 */ /* 0x000fe20000000f00 */
[----:B------:R-:W-:Y:S01]  /*ead0*/  IMAD.MOV.U32 R30, RZ, RZ, R10 ;  /* 0x000000ffff1e7224 */ /* 0x000fe200078e000a */
[----:B------:R-:W-:Y:S01]  /*eae0*/  MOV R2, 0xeb10 ;  /* 0x0000eb1000027802 */ /* 0x000fe20000000f00 */
[----:B------:R-:W-:Y:S02]  /*eaf0*/  IMAD.MOV.U32 R3, RZ, RZ, 0x1c1f ;  /* 0x00001c1fff037424 */ /* 0x000fe400078e00ff */
[----:B-12-4-:R-:W-:Y:S05]  /*eb00*/  CALL.REL.NOINC `($__internal_1_$__cuda_sm70_shflsync_idx_p) ;  /* 0x000017c000007944 */ /* 0x016fea0003c00000 */
[----:B------:R-:W-:Y:S01]  /*eb10*/  MOV R3, 0x1c1f ;  /* 0x00001c1f00037802 */ /* 0x000fe20000000f00 */
[----:B------:R-:W-:Y:S01]  /*eb20*/  IMAD.MOV.U32 R4, RZ, RZ, R29 ;  /* 0x000000ffff047224 */ /* 0x000fe200078e001d */
[----:B------:R-:W-:Y:S01]  /*eb30*/  MOV R29, 0x1 ;  /* 0x00000001001d7802 */ /* 0x000fe20000000f00 */
[----:B------:R-:W-:Y:S01]  /*eb40*/  IMAD.MOV.U32 R30, RZ, RZ, R11 ;  /* 0x000000ffff1e7224 */ /* 0x000fe200078e000b */
[----:B------:R-:W-:Y:S02]  /*eb50*/  MOV R2, 0xeb70 ;  /* 0x0000eb7000027802 */ /* 0x000fe40000000f00 */
[----:B------:R-:W-:Y:S05]  /*eb60*/  CALL.REL.NOINC `($__internal_1_$__cuda_sm70_shflsync_idx_p) ;  /* 0x0000176000007944 */ /* 0x000fea0003c00000 */
[----:B------:R-:W-:Y:S01]  /*eb70*/  MOV R2, R29 ;  /* 0x0000001d00027202 */ /* 0x000fe20000000f00 */
[----:B------:R-:W-:-:S05]  /*eb80*/  BRA `(.L_x_161) ;  /* 0xffff758000007947 */ /* 0x000fca000383ffff */
.L_x_72:
[----:B------:R-:W-:Y:S01]  /*eb90*/  MOV R29, RZ ;  /* 0x000000ff001d7202 */ /* 0x000fe20000000f00 */
[----:B------:R-:W-:Y:S01]  /*eba0*/  IMAD.MOV.U32 R30, RZ, RZ, R10 ;  /* 0x000000ffff1e7224 */ /* 0x000fe200078e000a */
[----:B------:R-:W-:Y:S01]  /*ebb0*/  MOV R2, 0xebe0 ;  /* 0x0000ebe000027802 */ /* 0x000fe20000000f00 */
[----:B------:R-:W-:Y:S02]  /*ebc0*/  IMAD.MOV.U32 R3, RZ, RZ, 0x1c1f ;  /* 0x00001c1fff037424 */ /* 0x000fe400078e00ff */
[----:B------:R-:W-:Y:S05]  /*ebd0*/  CALL.REL.NOINC `($__internal_1_$__cuda_sm70_shflsync_idx_p) ;  /* 0x000016f000007944 */ /* 0x000fea0003c00000 */
[----:B------:R-:W-:Y:S01]  /*ebe0*/  MOV R4, R29 ;  /* 0x0000001d00047202 */ /* 0x000fe20000000f00 */
[----:B------:R-:W-:-:S05]  /*ebf0*/  BRA `(.L_x_162) ;  /* 0xffff847000007947 */ /* 0x000fca000383ffff */
.L_x_73:
[----:B------:R-:W-:Y:S01]  /*ec00*/  MOV R29, RZ ;  /* 0x000000ff001d7202 */ /* 0x000fe20000000f00 */
[----:B------:R-:W-:Y:S01]  /*ec10*/  IMAD.MOV.U32 R30, RZ, RZ, R11 ;  /* 0x000000ffff1e7224 */ /* 0x000fe200078e000b */
[----:B------:R-:W-:Y:S01]  /*ec20*/  MOV R2, 0xec50 ;  /* 0x0000ec5000027802 */ /* 0x000fe20000000f00 */
[----:B------:R-:W-:Y:S02]  /*ec30*/  IMAD.MOV.U32 R3, RZ, RZ, 0x1c1f ;  /* 0x00001c1fff037424 */ /* 0x000fe400078e00ff */
[----:B-12---:R-:W-:Y:S05]  /*ec40*/  CALL.REL.NOINC `($__internal_1_$__cuda_sm70_shflsync_idx_p) ;  /* 0x0000168000007944 */ /* 0x006fea0003c00000 */
[----:B------:R-:W-:Y:S01]  /*ec50*/  MOV R2, R29 ;  /* 0x0000001d00027202 */ /* 0x000fe20000000f00 */
[----:B------:R-:W-:-:S05]  /*ec60*/  BRA `(.L_x_163) ;  /* 0xffff842000007947 */ /* 0x000fca000383ffff */
.L_x_74:
[----:B------:R-:W-:Y:S01]  /*ec70*/  MOV R29, 0x1 ;  /* 0x00000001001d7802 */ /* 0x000fe20000000f00 */
[----:B------:R-:W-:Y:S01]  /*ec80*/  IMAD.MOV.U32 R30, RZ, RZ, R10 ;  /* 0x000000ffff1e7224 */ /* 0x000fe200078e000a */
[----:B--2---:R-:W-:Y:S01]  /*ec90*/  MOV R2, 0xecc0 ;  /* 0x0000ecc000027802 */ /* 0x004fe20000000f00 */
[----:B------:R-:W-:Y:S02]  /*eca0*/  IMAD.MOV.U32 R3, RZ, RZ, 0x1c1f ;  /* 0x00001c1fff037424 */ /* 0x000fe400078e00ff */
[----:B-1-3--:R-:W-:Y:S05]  /*ecb0*/  CALL.REL.NOINC `($__internal_1_$__cuda_sm70_shflsync_idx_p) ;  /* 0x0000161000007944 */ /* 0x00afea0003c00000 */
        /* <DEDUP_REMOVED lines=8> */
.L_x_75:
[----:B------:R-:W-:Y:S02]  /*ed40*/  MOV R3, 0x2 ;  /* 0x0000000200037802 */ /* 0x000fe40000000f00 */
[----:B------:R-:W-:Y:S02]  /*ed50*/  MOV R2, 0xed70 ;  /* 0x0000ed7000027802 */ /* 0x000fe40000000f00 */
[----:B------:R-:W-:Y:S05]  /*ed60*/  CALL.REL.NOINC `($__internal_0_$__cuda_sm70_shflsync_bfly_p) ;  /* 0x0000150000007944 */ /* 0x000fea0003c00000 */
[----:B------:R-:W-:Y:S01]  /*ed70*/  MOV R2, R9 ;  /* 0x0000000900027202 */ /* 0x000fe20000000f00 */
[----:B------:R-:W-:-:S05]  /*ed80*/  BRA `(.L_x_165) ;  /* 0xffff886000007947 */ /* 0x000fca000383ffff */
.L_x_76:
[----:B------:R-:W-:Y:S01]  /*ed90*/  MOV R3, 0x1 ;  /* 0x0000000100037802 */ /* 0x000fe20000000f00 */
[----:B-1----:R-:W-:Y:S01]  /*eda0*/  IMAD.MOV.U32 R4, RZ, RZ, R6 ;  /* 0x000000ffff047224 */ /* 0x002fe200078e0006 */
[----:B------:R-:W-:Y:S02]  /*edb0*/  MOV R2, 0xedd0 ;  /* 0x0000edd000027802 */ /* 0x000fe40000000f00 */
[----:B------:R-:W-:Y:S05]  /*edc0*/  CALL.REL.NOINC `($__internal_0_$__cuda_sm70_shflsync_bfly_p) ;  /* 0x000014a000007944 */ /* 0x000fea0003c00000 */
[----:B------:R-:W-:Y:S01]  /*edd0*/  IMAD.MOV.U32 R4, RZ, RZ, R5 ;  /* 0x000000ffff047224 */ /* 0x000fe200078e0005 */
[----:B------:R-:W-:Y:S01]  /*ede0*/  FMNMX.FTZ R104, R6, R9, !PT ;  /* 0x0000000906687209 */ /* 0x000fe20007810000 */
[----:B------:R-:W-:Y:S01]  /*edf0*/  IMAD.MOV.U32 R3, RZ, RZ, 0x2 ;  /* 0x00000002ff037424 */ /* 0x000fe200078e00ff */
[----:B------:R-:W-:Y:S02]  /*ee00*/  MOV R2, 0xee20 ;  /* 0x0000ee2000027802 */ /* 0x000fe40000000f00 */
[----:B------:R-:W-:Y:S05]  /*ee10*/  CALL.REL.NOINC `($__internal_0_$__cuda_sm70_shflsync_bfly_p) ;  /* 0x0000145000007944 */ /* 0x000fea0003c00000 */
[----:B------:R-:W-:Y:S01]  /*ee20*/  FMNMX.FTZ R4, R5, R9, !PT ;  /* 0x0000000905047209 */ /* 0x000fe20007810000 */
[----:B------:R-:W-:Y:S01]  /*ee30*/  IMAD.MOV.U32 R3, RZ, RZ, 0x1 ;  /* 0x00000001ff037424 */ /* 0x000fe200078e00ff */
[----:B------:R-:W-:Y:S02]  /*ee40*/  MOV R2, 0xee60 ;  /* 0x0000ee6000027802 */ /* 0x000fe40000000f00 */
[----:B------:R-:W-:Y:S05]  /*ee50*/  CALL.REL.NOINC `($__internal_0_$__cuda_sm70_shflsync_bfly_p) ;  /* 0x0000141000007944 */ /* 0x000fea0003c00000 */
[----:B------:R-:W-:Y:S01]  /*ee60*/  IMAD.MOV.U32 R3, RZ, RZ, 0x2 ;  /* 0x00000002ff037424 */ /* 0x000fe200078e00ff */
[----:B------:R-:W-:Y:S01]  /*ee70*/  FMNMX.FTZ R103, R4, R9, !PT ;  /* 0x0000000904677209 */ /* 0x000fe20007810000 */
[----:B------:R-:W-:Y:S01]  /*ee80*/  IMAD.MOV.U32 R4, RZ, RZ, R7 ;  /* 0x000000ffff047224 */ /* 0x000fe200078e0007 */
        /* <DEDUP_REMOVED lines=15> */
[----:B------:R-:W-:Y:S01]  /*ef80*/  MOV R2, R9 ;  /* 0x0000000900027202 */ /* 0x000fe20000000f00 */
[----:B------:R-:W-:-:S05]  /*ef90*/  BRA `(.L_x_166) ;  /* 0xffff874000007947 */ /* 0x000fca000383ffff */
.L_x_78:
[----:B------:R-:W-:Y:S01]  /*efa0*/  IMAD.MOV.U32 R4, RZ, RZ, R212 ;  /* 0x000000ffff047224 */ /* 0x000fe200078e00d4 */
[----:B------:R-:W-:-:S02]  /*efb0*/  MOV R3, 0x2 ;  /* 0x0000000200037802 */ /* 0x000fc40000000f00 */
[----:B------:R-:W-:Y:S02]  /*efc0*/  MOV R2, 0xefe0 ;  /* 0x0000efe000027802 */ /* 0x000fe40000000f00 */
[----:B------:R-:W-:Y:S05]  /*efd0*/  CALL.REL.NOINC `($__internal_0_$__cuda_sm70_shflsync_bfly_p) ;  /* 0x0000129000007944 */ /* 0x000fea0003c00000 */
[----:B------:R-:W-:Y:S01]  /*efe0*/  FADD.FTZ R4, R212, R9 ;  /* 0x00000009d4047221 */ /* 0x000fe20000010000 */
[----:B------:R-:W-:Y:S02]  /*eff0*/  MOV R3, 0x1 ;  /* 0x0000000100037802 */ /* 0x000fe40000000f00 */
[----:B------:R-:W-:Y:S02]  /*f000*/  MOV R2, 0xf020 ;  /* 0x0000f02000027802 */ /* 0x000fe40000000f00 */
[----:B------:R-:W-:Y:S05]  /*f010*/  CALL.REL.NOINC `($__internal_0_$__cuda_sm70_shflsync_bfly_p) ;  /* 0x0000125000007944 */ /* 0x000fea0003c00000 */
[----:B------:R-:W-:Y:S01]  /*f020*/  FADD.FTZ R7, R4, R9 ;  /* 0x0000000904077221 */ /* 0x000fe20000010000 */
[----:B------:R-:W-:Y:S02]  /*f030*/  MOV R4, R214 ;  /* 0x000000d600047202 */ /* 0x000fe40000000f00 */
[----:B------:R-:W-:Y:S02]  /*f040*/  MOV R3, 0x2 ;  /* 0x0000000200037802 */ /* 0x000fe40000000f00 */
[----:B------:R-:W-:Y:S02]  /*f050*/  MOV R2, 0xf070 ;  /* 0x0000f07000027802 */ /* 0x000fe40000000f00 */
[----:B------:R-:W-:Y:S05]  /*f060*/  CALL.REL.NOINC `($__internal_0_$__cuda_sm70_shflsync_bfly_p) ;  /* 0x0000120000007944 */ /* 0x000fea0003c00000 */
[----:B------:R-:W-:Y:S01]  /*f070*/  FADD.FTZ R6, R214, R9 ;  /* 0x00000009d6067221 */ /* 0x000fe20000010000 */
[----:B------:R-:W-:Y:S02]  /*f080*/  MOV R3, 0x1 ;  /* 0x0000000100037802 */ /* 0x000fe40000000f00 */
[----:B------:R-:W-:-:S02]  /*f090*/  MOV R2, 0xf0c0 ;  /* 0x0000f0c000027802 */ /* 0x000fc40000000f00 */
[----:B------:R-:W-:Y:S02]  /*f0a0*/  MOV R4, R6 ;  /* 0x0000000600047202 */ /* 0x000fe40000000f00 */
        /* <DEDUP_REMOVED lines=8> */
[----:B------:R-:W-:Y:S02]  /*f130*/  MOV R2, 0xf160 ;  /* 0x0000f16000027802 */ /* 0x000fe40000000f00 */
[----:B------:R-:W-:-:S02]  /*f140*/  MOV R4, R5 ;  /* 0x0000000500047202 */ /* 0x000fc40000000f00 */
[----:B------:R-:W-:Y:S05]  /*f150*/  CALL.REL.NOINC `($__internal_0_$__cuda_sm70_shflsync_bfly_p) ;  /* 0x0000111000007944 */ /* 0x000fea0003c00000 */
[----:B------:R-:W-:Y:S01]  /*f160*/  FADD.FTZ R5, R5, R9 ;  /* 0x0000000905057221 */ /* 0x000fe20000010000 */
[----:B------:R-:W-:-:S02]  /*f170*/  MOV R4, R234 ;  /* 0x000000ea00047202 */ /* 0x000fc40000000f00 */
[----:B------:R-:W-:Y:S02]  /*f180*/  MOV R3, 0x2 ;  /* 0x0000000200037802 */ /* 0x000fe40000000f00 */
[----:B------:R-:W-:Y:S02]  /*f190*/  MOV R2, 0xf1b0 ;  /* 0x0000f1b000027802 */ /* 0x000fe40000000f00 */
[----:B------:R-:W-:Y:S05]  /*f1a0*/  CALL.REL.NOINC `($__internal_0_$__cuda_sm70_shflsync_bfly_p) ;  /* 0x000010c000007944 */ /* 0x000fea0003c00000 */
[----:B------:R-:W-:Y:S01]  /*f1b0*/  FADD.FTZ R4, R234, R9 ;  /* 0x00000009ea047221 */ /* 0x000fe20000010000 */
[----:B------:R-:W-:Y:S02]  /*f1c0*/  MOV R3, 0x1 ;  /* 0x0000000100037802 */ /* 0x000fe40000000f00 */
[----:B------:R-:W-:Y:S02]  /*f1d0*/  MOV R2, 0xf1f0 ;  /* 0x0000f1f000027802 */ /* 0x000fe40000000f00 */
[----:B------:R-:W-:Y:S05]  /*f1e0*/  CALL.REL.NOINC `($__internal_0_$__cuda_sm70_shflsync_bfly_p) ;  /* 0x0000108000007944 */ /* 0x000fea0003c00000 */
[----:B------:R-:W-:Y:S05]  /*f1f0*/  BRA `(.L_x_167) ;  /* 0xffff9d7000007947 */ /* 0x000fea000383ffff */
.L_x_85:
[----:B-1234-:R-:W-:Y:S01]  /*f200*/  IMAD.MOV.U32 R30, RZ, RZ, R10 ;  /* 0x000000ffff1e7224 */ /* 0x01efe200078e000a */
[----:B------:R-:W-:Y:S01]  /*f210*/  MOV R29, RZ ;  /* 0x000000ff001d7202 */ /* 0x000fe20000000f00 */
[----:B------:R-:W-:Y:S01]  /*f220*/  IMAD.MOV.U32 R3, RZ, RZ, 0x1c1f ;  /* 0x00001c1fff037424 */ /* 0x000fe200078e00ff */
[----:B------:R-:W-:Y:S02]  /*f230*/  MOV R2, 0xf250 ;  /* 0x0000f25000027802 */ /* 0x000fe40000000f00 */
[----:B------:R-:W-:Y:S05]  /*f240*/  CALL.REL.NOINC `($__internal_1_$__cuda_sm70_shflsync_idx_p) ;  /* 0x0000108000007944 */ /* 0x000fea0003c00000 */
[----:B------:R-:W-:Y:S01]  /*f250*/  MOV R5, R29 ;  /* 0x0000001d00057202 */ /* 0x000fe20000000f00 */
[----:B------:R-:W-:Y:S05]  /*f260*/  BRA `(.L_x_168) ;  /* 0xffffb6e000007947 */ /* 0x000fea000383ffff */
.L_x_86:
[----:B------:R-:W-:Y:S01]  /*f270*/  IMAD.MOV.U32 R30, RZ, RZ, R12 ;  /* 0x000000ffff1e7224 */ /* 0x000fe200078e000c */
[----:B------:R-:W-:Y:S01]  /*f280*/  MOV R29, RZ ;  /* 0x000000ff001d7202 */ /* 0x000fe20000000f00 */
[----:B------:R-:W-:Y:S01]  /*f290*/  IMAD.MOV.U32 R3, RZ, RZ, 0x1c1f ;  /* 0x00001c1fff037424 */ /* 0x000fe200078e00ff */
[----:B------:R-:W-:-:S02]  /*f2a0*/  MOV R2, 0xf2c0 ;  /* 0x0000f2c000027802 */ /* 0x000fc40000000f00 */
[----:B-12---:R-:W-:Y:S05]  /*f2b0*/  CALL.REL.NOINC `($__internal_1_$__cuda_sm70_shflsync_idx_p) ;  /* 0x0000101000007944 */ /* 0x006fea0003c00000 */
[----:B------:R-:W-:Y:S01]  /*f2c0*/  MOV R0, R29 ;  /* 0x0000001d00007202 */ /* 0x000fe20000000f00 */
[----:B------:R-:W-:Y:S05]  /*f2d0*/  BRA `(.L_x_169) ;  /* 0xffffb69000007947 */ /* 0x000fea000383ffff */
.L_x_89:
[----:B------:R-:W-:Y:S01]  /*f2e0*/  IMAD.MOV.U32 R30, RZ, RZ, R10 ;  /* 0x000000ffff1e7224 */ /* 0x000fe200078e000a */
[----:B------:R-:W-:Y:S01]  /*f2f0*/  MOV R29, 0x1 ;  /* 0x00000001001d7802 */ /* 0x000fe20000000f00 */
[----:B--2---:R-:W-:Y:S01]  /*f300*/  IMAD.MOV.U32 R3, RZ, RZ, 0x1c1f ;  /* 0x00001c1fff037424 */ /* 0x004fe200078e00ff */
[----:B------:R-:W-:-:S02]  /*f310*/  MOV R2, 0xf330 ;  /* 0x0000f33000027802 */ /* 0x000fc40000000f00 */
        /* <DEDUP_REMOVED lines=9> */
.L_x_92:
[----:B------:R-:W-:Y:S01]  /*f3b0*/  IMAD.MOV.U32 R30, RZ, RZ, R10 ;  /* 0x000000ffff1e7224 */ /* 0x000fe200078e000a */
[----:B------:R-:W-:Y:S01]  /*f3c0*/  MOV R29, 0x2 ;  /* 0x00000002001d7802 */ /* 0x000fe20000000f00 */
[----:B-1----:R-:W-:Y:S01]  /*f3d0*/  IMAD.MOV.U32 R3, RZ, RZ, 0x1c1f ;  /* 0x00001c1fff037424 */ /* 0x002fe200078e00ff */
[----:B------:R-:W-:Y:S02]  /*f3e0*/  MOV R2, 0xf400 ;  /* 0x0000f40000027802 */ /* 0x000fe40000000f00 */
[----:B--234-:R-:W-:Y:S05]  /*f3f0*/  CALL.REL.NOINC `($__internal_1_$__cuda_sm70_shflsync_idx_p) ;  /* 0x00000ed000007944 */ /* 0x01cfea0003c00000 */
[----:B------:R-:W-:Y:S01]  /*f400*/  MOV R5, R29 ;  /* 0x0000001d00057202 */ /* 0x000fe20000000f00 */
[----:B------:R-:W-:Y:S05]  /*f410*/  BRA `(.L_x_171) ;  /* 0xffffb83000007947 */ /* 0x000fea000383ffff */
.L_x_93:
[----:B------:R-:W-:Y:S01]  /*f420*/  IMAD.MOV.U32 R30, RZ, RZ, R12 ;  /* 0x000000ffff1e7224 */ /* 0x000fe200078e000c */
[----:B------:R-:W-:Y:S01]  /*f430*/  MOV R29, 0x2 ;  /* 0x00000002001d7802 */ /* 0x000fe20000000f00 */
[----:B------:R-:W-:Y:S01]  /*f440*/  IMAD.MOV.U32 R3, RZ, RZ, 0x1c1f ;  /* 0x00001c1fff037424 */ /* 0x000fe200078e00ff */
[----:B------:R-:W-:Y:S02]  /*f450*/  MOV R2, 0xf470 ;  /* 0x0000f47000027802 */ /* 0x000fe40000000f00 */
[----:B-1234-:R-:W-:Y:S05]  /*f460*/  CALL.REL.NOINC `($__internal_1_$__cuda_sm70_shflsync_idx_p) ;  /* 0x00000e6000007944 */ /* 0x01efea0003c00000 */
[----:B------:R-:W-:Y:S01]  /*f470*/  MOV R0, R29 ;  /* 0x0000001d00007202 */ /* 0x000fe20000000f00 */
[----:B------:R-:W-:Y:S05]  /*f480*/  BRA `(.L_x_172) ;  /* 0xffffb7e000007947 */ /* 0x000fea000383ffff */
.L_x_96:
[----:B------:R-:W-:Y:S01]  /*f490*/  IMAD.MOV.U32 R30, RZ, RZ, R10 ;  /* 0x000000ffff1e7224 */ /* 0x000fe200078e000a */
[----:B------:R-:W-:Y:S01]  /*f4a0*/  MOV R29, 0x3 ;  /* 0x00000003001d7802 */ /* 0x000fe20000000f00 */
[----:B-1----:R-:W-:Y:S01]  /*f4b0*/  IMAD.MOV.U32 R3, RZ, RZ, 0x1c1f ;  /* 0x00001c1fff037424 */ /* 0x002fe200078e00ff */
[----:B------:R-:W-:-:S02]  /*f4c0*/  MOV R2, 0xf4e0 ;  /* 0x0000f4e000027802 */ /* 0x000fc40000000f00 */
[----:B--234-:R-:W-:Y:S05]  /*f4d0*/  CALL.REL.NOINC `($__internal_1_$__cuda_sm70_shflsync_idx_p) ;  /* 0x00000df000007944 */ /* 0x01cfea0003c00000 */
        /* <DEDUP_REMOVED lines=8> */
.L_x_98:
[----:B------:R-:W-:Y:S01]  /*f560*/  IMAD.MOV.U32 R30, RZ, RZ, R5 ;  /* 0x000000ffff1e7224 */ /* 0x000fe200078e0005 */
[----:B------:R-:W-:Y:S01]  /*f570*/  MOV R29, RZ ;  /* 0x000000ff001d7202 */ /* 0x000fe20000000f00 */
[----:B------:R-:W-:Y:S01]  /*f580*/  IMAD.MOV.U32 R3, RZ, RZ, 0x1c1f ;  /* 0x00001c1fff037424 */ /* 0x000fe200078e00ff */
[----:B------:R-:W-:Y:S02]  /*f590*/  MOV R2, 0xf5b0 ;  /* 0x0000f5b000027802 */ /* 0x000fe40000000f00 */
[----:B------:R-:W-:Y:S05]  /*f5a0*/  CALL.REL.NOINC `($__internal_1_$__cuda_sm70_shflsync_idx_p) ;  /* 0x00000d2000007944 */ /* 0x000fea0003c00000 */
[----:B------:R-:W-:Y:S01]  /*f5b0*/  MOV R4, R29 ;  /* 0x0000001d00047202 */ /* 0x000fe20000000f00 */
[----:B------:R-:W-:Y:S05]  /*f5c0*/  BRA `(.L_x_174) ;  /* 0xffffbb6000007947 */ /* 0x000fea000383ffff */
.L_x_99:
[----:B------:R-:W-:Y:S01]  /*f5d0*/  IMAD.MOV.U32 R30, RZ, RZ, R12 ;  /* 0x000000ffff1e7224 */ /* 0x000fe200078e000c */
[----:B------:R-:W-:Y:S01]  /*f5e0*/  MOV R29, RZ ;  /* 0x000000ff001d7202 */ /* 0x000fe20000000f00 */
[----:B------:R-:W-:Y:S01]  /*f5f0*/  IMAD.MOV.U32 R3, RZ, RZ, 0x1c1f ;  /* 0x00001c1fff037424 */ /* 0x000fe200078e00ff */
[----:B------:R-:W-:Y:S02]  /*f600*/  MOV R2, 0xf620 ;  /* 0x0000f62000027802 */ /* 0x000fe40000000f00 */
[----:B-12---:R-:W-:Y:S05]  /*f610*/  CALL.REL.NOINC `($__internal_1_$__cuda_sm70_shflsync_idx_p) ;  /* 0x00000cb000007944 */ /* 0x006fea0003c00000 */
[----:B------:R-:W-:Y:S01]  /*f620*/  MOV R0, R29 ;  /* 0x0000001d00007202 */ /* 0x000fe20000000f00 */
[----:B------:R-:W-:Y:S05]  /*f630*/  BRA `(.L_x_175) ;  /* 0xffffbb1000007947 */ /* 0x000fea000383ffff */
.L_x_102:
        /* <DEDUP_REMOVED lines=13> */
.L_x_105:
[----:B------:R-:W-:Y:S01]  /*f710*/  IMAD.MOV.U32 R30, RZ, RZ, R5 ;  /* 0x000000ffff1e7224 */ /* 0x000fe200078e0005 */
[----:B------:R-:W-:Y:S01]  /*f720*/  MOV R29, 0x2 ;  /* 0x00000002001d7802 */ /* 0x000fe20000000f00 */
[----:B-1----:R-:W-:Y:S01]  /*f730*/  IMAD.MOV.U32 R3, RZ, RZ, 0x1c1f ;  /* 0x00001c1fff037424 */ /* 0x002fe200078e00ff */
[----:B------:R-:W-:Y:S02]  /*f740*/  MOV R2, 0xf760 ;  /* 0x0000f76000027802 */ /* 0x000fe40000000f00 */
[----:B--234-:R-:W-:Y:S05]  /*f750*/  CALL.REL.NOINC `($__internal_1_$__cuda_sm70_shflsync_idx_p) ;  /* 0x00000b7000007944 */ /* 0x01cfea0003c00000 */
[----:B------:R-:W-:Y:S01]  /*f760*/  MOV R4, R29 ;  /* 0x0000001d00047202 */ /* 0x000fe20000000f00 */
[----:B------:R-:W-:Y:S05]  /*f770*/  BRA `(.L_x_177) ;  /* 0xffffc38000007947 */ /* 0x000fea000383ffff */
.L_x_106:
[----:B------:R-:W-:Y:S01]  /*f780*/  IMAD.MOV.U32 R30, RZ, RZ, R12 ;  /* 0x000000ffff1e7224 */ /* 0x000fe200078e000c */
[----:B------:R-:W-:Y:S01]  /*f790*/  MOV R29, 0x2 ;  /* 0x00000002001d7802 */ /* 0x000fe20000000f00 */
[----:B------:R-:W-:Y:S01]  /*f7a0*/  IMAD.MOV.U32 R3, RZ, RZ, 0x1c1f ;  /* 0x00001c1fff037424 */ /* 0x000fe200078e00ff */
[----:B------:R-:W-:Y:S02]  /*f7b0*/  MOV R2, 0xf7d0 ;  /* 0x0000f7d000027802 */ /* 0x000fe40000000f00 */
[----:B-1234-:R-:W-:Y:S05]  /*f7c0*/  CALL.REL.NOINC `($__internal_1_$__cuda_sm70_shflsync_idx_p) ;  /* 0x00000b0000007944 */ /* 0x01efea0003c00000 */
[----:B------:R-:W-:Y:S01]  /*f7d0*/  MOV R0, R29 ;  /* 0x0000001d00007202 */ /* 0x000fe20000000f00 */
[----:B------:R-:W-:Y:S05]  /*f7e0*/  BRA `(.L_x_178) ;  /* 0xffffc33000007947 */ /* 0x000fea000383ffff */
.L_x_109:
        /* <DEDUP_REMOVED lines=13> */
.L_x_113:
[----:B------:R-:W-:Y:S01]  /*f8c0*/  IMAD.MOV.U32 R30, RZ, RZ, R5 ;  /* 0x000000ffff1e7224 */ /* 0x000fe200078e0005 */
[----:B------:R-:W-:Y:S01]  /*f8d0*/  MOV R29, RZ ;  /* 0x000000ff001d7202 */ /* 0x000fe20000000f00 */
[----:B------:R-:W-:Y:S01]  /*f8e0*/  IMAD.MOV.U32 R3, RZ, RZ, 0x1c1f ;  /* 0x00001c1fff037424 */ /* 0x000fe200078e00ff */
[----:B------:R-:W-:Y:S02]  /*f8f0*/  MOV R2, 0xf910 ;  /* 0x0000f91000027802 */ /* 0x000fe40000000f00 */
[----:B------:R-:W-:Y:S05]  /*f900*/  CALL.REL.NOINC `($__internal_1_$__cuda_sm70_shflsync_idx_p) ;  /* 0x000009c000007944 */ /* 0x000fea0003c00000 */
[----:B------:R-:W-:Y:S01]  /*f910*/  MOV R4, R29 ;  /* 0x0000001d00047202 */ /* 0x000fe20000000f00 */
[----:B------:R-:W-:Y:S05]  /*f920*/  BRA `(.L_x_180) ;  /* 0xffffd2e000007947 */ /* 0x000fea000383ffff */
.L_x_114:
[----:B------:R-:W-:Y:S01]  /*f930*/  IMAD.MOV.U32 R30, RZ, RZ, R12 ;  /* 0x000000ffff1e7224 */ /* 0x000fe200078e000c */
[----:B------:R-:W-:Y:S01]  /*f940*/  MOV R29, RZ ;  /* 0x000000ff001d7202 */ /* 0x000fe20000000f00 */
[----:B------:R-:W-:Y:S01]  /*f950*/  IMAD.MOV.U32 R3, RZ, RZ, 0x1c1f ;  /* 0x00001c1fff037424 */ /* 0x000fe200078e00ff */
[----:B------:R-:W-:Y:S02]  /*f960*/  MOV R2, 0xf980 ;  /* 0x0000f98000027802 */ /* 0x000fe40000000f00 */
[----:B-12---:R-:W-:Y:S05]  /*f970*/  CALL.REL.NOINC `($__internal_1_$__cuda_sm70_shflsync_idx_p) ;  /* 0x0000095000007944 */ /* 0x006fea0003c00000 */
[----:B------:R-:W-:Y:S01]  /*f980*/  MOV R0, R29 ;  /* 0x0000001d00007202 */ /* 0x000fe20000000f00 */
[----:B------:R-:W-:Y:S05]  /*f990*/  BRA `(.L_x_181) ;  /* 0xffffd29000007947 */ /* 0x000fea000383ffff */
.L_x_117:
        /* <DEDUP_REMOVED lines=13> */
.L_x_120:
[----:B------:R-:W-:Y:S01]  /*fa70*/  IMAD.MOV.U32 R30, RZ, RZ, R5 ;  /* 0x000000ffff1e7224 */ /* 0x000fe200078e0005 */
[----:B------:R-:W-:Y:S01]  /*fa80*/  MOV R29, 0x2 ;  /* 0x00000002001d7802 */ /* 0x000fe20000000f00 */
[----:B-1----:R-:W-:Y:S01]  /*fa90*/  IMAD.MOV.U32 R3, RZ, RZ, 0x1c1f ;  /* 0x00001c1fff037424 */ /* 0x002fe200078e00ff */
[----:B------:R-:W-:Y:S02]  /*faa0*/  MOV R2, 0xfac0 ;  /* 0x0000fac000027802 */ /* 0x000fe40000000f00 */
[----:B--234-:R-:W-:Y:S05]  /*fab0*/  CALL.REL.NOINC `($__internal_1_$__cuda_sm70_shflsync_idx_p) ;  /* 0x0000081000007944 */ /* 0x01cfea0003c00000 */
[----:B------:R-:W-:Y:S01]  /*fac0*/  MOV R4, R29 ;  /* 0x0000001d00047202 */ /* 0x000fe20000000f00 */
[----:B------:R-:W-:Y:S05]  /*fad0*/  BRA `(.L_x_183) ;  /* 0xffffd44000007947 */ /* 0x000fea000383ffff */
.L_x_121:
[----:B------:R-:W-:Y:S01]  /*fae0*/  IMAD.MOV.U32 R30, RZ, RZ, R12 ;  /* 0x000000ffff1e7224 */ /* 0x000fe200078e000c */
[----:B------:R-:W-:Y:S01]  /*faf0*/  MOV R29, 0x2 ;  /* 0x00000002001d7802 */ /* 0x000fe20000000f00 */
[----:B------:R-:W-:Y:S01]  /*fb00*/  IMAD.MOV.U32 R3, RZ, RZ, 0x1c1f ;  /* 0x00001c1fff037424 */ /* 0x000fe200078e00ff */
[----:B------:R-:W-:Y:S02]  /*fb10*/  MOV R2, 0xfb30 ;  /* 0x0000fb3000027802 */ /* 0x000fe40000000f00 */
[----:B-1234-:R-:W-:Y:S05]  /*fb20*/  CALL.REL.NOINC `($__internal_1_$__cuda_sm70_shflsync_idx_p) ;  /* 0x000007a000007944 */ /* 0x01efea0003c00000 */
[----:B------:R-:W-:Y:S01]  /*fb30*/  MOV R0, R29 ;  /* 0x0000001d00007202 */ /* 0x000fe20000000f00 */
[----:B------:R-:W-:Y:S05]  /*fb40*/  BRA `(.L_x_184) ;  /* 0xffffd3f000007947 */ /* 0x000fea000383ffff */
.L_x_124:
        /* <DEDUP_REMOVED lines=13> */
.L_x_126:
[----:B------:R-:W-:Y:S01]  /*fc20*/  IMAD.MOV.U32 R30, RZ, RZ, R28 ;  /* 0x000000ffff1e7224 */ /* 0x000fe200078e001c */
[----:B------:R-:W-:Y:S01]  /*fc30*/  MOV R29, RZ ;  /* 0x000000ff001d7202 */ /* 0x000fe20000000f00 */
[----:B------:R-:W-:Y:S01]  /*fc40*/  IMAD.MOV.U32 R3, RZ, RZ, 0x1f ;  /* 0x0000001fff037424 */ /* 0x000fe200078e00ff */
[----:B------:R-:W-:Y:S02]  /*fc50*/  MOV R2, 0xfc70 ;  /* 0x0000fc7000027802 */ /* 0x000fe40000000f00 */
[----:B------:R-:W-:Y:S05]  /*fc60*/  CALL.REL.NOINC `($__internal_1_$__cuda_sm70_shflsync_idx_p) ;  /* 0x0000066000007944 */ /* 0x000fea0003c00000 */
[----:B------:R-:W-:Y:S01]  /*fc70*/  MOV R9, R29 ;  /* 0x0000001d00097202 */ /* 0x000fe20000000f00 */
[----:B------:R-:W-:Y:S05]  /*fc80*/  BRA `(.L_x_186) ;  /* 0xffffd64000007947 */ /* 0x000fea000383ffff */
.L_x_127:
[----:B------:R-:W-:Y:S01]  /*fc90*/  IMAD.MOV.U32 R30, RZ, RZ, R28 ;  /* 0x000000ffff1e7224 */ /* 0x000fe200078e001c */
[----:B------:R-:W-:Y:S01]  /*fca0*/  MOV R29, 0x1 ;  /* 0x00000001001d7802 */ /* 0x000fe20000000f00 */
[----:B------:R-:W-:Y:S01]  /*fcb0*/  IMAD.MOV.U32 R3, RZ, RZ, 0x1f ;  /* 0x0000001fff037424 */ /* 0x000fe200078e00ff */
[----:B------:R-:W-:Y:S02]  /*fcc0*/  MOV R2, 0xfce0 ;  /* 0x0000fce000027802 */ /* 0x000fe40000000f00 */
[----:B-12---:R-:W-:Y:S05]  /*fcd0*/  CALL.REL.NOINC `($__internal_1_$__cuda_sm70_shflsync_idx_p) ;  /* 0x000005f000007944 */ /* 0x006fea0003c00000 */
[----:B------:R-:W-:Y:S01]  /*fce0*/  MOV R8, R29 ;  /* 0x0000001d00087202 */ /* 0x000fe20000000f00 */
[----:B------:R-:W-:Y:S05]  /*fcf0*/  BRA `(.L_x_187) ;  /* 0xffffd5f000007947 */ /* 0x000fea000383ffff */
.L_x_128:
[----:B------:R-:W-:Y:S02]  /*fd00*/  MOV R2, 0x1 ;  /* 0x0000000100027802 */ /* 0x000fe40000000f00 */
[----:B------:R-:W-:-:S02]  /*fd10*/  MOV R3, 0xfd30 ;  /* 0x0000fd3000037802 */ /* 0x000fc40000000f00 */
[----:B-1234-:R-:W-:Y:S05]  /*fd20*/  CALL.REL.NOINC `($__internal_2_$__cuda_sm70_shflsync_up_p) ;  /* 0x000005f000007944 */ /* 0x01efea0003c00000 */
[----:B------:R-:W-:Y:S05]  /*fd30*/  BRA `(.L_x_188) ;  /* 0xffffd6e000007947 */ /* 0x000fea000383ffff */
.L_x_129:
[----:B------:R-:W-:Y:S02]  /*fd40*/  MOV R2, 0x2 ;  /* 0x0000000200027802 */ /* 0x000fe40000000f00 */
[----:B------:R-:W-:-:S02]  /*fd50*/  MOV R3, 0xfd70 ;  /* 0x0000fd7000037802 */ /* 0x000fc40000000f00 */
[----:B--2-4-:R-:W-:Y:S05]  /*fd60*/  CALL.REL.NOINC `($__internal_2_$__cuda_sm70_shflsync_up_p) ;  /* 0x000005b000007944 */ /* 0x014fea0003c00000 */
        /* <DEDUP_REMOVED lines=24> */
.L_x_133:
[----:B------:R-:W-:Y:S02]  /*fef0*/  MOV R2, 0x1 ;  /* 0x0000000100027802 */ /* 0x000fe40000000f00 */
[----:B------:R-:W-:Y:S02]  /*ff00*/  MOV R3, 0xff20 ;  /* 0x0000ff2000037802 */ /* 0x000fe40000000f00 */
[----:B------:R-:W-:Y:S05]  /*ff10*/  CALL.REL.NOINC `($__internal_2_$__cuda_sm70_shflsync_up_p) ;  /* 0x0000040000007944 */ /* 0x000fea0003c00000 */
[----:B------:R-:W-:Y:S01]  /*ff20*/  MOV R2, R4 ;  /* 0x0000000400027202 */ /* 0x000fe20000000f00 */
[----:B------:R-:W-:Y:S05]  /*ff30*/  BRA `(.L_x_190) ;  /* 0xffffd74000007947 */ /* 0x000fea000383ffff */
.L_x_134:
        /* <DEDUP_REMOVED lines=27> */
.L_x_136:
[----:B------:R-:W-:Y:S02]  /*100f0*/  SEL R0, RZ, 0x1, P0 ;  /* 0x00000001ff007807 */ /* 0x000fe40000000000 */
[----:B------:R-:W-:Y:S02]  /*10100*/  MOV R2, 0x10120 ;  /* 0x0001012000027802 */ /* 0x000fe40000000f00 */
[----:B-1----:R-:W-:Y:S05]  /*10110*/  CALL.REL.NOINC `($__internal_3_$__cuda_sm70_votesync_ballot) ;  /* 0x0000027000007944 */ /* 0x002fea0003c00000 */
[----:B------:R-:W-:Y:S05]  /*10120*/  BRA `(.L_x_192) ;  /* 0xffffd6e000007947 */ /* 0x000fea000383ffff */
.L_x_137:
[----:B------:R-:W-:Y:S01]  /*10130*/  IMAD.MOV.U32 R30, RZ, RZ, R6 ;  /* 0x000000ffff1e7224 */ /* 0x000fe200078e0006 */
[----:B---3--:R-:W-:Y:S01]  /*10140*/  MOV R29, R11 ;  /* 0x0000000b001d7202 */ /* 0x008fe20000000f00 */
[----:B------:R-:W-:Y:S01]  /*10150*/  IMAD.MOV.U32 R3, RZ, RZ, 0x1f ;  /* 0x0000001fff037424 */ /* 0x000fe200078e00ff */
[----:B------:R-:W-:Y:S02]  /*10160*/  MOV R2, 0x10180 ;  /* 0x0001018000027802 */ /* 0x000fe40000000f00 */
[----:B-12---:R-:W-:Y:S05]  /*10170*/  CALL.REL.NOINC `($__internal_1_$__cuda_sm70_shflsync_idx_p) ;  /* 0x0000015000007944 */ /* 0x006fea0003c00000 */
[----:B------:R-:W-:Y:S01]  /*10180*/  IMAD.MOV.U32 R8, RZ, RZ, R29 ;  /* 0x000000ffff087224 */ /* 0x000fe200078e001d */
[----:B------:R-:W-:Y:S01]  /*10190*/  MOV R29, R11 ;  /* 0x0000000b001d7202 */ /* 0x000fe20000000f00 */
[----:B------:R-:W-:Y:S01]  /*101a0*/  IMAD.MOV.U32 R30, RZ, RZ, R7 ;  /* 0x000000ffff1e7224 */ /* 0x000fe200078e0007 */
[----:B------:R-:W-:Y:S02]  /*101b0*/  MOV R3, 0x1f ;  /* 0x0000001f00037802 */ /* 0x000fe40000000f00 */
[----:B------:R-:W-:-:S02]  /*101c0*/  MOV R2, 0x101e0 ;  /* 0x000101e000027802 */ /* 0x000fc40000000f00 */
[----:B------:R-:W-:Y:S05]  /*101d0*/  CALL.REL.NOINC `($__internal_1_$__cuda_sm70_shflsync_idx_p) ;  /* 0x000000f000007944 */ /* 0x000fea0003c00000 */
[----:B------:R-:W-:Y:S01]  /*101e0*/  MOV R7, R29 ;  /* 0x0000001d00077202 */ /* 0x000fe20000000f00 */
[----:B------:R-:W-:Y:S05]  /*101f0*/  BRA `(.L_x_193) ;  /* 0xffffd65000007947 */ /* 0x000fea000383ffff */
.L_x_140:
[----:B------:R-:W-:Y:S01]  /*10200*/  IMAD.MOV.U32 R30, RZ, RZ, R4 ;  /* 0x000000ffff1e7224 */ /* 0x000fe200078e0004 */
[----:B------:R-:W-:Y:S01]  /*10210*/  MOV R29, R0 ;  /* 0x00000000001d7202 */ /* 0x000fe20000000f00 */
[----:B------:R-:W-:Y:S01]  /*10220*/  IMAD.MOV.U32 R3, RZ, RZ, 0x1f ;  /* 0x0000001fff037424 */ /* 0x000fe200078e00ff */
[----:B------:R-:W-:-:S02]  /*10230*/  MOV R2, 0x10250 ;  /* 0x0001025000027802 */ /* 0x000fc40000000f00 */
[----:B-1-34-:R-:W-:Y:S05]  /*10240*/  CALL.REL.NOINC `($__internal_1_$__cuda_sm70_shflsync_idx_p) ;  /* 0x0000008000007944 */ /* 0x01afea0003c00000 */
[----:B------:R-:W-:Y:S01]  /*10250*/  MOV R12, R29 ;  /* 0x0000001d000c7202 */ /* 0x000fe20000000f00 */
[----:B------:R-:W-:Y:S05]  /*10260*/  BRA `(.L_x_139) ;  /* 0xffffd64000007947 */ /* 0x000fea000383ffff */
        .weak           $__internal_0_$__cuda_sm70_shflsync_bfly_p
        .type           $__internal_0_$__cuda_sm70_shflsync_bfly_p,@function
        .size           $__internal_0_$__cuda_sm70_shflsync_bfly_p,($__internal_1_$__cuda_sm70_shflsync_idx_p - $__internal_0_$__cuda_sm70_shflsync_bfly_p)
$__internal_0_$__cuda_sm70_shflsync_bfly_p:
[----:B------:R-:W-:Y:S02]  /*10270*/  MOV R9, 0x1f ;  /* 0x0000001f00097802 */ /* 0x000fe40000000f00 */
[----:B------:R-:W-:-:S04]  /*10280*/  MOV R36, 0xffffffff ;  /* 0xffffffff00247802 */ /* 0x000fc80000000f00 */
[----:B------:R-:W-:Y:S04]  /*10290*/  WARPSYNC R36 ;  /* 0x0000002400007348 */ /* 0x000fe80003800000 */
[----:B------:R1:W2:Y:S02]  /*102a0*/  SHFL.BFLY PT, R9, R4, R3, R9 ;  /* 0x0c00000304097389 */ /* 0x0002a400000e0009 */
[----:B-1----:R-:W-:-:S04]  /*102b0*/  MOV R3, 0x0 ;  /* 0x0000000000037802 */ /* 0x002fc80000000f00 */
[----:B--2---:R-:W-:Y:S05]  /*102c0*/  RET.REL.NODEC R2 `(_ZN7cutlass13device_kernelIN5flash19enable_sm80_to_sm89INS1_16FlashAttnFwdSm80INS1_25CollectiveMainloopFwdSm80ILi4ELi1ELb0EN4cute5tupleIJNS5_1CILi128EEENS7_ILi48EEENS7_ILi96EEEEEELi96ENS_6half_tEfNS_4arch4Sm80ELb0ELb0ELb1ELb1ELb1ELb0ELb1ELb1EEENS1_21CollectiveEpilogueFwdINS6_IJS8_SA_S9_EEENS6_IJNS7_ILi1EEESI_SI_EEESC_SE_Li128ELb1ELb1ELb1ELb0EEENS1_36VarlenDynamicPersistentTileSchedulerILi128ELi48ELi128ELi128ELb1ELb1ELb0ELb0ELb1ELb1EEEEEEEEEvNT_6ParamsE) ;  /* 0xfffefd3002007950 */ /* 0x004fea0003c3ffff */
        .weak           $__internal_1_$__cuda_sm70_shflsync_idx_p
        .type           $__internal_1_$__cuda_sm70_shflsync_idx_p,@function
        .size           $__internal_1_$__cuda_sm70_shflsync_idx_p,($__internal_2_$__cuda_sm70_shflsync_up_p - $__internal_1_$__cuda_sm70_shflsync_idx_p)
$__internal_1_$__cuda_sm70_shflsync_idx_p:
[----:B------:R-:W-:-:S04]  /*102d0*/  MOV R31, 0xffffffff ;  /* 0xffffffff001f7802 */ /* 0x000fc80000000f00 */
[----:B------:R-:W-:Y:S04]  /*102e0*/  WARPSYNC R31 ;  /* 0x0000001f00007348 */ /* 0x000fe80003800000 */
[----:B------:R1:W2:Y:S02]  /*102f0*/  SHFL.IDX PT, R29, R30, R29, R3 ;  /* 0x0000001d1e1d7389 */ /* 0x0002a400000e0003 */
[----:B-1----:R-:W-:-:S04]  /*10300*/  MOV R3, 0x0 ;  /* 0x0000000000037802 */ /* 0x002fc80000000f00 */
[----:B--2---:R-:W-:Y:S05]  /*10310*/  RET.REL.NODEC R2 `(_ZN7cutlass13device_kernelIN5flash19enable_sm80_to_sm89INS1_16FlashAttnFwdSm80INS1_25CollectiveMainloopFwdSm80ILi4ELi1ELb0EN4cute5tupleIJNS5_1CILi128EEENS7_ILi48EEENS7_ILi96EEEEEELi96ENS_6half_tEfNS_4arch4Sm80ELb0ELb0ELb1ELb1ELb1ELb0ELb1ELb1EEENS1_21CollectiveEpilogueFwdINS6_IJS8_SA_S9_EEENS6_IJNS7_ILi1EEESI_SI_EEESC_SE_Li128ELb1ELb1ELb1ELb0EEENS1_36VarlenDynamicPersistentTileSchedulerILi128ELi48ELi128ELi128ELb1ELb1ELb0ELb0ELb1ELb1EEEEEEEEEvNT_6ParamsE) ;  /* 0xfffefce002007950 */ /* 0x004fea0003c3ffff */
        .weak           $__internal_2_$__cuda_sm70_shflsync_up_p
        .type           $__internal_2_$__cuda_sm70_shflsync_up_p,@function
        .size           $__internal_2_$__cuda_sm70_shflsync_up_p,($__internal_3_$__cuda_sm70_votesync_ballot - $__internal_2_$__cuda_sm70_shflsync_up_p)
$__internal_2_$__cuda_sm70_shflsync_up_p:
[----:B------:R-:W-:Y:S02]  /*10320*/  IMAD.MOV.U32 R4, RZ, RZ, RZ ;  /* 0x000000ffff047224 */ /* 0x000fe400078e00ff */
[----:B------:R-:W-:-:S04]  /*10330*/  IMAD.MOV.U32 R10, RZ, RZ, -0x1 ;  /* 0xffffffffff0a7424 */ /* 0x000fc800078e00ff */
[----:B------:R-:W-:Y:S04]  /*10340*/  WARPSYNC R10 ;  /* 0x0000000a00007348 */ /* 0x000fe80003800000 */
[----:B------:R1:W2:Y:S02]  /*10350*/  SHFL.UP PT, R4, R0, R2, R4 ;  /* 0x0400000200047389 */ /* 0x0002a400000e0004 */
[----:B-1----:R-:W-:Y:S02]  /*10360*/  MOV R2, R3 ;  /* 0x0000000300027202 */ /* 0x002fe40000000f00 */
[----:B------:R-:W-:-:S04]  /*10370*/  MOV R3, 0x0 ;  /* 0x0000000000037802 */ /* 0x000fc80000000f00 */
[----:B--2---:R-:W-:Y:S05]  /*10380*/  RET.REL.NODEC R2 `(_ZN7cutlass13device_kernelIN5flash19enable_sm80_to_sm89INS1_16FlashAttnFwdSm80INS1_25CollectiveMainloopFwdSm80ILi4ELi1ELb0EN4cute5tupleIJNS5_1CILi128EEENS7_ILi48EEENS7_ILi96EEEEEELi96ENS_6half_tEfNS_4arch4Sm80ELb0ELb0ELb1ELb1ELb1ELb0ELb1ELb1EEENS1_21CollectiveEpilogueFwdINS6_IJS8_SA_S9_EEENS6_IJNS7_ILi1EEESI_SI_EEESC_SE_Li128ELb1ELb1ELb1ELb0EEENS1_36VarlenDynamicPersistentTileSchedulerILi128ELi48ELi128ELi128ELb1ELb1ELb0ELb0ELb1ELb1EEEEEEEEEvNT_6ParamsE) ;  /* 0xfffefc7002007950 */ /* 0x004fea0003c3ffff */
        .weak           $__internal_3_$__cuda_sm70_votesync_ballot
        .type           $__internal_3_$__cuda_sm70_votesync_ballot,@function
        .size           $__internal_3_$__cuda_sm70_votesync_ballot,(.L_x_3629 - $__internal_3_$__cuda_sm70_votesync_ballot)
$__internal_3_$__cuda_sm70_votesync_ballot:
[----:B------:R-:W-:Y:S01]  /*10390*/  ISETP.NE.U32.AND P0, PT, R0, 0x1, PT ;  /* 0x000000010000780c */ /* 0x000fe20003f05070 */
[----:B------:R-:W-:-:S04]  /*103a0*/  IMAD.MOV.U32 R3, RZ, RZ, -0x1 ;  /* 0xffffffffff037424 */ /* 0x000fc800078e00ff */
[----:B------:R-:W-:Y:S08]  /*103b0*/  WARPSYNC R3 ;  /* 0x0000000300007348 */ /* 0x000ff00003800000 */
[----:B------:R-:W-:-:S04]  /*103c0*/  VOTE.ANY R0, PT, !P0 ;  /* 0x0000000000007806 */ /* 0x000fc800040e0100 */
[----:B------:R-:W-:Y:S01]  /*103d0*/  LOP3.LUT R0, R0, R3, RZ, 0xc0, !PT ;  /* 0x0000000300007212 */ /* 0x000fe200078ec0ff */
[----:B------:R-:W-:-:S04]  /*103e0*/  IMAD.MOV.U32 R3, RZ, RZ, 0x0 ;  /* 0x00000000ff037424 */ /* 0x000fc800078e00ff */
[----:B------:R-:W-:Y:S05]  /*103f0*/  RET.REL.NODEC R2 `(_ZN7cutlass13device_kernelIN5flash19enable_sm80_to_sm89INS1_16FlashAttnFwdSm80INS1_25CollectiveMainloopFwdSm80ILi4ELi1ELb0EN4cute5tupleIJNS5_1CILi128EEENS7_ILi48EEENS7_ILi96EEEEEELi96ENS_6half_tEfNS_4arch4Sm80ELb0ELb0ELb1ELb1ELb1ELb0ELb1ELb1EEENS1_21CollectiveEpilogueFwdINS6_IJS8_SA_S9_EEENS6_IJNS7_ILi1EEESI_SI_EEESC_SE_Li128ELb1ELb1ELb1ELb0EEENS1_36VarlenDynamicPersistentTileSchedulerILi128ELi48ELi128ELi128ELb1ELb1ELb0ELb0ELb1ELb1EEEEEEEEEvNT_6ParamsE) ;  /* 0xfffefc0002007950 */ /* 0x000fea0003c3ffff */
.L_x_194:
        /* <DEDUP_REMOVED lines=16> */
.L_x_3629:


//--------------------- .text._ZN7cutlass13device_kernelIN5flash19enable_sm80_to_sm89INS1_16FlashAttnFwdSm80INS1_25CollectiveMainloopFwdSm80ILi4ELi1ELb0EN4cute5tupleIJNS5_1CILi128EEENS7_ILi48EEENS7_ILi96EEEEEELi96ENS_6half_tEfNS_4arch4Sm80ELb0ELb0ELb1ELb1ELb1ELb1ELb1ELb1EEENS1_21CollectiveEpilogueFwdINS6_IJS8_SA_S9_EEENS6_IJNS7_ILi1EEESI_SI_EEESC_SE_Li128ELb1ELb1ELb1ELb0EEENS1_36VarlenDynamicPersistentTileSchedulerILi128ELi48ELi128ELi128ELb1ELb1ELb0ELb0ELb1ELb1EEEEEEEEEvNT_6ParamsE --------------------------
	.section	.text._ZN7cutlass13device_kernelIN5flash19enable_sm80_to_sm89INS1_16FlashAttnFwdSm80INS1_25CollectiveMainloopFwdSm80ILi4ELi1ELb0EN4cute5tupleIJNS5_1CILi128EEENS7_ILi48EEENS7_ILi96EEEEEELi96ENS_6half_tEfNS_4arch4Sm80ELb0ELb0ELb1ELb1ELb1ELb1ELb1ELb1EEENS1_21CollectiveEpilogueFwdINS6_IJS8_SA_S9_EEENS6_IJNS7_ILi1EEESI_SI_EEESC_SE_Li128ELb1ELb1ELb1ELb0EEENS1_36VarlenDynamicPersistentTileSchedulerILi128ELi48ELi128ELi128ELb1ELb1ELb0ELb0ELb1ELb1EEEEEEEEEvNT_6ParamsE,"ax",@progbits
	.sectioninfo	@"SHI_REGISTERS=255"
	.align	128
.text._ZN7cutlass13device_kernelIN5flash19enable_sm80_to_sm89INS1_16FlashAttnFwdSm80INS1_25CollectiveMainloopFwdSm80ILi4ELi1ELb0EN4cute5tupleIJNS5_1CILi128EEENS7_ILi48EEENS7_ILi96EEEEEELi96ENS_6half_tEfNS_4arch4Sm80ELb0ELb0ELb1ELb1ELb1ELb1ELb1ELb1EEENS1_21CollectiveEpilogueFwdINS6_IJS8_SA_S9_EEENS6_IJNS7_ILi1EEESI_SI_EEESC_SE_Li128ELb1ELb1ELb1ELb0EEENS1_36VarlenDynamicPersistentTileSchedulerILi128ELi48ELi128ELi128ELb1ELb1ELb0ELb0ELb1ELb1EEEEEEEEEvNT_6ParamsE:
        .type           _ZN7cutlass13device_kernelIN5flash19enable_sm80_to_sm89INS1_16FlashAttnFwdSm80INS1_25CollectiveMainloopFwdSm80ILi4ELi1ELb0EN4cute5tupleIJNS5_1CILi128EEENS7_ILi48EEENS7_ILi96EEEEEELi96ENS_6half_tEfNS_4arch4Sm80ELb0ELb0ELb1ELb1ELb1ELb1ELb1ELb1EEENS1_21CollectiveEpilogueFwdINS6_IJS8_SA_S9_EEENS6_IJNS7_ILi1EEESI_SI_EEESC_SE_Li128ELb1ELb1ELb1ELb0EEENS1_36VarlenDynamicPersistentTileSchedulerILi128ELi48ELi128ELi128ELb1ELb1ELb0ELb0ELb1ELb1EEEEEEEEEvNT_6ParamsE,@function
        .size           _ZN7cutlass13device_kernelIN5flash19enable_sm80_to_sm89INS1_16FlashAttnFwdSm80INS1_25CollectiveMainloopFwdSm80ILi4ELi1ELb0EN4cute5tupleIJNS5_1CILi128EEENS7_ILi48EEENS7_ILi96EEEEEELi96ENS_6half_tEfNS_4arch4Sm80ELb0ELb0ELb1ELb1ELb1ELb1ELb1ELb1EEENS1_21CollectiveEpilogueFwdINS6_IJS8_SA_S9_EEENS6_IJNS7_ILi1EEESI_SI_EEESC_SE_Li128ELb1ELb1ELb1ELb0EEENS1_36VarlenDynamicPersistentTileSchedulerILi128ELi48ELi128ELi128ELb1ELb1ELb0ELb0ELb1ELb1EEEEEEEEEvNT_6ParamsE,(.L_x_3634 - _ZN7cutlass13device_kernelIN5flash19enable_sm80_to_sm89INS1_16FlashAttnFwdSm80INS1_25CollectiveMainloopFwdSm80ILi4ELi1ELb0EN4cute5tupleIJNS5_1CILi128EEENS7_ILi48EEENS7_ILi96EEEEEELi96ENS_6half_tEfNS_4arch4Sm80ELb0ELb0ELb1ELb1ELb1ELb1ELb1ELb1EEENS1_21CollectiveEpilogueFwdINS6_IJS8_SA_S9_EEENS6_IJNS7_ILi1EEESI_SI_EEESC_SE_Li128ELb1ELb1ELb1ELb0EEENS1_36VarlenDynamicPersistentTileSchedulerILi128ELi48ELi128ELi128ELb1ELb1ELb0ELb0ELb1ELb1EEEEEEEEEvNT_6ParamsE)
        .other          _ZN7cutlass13device_kernelIN5flash19enable_sm80_to_sm89INS1_16FlashAttnFwdSm80INS1_25CollectiveMainloopFwdSm80ILi4ELi1ELb0EN4cute5tupleIJNS5_1CILi128EEENS7_ILi48EEENS7_ILi96EEEEEELi96ENS_6half_tEfNS_4arch4Sm80ELb0ELb0ELb1ELb1ELb1ELb1ELb1ELb1EEENS1_21CollectiveEpilogueFwdINS6_IJS8_SA_S9_EEENS6_IJNS7_ILi1EEESI_SI_EEESC_SE_Li128ELb1ELb1ELb1ELb0EEENS1_36VarlenDynamicPersistentTileSchedulerILi128ELi48ELi128ELi128ELb1ELb1ELb0ELb0ELb1ELb1EEEEEEEEEvNT_6ParamsE,@"STO_CUDA_ENTRY STV_DEFAULT"
_ZN7cutlass13device_kernelIN5flash19enable_sm80_to_sm89INS1_16FlashAttnFwdSm80INS1_25CollectiveMainloopFwdSm80ILi4ELi1ELb0EN4cute5tupleIJNS5_1CILi128EEENS7_ILi48EEENS7_ILi96EEEEEELi96ENS_6half_tEfNS_4arch4Sm80ELb0ELb0ELb1ELb1ELb1ELb1ELb1ELb1EEENS1_21CollectiveEpilogueFwdINS6_IJS8_SA_S9_EEENS6_IJNS7_ILi1EEESI_SI_EEESC_SE_Li128ELb1ELb1ELb1ELb0EEENS1_36VarlenDynamicPersistentTileSchedulerILi128ELi48ELi128ELi128ELb1ELb1ELb0ELb0ELb1ELb1EEEEEEEEEvNT_6ParamsE:
        /* <DEDUP_REMOVED lines=10> */
[----:B-1----:R1:W-:Y:S04]  /*00a0*/  @P0 STL.64 [R1+0x50], R4 ;  /* 0x0000500401000387 */ /* 0x0023e80000100a00 */
        /* <DEDUP_REMOVED lines=43> */
.L_x_200:
        /* <DEDUP_REMOVED lines=17> */
.L_x_386:
        /* <DEDUP_REMOVED lines=16> */
.L_x_387:
[----:B--2---:R-:W-:-:S05]  /*0570*/  IMAD R0, R0, c[0x0][0x538], RZ ;  /* 0x00014e0000007a24 */ /* 0x004fca00078e02ff */
[----:B------:R-:W-:-:S04]  /*0580*/  IADD3 R6, R0, R6, RZ ;  /* 0x0000000600067210 */ /* 0x000fc80007ffe0ff */
[----:B------:R-:W-:-:S13]  /*0590*/  ISETP.GT.AND P0, PT, R6, UR4, PT ;  /* 0x0000000406007c0c */ /* 0x000fda000bf04270 */
[----:B-1----:R-:W-:Y:S05]  /*05a0*/  @!P0 BRA `(.L_x_200) ;  /* 0xfffffdb000008947 */ /* 0x002fea000383ffff */
.L_x_196:
[----:B------:R-:W-:-:S05]  /*05b0*/  IADD3 R12, -R0, R6, RZ ;  /* 0x00000006000c7210 */ /* 0x000fca0007ffe1ff */
[----:B------:R-:W-:-:S05]  /*05c0*/  IMAD R0, R4, c[0x0][0x538], R12 ;  /* 0x00014e0004007a24 */ /* 0x000fca00078e020c */
[----:B------:R-:W-:Y:S01]  /*05d0*/  ISETP.GT.AND P0, PT, R0, UR4, PT ;  /* 0x0000000400007c0c */ /* 0x000fe2000bf04270 */
[----:B------:R-:W-:-:S12]  /*05e0*/  BRA.DIV ~URZ, `(.L_x_201) ;  /* 0x000193427f007947 */ /* 0x000fd8000b800000 */
[----:B------:R-:W-:-:S04]  /*05f0*/  VOTE.ANY R5, PT, !P0 ;  /* 0x0000000000057806 */ /* 0x000fc800040e0100 */
.L_x_388:
[----:B------:R1:W2:Y:S01]  /*0600*/  POPC R13, R5 ;  /* 0x00000005000d7309 */ /* 0x0002a20000000000 */
[----:B------:R-:W-:Y:S05]  /*0610*/  BRA.DIV ~URZ, `(.L_x_202) ;  /* 0x000193627f007947 */ /* 0x000fea000b800000 */
[----:B--2---:R2:W3:Y:S01]  /*0620*/  SHFL.IDX PT, R11, R8, R13, 0x1f ;  /* 0x00001f0d080b7589 */ /* 0x0044e200000e0000 */
[----:B------:R-:W-:-:S03]  /*0630*/  MOV R6, RZ ;  /* 0x000000ff00067202 */ /* 0x000fc60000000f00 */
[----:B------:R2:W4:Y:S04]  /*0640*/  SHFL.IDX PT, R10, R7, R13, 0x1f ;  /* 0x00001f0d070a7589 */ /* 0x00052800000e0000 */
.L_x_389:
[----:B------:R-:W-:Y:S01]  /*0650*/  ISETP.NE.AND P0, PT, R5, RZ, PT ;  /* 0x000000ff0500720c */ /* 0x000fe20003f05270 */
[----:B------:R-:W-:-:S12]  /*0660*/  BSSY B0, `(.L_x_203) ;  /* 0x0000005000007945 */ /* 0x000fd80003800000 */
[----:B------:R-:W-:Y:S05]  /*0670*/  @!P0 BRA `(.L_x_204) ;  /* 0x0000003000008947 */ /* 0x000fea0003800000 */
[----:B------:R-:W-:Y:S01]  /*0680*/  IADD3 R3, R13, -0x1, RZ ;  /* 0xffffffff0d037810 */ /* 0x000fe20007ffe0ff */
[----:B------:R-:W-:Y:S05]  /*0690*/  BRA.DIV ~URZ, `(.L_x_205) ;  /* 0x000193c27f007947 */ /* 0x000fea000b800000 */
[----:B------:R1:W2:Y:S02]  /*06a0*/  SHFL.IDX PT, R6, R4, R3, 0x1f ;  /* 0x00001f0304067589 */ /* 0x0002a400000e0000 */
.L_x_204:
[----:B------:R-:W-:Y:S05]  /*06b0*/  BSYNC B0 ;  /* 0x0000000000007941 */ /* 0x000fea0003800000 */
.L_x_203:
[----:B---3--:R-:W-:Y:S01]  /*06c0*/  IABS R0, R11 ;  /* 0x0000000b00007213 */ /* 0x008fe20000000000 */
[----:B-12---:R-:W-:-:S04]  /*06d0*/  IMAD R4, R6, c[0x0][0x538], R12 ;  /* 0x00014e0006047a24 */ /* 0x006fc800078e020c */
[----:B------:R-:W-:Y:S01]  /*06e0*/  IMAD.MOV.U32 R5, RZ, RZ, R0 ;  /* 0x000000ffff057224 */ /* 0x000fe200078e0000 */
[----:B----4-:R-:W-:Y:S01]  /*06f0*/  IABS R0, R10 ;  /* 0x0000000a00007213 */ /* 0x010fe20000000000 */
[----:B------:R1:W-:Y:S01]  /*0700*/  STL [R1+0x50], R4 ;  /* 0x0000500401007387 */ /* 0x0003e20000100800 */
        /* <DEDUP_REMOVED lines=18> */
[----:B------:R-:W-:Y:S02]  /*0830*/  ISETP.GT.U32.AND P0, PT, R5, R0, PT ;  /* 0x000000000500720c */ /* 0x000fe40003f04070 */
[----:B-1----:R-:W-:-:S11]  /*0840*/  IADD3 R3, R3, 0xffffffe, RZ ;  /* 0x0ffffffe03037810 */ /* 0x002fd60007ffe0ff */
[----:B------:R-:W-:Y:S01]  /*0850*/  @!P0 IMAD.IADD R0, R0, 0x1, -R5 ;  /* 0x0000000100008824 */ /* 0x000fe200078e0a05 */
[----:B------:R-:W-:Y:S02]  /*0860*/  @!P0 IADD3 R2, R2, 0x1, RZ ;  /* 0x0000000102028810 */ /* 0x000fe40007ffe0ff */
[----:B------:R-:W-:Y:S01]  /*0870*/  ISETP.NE.AND P0, PT, R11, RZ, PT ;  /* 0x000000ff0b00720c */ /* 0x000fe20003f05270 */
[----:B------:R-:W1:Y:S01]  /*0880*/  F2I.FTZ.U32.TRUNC.NTZ R3, R3 ;  /* 0x0000000300037305 */ /* 0x000e62000021f000 */
[----:B------:R-:W-:Y:S02]  /*0890*/  ISETP.GE.U32.AND P2, PT, R0, R5, PT ;  /* 0x000000050000720c */ /* 0x000fe40003f46070 */
[----:B------:R-:W-:-:S04]  /*08a0*/  LOP3.LUT R0, R12, R11, RZ, 0x3c, !PT ;  /* 0x0000000b0c007212 */ /* 0x000fc800078e3cff */
[----:B------:R-:W-:-:S07]  /*08b0*/  ISETP.GE.AND P1, PT, R0, RZ, PT ;  /* 0x000000ff0000720c */ /* 0x000fce0003f26270 */
[----:B------:R-:W-:Y:S02]  /*08c0*/  @P2 IADD3 R2, R2, 0x1, RZ ;  /* 0x0000000102022810 */ /* 0x000fe40007ffe0ff */
[----:B-1----:R-:W-:-:S03]  /*08d0*/  IADD3 R0, RZ, -R3, RZ ;  /* 0x80000003ff007210 */ /* 0x002fc60007ffe0ff */
[----:B------:R-:W-:Y:S02]  /*08e0*/  IMAD.MOV.U32 R4, RZ, RZ, R2 ;  /* 0x000000ffff047224 */ /* 0x000fe400078e0002 */
[----:B------:R-:W-:Y:S01]  /*08f0*/  IMAD.MOV.U32 R2, RZ, RZ, R0 ;  /* 0x000000ffff027224 */ /* 0x000fe200078e0000 */
[----:B------:R-:W-:Y:S01]  /*0900*/  IABS R0, R10 ;  /* 0x0000000a00007213 */ /* 0x000fe20000000000 */
[----:B------:R-:W-:Y:S01]  /*0910*/  @!P1 IMAD.MOV R4, RZ, RZ, -R4 ;  /* 0x000000ffff049224 */ /* 0x000fe200078e0a04 */
[----:B------:R-:W-:Y:S01]  /*0920*/  @!P0 LOP3.LUT R4, RZ, R11, RZ, 0x33, !PT ;  /* 0x0000000bff048212 */ /* 0x000fe200078e33ff */
[----:B------:R-:W-:Y:S01]  /*0930*/  IMAD R5, R2, R7, RZ ;  /* 0x0000000702057224 */ /* 0x000fe200078e02ff */
[----:B------:R-:W-:Y:S01]  /*0940*/  MOV R2, RZ ;  /* 0x000000ff00027202 */ /* 0x000fe20000000f00 */
[----:B------:R-:W-:Y:S01]  /*0950*/  IMAD.MOV R6, RZ, RZ, -R0 ;  /* 0x000000ffff067224 */ /* 0x000fe200078e0a00 */
[----:B------:R-:W-:-:S03]  /*0960*/  IABS R8, R4 ;  /* 0x0000000400087213 */ /* 0x000fc60000000000 */
        /* <DEDUP_REMOVED lines=26> */
.L_x_197:
[----:B------:R-:W-:Y:S01]  /*0b10*/  MOV R0, UR4 ;  /* 0x0000000400007c02 */ /* 0x000fe20008000f00 */
[----:B------:R-:W-:Y:S04]  /*0b20*/  STL [R1+0x54], RZ ;  /* 0x000054ff01007387 */ /* 0x000fe80000100800 */
[----:B------:R-:W-:Y:S04]  /*0b30*/  STL [R1+0x58], RZ ;  /* 0x000058ff01007387 */ /* 0x000fe80000100800 */
[----:B------:R1:W-:Y:S02]  /*0b40*/  STL [R1+0x50], R0 ;  /* 0x0000500001007387 */ /* 0x0003e40000100800 */
[----:B-1----:R-:W-:-:S05]  /*0b50*/  MOV R0, c[0x0][0x53c] ;  /* 0x00014f0000007a02 */ /* 0x002fca0000000f00 */
[----:B------:R1:W-:Y:S02]  /*0b60*/  STL [R1+0x5c], R0 ;  /* 0x00005c0001007387 */ /* 0x0003e40000100800 */
.L_x_206:
[----:B-1----:R-:W2:Y:S04]  /*0b70*/  LDL R4, [R1+0x50] ;  /* 0x0000500001047983 */ /* 0x002ea80000100800 */
[----:B------:R-:W2:Y:S04]  /*0b80*/  LDL R5, [R1+0x54] ;  /* 0x0000540001057983 */ /* 0x000ea80000100800 */
[----:B------:R-:W2:Y:S04]  /*0b90*/  LDL R6, [R1+0x58] ;  /* 0x0000580001067983 */ /* 0x000ea80000100800 */
[----:B------:R-:W2:Y:S01]  /*0ba0*/  LDL R7, [R1+0x5c] ;  /* 0x00005c0001077983 */ /* 0x000ea20000100800 */
[----:B------:R-:W-:Y:S01]  /*0bb0*/  ISETP.NE.AND P0, PT, R14, RZ, PT ;  /* 0x000000ff0e00720c */ /* 0x000fe20003f05270 */
[----:B------:R-:W-:-:S12]  /*0bc0*/  WARPSYNC 0xffffffff ;  /* 0xffffffff00007948 */ /* 0x000fd80003800000 */
[----:B--2---:R1:W-:Y:S04]  /*0bd0*/  @!P0 STS.128 [0xc080], R4 ;  /* 0x00c08004ff008388 */ /* 0x0043e80000000c00 */
[----:B------:R-:W-:Y:S06]  /*0be0*/  BAR.ARV 0x5, 0x80 ;  /* 0x0142000000007b1d */ /* 0x000fec0000002000 */
.L_x_195:
[----:B------:R-:W2:Y:S02]  /*0bf0*/  LDL R0, [R1+0x5c] ;  /* 0x00005c0001007983 */ /* 0x000ea40000100800 */
[----:B--2---:R-:W-:-:S13]  /*0c00*/  ISETP.GE.AND P0, PT, R0, c[0x0][0x53c], PT ;  /* 0x00014f0000007a0c */ /* 0x004fda0003f06270 */
[----:B------:R-:W-:Y:S05]  /*0c10*/  @P0 EXIT ;  /* 0x000000000000094d */ /* 0x000fea0003800000 */
[----:B------:R-:W2:Y:S01]  /*0c20*/  S2R R12, SR_TID.X ;  /* 0x00000000000c7919 */ /* 0x000ea20000002100 */
[----:B------:R-:W-:Y:S02]  /*0c30*/  ULDC UR4, c[0x0][0x2ac] ;  /* 0x0000ab0000047ab9 */ /* 0x000fe40000000800 */
[----:B------:R-:W-:Y:S02]  /*0c40*/  ULDC UR6, c[0x0][0x1d0] ;  /* 0x0000740000067ab9 */ /* 0x000fe40000000800 */
[----:B------:R-:W-:Y:S01]  /*0c50*/  UIMAD UR6, UR4, UR6, URZ ;  /* 0x00000006040672a4 */ /* 0x000fe2000f8e023f */
[----:B--2---:R-:W-:Y:S02]  /*0c60*/  SHF.R.S32.HI R8, RZ, 0x1f, R12 ;  /* 0x0000001fff087819 */ /* 0x004fe4000001140c */
[-C--:B------:R-:W-:Y:S02]  /*0c70*/  LEA.HI R11, R12, R12.reuse, RZ, 0x1 ;  /* 0x0000000c0c0b7211 */ /* 0x080fe400078f08ff */
[----:B------:R-:W-:-:S02]  /*0c80*/  LEA.HI R3, R8, R12, RZ, 0x4 ;  /* 0x0000000c08037211 */ /* 0x000fc400078f20ff */
[----:B------:R-:W-:Y:S02]  /*0c90*/  SHF.R.S32.HI R112, RZ, 0x1, R11 ;  /* 0x00000001ff707819 */ /* 0x000fe4000001140b */
[----:B------:R-:W-:Y:S02]  /*0ca0*/  SHF.R.S32.HI R0, RZ, 0x4, R3 ;  /* 0x00000004ff007819 */ /* 0x000fe40000011403 */
[C---:B------:R-:W-:Y:S02]  /*0cb0*/  LOP3.LUT R2, R3.reuse, 0xfffffff0, RZ, 0xc0, !PT ;  /* 0xfffffff003027812 */ /* 0x040fe400078ec0ff */
[----:B-1----:R-:W-:Y:S02]  /*0cc0*/  LEA.HI R4, R3, R0, RZ, 0x1 ;  /* 0x0000000003047211 */ /* 0x002fe400078f08ff */
[----:B------:R-:W-:Y:S01]  /*0cd0*/  LEA.HI R5, R11, R112, RZ, 0x1 ;  /* 0x000000700b057211 */ /* 0x000fe200078f08ff */
[----:B------:R-:W-:Y:S01]  /*0ce0*/  IMAD.IADD R2, R12, 0x1, -R2 ;  /* 0x000000010c027824 */ /* 0x000fe200078e0a02 */
[----:B------:R-:W-:-:S02]  /*0cf0*/  LOP3.LUT R4, R4, 0xfffffffe, RZ, 0xc0, !PT ;  /* 0xfffffffe04047812 */ /* 0x000fc400078ec0ff */
[----:B------:R-:W-:Y:S02]  /*0d00*/  LOP3.LUT R3, R5, 0x7fffffe, RZ, 0xc0, !PT ;  /* 0x07fffffe05037812 */ /* 0x000fe400078ec0ff */
[----:B------:R-:W-:Y:S01]  /*0d10*/  LEA.HI R9, R2, R2, RZ, 0x1 ;  /* 0x0000000202097211 */ /* 0x000fe200078f08ff */
[----:B------:R-:W-:Y:S01]  /*0d20*/  IMAD.IADD R19, R0, 0x1, -R4 ;  /* 0x0000000100137824 */ /* 0x000fe200078e0a04 */
[----:B------:R-:W-:Y:S01]  /*0d30*/  SHF.R.S32.HI R5, RZ, 0x1f, R2 ;  /* 0x0000001fff057819 */ /* 0x000fe20000011402 */
[----:B------:R-:W-:Y:S01]  /*0d40*/  IMAD.IADD R3, R112, 0x1, -R3 ;  /* 0x0000000170037824 */ /* 0x000fe200078e0a03 */
[----:B------:R-:W-:Y:S02]  /*0d50*/  LOP3.LUT R4, R9, 0x7fffffe, RZ, 0xc0, !PT ;  /* 0x07fffffe09047812 */ /* 0x000fe400078ec0ff */
[-C--:B------:R-:W-:Y:S01]  /*0d60*/  LEA.HI R22, R8, R12.reuse, RZ, 0x3 ;  /* 0x0000000c08167211 */ /* 0x080fe200078f18ff */
[----:B------:R-:W-:Y:S01]  /*0d70*/  IMAD R0, R0, 0x8, R3 ;  /* 0x0000000800007824 */ /* 0x000fe200078e0203 */
[----:B------:R-:W-:Y:S01]  /*0d80*/  LEA.HI R13, R8, R12, RZ, 0x2 ;  /* 0x0000000c080d7211 */ /* 0x000fe200078f10ff */
[----:B------:R-:W-:Y:S01]  /*0d90*/  IMAD.IADD R14, R2, 0x1, -R4 ;  /* 0x00000001020e7824 */ /* 0x000fe200078e0a04 */
[----:B------:R-:W-:-:S02]  /*0da0*/  LEA.HI R18, R5, R2, RZ, 0x3 ;  /* 0x0000000205127211 */ /* 0x000fc400078f18ff */
[----:B------:R-:W-:Y:S02]  /*0db0*/  LOP3.LUT R3, R22, 0xfffffff8, RZ, 0xc0, !PT ;  /* 0xfffffff816037812 */ /* 0x000fe400078ec0ff */
[----:B------:R-:W-:Y:S02]  /*0dc0*/  SHF.R.S32.HI R2, RZ, 0x3, R22 ;  /* 0x00000003ff027819 */ /* 0x000fe40000011416 */
[C---:B------:R-:W-:Y:S01]  /*0dd0*/  LOP3.LUT R4, R13.reuse, 0xfffffffc, RZ, 0xc0, !PT ;  /* 0xfffffffc0d047812 */ /* 0x040fe200078ec0ff */
[----:B------:R-:W-:Y:S01]  /*0de0*/  IMAD.IADD R3, R12, 0x1, -R3 ;  /* 0x000000010c037824 */ /* 0x000fe200078e0a03 */
[----:B------:R-:W-:Y:S01]  /*0df0*/  SHF.R.S32.HI R247, RZ, 0x2, R13 ;  /* 0x00000002fff77819 */ /* 0x000fe2000001140d */
[----:B------:R-:W-:Y:S01]  /*0e00*/  IMAD.SHL.U32 R2, R2, 0x40, RZ ;  /* 0x0000004002027824 */ /* 0x000fe200078e00ff */
[----:B------:R-:W-:Y:S01]  /*0e10*/  LEA.HI R8, R8, R12, RZ, 0x5 ;  /* 0x0000000c08087211 */ /* 0x000fe200078f28ff */
[----:B------:R-:W-:Y:S01]  /*0e20*/  IMAD.IADD R24, R12, 0x1, -R4 ;  /* 0x000000010c187824 */ /* 0x000fe200078e0a04 */
[----:B------:R-:W-:-:S02]  /*0e30*/  LEA.HI R4, R13, R247, RZ, 0x1 ;  /* 0x000000f70d047211 */ /* 0x000fc400078f08ff */
[----:B------:R-:W-:Y:S01]  /*0e40*/  LEA.HI R10, R3, R3, RZ, 0x1 ;  /* 0x00000003030a7211 */ /* 0x000fe200078f08ff */
[----:B------:R-:W-:Y:S01]  /*0e50*/  IMAD.SHL.U32 R228, R24, 0x8, RZ ;  /* 0x0000000818e47824 */ /* 0x000fe200078e00ff */
[----:B------:R-:W-:Y:S02]  /*0e60*/  LOP3.LUT R2, R2, 0xc0, RZ, 0xc0, !PT ;  /* 0x000000c002027812 */ /* 0x000fe400078ec0ff */
[----:B------:R-:W-:Y:S02]  /*0e70*/  LOP3.LUT R4, R4, 0x7fffffe, RZ, 0xc0, !PT ;  /* 0x07fffffe04047812 */ /* 0x000fe400078ec0ff */
[----:B------:R-:W-:Y:S02]  /*0e80*/  LOP3.LUT R6, R10, 0x3fffffe, RZ, 0xc0, !PT ;  /* 0x03fffffe0a067812 */ /* 0x000fe400078ec0ff */
[----:B------:R-:W-:Y:S01]  /*0e90*/  SHF.R.U32.HI R5, RZ, 0x3, R2 ;  /* 0x00000003ff057819 */ /* 0x000fe20000011602 */
[----:B------:R-:W-:Y:S01]  /*0ea0*/  IMAD.IADD R4, R247, 0x1, -R4 ;  /* 0x00000001f7047824 */ /* 0x000fe200078e0a04 */
[----:B------:R-:W-:Y:S01]  /*0eb0*/  LOP3.LUT R2, R2, 0x18, R228, 0xf8, !PT ;  /* 0x0000001802027812 */ /* 0x000fe200078ef8e4 */
[----:B------:R-:W-:Y:S01]  /*0ec0*/  IMAD.IADD R21, R3, 0x1, -R6 ;  /* 0x0000000103157824 */ /* 0x000fe200078e0a06 */
[----:B------:R-:W-:-:S02]  /*0ed0*/  SHF.R.S32.HI R7, RZ, 0x5, R8 ;  /* 0x00000005ff077819 */ /* 0x000fc40000011408 */
[----:B------:R-:W-:Y:S02]  /*0ee0*/  LOP3.LUT R6, R2, R5, RZ, 0x3c, !PT ;  /* 0x0000000502067212 */ /* 0x000fe400078e3cff */
[----:B------:R-:W-:Y:S01]  /*0ef0*/  LOP3.LUT R2, R11, 0xfffffffe, RZ, 0xc0, !PT ;  /* 0xfffffffe0b027812 */ /* 0x000fe200078ec0ff */
[----:B------:R-:W-:Y:S01]  /*0f00*/  IMAD R3, R7, 0x8, R4 ;  /* 0x0000000807037824 */ /* 0x000fe200078e0204 */
[----:B------:R-:W-:Y:S02]  /*0f10*/  SHF.R.S32.HI R5, RZ, 0x1f, R8 ;  /* 0x0000001fff057819 */ /* 0x000fe40000011408 */
[----:B------:R-:W-:Y:S01]  /*0f20*/  LOP3.LUT R4, R8, 0xffffffe0, RZ, 0xc0, !PT ;  /* 0xffffffe008047812 */ /* 0x000fe200078ec0ff */
[----:B------:R-:W-:Y:S01]  /*0f30*/  IMAD.IADD R168, R12, 0x1, -R2 ;  /* 0x000000010ca87824 */ /* 0x000fe200078e0a02 */
[----:B------:R-:W-:Y:S01]  /*0f40*/  LEA.HI R2, R24, R24, RZ, 0x1 ;  /* 0x0000001818027211 */ /* 0x000fe200078f08ff */
[----:B------:R-:W-:Y:S01]  /*0f50*/  IMAD.U32 R248, R3, 0x20, R6 ;  /* 0x0000002003f87824 */ /* 0x000fe200078e0006 */
[----:B------:R-:W-:Y:S01]  /*0f60*/  LEA.HI R3, R5, R7, RZ, 0x2 ;  /* 0x0000000705037211 */ /* 0x000fe200078f10ff */
[----:B------:R-:W-:Y:S01]  /*0f70*/  IMAD.SHL.U32 R114, R168, 0x4, RZ ;  /* 0x00000004a8727824 */ /* 0x000fe200078e00ff */
[----:B------:R-:W-:Y:S01]  /*0f80*/  IADD3 R8, R112, 0x40, RZ ;  /* 0x0000004070087810 */ /* 0x000fe20007ffe0ff */
[----:B------:R-:W-:Y:S01]  /*0f90*/  IMAD.IADD R31, R12, 0x1, -R4 ;  /* 0x000000010c1f7824 */ /* 0x000fe200078e0a04 */
[----:B------:R-:W-:Y:S01]  /*0fa0*/  LOP3.LUT R4, R3, 0xffffffc, RZ, 0xc0, !PT ;  /* 0x0ffffffc03047812 */ /* 0x000fe200078ec0ff */
[----:B------:R-:W-:Y:S01]  /*0fb0*/  IMAD.SHL.U32 R104, R168, 0x8, RZ ;  /* 0x00000008a8687824 */ /* 0x000fe200078e00ff */
[C---:B------:R-:W-:Y:S01]  /*0fc0*/  LOP3.LUT R3, R2.reuse, 0x1ffffffe, RZ, 0xc0, !PT ;  /* 0x1ffffffe02037812 */ /* 0x040fe200078ec0ff */
[----:B------:R-:W-:Y:S01]  /*0fd0*/  IMAD.SHL.U32 R2, R2, 0x20, RZ ;  /* 0x0000002002027824 */ /* 0x000fe200078e00ff */
[----:B------:R-:W-:Y:S01]  /*0fe0*/  IADD3 R164, R114, 0x10, RZ ;  /* 0x0000001072a47810 */ /* 0x000fe20007ffe0ff */
[----:B------:R-:W-:Y:S01]  /*0ff0*/  IMAD.IADD R6, R7, 0x1, -R4 ;  /* 0x0000000107067824 */ /* 0x000fe200078e0a04 */
[----:B------:R-:W-:Y:S01]  /*1000*/  SHF.R.S32.HI R5, RZ, 0x1f, R31 ;  /* 0x0000001fff057819 */ /* 0x000fe2000001141f */
[----:B------:R-:W-:Y:S01]  /*1010*/  IMAD.IADD R4, R24, 0x1, -R3 ;  /* 0x0000000118047824 */ /* 0x000fe200078e0a03 */
[----:B------:R-:W-:Y:S01]  /*1020*/  LOP3.LUT R3, R2, 0xffffffc0, RZ, 0xc0, !PT ;  /* 0xffffffc002037812 */ /* 0x000fe200078ec0ff */
[----:B------:R-:W-:Y:S01]  /*1030*/  IMAD.IADD R2, R114, 0x1, R164 ;  /* 0x0000000172027824 */ /* 0x000fe200078e02a4 */
[----:B------:R-:W-:-:S02]  /*1040*/  LEA.HI R20, R5, R31, RZ, 0x2 ;  /* 0x0000001f05147211 */ /* 0x000fc400078f10ff */
[----:B------:R-:W-:Y:S01]  /*1050*/  IADD3 R113, R114, 0x20, RZ ;  /* 0x0000002072717810 */ /* 0x000fe20007ffe0ff */
[----:B------:R-:W-:Y:S01]  /*1060*/  IMAD R23, R4, 0x8, R3 ;  /* 0x0000000804177824 */ /* 0x000fe200078e0203 */
[----:B------:R-:W-:Y:S02]  /*1070*/  SHF.R.S32.HI R4, RZ, 0x1f, R8 ;  /* 0x0000001fff047819 */ /* 0x000fe40000011408 */
[----:B------:R-:W-:Y:S02]  /*1080*/  SHF.R.S32.HI R3, RZ, 0x1f, R2 ;  /* 0x0000001fff037819 */ /* 0x000fe40000011402 */
[----:B------:R-:W-:Y:S02]  /*1090*/  SHF.R.S32.HI R5, RZ, 0x2, R20 ;  /* 0x00000002ff057819 */ /* 0x000fe40000011414 */
[----:B------:R-:W-:Y:S02]  /*10a0*/  LEA.HI R4, R4, R8, RZ, 0x3 ;  /* 0x0000000804047211 */ /* 0x000fe400078f18ff */
[CC--:B------:R-:W-:Y:S01]  /*10b0*/  LEA.HI R15, R3.reuse, R2.reuse, RZ, 0x3 ;  /* 0x00000002030f7211 */ /* 0x0c0fe200078f18ff */
[----:B------:R-:W-:Y:S01]  /*10c0*/  IMAD R29, R6, 0x10, R5 ;  /* 0x00000010061d7824 */ /* 0x000fe200078e0205 */
[----:B------:R-:W-:Y:S01]  /*10d0*/  LEA.HI R16, R3, R2, RZ, 0x5 ;  /* 0x0000000203107211 */ /* 0x000fe200078f28ff */
[----:B------:R-:W-:Y:S01]  /*10e0*/  IMAD.IADD R2, R114, 0x1, R113 ;  /* 0x0000000172027824 */ /* 0x000fe200078e0271 */
[----:B------:R-:W-:Y:S01]  /*10f0*/  LEA.HI R12, R8, R8, RZ, 0x1 ;  /* 0x00000008080c7211 */ /* 0x000fe200078f08ff */
[----:B------:R-:W-:Y:S01]  /*1100*/  IMAD.SHL.U32 R4, R4, 0x20, RZ ;  /* 0x0000002004047824 */ /* 0x000fe200078e00ff */
[----:B------:R-:W-:Y:S01]  /*1110*/  SHF.R.S32.HI R5, RZ, 0x1f, R13 ;  /* 0x0000001fff057819 */ /* 0x000fe2000001140d */
[----:B------:R-:W-:Y:S01]  /*1120*/  STL [R1+0x128], R29 ;  /* 0x0001281d01007387 */ /* 0x000fe20000100800 */
[----:B------:R-:W-:-:S02]  /*1130*/  LOP3.LUT R6, R12, 0x7fffffe, RZ, 0xc0, !PT ;  /* 0x07fffffe0c067812 */ /* 0x000fc400078ec0ff */
[----:B------:R-:W-:Y:S02]  /*1140*/  SHF.R.S32.HI R3, RZ, 0x1f, R2 ;  /* 0x0000001fff037819 */ /* 0x000fe40000011402 */
[----:B------:R-:W-:Y:S01]  /*1150*/  LEA.HI R11, R5, R247, RZ, 0x3 ;  /* 0x000000f7050b7211 */ /* 0x000fe200078f18ff */
[----:B------:R-:W-:Y:S01]  /*1160*/  IMAD.IADD R6, R8, 0x1, -R6 ;  /* 0x0000000108067824 */ /* 0x000fe200078e0a06 */
[----:B------:R-:W-:Y:S01]  /*1170*/  LOP3.LUT R4, R4, 0xffffff00, RZ, 0xc0, !PT ;  /* 0xffffff0004047812 */ /* 0x000fe200078ec0ff */
[----:B------:R-:W-:Y:S01]  /*1180*/  IMAD.SHL.U32 R8, R7, 0x200, RZ ;  /* 0x0000020007087824 */ /* 0x000fe200078e00ff */
[CC--:B------:R-:W-:Y:S02]  /*1190*/  LEA.HI R252, R3.reuse, R2.reuse, RZ, 0x3 ;  /* 0x0000000203fc7211 */ /* 0x0c0fe400078f18ff */
[----:B------:R-:W-:Y:S01]  /*11a0*/  LEA.HI R17, R3, R2, RZ, 0x5 ;  /* 0x0000000203117211 */ /* 0x000fe200078f28ff */
[----:B------:R-:W-:Y:S01]  /*11b0*/  IMAD R25, R6, 0x20, R4 ;  /* 0x0000002006197824 */ /* 0x000fe200078e0204 */
[----:B------:R-:W-:-:S02]  /*11c0*/  LOP3.LUT R3, R11, 0xfffffff8, RZ, 0xc0, !PT ;  /* 0xfffffff80b037812 */ /* 0x000fc400078ec0ff */
[----:B------:R-:W-:Y:S02]  /*11d0*/  SHF.R.S32.HI R2, RZ, 0x1, R10 ;  /* 0x00000001ff027819 */ /* 0x000fe4000001140a */
[----:B------:R-:W-:Y:S01]  /*11e0*/  SHF.R.S32.HI R7, RZ, 0x1, R9 ;  /* 0x00000001ff077819 */ /* 0x000fe20000011409 */
[----:B------:R-:W-:Y:S01]  /*11f0*/  IMAD.IADD R6, R247, 0x1, -R3 ;  /* 0x00000001f7067824 */ /* 0x000fe200078e0a03 */
[----:B------:R-:W-:Y:S01]  /*1200*/  SHF.R.S32.HI R4, RZ, 0x1f, R9 ;  /* 0x0000001fff047819 */ /* 0x000fe20000011409 */
[C---:B------:R-:W-:Y:S01]  /*1210*/  IMAD.SHL.U32 R3, R2.reuse, 0x40, RZ ;  /* 0x0000004002037824 */ /* 0x040fe200078e00ff */
[----:B------:R-:W-:Y:S01]  /*1220*/  LOP3.LUT P3, RZ, R2, 0x2, RZ, 0xc0, !PT ;  /* 0x0000000202ff7812 */ /* 0x000fe2000786c0ff */
[----:B------:R-:W-:Y:S01]  /*1230*/  STL [R1+0xe0], R25 ;  /* 0x0000e01901007387 */ /* 0x000fe20000100800 */
[----:B------:R-:W-:Y:S01]  /*1240*/  LEA.HI R9, R4, R7, RZ, 0x2 ;  /* 0x0000000704097211 */ /* 0x000fe200078f10ff */
[----:B------:R-:W-:Y:S01]  /*1250*/  IMAD.SHL.U32 R4, R18, 0x20, RZ ;  /* 0x0000002012047824 */ /* 0x000fe200078e00ff */
[----:B------:R-:W-:-:S02]  /*1260*/  LOP3.LUT R3, R3, 0xc0, RZ, 0xc0, !PT ;  /* 0x000000c003037812 */ /* 0x000fc400078ec0ff */
[----:B------:R-:W-:Y:S02]  /*1270*/  LEA.HI R2, R6, R6, RZ, 0x1 ;  /* 0x0000000606027211 */ /* 0x000fe400078f08ff */
[----:B------:R-:W-:Y:S02]  /*1280*/  LOP3.LUT R10, R3, 0x8, R22, 0xf8, !PT ;  /* 0x00000008030a7812 */ /* 0x000fe400078ef816 */
[----:B------:R-:W-:Y:S02]  /*1290*/  SHF.R.U32.HI R3, RZ, 0x3, R3 ;  /* 0x00000003ff037819 */ /* 0x000fe40000011603 */
[----:B------:R-:W-:Y:S02]  /*12a0*/  LOP3.LUT R11, R9, 0xfffffffc, RZ, 0xc0, !PT ;  /* 0xfffffffc090b7812 */ /* 0x000fe400078ec0ff */
[----:B------:R-:W-:Y:S02]  /*12b0*/  LOP3.LUT R10, R10, R3, RZ, 0x3c, !PT ;  /* 0x000000030a0a7212 */ /* 0x000fe400078e3cff */
[----:B------:R-:W-:Y:S01]  /*12c0*/  LEA.HI R3, R5, R247, RZ, 0x2 ;  /* 0x000000f705037211 */ /* 0x000fe200078f10ff */
[----:B------:R-:W-:Y:S01]  /*12d0*/  IMAD R5, R24, 0x2, R8 ;  /* 0x0000000218057824 */ /* 0x000fe200078e0208 */
[----:B------:R-:W-:Y:S01]  /*12e0*/  LOP3.LUT R9, R2, 0x3fffffe, RZ, 0xc0, !PT ;  /* 0x03fffffe02097812 */ /* 0x000fe200078ec0ff */
[----:B------:R-:W-:Y:S01]  /*12f0*/  IMAD.IADD R11, R7, 0x1, -R11 ;  /* 0x00000001070b7824 */ /* 0x000fe200078e0a0b */
[----:B------:R-:W-:Y:S01]  /*1300*/  LOP3.LUT R3, R3, 0xfffffffc, RZ, 0xc0, !PT ;  /* 0xfffffffc03037812 */ /* 0x000fe200078ec0ff */
[----:B------:R-:W-:Y:S01]  /*1310*/  IMAD.SHL.U32 R7, R0, 0x20, RZ ;  /* 0x0000002000077824 */ /* 0x000fe200078e00ff */
[----:B------:R-:W-:Y:S01]  /*1320*/  LOP3.LUT R4, R4, 0xffffff00, RZ, 0xc0, !PT ;  /* 0xffffff0004047812 */ /* 0x000fe200078ec0ff */
[----:B------:R-:W-:Y:S01]  /*1330*/  IMAD.IADD R9, R6, 0x1, -R9 ;  /* 0x0000000106097824 */ /* 0x000fe200078e0a09 */
[----:B------:R-:W-:Y:S01]  /*1340*/  SHF.R.S32.HI R2, RZ, 0x1, R2 ;  /* 0x00000001ff027819 */ /* 0x000fe20000011402 */
[----:B------:R-:W-:Y:S01]  /*1350*/  IMAD.IADD R3, R247, 0x1, -R3 ;  /* 0x00000001f7037824 */ /* 0x000fe200078e0a03 */
[----:B------:R-:W-:Y:S01]  /*1360*/  LOP3.LUT P4, RZ, R11, 0x2, RZ, 0xc0, !PT ;  /* 0x000000020bff7812 */ /* 0x000fe2000788c0ff */
[----:B------:R-:W-:Y:S01]  /*1370*/  IMAD.IADD R6, R4, 0x1, R8 ;  /* 0x0000000104067824 */ /* 0x000fe200078e0208 */
[----:B------:R-:W-:Y:S01]  /*1380*/  LOP3.LUT P1, RZ, R2, 0x2, RZ, 0xc0, !PT ;  /* 0x0000000202ff7812 */ /* 0x000fe2000782c0ff */
[C---:B------:R-:W-:Y:S01]  /*1390*/  IMAD R13, R14.reuse, 0x20, R4 ;  /* 0x000000200e0d7824 */ /* 0x040fe200078e0204 */
[----:B------:R-:W-:Y:S01]  /*13a0*/  SHF.R.S32.HI R4, RZ, 0x1, R12 ;  /* 0x00000001ff047819 */ /* 0x000fe2000001140c */
[----:B------:R-:W-:Y:S01]  /*13b0*/  IMAD R14, R14, 0x20, R6 ;  /* 0x000000200e0e7824 */ /* 0x000fe200078e0206 */
[C---:B------:R-:W-:Y:S01]  /*13c0*/  LOP3.LUT P0, RZ, R3.reuse, 0x2, RZ, 0xc0, !PT ;  /* 0x0000000203ff7812 */ /* 0x040fe2000780c0ff */
[----:B------:R-:W-:Y:S01]  /*13d0*/  IMAD.SHL.U32 R3, R3, 0x40, RZ ;  /* 0x0000004003037824 */ /* 0x000fe200078e00ff */
[----:B------:R-:W-:Y:S01]  /*13e0*/  LOP3.LUT R6, R2, 0x1, RZ, 0xc0, !PT ;  /* 0x0000000102067812 */ /* 0x000fe200078ec0ff */
[----:B------:R-:W-:Y:S01]  /*13f0*/  IMAD.SHL.U32 R4, R4, 0x40, RZ ;  /* 0x0000004004047824 */ /* 0x000fe200078e00ff */
[----:B------:R-:W-:Y:S01]  /*1400*/  IADD3 R246, R104, 0x30, RZ ;  /* 0x0000003068f67810 */ /* 0x000fe20007ffe0ff */
[----:B------:R-:W-:Y:S01]  /*1410*/  IMAD.SHL.U32 R0, R2, 0x40, RZ ;  /* 0x0000004002007824 */ /* 0x000fe200078e00ff */
[----:B------:R-:W-:Y:S01]  /*1420*/  LOP3.LUT R28, R3, 0xc0, RZ, 0xc0, !PT ;  /* 0x000000c0031c7812 */ /* 0x000fe200078ec0ff */
[----:B------:R-:W-:Y:S01]  /*1430*/  IMAD R9, R9, 0x20, R5 ;  /* 0x0000002009097824 */ /* 0x000fe200078e0205 */
[----:B------:R-:W-:Y:S01]  /*1440*/  LOP3.LUT R30, R4, 0xc0, RZ, 0xc0, !PT ;  /* 0x000000c0041e7812 */ /* 0x000fe200078ec0ff */
[----:B------:R-:W-:Y:S01]  /*1450*/  IMAD.SHL.U32 R2, R16, 0x80, RZ ;  /* 0x0000008010027824 */ /* 0x000fe200078e00ff */
[----:B------:R-:W-:Y:S01]  /*1460*/  SHF.R.U32.HI R26, RZ, 0x3, R28 ;  /* 0x00000003ff1a7819 */ /* 0x000fe2000001161c */
[----:B------:R-:W-:Y:S01]  /*1470*/  IMAD R8, R19, 0x8, R21 ;  /* 0x0000000813087824 */ /* 0x000fe200078e0215 */
[----:B------:R-:W-:Y:S01]  /*1480*/  LOP3.LUT R3, R28, 0x18, R15, 0xf8, !PT ;  /* 0x000000181c037812 */ /* 0x000fe200078ef80f */
[----:B------:R-:W-:Y:S01]  /*1490*/  STL [R1+0xd8], R30 ;  /* 0x0000d81e01007387 */ /* 0x000fe20000100800 */
[----:B------:R-:W-:-:S02]  /*14a0*/  SHF.R.U32.HI R27, RZ, 0x3, R30 ;  /* 0x00000003ff1b7819 */ /* 0x000fc4000001161e */
[----:B------:R-:W-:Y:S01]  /*14b0*/  LOP3.LUT R5, R30, 0x18, R15, 0xf8, !PT ;  /* 0x000000181e057812 */ /* 0x000fe200078ef80f */
[----:B------:R-:W-:Y:S01]  /*14c0*/  STL [R1+0x4], R28 ;  /* 0x0000041c01007387 */ /* 0x000fe20000100800 */
[----:B------:R-:W-:Y:S02]  /*14d0*/  LOP3.LUT R4, R3, R26, RZ, 0x3c, !PT ;  /* 0x0000001a03047212 */ /* 0x000fe400078e3cff */
[----:B------:R-:W-:Y:S01]  /*14e0*/  LOP3.LUT R2, R2, 0xfffff000, RZ, 0xc0, !PT ;  /* 0xfffff00002027812 */ /* 0x000fe200078ec0ff */
[----:B------:R-:W-:Y:S01]  /*14f0*/  STL [R1+0xdc], R27 ;  /* 0x0000dc1b01007387 */ /* 0x000fe20000100800 */
[----:B------:R-:W-:Y:S02]  /*1500*/  LOP3.LUT R3, R5, R27, RZ, 0x3c, !PT ;  /* 0x0000001b05037212 */ /* 0x000fe400078e3cff */
[----:B------:R-:W-:Y:S01]  /*1510*/  ISETP.NE.U32.AND P2, PT, R6, 0x1, PT ;  /* 0x000000010600780c */ /* 0x000fe20003f45070 */
[----:B------:R-:W-:Y:S01]  /*1520*/  STL [R1+0x8], R26 ;  /* 0x0000081a01007387 */ /* 0x000fe20000100800 */
[----:B------:R-:W-:Y:S01]  /*1530*/  LOP3.LUT R6, R0, 0xc0, RZ, 0xc0, !PT ;  /* 0x000000c000067812 */ /* 0x000fe200078ec0ff */
[----:B------:R-:W-:Y:S01]  /*1540*/  IMAD.U32 R0, R8, 0x20, R10 ;  /* 0x0000002008007824 */ /* 0x000fe200078e000a */
[----:B------:R-:W-:Y:S01]  /*1550*/  IADD3 R16, R3, R25, R2 ;  /* 0x0000001903107210 */ /* 0x000fe20007ffe002 */
[----:B------:R-:W-:Y:S01]  /*1560*/  IMAD.SHL.U32 R3, R11, 0x40, RZ ;  /* 0x000000400b037824 */ /* 0x000fe200078e00ff */
[----:B------:R-:W-:-:S02]  /*1570*/  LEA.HI R5, R6, R6, RZ, 0x1d ;  /* 0x0000000606057211 */ /* 0x000fc400078fe8ff */
[----:B------:R-:W-:Y:S01]  /*1580*/  IADD3 R18, R4, R2, R7 ;  /* 0x0000000204127210 */ /* 0x000fe20007ffe007 */
[----:B------:R-:W-:Y:S01]  /*1590*/  IMAD.SHL.U32 R4, R19, 0x8, RZ ;  /* 0x0000000813047824 */ /* 0x000fe200078e00ff */
[----:B------:R-:W-:Y:S01]  /*15a0*/  LOP3.LUT R3, R3, 0xc0, RZ, 0xc0, !PT ;  /* 0x000000c003037812 */ /* 0x000fe200078ec0ff */
[----:B------:R-:W-:Y:S01]  /*15b0*/  IMAD.SHL.U32 R2, R17, 0x80, RZ ;  /* 0x0000008011027824 */ /* 0x000fe200078e00ff */
[----:B------:R-:W-:Y:S01]  /*15c0*/  LOP3.LUT R8, R30, 0x18, R252, 0xf8, !PT ;  /* 0x000000181e087812 */ /* 0x000fe200078ef8fc */
[----:B------:R-:W-:Y:S01]  /*15d0*/  IMAD.IADD R9, R5, 0x1, R9 ;  /* 0x0000000105097824 */ /* 0x000fe200078e0209 */
[----:B------:R-:W-:Y:S02]  /*15e0*/  LOP3.LUT R6, R3, 0x8, R4, 0xf8, !PT ;  /* 0x0000000803067812 */ /* 0x000fe400078ef804 */
[----:B------:R-:W-:Y:S01]  /*15f0*/  LOP3.LUT R5, R28, 0x18, R252, 0xf8, !PT ;  /* 0x000000181c057812 */ /* 0x000fe200078ef8fc */
[----:B------:R-:W-:Y:S01]  /*1600*/  IMAD.SHL.U32 R24, R9, 0x2, RZ ;  /* 0x0000000209187824 */ /* 0x000fe200078e00ff */
[----:B------:R-:W-:-:S02]  /*1610*/  LOP3.LUT R2, R2, 0xfffff000, RZ, 0xc0, !PT ;  /* 0xfffff00002027812 */ /* 0x000fc400078ec0ff */
[----:B------:R-:W-:Y:S02]  /*1620*/  SHF.R.U32.HI R3, RZ, 0x3, R3 ;  /* 0x00000003ff037819 */ /* 0x000fe40000011603 */
[----:B------:R-:W-:Y:S01]  /*1630*/  LOP3.LUT R4, R8, R27, RZ, 0x3c, !PT ;  /* 0x0000001b08047212 */ /* 0x000fe200078e3cff */
[----:B------:R-:W-:Y:S01]  /*1640*/  STL [R1+0x60], R24 ;  /* 0x0000601801007387 */ /* 0x000fe20000100800 */
[----:B------:R-:W-:Y:S02]  /*1650*/  LOP3.LUT R5, R5, R26, RZ, 0x3c, !PT ;  /* 0x0000001a05057212 */ /* 0x000fe400078e3cff */
[----:B------:R-:W-:Y:S02]  /*1660*/  LOP3.LUT R3, R6, R3, RZ, 0x3c, !PT ;  /* 0x0000000306037212 */ /* 0x000fe400078e3cff */
[----:B------:R-:W-:Y:S02]  /*1670*/  IADD3 R11, R4, R25, R2 ;  /* 0x00000019040b7210 */ /* 0x000fe40007ffe002 */
[----:B------:R-:W-:-:S02]  /*1680*/  IADD3 R4, R24, 0x80, RZ ;  /* 0x0000008018047810 */ /* 0x000fc40007ffe0ff */
[----:B------:R-:W-:Y:S01]  /*1690*/  IADD3 R12, R5, R2, R7 ;  /* 0x00000002050c7210 */ /* 0x000fe20007ffe007 */
[C---:B------:R-:W-:Y:S01]  /*16a0*/  IMAD.IADD R2, R3.reuse, 0x1, R14 ;  /* 0x0000000103027824 */ /* 0x040fe200078e020e */
[----:B------:R-:W-:Y:S01]  /*16b0*/  IADD3 R22, R24, 0x70, RZ ;  /* 0x0000007018167810 */ /* 0x000fe20007ffe0ff */
[----:B------:R-:W-:Y:S01]  /*16c0*/  IMAD.IADD R3, R3, 0x1, R13 ;  /* 0x0000000103037824 */ /* 0x000fe200078e020d */
[----:B------:R-:W-:Y:S01]  /*16d0*/  @P2 IADD3 R22, R4, 0x10, RZ ;  /* 0x0000001004162810 */ /* 0x000fe20007ffe0ff */
[----:B------:R-:W-:Y:S01]  /*16e0*/  IMAD.MOV.U32 R13, RZ, RZ, 0x20 ;  /* 0x00000020ff0d7424 */ /* 0x000fe200078e00ff */
[----:B------:R-:W-:Y:S02]  /*16f0*/  IADD3 R245, R104, 0x40, RZ ;  /* 0x0000004068f57810 */ /* 0x000fe40007ffe0ff */
[----:B------:R-:W-:Y:S01]  /*1700*/  SHF.R.S32.HI R14, RZ, 0x1f, R246 ;  /* 0x0000001fff0e7819 */ /* 0x000fe200000114f6 */
[----:B------:R-:W-:Y:S01]  /*1710*/  STL [R1+0x64], R22 ;  /* 0x0000641601007387 */ /* 0x000fe20000100800 */
[----:B------:R-:W-:-:S02]  /*1720*/  IADD3 R167, R114, 0x8, RZ ;  /* 0x0000000872a77810 */ /* 0x000fc40007ffe0ff */
[----:B------:R-:W-:Y:S01]  /*1730*/  IADD3 R244, R104, 0x50, RZ ;  /* 0x0000005068f47810 */ /* 0x000fe20007ffe0ff */
[----:B------:R1:W-:Y:S01]  /*1740*/  STL [R1+0x14], R14 ;  /* 0x0000140e01007387 */ /* 0x0003e20000100800 */
[----:B------:R-:W-:Y:S02]  /*1750*/  SHF.R.S32.HI R17, RZ, 0x1f, R245 ;  /* 0x0000001fff117819 */ /* 0x000fe400000114f5 */
[----:B------:R-:W-:Y:S02]  /*1760*/  SHF.R.S32.HI R10, RZ, 0x1f, R244 ;  /* 0x0000001fff0a7819 */ /* 0x000fe400000114f4 */
[C---:B------:R-:W-:Y:S01]  /*1770*/  IADD3 R166, R114.reuse, 0x18, RZ ;  /* 0x0000001872a67810 */ /* 0x040fe20007ffe0ff */
[----:B------:R2:W-:Y:S01]  /*1780*/  STL [R1+0x10], R17 ;  /* 0x0000101101007387 */ /* 0x0005e20000100800 */
[----:B------:R-:W-:Y:S02]  /*1790*/  IADD3 R165, R114, 0x28, RZ ;  /* 0x0000002872a57810 */ /* 0x000fe40007ffe0ff */
[----:B------:R-:W-:Y:S01]  /*17a0*/  SHF.R.S32.HI R9, RZ, 0x1f, R167 ;  /* 0x0000001fff097819 */ /* 0x000fe200000114a7 */
[----:B------:R3:W-:Y:S01]  /*17b0*/  STL [R1+0xc], R10 ;  /* 0x00000c0a01007387 */ /* 0x0007e20000100800 */
[----:B------:R-:W-:-:S02]  /*17c0*/  SHF.R.S32.HI R8, RZ, 0x1f, R164 ;  /* 0x0000001fff087819 */ /* 0x000fc400000114a4 */
[----:B------:R-:W-:Y:S02]  /*17d0*/  SHF.R.S32.HI R6, RZ, 0x1f, R166 ;  /* 0x0000001fff067819 */ /* 0x000fe400000114a6 */
[----:B------:R-:W-:Y:S02]  /*17e0*/  SHF.R.S32.HI R5, RZ, 0x1f, R113 ;  /* 0x0000001fff057819 */ /* 0x000fe40000011471 */
[----:B------:R-:W-:Y:S02]  /*17f0*/  SHF.R.S32.HI R4, RZ, 0x1f, R165 ;  /* 0x0000001fff047819 */ /* 0x000fe400000114a5 */
[----:B------:R-:W-:Y:S02]  /*1800*/  LEA R169, R0, 0x3c80, 0x1 ;  /* 0x00003c8000a97811 */ /* 0x000fe400078e08ff */
[----:B------:R-:W-:Y:S02]  /*1810*/  LEA R0, R18, 0x6080, 0x1 ;  /* 0x0000608012007811 */ /* 0x000fe400078e08ff */
[----:B------:R-:W-:Y:S01]  /*1820*/  IADD3 R198, R169, 0x20, RZ ;  /* 0x00000020a9c67810 */ /* 0x000fe20007ffe0ff */
[----:B-1----:R-:W-:Y:S01]  /*1830*/  IMAD.SHL.U32 R14, R167, 0x2, RZ ;  /* 0x00000002a70e7824 */ /* 0x002fe200078e00ff */
[----:B------:R-:W-:-:S02]  /*1840*/  LEA R196, R2, 0x6080, 0x1 ;  /* 0x0000608002c47811 */ /* 0x000fc400078e08ff */
[----:B------:R-:W-:Y:S02]  /*1850*/  LEA R170, R3, 0x1880, 0x1 ;  /* 0x0000188003aa7811 */ /* 0x000fe400078e08ff */
[----:B------:R1:W-:Y:S01]  /*1860*/  STL [R1+0x110], R14 ;  /* 0x0001100e01007387 */ /* 0x0003e20000100800 */
[----:B--2---:R-:W-:Y:S01]  /*1870*/  IMAD.SHL.U32 R17, R164, 0x2, RZ ;  /* 0x00000002a4117824 */ /* 0x004fe200078e00ff */
[C---:B------:R-:W-:Y:S02]  /*1880*/  IADD3 R238, R228.reuse, 0x20, RZ ;  /* 0x00000020e4ee7810 */ /* 0x040fe40007ffe0ff */
[----:B------:R-:W-:Y:S01]  /*1890*/  IADD3 R230, R228, 0x40, RZ ;  /* 0x00000040e4e67810 */ /* 0x000fe20007ffe0ff */
[----:B---3--:R-:W-:Y:S01]  /*18a0*/  IMAD.SHL.U32 R10, R166, 0x2, RZ ;  /* 0x00000002a60a7824 */ /* 0x008fe200078e00ff */
[----:B------:R2:W-:Y:S01]  /*18b0*/  STL [R1+0x114], R17 ;  /* 0x0001141101007387 */ /* 0x0005e20000100800 */
[----:B------:R-:W-:Y:S02]  /*18c0*/  @P3 IADD3 R198, R169, -0x20, RZ ;  /* 0xffffffe0a9c63810 */ /* 0x000fe40007ffe0ff */
[----:B------:R-:W-:Y:S01]  /*18d0*/  SHF.R.S32.HI R105, RZ, 0x1f, R104 ;  /* 0x0000001fff697819 */ /* 0x000fe20000011468 */
[----:B------:R3:W-:Y:S01]  /*18e0*/  STL [R1+0x118], R10 ;  /* 0x0001180a01007387 */ /* 0x0007e20000100800 */
[----:B------:R-:W-:-:S02]  /*18f0*/  SHF.R.S32.HI R229, RZ, 0x1f, R228 ;  /* 0x0000001fffe57819 */ /* 0x000fc400000114e4 */
[----:B------:R-:W-:Y:S02]  /*1900*/  SHF.R.S32.HI R250, RZ, 0x1f, R238 ;  /* 0x0000001ffffa7819 */ /* 0x000fe400000114ee */
[----:B------:R-:W-:Y:S02]  /*1910*/  SHF.R.S32.HI R249, RZ, 0x1f, R230 ;  /* 0x0000001ffff97819 */ /* 0x000fe400000114e6 */
[----:B------:R-:W-:Y:S02]  /*1920*/  SHF.R.S32.HI R252, RZ, 0x3, R252 ;  /* 0x00000003fffc7819 */ /* 0x000fe400000114fc */
[C---:B------:R-:W-:Y:S02]  /*1930*/  IADD3 R206, R198.reuse, 0x400, RZ ;  /* 0x00000400c6ce7810 */ /* 0x040fe40007ffe0ff */
[C---:B------:R-:W-:Y:S02]  /*1940*/  IADD3 R205, R198.reuse, 0x800, RZ ;  /* 0x00000800c6cd7810 */ /* 0x040fe40007ffe0ff */
[C---:B------:R-:W-:Y:S01]  /*1950*/  IADD3 R204, R198.reuse, 0xc00, RZ ;  /* 0x00000c00c6cc7810 */ /* 0x040fe20007ffe0ff */
[----:B-1----:R-:W-:Y:S01]  /*1960*/  IMAD.SHL.U32 R14, R113, 0x2, RZ ;  /* 0x00000002710e7824 */ /* 0x002fe200078e00ff */
[----:B------:R-:W-:-:S02]  /*1970*/  IADD3 R203, R198, 0x1000, RZ ;  /* 0x00001000c6cb7810 */ /* 0x000fc40007ffe0ff */
[C---:B------:R-:W-:Y:S02]  /*1980*/  IADD3 R202, R198.reuse, 0x1400, RZ ;  /* 0x00001400c6ca7810 */ /* 0x040fe40007ffe0ff */
[----:B------:R1:W-:Y:S01]  /*1990*/  STL [R1+0x11c], R14 ;  /* 0x00011c0e01007387 */ /* 0x0003e20000100800 */
[----:B--2---:R-:W-:Y:S01]  /*19a0*/  IMAD.SHL.U32 R17, R165, 0x2, RZ ;  /* 0x00000002a5117824 */ /* 0x004fe200078e00ff */
[C---:B------:R-:W-:Y:S02]  /*19b0*/  IADD3 R201, R198.reuse, 0x1800, RZ ;  /* 0x00001800c6c97810 */ /* 0x040fe40007ffe0ff */
[----:B------:R-:W-:Y:S02]  /*19c0*/  IADD3 R200, R198, 0x1c00, RZ ;  /* 0x00001c00c6c87810 */ /* 0x000fe40007ffe0ff */
[----:B---3--:R-:W-:Y:S01]  /*19d0*/  LOP3.LUT R10, R20, 0x7ffffffc, RZ, 0xc0, !PT ;  /* 0x7ffffffc140a7812 */ /* 0x008fe200078ec0ff */
[----:B------:R2:W-:Y:S01]  /*19e0*/  STL [R1+0x120], R17 ;  /* 0x0001201101007387 */ /* 0x0005e20000100800 */
[----:B------:R-:W-:-:S02]  /*19f0*/  IADD3 R199, R198, 0x2000, RZ ;  /* 0x00002000c6c77810 */ /* 0x000fc40007ffe0ff */
[----:B-1----:R-:W-:Y:S02]  /*1a00*/  SHF.L.U64.HI R14, R167, 0x1, R9 ;  /* 0x00000001a70e7819 */ /* 0x002fe40000010209 */
[----:B------:R-:W-:Y:S02]  /*1a10*/  SHF.L.U64.HI R9, R164, 0x1, R8 ;  /* 0x00000001a4097819 */ /* 0x000fe40000010208 */
[----:B------:R-:W-:Y:S01]  /*1a20*/  SHF.L.U64.HI R8, R166, 0x1, R6 ;  /* 0x00000001a6087819 */ /* 0x000fe20000010206 */
[----:B------:R1:W-:Y:S01]  /*1a30*/  STL [R1+0x10c], R14 ;  /* 0x00010c0e01007387 */ /* 0x0003e20000100800 */
[----:B------:R-:W-:Y:S02]  /*1a40*/  SHF.L.U64.HI R6, R113, 0x1, R5 ;  /* 0x0000000171067819 */ /* 0x000fe40000010205 */
[----:B------:R-:W-:Y:S01]  /*1a50*/  SHF.L.U64.HI R5, R165, 0x1, R4 ;  /* 0x00000001a5057819 */ /* 0x000fe20000010204 */
[----:B------:R-:W-:Y:S01]  /*1a60*/  STL [R1+0x108], R9 ;  /* 0x0001080901007387 */ /* 0x000fe20000100800 */
[----:B------:R-:W-:-:S03]  /*1a70*/  IMAD.IADD R4, R31, 0x1, -R10 ;  /* 0x000000011f047824 */ /* 0x000fc600078e0a0a */
[----:B------:R3:W-:Y:S01]  /*1a80*/  STL [R1+0x104], R8 ;  /* 0x0001040801007387 */ /* 0x0007e20000100800 */
[----:B------:R-:W-:Y:S01]  /*1a90*/  IMAD.SHL.U32 R10, R4, 0x2, RZ ;  /* 0x00000002040a7824 */ /* 0x000fe200078e00ff */
[----:B------:R-:W-:Y:S02]  /*1aa0*/  SHF.R.S32.HI R4, RZ, 0x3, R15 ;  /* 0x00000003ff047819 */ /* 0x000fe4000001140f */
[----:B------:R4:W-:Y:S02]  /*1ab0*/  STL [R1+0x100], R6 ;  /* 0x0001000601007387 */ /* 0x0009e40000100800 */
[C---:B------:R-:W-:Y:S02]  /*1ac0*/  IADD3 R21, R10.reuse, 0x28, RZ ;  /* 0x000000280a157810 */ /* 0x040fe40007ffe0ff */
[----:B------:R5:W-:Y:S01]  /*1ad0*/  STL [R1+0xfc], R5 ;  /* 0x0000fc0501007387 */ /* 0x000be20000100800 */
[C---:B------:R-:W-:Y:S02]  /*1ae0*/  IADD3 R20, R10.reuse, 0x30, RZ ;  /* 0x000000300a147810 */ /* 0x040fe40007ffe0ff */
[----:B------:R-:W-:-:S02]  /*1af0*/  IADD3 R19, R10, 0x38, RZ ;  /* 0x000000380a137810 */ /* 0x000fc40007ffe0ff */
[C---:B--2---:R-:W-:Y:S02]  /*1b00*/  IADD3 R17, R10.reuse, 0x40, RZ ;  /* 0x000000400a117810 */ /* 0x044fe40007ffe0ff */
[C---:B------:R-:W-:Y:S02]  /*1b10*/  IADD3 R15, R10.reuse, 0x48, RZ ;  /* 0x000000480a0f7810 */ /* 0x040fe40007ffe0ff */
[----:B-1----:R-:W-:Y:S02]  /*1b20*/  IADD3 R14, R10, 0x50, RZ ;  /* 0x000000500a0e7810 */ /* 0x002fe40007ffe0ff */
[----:B---3--:R-:W-:Y:S01]  /*1b30*/  LOP3.LUT R8, R28, 0x8, R104, 0xf8, !PT ;  /* 0x000000081c087812 */ /* 0x008fe200078ef868 */
[----:B----4-:R-:W-:-:S03]  /*1b40*/  IMAD.IADD R6, R29, 0x1, R23 ;  /* 0x000000011d067824 */ /* 0x010fc600078e0217 */
[----:B------:R-:W-:Y:S02]  /*1b50*/  LOP3.LUT R8, R8, R26, RZ, 0x3c, !PT ;  /* 0x0000001a08087212 */ /* 0x000fe400078e3cff */
[----:B------:R-:W-:Y:S02]  /*1b60*/  IADD3 R23, R10, 0x20, RZ ;  /* 0x000000200a177810 */ /* 0x000fe40007ffe0ff */
[----:B-----5:R-:W-:Y:S01]  /*1b70*/  LOP3.LUT R5, R30, 0x18, R104, 0xf8, !PT ;  /* 0x000000181e057812 */ /* 0x020fe200078ef868 */
[----:B------:R1:W-:Y:S01]  /*1b80*/  STL [R1+0x12c], R6 ;  /* 0x00012c0601007387 */ /* 0x0003e20000100800 */
[----:B------:R-:W-:-:S03]  /*1b90*/  IMAD.IADD R242, R7, 0x1, R8 ;  /* 0x0000000107f27824 */ /* 0x000fc600078e0208 */
[----:B------:R-:W-:Y:S02]  /*1ba0*/  STL [R1+0x9c], R10 ;  /* 0x00009c0a01007387 */ /* 0x000fe40000100800 */
[----:B------:R-:W-:Y:S02]  /*1bb0*/  LEA R242, R242, 0x1880, 0x1 ;  /* 0x00001880f2f27811 */ /* 0x000fe400078e08ff */
[----:B------:R2:W-:Y:S02]  /*1bc0*/  STL [R1], R4 ;  /* 0x0000000401007387 */ /* 0x0005e40000100800 */
[C---:B------:R-:W-:Y:S02]  /*1bd0*/  IADD3 R243, R242.reuse, 0x20, RZ ;  /* 0x00000020f2f37810 */ /* 0x040fe40007ffe0ff */
[----:B------:R-:W-:Y:S02]  /*1be0*/  @P0 IADD3 R243, R242, -0x20, RZ ;  /* 0xffffffe0f2f30810 */ /* 0x000fe40007ffe0ff */
[----:B-1----:R-:W-:-:S04]  /*1bf0*/  LOP3.LUT R6, R28, 0x18, R104, 0xf8, !PT ;  /* 0x000000181c067812 */ /* 0x002fc800078ef868 */
[----:B------:R-:W-:Y:S02]  /*1c00*/  LOP3.LUT R9, R6, R26, RZ, 0x3c, !PT ;  /* 0x0000001a06097212 */ /* 0x000fe400078e3cff */
[C---:B------:R-:W-:Y:S02]  /*1c10*/  IADD3 R26, R10.reuse, 0x10, RZ ;  /* 0x000000100a1a7810 */ /* 0x040fe40007ffe0ff */
[----:B--2---:R-:W-:Y:S01]  /*1c20*/  LOP3.LUT R4, R5, R27, RZ, 0x3c, !PT ;  /* 0x0000001b05047212 */ /* 0x004fe200078e3cff */
[----:B------:R-:W-:Y:S01]  /*1c30*/  IMAD.IADD R9, R7, 0x1, R9 ;  /* 0x0000000107097824 */ /* 0x000fe200078e0209 */
[C---:B------:R-:W-:Y:S02]  /*1c40*/  IADD3 R27, R10.reuse, 0x8, RZ ;  /* 0x000000080a1b7810 */ /* 0x040fe40007ffe0ff */
[----:B------:R-:W-:Y:S01]  /*1c50*/  SEL R5, R13, 0xffffffe0, !P1 ;  /* 0xffffffe00d057807 */ /* 0x000fe20004800000 */
[----:B------:R-:W-:Y:S01]  /*1c60*/  IMAD.IADD R6, R25, 0x1, R4 ;  /* 0x0000000119067824 */ /* 0x000fe200078e0204 */
[C---:B------:R-:W-:Y:S01]  /*1c70*/  IADD3 R25, R10.reuse, 0x18, RZ ;  /* 0x000000180a197810 */ /* 0x040fe20007ffe0ff */
[----:B------:R-:W-:Y:S01]  /*1c80*/  STL [R1+0x90], R27 ;  /* 0x0000901b01007387 */ /* 0x000fe20000100800 */
[----:B------:R-:W-:-:S02]  /*1c90*/  IADD3 R10, R10, 0x58, RZ ;  /* 0x000000580a0a7810 */ /* 0x000fc40007ffe0ff */
[----:B------:R-:W-:Y:S01]  /*1ca0*/  SEL R4, R13, 0xffffffe0, !P4 ;  /* 0xffffffe00d047807 */ /* 0x000fe20006000000 */
[----:B------:R-:W-:Y:S01]  /*1cb0*/  STL [R1+0x8c], R26 ;  /* 0x00008c1a01007387 */ /* 0x000fe20000100800 */
[----:B------:R-:W-:Y:S02]  /*1cc0*/  LEA R13, R6, 0x6080, 0x1 ;  /* 0x00006080060d7811 */ /* 0x000fe400078e08ff */
[----:B------:R-:W-:Y:S01]  /*1cd0*/  SHF.R.S32.HI R8, RZ, 0x1f, R27 ;  /* 0x0000001fff087819 */ /* 0x000fe2000001141b */
[----:B------:R-:W-:Y:S01]  /*1ce0*/  STL [R1+0x88], R25 ;  /* 0x0000881901007387 */ /* 0x000fe20000100800 */
[----:B------:R-:W-:Y:S01]  /*1cf0*/  SHF.R.S32.HI R6, RZ, 0x1f, R26 ;  /* 0x0000001fff067819 */ /* 0x000fe2000001141a */
[----:B------:R-:W-:Y:S02]  /*1d00*/  IMAD.IADD R197, R196, 0x1, R4 ;  /* 0x00000001c4c57824 */ /* 0x000fe400078e0204 */
[----:B------:R-:W-:Y:S01]  /*1d10*/  STL [R1+0x84], R23 ;  /* 0x0000841701007387 */ /* 0x000fe20000100800 */
[----:B------:R-:W-:-:S03]  /*1d20*/  IMAD.IADD R171, R4, 0x1, R170 ;  /* 0x0000000104ab7824 */ /* 0x000fc600078e02aa */
[----:B------:R-:W-:Y:S04]  /*1d30*/  STL [R1+0x80], R21 ;  /* 0x0000801501007387 */ /* 0x000fe80000100800 */
[----:B------:R-:W-:Y:S04]  /*1d40*/  STL [R1+0x7c], R20 ;  /* 0x00007c1401007387 */ /* 0x000fe80000100800 */
[----:B------:R-:W-:Y:S04]  /*1d50*/  STL [R1+0x78], R19 ;  /* 0x0000781301007387 */ /* 0x000fe80000100800 */
[----:B------:R-:W-:Y:S04]  /*1d60*/  STL [R1+0x74], R17 ;  /* 0x0000741101007387 */ /* 0x000fe80000100800 */
[----:B------:R-:W-:Y:S04]  /*1d70*/  STL [R1+0x70], R15 ;  /* 0x0000700f01007387 */ /* 0x000fe80000100800 */
[----:B------:R-:W-:Y:S04]  /*1d80*/  STL [R1+0x6c], R14 ;  /* 0x00006c0e01007387 */ /* 0x000fe80000100800 */
[----:B------:R-:W-:Y:S04]  /*1d90*/  STL [R1+0x68], R10 ;  /* 0x0000680a01007387 */ /* 0x000fe80000100800 */
[----:B------:R1:W-:Y:S04]  /*1da0*/  STL [R1+0xf8], R13 ;  /* 0x0000f80d01007387 */ /* 0x0003e80000100800 */
[----:B------:R2:W-:Y:S04]  /*1db0*/  STL [R1+0xd4], R8 ;  /* 0x0000d40801007387 */ /* 0x0005e80000100800 */
[----:B------:R3:W-:Y:S01]  /*1dc0*/  STL [R1+0xd0], R6 ;  /* 0x0000d00601007387 */ /* 0x0007e20000100800 */
[----:B-1----:R-:W-:-:S02]  /*1dd0*/  SHF.R.S32.HI R13, RZ, 0x1f, R25 ;  /* 0x0000001fff0d7819 */ /* 0x002fc40000011419 */
[----:B--2---:R-:W-:-:S03]  /*1de0*/  SHF.R.S32.HI R8, RZ, 0x1f, R23 ;  /* 0x0000001fff087819 */ /* 0x004fc60000011417 */
[----:B------:R1:W-:Y:S01]  /*1df0*/  STL [R1+0xcc], R13 ;  /* 0x0000cc0d01007387 */ /* 0x0003e20000100800 */
[----:B---3--:R-:W-:-:S03]  /*1e00*/  SHF.R.S32.HI R6, RZ, 0x1f, R21 ;  /* 0x0000001fff067819 */ /* 0x008fc60000011415 */
[----:B------:R2:W-:Y:S04]  /*1e10*/  STL [R1+0xc8], R8 ;  /* 0x0000c80801007387 */ /* 0x0005e80000100800 */
[----:B------:R3:W-:Y:S01]  /*1e20*/  STL [R1+0xc4], R6 ;  /* 0x0000c40601007387 */ /* 0x0007e20000100800 */
[----:B-1----:R-:W-:Y:S02]  /*1e30*/  SHF.R.S32.HI R13, RZ, 0x1f, R20 ;  /* 0x0000001fff0d7819 */ /* 0x002fe40000011414 */
[----:B--2---:R-:W-:-:S03]  /*1e40*/  SHF.R.S32.HI R8, RZ, 0x1f, R19 ;  /* 0x0000001fff087819 */ /* 0x004fc60000011413 */
[----:B------:R1:W-:Y:S01]  /*1e50*/  STL [R1+0xc0], R13 ;  /* 0x0000c00d01007387 */ /* 0x0003e20000100800 */
[----:B---3--:R-:W-:-:S03]  /*1e60*/  SHF.R.S32.HI R6, RZ, 0x1f, R17 ;  /* 0x0000001fff067819 */ /* 0x008fc60000011411 */
[----:B------:R2:W-:Y:S04]  /*1e70*/  STL [R1+0xbc], R8 ;  /* 0x0000bc0801007387 */ /* 0x0005e80000100800 */
[----:B------:R3:W-:Y:S01]  /*1e80*/  STL [R1+0xb8], R6 ;  /* 0x0000b80601007387 */ /* 0x0007e20000100800 */
[----:B-1----:R-:W-:Y:S02]  /*1e90*/  SHF.R.S32.HI R13, RZ, 0x1f, R15 ;  /* 0x0000001fff0d7819 */ /* 0x002fe4000001140f */
[----:B--2---:R-:W-:-:S03]  /*1ea0*/  SHF.R.S32.HI R8, RZ, 0x1f, R14 ;  /* 0x0000001fff087819 */ /* 0x004fc6000001140e */
[----:B------:R-:W-:Y:S01]  /*1eb0*/  STL [R1+0xb4], R13 ;  /* 0x0000b40d01007387 */ /* 0x000fe20000100800 */
[----:B---3--:R-:W-:-:S03]  /*1ec0*/  SHF.R.S32.HI R6, RZ, 0x1f, R10 ;  /* 0x0000001fff067819 */ /* 0x008fc6000001140a */
[----:B------:R-:W-:Y:S04]  /*1ed0*/  STL [R1+0xb0], R8 ;  /* 0x0000b00801007387 */ /* 0x000fe80000100800 */
[----:B------:R1:W-:Y:S04]  /*1ee0*/  STL [R1+0xac], R6 ;  /* 0x0000ac0601007387 */ /* 0x0003e80000100800 */
[----:B------:R2:W-:Y:S01]  /*1ef0*/  STL [R1+0xf4], R0 ;  /* 0x0000f40001007387 */ /* 0x0005e20000100800 */
[----:B-1----:R-:W-:Y:S02]  /*1f00*/  LEA R6, R16, 0x6080, 0x1 ;  /* 0x0000608010067811 */ /* 0x002fe400078e08ff */
[----:B--2---:R-:W-:-:S03]  /*1f10*/  LEA R0, R12, 0x6080, 0x1 ;  /* 0x000060800c007811 */ /* 0x004fc600078e08ff */
[----:B------:R1:W-:Y:S04]  /*1f20*/  STL [R1+0xf0], R6 ;  /* 0x0000f00601007387 */ /* 0x0003e80000100800 */
[----:B------:R2:W-:Y:S01]  /*1f30*/  STL [R1+0xec], R0 ;  /* 0x0000ec0001007387 */ /* 0x0005e20000100800 */
[----:B-1----:R-:W-:Y:S02]  /*1f40*/  LEA R6, R11, 0x6080, 0x1 ;  /* 0x000060800b067811 */ /* 0x002fe400078e08ff */
[----:B--2---:R-:W-:-:S03]  /*1f50*/  LEA R0, R9, 0x6080, 0x1 ;  /* 0x0000608009007811 */ /* 0x004fc600078e08ff */
[----:B------:R-:W-:Y:S04]  /*1f60*/  STL [R1+0xe8], R6 ;  /* 0x0000e80601007387 */ /* 0x000fe80000100800 */
[----:B------:R1:W-:Y:S02]  /*1f70*/  STL [R1+0xe4], R0 ;  /* 0x0000e40001007387 */ /* 0x0003e40000100800 */
[----:B-1----:R-:W-:-:S05]  /*1f80*/  IMAD.IADD R0, R24, 0x1, R5 ;  /* 0x0000000118007824 */ /* 0x002fca00078e0205 */
[----:B------:R1:W-:Y:S02]  /*1f90*/  STL [R1+0x98], R0 ;  /* 0x0000980001007387 */ /* 0x0003e40000100800 */
[----:B-1----:R-:W-:-:S05]  /*1fa0*/  IMAD.IADD R0, R5, 0x1, R22 ;  /* 0x0000000105007824 */ /* 0x002fca00078e0216 */
[----:B------:R1:W-:Y:S02]  /*1fb0*/  STL [R1+0x94], R0 ;  /* 0x0000940001007387 */ /* 0x0003e40000100800 */
.L_x_385:
[----:B-1----:R-:W2:Y:S01]  /*1fc0*/  LDL R0, [R1+0x5c] ;  /* 0x00005c0001007983 */ /* 0x002ea20000100800 */
[----:B------:R-:W-:Y:S01]  /*1fd0*/  IMAD.MOV.U32 R2, RZ, RZ, 0x4 ;  /* 0x00000004ff027424 */ /* 0x000fe200078e00ff */
[----:B------:R-:W-:-:S04]  /*1fe0*/  ISETP.NE.U32.AND P0, PT, RZ, c[0x0][0x370], PT ;  /* 0x0000dc00ff007a0c */ /* 0x000fc80003f05070 */
[----:B------:R-:W-:Y:S01]  /*1ff0*/  ISETP.NE.AND.EX P1, PT, RZ, c[0x0][0x374], PT, P0 ;  /* 0x0000dd00ff007a0c */ /* 0x000fe20003f25300 */
[----:B--2---:R-:W-:-:S05]  /*2000*/  IMAD.WIDE R2, R0, R2, c[0x0][0x588] ;  /* 0x0001620000027625 */ /* 0x004fca00078e0202 */
[----:B------:R-:W2:Y:S01]  /*2010*/  LDG.E R17, [R2.64] ;  /* 0x0000000802117981 */ /* 0x000ea2000c1e1900 */
[----:B------:R-:W-:Y:S01]  /*2020*/  ISETP.NE.U32.AND P4, PT, RZ, c[0x0][0x360], PT ;  /* 0x0000d800ff007a0c */ /* 0x000fe20003f85070 */
[----:B------:R-:W-:Y:S01]  /*2030*/  IMAD.MOV.U32 R10, RZ, RZ, RZ ;  /* 0x000000ffff0a7224 */ /* 0x000fe200078e00ff */
[----:B------:R-:W-:Y:S02]  /*2040*/  ISETP.NE.U32.AND P3, PT, RZ, c[0x0][0x348], PT ;  /* 0x0000d200ff007a0c */ /* 0x000fe40003f65070 */
[----:B------:R-:W-:Y:S02]  /*2050*/  ISETP.NE.AND.EX P4, PT, RZ, c[0x0][0x364], PT, P4 ;  /* 0x0000d900ff007a0c */ /* 0x000fe40003f85340 */
[----:B------:R-:W-:Y:S02]  /*2060*/  ISETP.NE.U32.AND P5, PT, RZ, c[0x0][0x350], PT ;  /* 0x0000d400ff007a0c */ /* 0x000fe40003fa5070 */
[----:B------:R-:W-:Y:S02]  /*2070*/  ISETP.NE.U32.AND P6, PT, RZ, c[0x0][0x358], PT ;  /* 0x0000d600ff007a0c */ /* 0x000fe40003fc5070 */
[----:B------:R-:W-:-:S02]  /*2080*/  ISETP.NE.AND.EX P3, PT, RZ, c[0x0][0x34c], PT, P3 ;  /* 0x0000d300ff007a0c */ /* 0x000fc40003f65330 */
[----:B------:R-:W-:Y:S02]  /*2090*/  ISETP.NE.AND.EX P5, PT, RZ, c[0x0][0x354], PT, P5 ;  /* 0x0000d500ff007a0c */ /* 0x000fe40003fa5350 */
[----:B------:R-:W-:Y:S01]  /*20a0*/  ISETP.NE.AND.EX P6, PT, RZ, c[0x0][0x35c], PT, P6 ;  /* 0x0000d700ff007a0c */ /* 0x000fe20003fc5360 */
[----:B------:R-:W-:Y:S02]  /*20b0*/  IMAD.MOV.U32 R162, RZ, RZ, RZ ;  /* 0x000000ffffa27224 */ /* 0x000fe400078e00ff */
[----:B------:R-:W-:Y:S02]  /*20c0*/  IMAD.MOV.U32 R15, RZ, RZ, RZ ;  /* 0x000000ffff0f7224 */ /* 0x000fe400078e00ff */
[----:B------:R-:W-:Y:S01]  /*20d0*/  IMAD.MOV.U32 R13, RZ, RZ, RZ ;  /* 0x000000ffff0d7224 */ /* 0x000fe200078e00ff */
[----:B--2---:R-:W-:Y:S01]  /*20e0*/  SHF.R.S32.HI R16, RZ, 0x1f, R17 ;  /* 0x0000001fff107819 */ /* 0x004fe20000011411 */
[C---:B------:R-:W-:Y:S01]  /*20f0*/  IMAD.SHL.U32 R19, R17.reuse, 0x4, RZ ;  /* 0x0000000411137824 */ /* 0x040fe200078e00ff */
[C---:B------:R-:W-:Y:S01]  /*2100*/  @P1 LEA R4, P0, R17.reuse, c[0x0][0x370], 0x2 ;  /* 0x0000dc0011041a11 */ /* 0x040fe200078010ff */
[----:B------:R1:W-:Y:S01]  /*2110*/  STL [R1+0x4c], R17 ;  /* 0x00004c1101007387 */ /* 0x0003e20000100800 */
[----:B------:R-:W-:-:S02]  /*2120*/  SHF.L.U64.HI R18, R17, 0x2, R16 ;  /* 0x0000000211127819 */ /* 0x000fc40000010210 */
[----:B------:R-:W-:Y:S01]  /*2130*/  @P1 LEA.HI.X R5, R17, c[0x0][0x374], R16, 0x2, P0 ;  /* 0x0000dd0011051a11 */ /* 0x000fe200000f1410 */
[----:B------:R1:W-:Y:S01]  /*2140*/  STL [R1+0xa0], R16 ;  /* 0x0000a01001007387 */ /* 0x0003e20000100800 */
[----:B------:R-:W-:-:S03]  /*2150*/  @P4 IADD3 R2, P0, R19, c[0x0][0x360], RZ ;  /* 0x0000d80013024a10 */ /* 0x000fc60007f1e0ff */
[----:B------:R2:W3:Y:S01]  /*2160*/  @P1 LDG.E R10, [R4.64] ;  /* 0x00000008040a1981 */ /* 0x0004e2000c1e1900 */
[C---:B------:R-:W-:Y:S02]  /*2170*/  @P4 IADD3.X R3, R18.reuse, c[0x0][0x364], RZ, P0, !PT ;  /* 0x0000d90012034a10 */ /* 0x040fe400007fe4ff */
[----:B------:R-:W-:Y:S01]  /*2180*/  IADD3 R8, P2, R19, c[0x0][0x348], RZ ;  /* 0x0000d20013087a10 */ /* 0x000fe20007f5e0ff */
[----:B------:R1:W-:Y:S04]  /*2190*/  STL [R1+0x44], R19 ;  /* 0x0000441301007387 */ /* 0x0003e80000100800 */
[----:B------:R4:W5:Y:S01]  /*21a0*/  @P4 LDG.E R163, [R2.64] ;  /* 0x0000000802a34981 */ /* 0x000962000c1e1900 */
[----:B------:R-:W-:-:S03]  /*21b0*/  IADD3.X R9, R18, c[0x0][0x34c], RZ, P2, !PT ;  /* 0x0000d30012097a10 */ /* 0x000fc600017fe4ff */
[----:B------:R1:W-:Y:S04]  /*21c0*/  STL [R1+0x48], R18 ;  /* 0x0000481201007387 */ /* 0x0003e80000100800 */
[----:B------:R1:W5:Y:S01]  /*21d0*/  @P3 LDG.E R162, [R8.64] ;  /* 0x0000000808a23981 */ /* 0x000362000c1e1900 */
[----:B--2---:R-:W-:-:S04]  /*21e0*/  IADD3 R4, P1, R19, c[0x0][0x350], RZ ;  /* 0x0000d40013047a10 */ /* 0x004fc80007f3e0ff */
[----:B------:R-:W-:Y:S02]  /*21f0*/  IADD3.X R5, R18, c[0x0][0x354], RZ, P1, !PT ;  /* 0x0000d50012057a10 */ /* 0x000fe40000ffe4ff */
[----:B----4-:R-:W-:-:S03]  /*2200*/  IADD3 R2, P0, R19, c[0x0][0x358], RZ ;  /* 0x0000d60013027a10 */ /* 0x010fc60007f1e0ff */
[----:B------:R1:W5:Y:S01]  /*2210*/  @P5 LDG.E R15, [R4.64] ;  /* 0x00000008040f5981 */ /* 0x000362000c1e1900 */
[----:B------:R-:W-:-:S05]  /*2220*/  IADD3.X R3, R18, c[0x0][0x35c], RZ, P0, !PT ;  /* 0x0000d70012037a10 */ /* 0x000fca00007fe4ff */
[----:B------:R1:W5:Y:S01]  /*2230*/  @P6 LDG.E R13, [R2.64] ;  /* 0x00000008020d6981 */ /* 0x000362000c1e1900 */
[----:B------:R-:W-:Y:S03]  /*2240*/  YIELD ;  /* 0x0000000000007946 */ /* 0x000fe60003800000 */
[----:B---3--:R1:W-:Y:S01]  /*2250*/  STL [R1+0x40], R10 ;  /* 0x0000400a01007387 */ /* 0x0083e20000100800 */
[----:B------:R-:W-:Y:S05]  /*2260*/  @P4 BRA `(.L_x_207) ;  /* 0x0000005000004947 */ /* 0x000fea0003800000 */
[----:B-----5:R-:W-:Y:S01]  /*2270*/  MOV R163, c[0x0][0x168] ;  /* 0x00005a0000a37a02 */ /* 0x020fe20000000f00 */
[----:B------:R-:W-:Y:S05]  /*2280*/  @!P3 BRA `(.L_x_207) ;  /* 0x000000300000b947 */ /* 0x000fea0003800000 */
[----:B------:R-:W2:Y:S04]  /*2290*/  LDG.E R6, [R8.64] ;  /* 0x0000000808067981 */ /* 0x000ea8000c1e1900 */
[----:B------:R-:W2:Y:S02]  /*22a0*/  LDG.E R0, [R8.64+0x4] ;  /* 0x0000040808007981 */ /* 0x000ea4000c1e1900 */
[----:B--2---:R-:W-:-:S02]  /*22b0*/  IADD3 R163, -R6, R0, RZ ;  /* 0x0000000006a37210 */ /* 0x004fc40007ffe1ff */
.L_x_207:
[----:B------:R-:W-:-:S04]  /*22c0*/  ISETP.NE.U32.AND P0, PT, RZ, c[0x0][0x368], PT ;  /* 0x0000da00ff007a0c */ /* 0x000fc80003f05070 */
[----:B------:R-:W-:-:S13]  /*22d0*/  ISETP.NE.AND.EX P0, PT, RZ, c[0x0][0x36c], PT, P0 ;  /* 0x0000db00ff007a0c */ /* 0x000fda0003f05300 */
[----:B------:R-:W-:Y:S05]  /*22e0*/  @!P0 BRA `(.L_x_208) ;  /* 0x0000004000008947 */ /* 0x000fea0003800000 */
[----:B-1----:R-:W-:-:S04]  /*22f0*/  IADD3 R4, P0, R19, c[0x0][0x368], RZ ;  /* 0x0000da0013047a10 */ /* 0x002fc80007f1e0ff */
[----:B------:R-:W-:-:S05]  /*2300*/  IADD3.X R5, R18, c[0x0][0x36c], RZ, P0, !PT ;  /* 0x0000db0012057a10 */ /* 0x000fca00007fe4ff */
[----:B------:R1:W5:Y:S01]  /*2310*/  LDG.E R12, [R4.64] ;  /* 0x00000008040c7981 */ /* 0x000362000c1e1900 */
[----:B------:R-:W-:Y:S05]  /*2320*/  BRA `(.L_x_209) ;  /* 0x0000005000007947 */ /* 0x000fea0003800000 */
.L_x_208:
[----:B------:R-:W-:Y:S01]  /*2330*/  MOV R12, UR6 ;  /* 0x00000006000c7c02 */ /* 0x000fe20008000f00 */
[----:B------:R-:W-:Y:S05]  /*2340*/  @!P5 BRA `(.L_x_209) ;  /* 0x000000300000d947 */ /* 0x000fea0003800000 */
[----:B------:R-:W2:Y:S04]  /*2350*/  LDG.E R6, [R4.64] ;  /* 0x0000000804067981 */ /* 0x000ea8000c1e1900 */
[----:B------:R-:W2:Y:S02]  /*2360*/  LDG.E R0, [R4.64+0x4] ;  /* 0x0000040804007981 */ /* 0x000ea4000c1e1900 */
[----:B--2---:R-:W-:Y:S02]  /*2370*/  IADD3 R12, -R6, R0, RZ ;  /* 0x00000000060c7210 */ /* 0x004fe40007ffe1ff */
.L_x_209:
[----:B------:R-:W2:Y:S04]  /*2380*/  LDL R14, [R1+0x58] ;  /* 0x00005800010e7983 */ /* 0x000ea80000100800 */
[----:B-1----:R1:W3:Y:S04]  /*2390*/  @P6 LDG.E R4, [R2.64] ;  /* 0x0000000802046981 */ /* 0x0022e8000c1e1900 */
[----:B------:R1:W3:Y:S01]  /*23a0*/  @P6 LDG.E R0, [R2.64+0x4] ;  /* 0x0000040802006981 */ /* 0x0002e2000c1e1900 */
[----:B------:R-:W-:Y:S01]  /*23b0*/  ISETP.NE.U32.AND P0, PT, RZ, c[0x0][0x378], PT ;  /* 0x0000de00ff007a0c */ /* 0x000fe20003f05070 */
[----:B-----5:R-:W-:-:S03]  /*23c0*/  IMAD.MOV.U32 R131, RZ, RZ, R12 ;  /* 0x000000ffff837224 */ /* 0x020fc600078e000c */
[----:B------:R-:W-:-:S13]  /*23d0*/  ISETP.NE.AND.EX P1, PT, RZ, c[0x0][0x37c], PT, P0 ;  /* 0x0000df00ff007a0c */ /* 0x000fda0003f25300 */
[----:B-1----:R-:W-:-:S04]  /*23e0*/  @P1 IADD3 R2, P0, R19, c[0x0][0x378], RZ ;  /* 0x0000de0013021a10 */ /* 0x002fc80007f1e0ff */
[----:B------:R-:W-:-:S05]  /*23f0*/  @P1 IADD3.X R3, R18, c[0x0][0x37c], RZ, P0, !PT ;  /* 0x0000df0012031a10 */ /* 0x000fca00007fe4ff */
[----:B------:R1:W5:Y:S01]  /*2400*/  @P1 LDG.E R131, [R2.64] ;  /* 0x0000000802831981 */ /* 0x000362000c1e1900 */
[----:B------:R-:W-:Y:S01]  /*2410*/  IMAD.IADD R6, R12, 0x1, -R10 ;  /* 0x000000010c067824 */ /* 0x000fe200078e0a0a */
[----:B------:R-:W-:Y:S01]  /*2420*/  BSSY B0, `(.L_x_210) ;  /* 0x0000031000007945 */ /* 0x000fe20003800000 */
[----:B-1----:R-:W-:Y:S01]  /*2430*/  IMAD.MOV.U32 R2, RZ, RZ, c[0x0][0x228] ;  /* 0x00008a00ff027624 */ /* 0x002fe200078e00ff */
[----:B--2---:R-:W-:-:S04]  /*2440*/  LOP3.LUT R3, R14, 0xff000000, RZ, 0xc0, !PT ;  /* 0xff0000000e037812 */ /* 0x004fc800078ec0ff */
[----:B------:R-:W-:Y:S01]  /*2450*/  SHF.R.U32.HI R3, RZ, 0x8, R3 ;  /* 0x00000008ff037819 */ /* 0x000fe20000011603 */
[----:B---3--:R-:W-:Y:S01]  /*2460*/  @P6 IMAD.IADD R2, R0, 0x1, -R4 ;  /* 0x0000000100026824 */ /* 0x008fe200078e0a04 */
[----:B------:R-:W-:-:S03]  /*2470*/  LOP3.LUT R4, R14, 0xff0000, RZ, 0xc0, !PT ;  /* 0x00ff00000e047812 */ /* 0x000fc600078ec0ff */
[----:B------:R-:W-:Y:S01]  /*2480*/  IMAD.IADD R138, R6, 0x1, R2 ;  /* 0x00000001068a7824 */ /* 0x000fe200078e0202 */
[----:B------:R-:W-:-:S04]  /*2490*/  LEA.HI R3, R4, R3, RZ, 0x10 ;  /* 0x0000000304037211 */ /* 0x000fc800078f80ff */
[----:B------:R-:W-:Y:S02]  /*24a0*/  SHF.R.U32.HI R5, RZ, 0x10, R3 ;  /* 0x00000010ff057819 */ /* 0x000fe40000011603 */
[----:B------:R-:W-:Y:S02]  /*24b0*/  LOP3.LUT R20, R3, 0xff, RZ, 0xc0, !PT ;  /* 0x000000ff03147812 */ /* 0x000fe400078ec0ff */
[C---:B------:R-:W-:Y:S01]  /*24c0*/  IADD3 R0, R138.reuse, 0x2f, RZ ;  /* 0x0000002f8a007810 */ /* 0x040fe20007ffe0ff */
[----:B------:R1:W-:Y:S01]  /*24d0*/  STL [R1+0xa4], R5 ;  /* 0x0000a40501007387 */ /* 0x0003e20000100800 */
[----:B------:R-:W-:Y:S02]  /*24e0*/  ISETP.GE.AND P0, PT, R138, 0x1, PT ;  /* 0x000000018a00780c */ /* 0x000fe40003f06270 */
[----:B------:R-:W-:Y:S01]  /*24f0*/  ISETP.NE.AND P1, PT, R5, RZ, PT ;  /* 0x000000ff0500720c */ /* 0x000fe20003f25270 */
[----:B------:R1:W-:Y:S01]  /*2500*/  STL [R1+0xa8], R20 ;  /* 0x0000a81401007387 */ /* 0x0003e20000100800 */
[----:B------:R-:W-:-:S02]  /*2510*/  IMAD.HI R0, R0, 0x2aaaaaab, RZ ;  /* 0x2aaaaaab00007827 */ /* 0x000fc400078e02ff */
[----:B------:R-:W-:-:S03]  /*2520*/  SEL R130, R5, c[0x0][0x338], P1 ;  /* 0x0000ce0005827a07 */ /* 0x000fc60000800000 */
[----:B------:R-:W-:-:S04]  /*2530*/  SHF.R.U32.HI R4, RZ, 0x1f, R0 ;  /* 0x0000001fff047819 */ /* 0x000fc80000011600 */
[----:B------:R-:W-:Y:S01]  /*2540*/  LEA.HI.SX32 R139, R0, R4, 0x1d ;  /* 0x00000004008b7211 */ /* 0x000fe200078feaff */
[----:B------:R-:W-:Y:S01]  /*2550*/  IMAD.MOV.U32 R0, RZ, RZ, RZ ;  /* 0x000000ffff007224 */ /* 0x000fe200078e00ff */
[----:B------:R-:W-:Y:S05]  /*2560*/  @!P0 BRA `(.L_x_211) ;  /* 0x000001c000008947 */ /* 0x000fea0003800000 */
        /* <DEDUP_REMOVED lines=11> */
[----:B------:R-:W-:Y:S02]  /*2620*/  IMAD.MOV.U32 R4, RZ, RZ, RZ ;  /* 0x000000ffff047224 */ /* 0x000fe400078e00ff */
        /* <DEDUP_REMOVED lines=16> */
.L_x_211:
[----:B------:R-:W-:Y:S05]  /*2730*/  BSYNC B0 ;  /* 0x0000000000007941 */ /* 0x000fea0003800000 */
.L_x_210:
[----:B------:R-:W-:-:S04]  /*2740*/  IMAD R3, R20, R0, RZ ;  /* 0x0000000014037224 */ /* 0x000fc800078e02ff */
[C---:B------:R-:W-:Y:S02]  /*2750*/  IMAD.IADD R0, R3.reuse, 0x1, R0 ;  /* 0x0000000103007824 */ /* 0x040fe400078e0200 */
[----:B------:R-:W-:-:S03]  /*2760*/  IMAD R3, R3, 0x30, -R6 ;  /* 0x0000003003037824 */ /* 0x000fc600078e0a06 */
[----:B------:R-:W-:Y:S02]  /*2770*/  IMNMX R0, R139, R0, PT ;  /* 0x000000008b007217 */ /* 0x000fe40003800200 */
[----:B------:R-:W-:-:S03]  /*2780*/  IMNMX R3, RZ, R3, !PT ;  /* 0x00000003ff037217 */ /* 0x000fc60007800200 */
[----:B------:R-:W-:Y:S02]  /*2790*/  IMAD R0, R0, 0x30, -R6 ;  /* 0x0000003000007824 */ /* 0x000fe400078e0a06 */
[----:B-1----:R-:W-:-:S03]  /*27a0*/  IMAD.WIDE.U32 R4, R3, -0x55555555, RZ ;  /* 0xaaaaaaab03047825 */ /* 0x002fc600078e00ff */
[----:B------:R-:W-:Y:S02]  /*27b0*/  IMNMX R0, R0, R2, PT ;  /* 0x0000000200007217 */ /* 0x000fe40003800200 */
[----:B------:R-:W-:Y:S02]  /*27c0*/  SHF.R.U32.HI R89, RZ, 0x5, R5 ;  /* 0x00000005ff597819 */ /* 0x000fe40000011605 */
[----:B------:R-:W-:-:S13]  /*27d0*/  ISETP.GT.AND P0, PT, R0, R3, PT ;  /* 0x000000030000720c */ /* 0x000fda0003f04270 */
[----:B------:R-:W-:Y:S01]  /*27e0*/  @P0 IADD3 R3, R0, 0x2f, RZ ;  /* 0x0000002f00030810 */ /* 0x000fe20007ffe0ff */
[----:B------:R-:W-:-:S04]  /*27f0*/  IMAD.MOV.U32 R0, RZ, RZ, R89 ;  /* 0x000000ffff007224 */ /* 0x000fc800078e0059 */
[----:B------:R-:W-:-:S05]  /*2800*/  @P0 IMAD.HI R3, R3, 0x2aaaaaab, RZ ;  /* 0x2aaaaaab03030827 */ /* 0x000fca00078e02ff */
[----:B------:R-:W-:-:S04]  /*2810*/  @P0 SHF.R.U32.HI R4, RZ, 0x1f, R3 ;  /* 0x0000001fff040819 */ /* 0x000fc80000011603 */
[----:B------:R-:W-:-:S04]  /*2820*/  @P0 LEA.HI.SX32 R0, R3, R4, 0x1d ;  /* 0x0000000403000211 */ /* 0x000fc800078feaff */
[----:B------:R-:W-:-:S13]  /*2830*/  ISETP.GT.AND P0, PT, R0, R89, PT ;  /* 0x000000590000720c */ /* 0x000fda0003f04270 */
[----:B------:R-:W-:Y:S05]  /*2840*/  @!P0 BRA `(.L_x_212) ;  /* 0x0000537000008947 */ /* 0x000fea0003800000 */
[----:B------:R-:W-:Y:S01]  /*2850*/  SHF.R.S32.HI R3, RZ, 0x1f, R13 ;  /* 0x0000001fff037819 */ /* 0x000fe2000001140d */
[----:B------:R-:W-:Y:S01]  /*2860*/  IMAD.MOV.U32 R132, RZ, RZ, 0x30 ;  /* 0x00000030ff847424 */ /* 0x000fe200078e00ff */
[C---:B------:R-:W-:Y:S01]  /*2870*/  IADD3 R90, P0, R247.reuse, R13, RZ ;  /* 0x0000000df75a7210 */ /* 0x040fe20007f1e0ff */
[----:B------:R-:W-:Y:S01]  /*2880*/  IMAD.MOV.U32 R142, RZ, RZ, c[0x0][0x238] ;  /* 0x00008e00ff8e7624 */ /* 0x000fe200078e00ff */
[----:B------:R-:W-:Y:S01]  /*2890*/  IADD3 R35, R0, -0x1, RZ ;  /* 0xffffffff00237810 */ /* 0x000fe20007ffe0ff */
[----:B------:R-:W-:Y:S01]  /*28a0*/  IMAD R143, R132, c[0x0][0x23c], RZ ;  /* 0x00008f00848f7a24 */ /* 0x000fe200078e02ff */
[----:B------:R-:W-:Y:S01]  /*28b0*/  LEA.HI.X.SX32 R91, R247, R3, 0x1, P0 ;  /* 0x00000003f75b7211 */ /* 0x000fe200000f0eff */
[----:B------:R-:W-:Y:S01]  /*28c0*/  IMAD.WIDE.U32 R4, R90, c[0x0][0x238], R228 ;  /* 0x00008e005a047a25 */ /* 0x000fe200078e00e4 */
[----:B------:R-:W-:Y:S02]  /*28d0*/  SEL R13, R16, RZ, !P6 ;  /* 0x000000ff100d7207 */ /* 0x000fe40007000000 */
[----:B------:R-:W-:Y:S01]  /*28e0*/  LOP3.LUT R26, R14, 0xffff, RZ, 0xc0, !PT ;  /* 0x0000ffff0e1a7812 */ /* 0x000fe200078ec0ff */
[----:B------:R-:W-:Y:S01]  /*28f0*/  IMAD R3, R91, c[0x0][0x238], RZ ;  /* 0x00008e005b037a24 */ /* 0x000fe200078e02ff */
[----:B------:R-:W-:Y:S01]  /*2900*/  SEL R14, R17, RZ, !P6 ;  /* 0x000000ff110e7207 */ /* 0x000fe20007000000 */
[----:B------:R-:W-:Y:S01]  /*2910*/  IMAD R0, R13, c[0x0][0x248], RZ ;  /* 0x000092000d007a24 */ /* 0x000fe200078e02ff */
[----:B------:R-:W-:Y:S01]  /*2920*/  ISETP.NE.U32.AND P4, PT, RZ, c[0x0][0x340], PT ;  /* 0x0000d000ff007a0c */ /* 0x000fe20003f85070 */
[----:B------:R-:W-:Y:S01]  /*2930*/  IMAD R3, R90, c[0x0][0x23c], R3 ;  /* 0x00008f005a037a24 */ /* 0x000fe200078e0203 */
[----:B------:R-:W-:Y:S01]  /*2940*/  LOP3.LUT R241, R241, 0xfffffffb, RZ, 0xc0, !PT ;  /* 0xfffffffbf1f17812 */ /* 0x000fe200078ec0ff */
[----:B------:R-:W-:Y:S01]  /*2950*/  IMAD R6, R14, c[0x0][0x24c], R0 ;  /* 0x000093000e067a24 */ /* 0x000fe200078e0200 */
[----:B------:R-:W-:Y:S01]  /*2960*/  ISETP.NE.AND.EX P4, PT, RZ, c[0x0][0x344], PT, P4 ;  /* 0x0000d100ff007a0c */ /* 0x000fe20003f85340 */
[----:B------:R-:W-:Y:S01]  /*2970*/  IMAD.IADD R5, R5, 0x1, R3 ;  /* 0x0000000105057824 */ /* 0x000fe200078e0203 */
[----:B------:R-:W-:Y:S01]  /*2980*/  ISETP.GE.AND P6, PT, R238, c[0x0][0x1d4], PT ;  /* 0x00007500ee007a0c */ /* 0x000fe20003fc6270 */
[----:B------:R-:W-:Y:S01]  /*2990*/  IMAD R3, R35, -0x30, R2 ;  /* 0xffffffd023037824 */ /* 0x000fe200078e0202 */
[----:B------:R-:W-:Y:S01]  /*29a0*/  ISETP.GE.AND P5, PT, R230, c[0x0][0x1d4], PT ;  /* 0x00007500e6007a0c */ /* 0x000fe20003fa6270 */
[----:B------:R-:W-:-:S03]  /*29b0*/  IMAD.WIDE.U32 R4, R26, c[0x0][0x240], R4 ;  /* 0x000090001a047a25 */ /* 0x000fc600078e0004 */
[----:B------:R-:W-:Y:S01]  /*29c0*/  IMNMX R3, R3, 0x30, PT ;  /* 0x0000003003037817 */ /* 0x000fe20003800200 */
[----:B------:R-:W-:-:S04]  /*29d0*/  IMAD.WIDE.U32 R136, R132, c[0x0][0x238], RZ ;  /* 0x00008e0084887a25 */ /* 0x000fc800078e00ff */
[----:B------:R-:W-:Y:S02]  /*29e0*/  IMAD.IADD R0, R3, 0x1, -R247 ;  /* 0x0000000103007824 */ /* 0x000fe400078e0af7 */
[----:B------:R-:W-:Y:S02]  /*29f0*/  IMAD R5, R26, c[0x0][0x244], R5 ;  /* 0x000091001a057a24 */ /* 0x000fe400078e0205 */
[----:B------:R-:W-:Y:S01]  /*2a00*/  IMAD.IADD R143, R137, 0x1, R143 ;  /* 0x00000001898f7824 */ /* 0x000fe200078e028f */
[----:B------:R-:W-:Y:S01]  /*2a10*/  ISETP.GE.AND P1, PT, R0, 0x1, PT ;  /* 0x000000010000780c */ /* 0x000fe20003f26270 */
[----:B------:R-:W-:Y:S01]  /*2a20*/  IMAD.WIDE.U32 R94, R14, c[0x0][0x248], R4 ;  /* 0x000092000e5e7a25 */ /* 0x000fe200078e0004 */
[----:B------:R-:W-:Y:S02]  /*2a30*/  SHF.R.S32.HI R4, RZ, 0x1f, R35 ;  /* 0x0000001fff047819 */ /* 0x000fe40000011423 */
[----:B------:R-:W-:Y:S01]  /*2a40*/  ISETP.GT.AND P0, PT, R0, 0x20, PT ;  /* 0x000000200000780c */ /* 0x000fe20003f04270 */
[----:B------:R-:W-:-:S02]  /*2a50*/  IMAD R3, R143, R35, RZ ;  /* 0x000000238f037224 */ /* 0x000fc400078e02ff */
[----:B------:R-:W-:Y:S02]  /*2a60*/  IMAD.IADD R93, R95, 0x1, R6 ;  /* 0x000000015f5d7824 */ /* 0x000fe400078e0206 */
[----:B------:R-:W-:Y:S02]  /*2a70*/  IMAD.MOV.U32 R92, RZ, RZ, R94 ;  /* 0x000000ffff5c7224 */ /* 0x000fe400078e005e */
[-C--:B------:R-:W-:Y:S02]  /*2a80*/  IMAD R3, R4, R136.reuse, R3 ;  /* 0x0000008804037224 */ /* 0x080fe400078e0203 */
[----:B------:R-:W-:-:S04]  /*2a90*/  IMAD.WIDE.U32 R4, R35, R136, R92 ;  /* 0x0000008823047225 */ /* 0x000fc800078e005c */
[----:B------:R-:W-:Y:S01]  /*2aa0*/  IMAD.IADD R0, R5, 0x1, R3 ;  /* 0x0000000105007824 */ /* 0x000fe200078e0203 */
[----:B------:R-:W-:Y:S01]  /*2ab0*/  @P1 LEA R8, P2, R4, c[0x0][0x220], 0x1 ;  /* 0x0000880004081a11 */ /* 0x000fe200078408ff */
[----:B------:R-:W-:Y:S02]  /*2ac0*/  IMAD.MOV.U32 R6, RZ, RZ, 0x5 ;  /* 0x00000005ff067424 */ /* 0x000fe400078e00ff */
[----:B------:R-:W-:Y:S01]  /*2ad0*/  IMAD.SHL.U32 R144, R142, 0x20, RZ ;  /* 0x000000208e907824 */ /* 0x000fe200078e00ff */
[----:B------:R-:W-:Y:S02]  /*2ae0*/  @P1 LEA.HI.X R9, R4, c[0x0][0x224], R0, 0x1, P2 ;  /* 0x0000890004091a11 */ /* 0x000fe400010f0c00 */
[----:B------:R-:W-:Y:S02]  /*2af0*/  ISETP.GE.AND P2, PT, R228, c[0x0][0x1d4], PT ;  /* 0x00007500e4007a0c */ /* 0x000fe40003f46270 */
[----:B------:R-:W-:Y:S02]  /*2b00*/  SHF.L.U64.HI R142, R142, R6, c[0x0][0x23c] ;  /* 0x00008f008e8e7619 */ /* 0x000fe40000010206 */
[----:B------:R-:W-:-:S05]  /*2b10*/  @P0 IADD3 R3, P3, R144, R4, RZ ;  /* 0x0000000490030210 */ /* 0x000fca0007f7e0ff */
[----:B------:R-:W-:-:S04]  /*2b20*/  @P0 IMAD.X R0, R0, 0x1, R142, P3 ;  /* 0x0000000100000824 */ /* 0x000fc800018e068e */
[----:B------:R-:W-:Y:S02]  /*2b30*/  @P2 LOP3.LUT R241, R241, 0x4, RZ, 0xfc, !PT ;  /* 0x00000004f1f12812 */ /* 0x000fe400078efcff */
[----:B------:R-:W-:Y:S02]  /*2b40*/  @P0 LEA R4, P2, R3, c[0x0][0x220], 0x1 ;  /* 0x0000880003040a11 */ /* 0x000fe400078408ff */
[----:B------:R-:W-:Y:S02]  /*2b50*/  LOP3.LUT P3, RZ, R241, 0x4, RZ, 0xc0, !PT ;  /* 0x00000004f1ff7812 */ /* 0x000fe4000786c0ff */
[----:B------:R-:W-:Y:S01]  /*2b60*/  @P0 LEA.HI.X R5, R3, c[0x0][0x224], R0, 0x1, P2 ;  /* 0x0000890003050a11 */ /* 0x000fe200010f0c00 */
[C---:B------:R-:W-:Y:S01]  /*2b70*/  @P1 IMAD.SHL.U32 R3, R248.reuse, 0x2, RZ ;  /* 0x00000002f8031824 */ /* 0x040fe200078e00ff */
[----:B------:R-:W-:Y:S01]  /*2b80*/  @P4 IADD3 R10, P2, R19, c[0x0][0x340], RZ ;  /* 0x0000d000130a4a10 */ /* 0x000fe20007f5e0ff */
[----:B------:R-:W-:Y:S01]  /*2b90*/  @P0 IMAD.SHL.U32 R0, R248, 0x2, RZ ;  /* 0x00000002f8000824 */ /* 0x000fe200078e00ff */
[----:B------:R-:W-:-:S02]  /*2ba0*/  LOP3.LUT R241, R241, 0xfffffffd, RZ, 0xc0, !PT ;  /* 0xfffffffdf1f17812 */ /* 0x000fc400078ec0ff */
[----:B------:R-:W-:Y:S02]  /*2bb0*/  @P4 IADD3.X R11, R18, c[0x0][0x344], RZ, P2, !PT ;  /* 0x0000d100120b4a10 */ /* 0x000fe400017fe4ff */
[----:B------:R-:W-:-:S03]  /*2bc0*/  @P6 LOP3.LUT R241, R241, 0x2, RZ, 0xfc, !PT ;  /* 0x00000002f1f16812 */ /* 0x000fc600078efcff */
[----:B------:R-:W2:Y:S01]  /*2bd0*/  @P4 LDG.E R6, [R10.64] ;  /* 0x000000080a064981 */ /* 0x000ea2000c1e1900 */
[----:B------:R-:W-:-:S03]  /*2be0*/  LOP3.LUT R241, R241, 0xfffffffe, RZ, 0xc0, !PT ;  /* 0xfffffffef1f17812 */ /* 0x000fc600078ec0ff */
[----:B------:R-:W-:Y:S01]  /*2bf0*/  @!PT LDS RZ, [RZ] ;  /* 0x00000000fffff984 */ /* 0x000fe20000000800 */
[----:B------:R-:W-:Y:S01]  /*2c00*/  @!PT LDS RZ, [RZ] ;  /* 0x00000000fffff984 */ /* 0x000fe20000000800 */
[----:B------:R-:W-:Y:S01]  /*2c10*/  @!PT LDS RZ, [RZ] ;  /* 0x00000000fffff984 */ /* 0x000fe20000000800 */
[----:B------:R1:W-:Y:S01]  /*2c20*/  @P1 LDGSTS.E.BYPASS.LTC128B.128 [R3+0x3c80], [R8.64], !P3 ;  /* 0x03c8000008031fae */ /* 0x0003e2000d901d48 */
[C---:B------:R-:W-:Y:S02]  /*2c30*/  IADD3 R29, R104.reuse, 0x20, RZ ;  /* 0x00000020681d7810 */ /* 0x040fe40007ffe0ff */
[----:B------:R-:W-:Y:S01]  /*2c40*/  IADD3 R30, R104, 0x10, RZ ;  /* 0x00000010681e7810 */ /* 0x000fe20007ffe0ff */
[----:B------:R1:W-:Y:S01]  /*2c50*/  @P1 LDGSTS.E.BYPASS.LTC128B.128 [R3+0x4880], [R8.64+0x40], !P6 ;  /* 0x0488004008031fae */ /* 0x0003e2000f101d48 */
[----:B------:R-:W-:-:S03]  /*2c60*/  @P5 LOP3.LUT R241, R241, 0x1, RZ, 0xfc, !PT ;  /* 0x00000001f1f15812 */ /* 0x000fc600078efcff */
[----:B------:R1:W-:Y:S04]  /*2c70*/  @P1 LDGSTS.E.BYPASS.LTC128B.128 [R3+0x5480], [R8.64+0x80], !P5 ;  /* 0x0548008008031fae */ /* 0x0003e8000e901d48 */
[----:B------:R3:W-:Y:S04]  /*2c80*/  @P0 LDGSTS.E.BYPASS.LTC128B.128 [R0+0x4480], [R4.64], !P3 ;  /* 0x0448000004000fae */ /* 0x0007e8000d901d48 */
[----:B------:R3:W-:Y:S04]  /*2c90*/  @P0 LDGSTS.E.BYPASS.LTC128B.128 [R0+0x5080], [R4.64+0x40], !P6 ;  /* 0x0508004004000fae */ /* 0x0007e8000f101d48 */
[----:B------:R3:W-:Y:S01]  /*2ca0*/  @P0 LDGSTS.E.BYPASS.LTC128B.128 [R0+0x5c80], [R4.64+0x80], !P5 ;  /* 0x05c8008004000fae */ /* 0x0007e2000e901d48 */
[----:B------:R-:W-:-:S03]  /*2cb0*/  ISETP.GE.AND P1, PT, R104, c[0x0][0x27c], PT ;  /* 0x00009f0068007a0c */ /* 0x000fc60003f26270 */
[----:B------:R-:W0:Y:S01]  /*2cc0*/  LDGDEPBAR ;  /* 0x00000000000079af */ /* 0x000e220000000000 */
[----:B------:R-:W-:Y:S01]  /*2cd0*/  WARPSYNC 0xffffffff ;  /* 0xffffffff00007948 */ /* 0x000fe20003800000 */
[----:B------:R-:W-:Y:S02]  /*2ce0*/  SHF.R.S32.HI R115, RZ, 0x1f, R114 ;  /* 0x0000001fff737819 */ /* 0x000fe40000011472 */
[----:B------:R-:W-:Y:S02]  /*2cf0*/  ISETP.GE.AND P3, PT, R29, c[0x0][0x27c], PT ;  /* 0x00009f001d007a0c */ /* 0x000fe40003f66270 */
[----:B------:R-:W-:Y:S02]  /*2d00*/  ISETP.GE.AND P2, PT, R30, c[0x0][0x27c], PT ;  /* 0x00009f001e007a0c */ /* 0x000fe40003f46270 */
[----:B-----5:R-:W-:Y:S02]  /*2d10*/  SHF.R.S32.HI R20, RZ, 0x1f, R131 ;  /* 0x0000001fff147819 */ /* 0x020fe40000011483 */
[----:B-1----:R-:W-:Y:S01]  /*2d20*/  SHF.R.S32.HI R3, RZ, 0x1f, R112 ;  /* 0x0000001fff037819 */ /* 0x002fe20000011470 */
[----:B---3--:R-:W-:-:S04]  /*2d30*/  IMAD.MOV.U32 R0, RZ, RZ, c[0x0][0x27c] ;  /* 0x00009f00ff007624 */ /* 0x008fc800078e00ff */
[----:B------:R-:W-:Y:S01]  /*2d40*/  IMAD.SHL.U32 R67, R0, 0x2, RZ ;  /* 0x0000000200437824 */ /* 0x000fe200078e00ff */
[----:B--2---:R-:W-:Y:S01]  /*2d50*/  @P4 SHF.R.S32.HI R19, RZ, 0x1f, R6 ;  /* 0x0000001fff134819 */ /* 0x004fe20000011406 */
[----:B------:R-:W-:Y:S02]  /*2d60*/  @!P4 IMAD.MOV.U32 R6, RZ, RZ, R17 ;  /* 0x000000ffff06c224 */ /* 0x000fe400078e0011 */
[----:B------:R-:W-:Y:S02]  /*2d70*/  @!P4 IMAD.MOV.U32 R19, RZ, RZ, R16 ;  /* 0x000000ffff13c224 */ /* 0x000fe400078e0010 */
[----:B------:R-:W2:Y:S04]  /*2d80*/  LDL R23, [R1+0x4] ;  /* 0x0000040001177983 */ /* 0x000ea80000100800 */
[----:B------:R-:W3:Y:S01]  /*2d90*/  LDL R27, [R1+0x8] ;  /* 0x00000800011b7983 */ /* 0x000ee20000100800 */
[----:B------:R-:W-:Y:S01]  /*2da0*/  IMAD.WIDE.U32 R4, R26, c[0x0][0x260], R228 ;  /* 0x000098001a047a25 */ /* 0x000fe200078e00e4 */
[----:B------:R-:W-:Y:S01]  /*2db0*/  MOV R146, c[0x0][0x2b8] ;  /* 0x0000ae0000927a02 */ /* 0x000fe20000000f00 */
[----:B------:R-:W-:Y:S01]  /*2dc0*/  ULDC.U8 UR5, c[0x0][0x298] ;  /* 0x0000a60000057ab9 */ /* 0x000fe20000000000 */
[----:B------:R-:W-:Y:S01]  /*2dd0*/  MOV R145, c[0x0][0x27c] ;  /* 0x00009f0000917a02 */ /* 0x000fe20000000f00 */
[----:B------:R-:W-:Y:S01]  /*2de0*/  IMAD R8, R3, c[0x0][0x280], RZ ;  /* 0x0000a00003087a24 */ /* 0x000fe200078e02ff */
[----:B------:R-:W-:Y:S01]  /*2df0*/  ISETP.NE.AND P4, PT, R146, 0x1, PT ;  /* 0x000000019200780c */ /* 0x000fe20003f85270 */
[----:B------:R-:W-:Y:S01]  /*2e00*/  IMAD R5, R26, c[0x0][0x264], R5 ;  /* 0x000099001a057a24 */ /* 0x000fe200078e0205 */
[----:B------:R-:W-:Y:S01]  /*2e10*/  ISETP.GE.AND P0, PT, R145, 0x1, PT ;  /* 0x000000019100780c */ /* 0x000fe20003f06270 */
[----:B------:R-:W-:Y:S01]  /*2e20*/  IMAD R0, R13, c[0x0][0x268], RZ ;  /* 0x00009a000d007a24 */ /* 0x000fe200078e02ff */
[----:B------:R-:W-:Y:S01]  /*2e30*/  LOP3.LUT R241, R241, 0xffffffef, RZ, 0xc0, !PT ;  /* 0xffffffeff1f17812 */ /* 0x000fe200078ec0ff */
[----:B------:R-:W-:-:S02]  /*2e40*/  IMAD R10, R3, c[0x0][0x290], RZ ;  /* 0x0000a400030a7a24 */ /* 0x000fc400078e02ff */
[C---:B------:R-:W-:Y:S01]  /*2e50*/  IMAD R3, R112.reuse, c[0x0][0x284], R8 ;  /* 0x0000a10070037a24 */ /* 0x040fe200078e0208 */
[----:B------:R-:W-:Y:S01]  /*2e60*/  LOP3.LUT R241, R241, 0xfffffff7, RZ, 0xc0, !PT ;  /* 0xfffffff7f1f17812 */ /* 0x000fe200078ec0ff */
[----:B------:R-:W-:-:S04]  /*2e70*/  IMAD.WIDE.U32 R8, R112, c[0x0][0x280], R114 ;  /* 0x0000a00070087a25 */ /* 0x000fc800078e0072 */
[----:B------:R-:W-:Y:S01]  /*2e80*/  IMAD.WIDE.U32 R84, R14, c[0x0][0x268], R4 ;  /* 0x00009a000e547a25 */ /* 0x000fe200078e0004 */
[----:B------:R-:W-:-:S03]  /*2e90*/  @P4 LOP3.LUT R241, R241, 0x8, RZ, 0xfc, !PT ;  /* 0x00000008f1f14812 */ /* 0x000fc600078efcff */
[----:B------:R-:W-:Y:S01]  /*2ea0*/  IMAD R25, R14, c[0x0][0x26c], R0 ;  /* 0x00009b000e197a24 */ /* 0x000fe200078e0200 */
[----:B------:R-:W-:Y:S01]  /*2eb0*/  SEL R0, RZ, c[0x0][0x27c], !P1 ;  /* 0x00009f00ff007a07 */ /* 0x000fe20004800000 */
[----:B------:R-:W-:Y:S01]  /*2ec0*/  IMAD.WIDE.U32 R4, R112, c[0x0][0x290], R114 ;  /* 0x0000a40070047a25 */ /* 0x000fe200078e0072 */
[----:B------:R-:W-:Y:S02]  /*2ed0*/  @P0 LOP3.LUT R241, R241, 0x10, RZ, 0xfc, !PT ;  /* 0x00000010f1f10812 */ /* 0x000fe400078efcff */
[----:B------:R-:W-:Y:S01]  /*2ee0*/  IADD3 R0, R104, R0, RZ ;  /* 0x0000000068007210 */ /* 0x000fe20007ffe0ff */
[C---:B------:R-:W-:Y:S01]  /*2ef0*/  IMAD R18, R112.reuse, c[0x0][0x294], R10 ;  /* 0x0000a50070127a24 */ /* 0x040fe200078e020a */
[----:B------:R-:W-:Y:S01]  /*2f00*/  IADD3 R83, R85, R25, RZ ;  /* 0x0000001955537210 */ /* 0x000fe20007ffe0ff */
[----:B------:R-:W-:Y:S01]  /*2f10*/  IMAD.MOV.U32 R14, RZ, RZ, R8 ;  /* 0x000000ffff0e7224 */ /* 0x000fe200078e0008 */
[----:B------:R-:W-:Y:S01]  /*2f20*/  SEL R8, RZ, c[0x0][0x27c], !P2 ;  /* 0x00009f00ff087a07 */ /* 0x000fe20005000000 */
[----:B------:R-:W-:Y:S01]  /*2f30*/  IMAD.WIDE.U32 R10, R112, c[0x0][0x280], R104 ;  /* 0x0000a000700a7a25 */ /* 0x000fe200078e0068 */
[----:B------:R-:W-:-:S02]  /*2f40*/  IADD3 R13, R5, R18, RZ ;  /* 0x00000012050d7210 */ /* 0x000fc40007ffe0ff */
[----:B------:R-:W-:Y:S01]  /*2f50*/  SEL R5, RZ, c[0x0][0x27c], !P3 ;  /* 0x00009f00ff057a07 */ /* 0x000fe20005800000 */
[----:B------:R-:W-:Y:S01]  /*2f60*/  IMAD.IADD R129, R12, 0x1, R15 ;  /* 0x000000010c817824 */ /* 0x000fe200078e020f */
[----:B------:R-:W-:Y:S01]  /*2f70*/  MOV R12, R4 ;  /* 0x00000004000c7202 */ /* 0x000fe20000000f00 */
[----:B------:R-:W-:Y:S01]  /*2f80*/  IMAD.IADD R15, R9, 0x1, R3 ;  /* 0x00000001090f7824 */ /* 0x000fe200078e0203 */
[----:B------:R-:W-:Y:S01]  /*2f90*/  SHF.R.S32.HI R4, RZ, 0x1f, R0 ;  /* 0x0000001fff047819 */ /* 0x000fe20000011400 */
[----:B------:R-:W-:Y:S02]  /*2fa0*/  IMAD.IADD R11, R3, 0x1, R11 ;  /* 0x00000001030b7824 */ /* 0x000fe400078e020b */
[----:B------:R-:W-:Y:S01]  /*2fb0*/  IMAD.IADD R3, R30, 0x1, R8 ;  /* 0x000000011e037824 */ /* 0x000fe200078e0208 */
[----:B------:R-:W-:Y:S01]  /*2fc0*/  IADD3 R8, R29, R5, RZ ;  /* 0x000000051d087210 */ /* 0x000fe20007ffe0ff */
[----:B------:R-:W-:Y:S01]  /*2fd0*/  IMAD.WIDE.U32 R16, R112, c[0x0][0x290], R104 ;  /* 0x0000a40070107a25 */ /* 0x000fe200078e0068 */
[----:B------:R-:W-:-:S02]  /*2fe0*/  LEA.HI R5, R4, R0, RZ, 0x3 ;  /* 0x0000000004057211 */ /* 0x000fc400078f18ff */
[----:B------:R-:W-:Y:S01]  /*2ff0*/  SHF.R.S32.HI R9, RZ, 0x1f, R3 ;  /* 0x0000001fff097819 */ /* 0x000fe20000011403 */
[----:B------:R-:W-:Y:S01]  /*3000*/  IMAD R140, R132, c[0x0][0x284], RZ ;  /* 0x0000a100848c7a24 */ /* 0x000fe200078e02ff */
[----:B------:R-:W-:Y:S01]  /*3010*/  LEA.HI R22, R4, R0, RZ, 0x5 ;  /* 0x0000000004167211 */ /* 0x000fe200078f28ff */
[C---:B------:R-:W-:Y:S01]  /*3020*/  IMAD R141, R132.reuse, c[0x0][0x294], RZ ;  /* 0x0000a500848d7a24 */ /* 0x040fe200078e02ff */
[----:B------:R-:W-:Y:S01]  /*3030*/  SHF.R.S32.HI R0, RZ, 0x1f, R8 ;  /* 0x0000001fff007819 */ /* 0x000fe20000011408 */
[----:B------:R-:W-:Y:S01]  /*3040*/  IMAD.WIDE.U32 R134, R132, c[0x0][0x280], RZ ;  /* 0x0000a00084867a25 */ /* 0x000fe200078e00ff */
[CC--:B------:R-:W-:Y:S02]  /*3050*/  LEA.HI R4, R9.reuse, R3.reuse, RZ, 0x3 ;  /* 0x0000000309047211 */ /* 0x0c0fe400078f18ff */
[----:B------:R-:W-:Y:S01]  /*3060*/  LEA.HI R21, R9, R3, RZ, 0x5 ;  /* 0x0000000309157211 */ /* 0x000fe200078f28ff */
[----:B------:R-:W-:Y:S01]  /*3070*/  IMAD.IADD R9, R18, 0x1, R17 ;  /* 0x0000000112097824 */ /* 0x000fe200078e0211 */
[-C--:B------:R-:W-:Y:S01]  /*3080*/  LEA.HI R3, R0, R8.reuse, RZ, 0x3 ;  /* 0x0000000800037211 */ /* 0x080fe200078f18ff */
[----:B------:R-:W-:Y:S01]  /*3090*/  IMAD.WIDE.U32 R110, R6, c[0x0][0x2b0], RZ ;  /* 0x0000ac00066e7a25 */ /* 0x000fe200078e00ff */
[----:B------:R-:W-:-:S02]  /*30a0*/  LEA.HI R0, R0, R8, RZ, 0x5 ;  /* 0x0000000800007211 */ /* 0x000fc400078f28ff */
[----:B------:R-:W-:Y:S01]  /*30b0*/  SHF.R.S32.HI R22, RZ, 0x5, R22 ;  /* 0x00000005ff167819 */ /* 0x000fe20000011416 */
[----:B------:R-:W-:Y:S01]  /*30c0*/  IMAD.WIDE.U32 R132, R132, c[0x0][0x290], RZ ;  /* 0x0000a40084847a25 */ /* 0x000fe200078e00ff */
[----:B------:R-:W-:Y:S02]  /*30d0*/  SHF.R.S32.HI R18, RZ, 0x5, R21 ;  /* 0x00000005ff127819 */ /* 0x000fe40000011415 */
[----:B------:R-:W-:Y:S01]  /*30e0*/  SHF.R.S32.HI R0, RZ, 0x5, R0 ;  /* 0x00000005ff007819 */ /* 0x000fe20000011400 */
[--C-:B------:R-:W-:Y:S01]  /*30f0*/  IMAD R24, R22, 0x600, R7.reuse ;  /* 0x0000060016187824 */ /* 0x100fe200078e0207 */
[----:B------:R-:W-:Y:S01]  /*3100*/  LOP3.LUT R88, R5, 0xfffffff8, RZ, 0xc0, !PT ;  /* 0xfffffff805587812 */ /* 0x000fe200078ec0ff */
[----:B------:R-:W-:Y:S01]  /*3110*/  IMAD R21, R18, 0x600, R7 ;  /* 0x0000060012157824 */ /* 0x000fe200078e0207 */
[----:B------:R-:W-:Y:S01]  /*3120*/  LOP3.LUT R87, R4, 0xfffffff8, RZ, 0xc0, !PT ;  /* 0xfffffff804577812 */ /* 0x000fe200078ec0ff */
[----:B------:R-:W-:Y:S01]  /*3130*/  IMAD.WIDE.U32 R98, R131, c[0x0][0x280], R10 ;  /* 0x0000a00083627a25 */ /* 0x000fe200078e000a */
[----:B------:R-:W-:-:S02]  /*3140*/  LOP3.LUT R86, R3, 0xfffffff8, RZ, 0xc0, !PT ;  /* 0xfffffff803567812 */ /* 0x000fc400078ec0ff */
[----:B------:R-:W-:Y:S01]  /*3150*/  IADD3 R141, R133, R141, RZ ;  /* 0x0000008d858d7210 */ /* 0x000fe20007ffe0ff */
[C---:B------:R-:W-:Y:S01]  /*3160*/  IMAD.WIDE.U32 R108, R26.reuse, c[0x0][0x1e8], RZ ;  /* 0x00007a001a6c7a25 */ /* 0x040fe200078e00ff */
[----:B------:R-:W-:Y:S02]  /*3170*/  SHF.R.S32.HI R65, RZ, 0x3, R5 ;  /* 0x00000003ff417819 */ /* 0x000fe40000011405 */
[----:B------:R-:W-:Y:S01]  /*3180*/  SHF.R.S32.HI R64, RZ, 0x3, R4 ;  /* 0x00000003ff407819 */ /* 0x000fe20000011404 */
[----:B------:R-:W-:Y:S01]  /*3190*/  IMAD.WIDE.U32 R106, R26, c[0x0][0x210], RZ ;  /* 0x000084001a6a7a25 */ /* 0x000fe200078e00ff */
[----:B------:R-:W-:Y:S02]  /*31a0*/  SHF.R.S32.HI R63, RZ, 0x3, R3 ;  /* 0x00000003ff3f7819 */ /* 0x000fe40000011403 */
[----:B------:R-:W-:Y:S01]  /*31b0*/  SHF.R.S32.HI R122, RZ, 0x1f, R88 ;  /* 0x0000001fff7a7819 */ /* 0x000fe20000011458 */
[----:B------:R-:W-:Y:S01]  /*31c0*/  IMAD.WIDE.U32 R102, R131, c[0x0][0x280], R14 ;  /* 0x0000a00083667a25 */ /* 0x000fe200078e000e */
[----:B------:R-:W-:-:S02]  /*31d0*/  SHF.R.S32.HI R121, RZ, 0x1f, R87 ;  /* 0x0000001fff797819 */ /* 0x000fc40000011457 */
[----:B------:R-:W-:Y:S01]  /*31e0*/  SHF.R.S32.HI R120, RZ, 0x1f, R86 ;  /* 0x0000001fff787819 */ /* 0x000fe20000011456 */
[----:B------:R-:W-:-:S04]  /*31f0*/  IMAD.WIDE.U32 R100, R131, c[0x0][0x290], R12 ;  /* 0x0000a40083647a25 */ /* 0x000fc800078e000c */
[----:B------:R-:W-:Y:S02]  /*3200*/  IMAD.IADD R140, R135, 0x1, R140 ;  /* 0x00000001878c7824 */ /* 0x000fe400078e028c */
[C---:B------:R-:W-:Y:S02]  /*3210*/  IMAD R128, R26.reuse, c[0x0][0x1ec], R109 ;  /* 0x00007b001a807a24 */ /* 0x040fe400078e026d */
[----:B------:R-:W-:Y:S01]  /*3220*/  IMAD R127, R26, c[0x0][0x214], R107 ;  /* 0x000085001a7f7a24 */ /* 0x000fe200078e026b */
[C---:B--2---:R-:W-:Y:S02]  /*3230*/  LOP3.LUT R17, R23.reuse, 0x18, R5, 0xf8, !PT ;  /* 0x0000001817117812 */ /* 0x044fe400078ef805 */
[C---:B------:R-:W-:Y:S02]  /*3240*/  LOP3.LUT R8, R23.reuse, 0x18, R4, 0xf8, !PT ;  /* 0x0000001817087812 */ /* 0x040fe400078ef804 */
[----:B------:R-:W-:Y:S02]  /*3250*/  LOP3.LUT R23, R23, 0x18, R3, 0xf8, !PT ;  /* 0x0000001817177812 */ /* 0x000fe400078ef803 */
[-C--:B---3--:R-:W-:Y:S01]  /*3260*/  LOP3.LUT R22, R17, R27.reuse, RZ, 0x3c, !PT ;  /* 0x0000001b11167212 */ /* 0x088fe200078e3cff */
[----:B------:R-:W-:Y:S01]  /*3270*/  IMAD R17, R0, 0x600, R7 ;  /* 0x0000060000117824 */ /* 0x000fe200078e0207 */
[----:B------:R-:W-:-:S02]  /*3280*/  LOP3.LUT R18, R8, R27, RZ, 0x3c, !PT ;  /* 0x0000001b08127212 */ /* 0x000fc400078e3cff */
[----:B------:R-:W-:Y:S01]  /*3290*/  LOP3.LUT R0, R23, R27, RZ, 0x3c, !PT ;  /* 0x0000001b17007212 */ /* 0x000fe200078e3cff */
[----:B------:R-:W-:Y:S01]  /*32a0*/  IMAD.IADD R23, R24, 0x1, R22 ;  /* 0x0000000118177824 */ /* 0x000fe200078e0216 */
[----:B------:R-:W-:Y:S01]  /*32b0*/  IADD3 R22, R21, R18, RZ ;  /* 0x0000001215167210 */ /* 0x000fe20007ffe0ff */
[----:B------:R-:W-:Y:S01]  /*32c0*/  IMAD R18, R20, c[0x0][0x290], RZ ;  /* 0x0000a40014127a24 */ /* 0x000fe200078e02ff */
[----:B------:R-:W-:Y:S01]  /*32d0*/  MOV R8, R16 ;  /* 0x0000001000087202 */ /* 0x000fe20000000f00 */
[----:B------:R-:W-:Y:S01]  /*32e0*/  IMAD.IADD R21, R17, 0x1, R0 ;  /* 0x0000000111157824 */ /* 0x000fe200078e0200 */
[----:B------:R-:W-:Y:S01]  /*32f0*/  SHF.L.U32 R117, R22, 0x1, RZ ;  /* 0x0000000116757819 */ /* 0x000fe200000006ff */
[----:B------:R-:W-:Y:S02]  /*3300*/  IMAD R0, R19, c[0x0][0x2b0], RZ ;  /* 0x0000ac0013007a24 */ /* 0x000fe400078e02ff */
[----:B------:R-:W-:Y:S02]  /*3310*/  IMAD R16, R20, c[0x0][0x280], RZ ;  /* 0x0000a00014107a24 */ /* 0x000fe400078e02ff */
[----:B------:R-:W-:Y:S01]  /*3320*/  IMAD R17, R6, c[0x0][0x2b4], R0 ;  /* 0x0000ad0006117a24 */ /* 0x000fe200078e0200 */
[----:B------:R-:W-:Y:S01]  /*3330*/  LEA R0, R168, R112, 0x6 ;  /* 0x00000070a8007211 */ /* 0x000fe200078e30ff */
[----:B------:R-:W-:-:S02]  /*3340*/  IMAD R16, R131, c[0x0][0x284], R16 ;  /* 0x0000a10083107a24 */ /* 0x000fc400078e0210 */
[C---:B------:R-:W-:Y:S02]  /*3350*/  IMAD R6, R131.reuse, c[0x0][0x294], R18 ;  /* 0x0000a50083067a24 */ /* 0x040fe400078e0212 */
[----:B------:R-:W-:Y:S01]  /*3360*/  IMAD.WIDE.U32 R96, R131, c[0x0][0x290], R8 ;  /* 0x0000a40083607a25 */ /* 0x000fe200078e0008 */
[----:B------:R-:W-:-:S03]  /*3370*/  IADD3 R123, R16, R99, RZ ;  /* 0x00000063107b7210 */ /* 0x000fc60007ffe0ff */
[----:B------:R-:W-:Y:S01]  /*3380*/  IMAD.IADD R126, R111, 0x1, R17 ;  /* 0x000000016f7e7824 */ /* 0x000fe200078e0211 */
[----:B------:R-:W-:Y:S01]  /*3390*/  IADD3 R119, R6, R97, RZ ;  /* 0x0000006106777210 */ /* 0x000fe20007ffe0ff */
[----:B------:R-:W-:Y:S02]  /*33a0*/  IMAD.IADD R125, R103, 0x1, R16 ;  /* 0x00000001677d7824 */ /* 0x000fe400078e0210 */
[----:B------:R-:W-:Y:S02]  /*33b0*/  IMAD.IADD R124, R101, 0x1, R6 ;  /* 0x00000001657c7824 */ /* 0x000fe400078e0206 */
[----:B------:R-:W-:Y:S02]  /*33c0*/  IMAD.SHL.U32 R118, R23, 0x2, RZ ;  /* 0x0000000217767824 */ /* 0x000fe400078e00ff */
[----:B------:R-:W-:Y:S01]  /*33d0*/  IMAD.SHL.U32 R116, R21, 0x2, RZ ;  /* 0x0000000215747824 */ /* 0x000fe200078e00ff */
[----:B------:R-:W-:Y:S06]  /*33e0*/  BAR.SYNC.DEFER_BLOCKING 0x0 ;  /* 0x0000000000007b1d */ /* 0x000fec0000010000 */
.L_x_239:
[----:B-1----:R-:W-:Y:S01]  /*33f0*/  IMAD R3, R35, 0x30, R0 ;  /* 0x0000003023037824 */ /* 0x002fe200078e0200 */
[----:B------:R-:W-:Y:S01]  /*3400*/  ISETP.NE.AND P4, PT, R146, 0x1, PT ;  /* 0x000000019200780c */ /* 0x000fe20003f85270 */
[----:B------:R-:W-:Y:S01]  /*3410*/  IMAD.MOV.U32 R79, RZ, RZ, RZ ;  /* 0x000000ffff4f7224 */ /* 0x000fe200078e00ff */
[----:B------:R-:W-:Y:S04]  /*3420*/  DEPBAR.LE SB0, 0x0 ;  /* 0x000080000000791a */ /* 0x000fe80000000000 */
[----:B--2---:R-:W-:Y:S01]  /*3430*/  IMAD.IADD R4, R129, 0x1, R3 ;  /* 0x0000000181047824 */ /* 0x004fe200078e0203 */
[----:B------:R-:W-:Y:S01]  /*3440*/  ISETP.GE.AND P0, PT, R3, R2, PT ;  /* 0x000000020300720c */ /* 0x000fe20003f06270 */
[----:B------:R-:W-:Y:S01]  /*3450*/  WARPSYNC 0xffffffff ;  /* 0xffffffff00007948 */ /* 0x000fe20003800000 */
[----:B------:R-:W-:Y:S01]  /*3460*/  ISETP.GE.AND P5, PT, R145, 0x1, PT ;  /* 0x000000019100780c */ /* 0x000fe20003fa6270 */
[--C-:B------:R-:W-:Y:S01]  /*3470*/  IMAD.MOV.U32 R3, RZ, RZ, R4.reuse ;  /* 0x000000ffff037224 */ /* 0x100fe200078e0004 */
[----:B------:R-:W-:Y:S01]  /*3480*/  ISETP.GT.OR P0, PT, R0, 0x2f, P0 ;  /* 0x0000002f0000780c */ /* 0x000fe20000704670 */
[----:B------:R-:W-:Y:S01]  /*3490*/  BSSY B1, `(.L_x_213) ;  /* 0x00003e0000017945 */ /* 0x000fe20003800000 */
[----:B---3--:R-:W-:Y:S05]  /*34a0*/  @P4 IMAD.HI.U32 R5, R4, c[0x0][0x2bc], RZ ;  /* 0x0000af0004054a27 */ /* 0x008fea00078e00ff */
[----:B------:R-:W-:Y:S06]  /*34b0*/  @P4 SHF.R.U32.HI R3, RZ, c[0x0][0x2c0], R5 ;  /* 0x0000b000ff034a19 */ /* 0x000fec0000011605 */
[C---:B------:R-:W-:Y:S04]  /*34c0*/  @!P0 IADD3 R5, P4, R3.reuse, R110, RZ ;  /* 0x0000006e03058210 */ /* 0x040fe80007f9e0ff */
[----:B------:R-:W-:Y:S01]  /*34d0*/  @!P0 LEA.HI.X.SX32 R6, R3, R126, 0x1, P4 ;  /* 0x0000007e03068211 */ /* 0x000fe200020f0eff */
[----:B------:R-:W-:Y:S01]  /*34e0*/  IMAD.MOV R3, RZ, RZ, -R3 ;  /* 0x000000ffff037224 */ /* 0x000fe200078e0a03 */
[----:B------:R-:W-:Y:S03]  /*34f0*/  @!P0 LEA R8, P4, R5, c[0x0][0x2a0], 0x2 ;  /* 0x0000a80005088a11 */ /* 0x000fe600078810ff */
[----:B------:R-:W-:Y:S01]  /*3500*/  IMAD R80, R3, c[0x0][0x2b8], R4 ;  /* 0x0000ae0003507a24 */ /* 0x000fe200078e0204 */
[----:B------:R-:W-:Y:S03]  /*3510*/  @!P0 LEA.HI.X R9, R5, c[0x0][0x2a4], R6, 0x2, P4 ;  /* 0x0000a90005098a11 */ /* 0x000fe600020f1406 */
[C---:B------:R-:W-:Y:S01]  /*3520*/  IMAD.WIDE.U32 R4, R80.reuse, c[0x0][0x1e0], RZ ;  /* 0x0000780050047a25 */ /* 0x040fe200078e00ff */
[----:B------:R-:W-:Y:S01]  /*3530*/  SHF.R.S32.HI R81, RZ, 0x1f, R80 ;  /* 0x0000001fff517819 */ /* 0x000fe20000011450 */
[----:B------:R-:W2:Y:S04]  /*3540*/  @!P0 LDG.E R79, [R8.64] ;  /* 0x00000008084f8981 */ /* 0x000ea8000c1e1900 */
[----:B------:R-:W-:Y:S01]  /*3550*/  IMAD R3, R81, c[0x0][0x1e0], RZ ;  /* 0x0000780051037a24 */ /* 0x000fe200078e02ff */
[----:B------:R-:W-:Y:S03]  /*3560*/  BAR.SYNC.DEFER_BLOCKING 0x0 ;  /* 0x0000000000007b1d */ /* 0x000fe60000010000 */
[----:B------:R-:W-:Y:S04]  /*3570*/  IMAD R3, R80, c[0x0][0x1e4], R3 ;  /* 0x0000790050037a24 */ /* 0x000fe800078e0203 */
        /* <DEDUP_REMOVED lines=8> */
[----:B------:R-:W-:Y:S01]  /*3600*/  LEA.HI.X R28, R3, c[0x0][0x1cc], R4, 0x1, P0 ;  /* 0x00007300031c7a11 */ /* 0x000fe200000f0c04 */
[----:B----4-:R-:W-:-:S05]  /*3610*/  @!P5 BRA `(.L_x_214) ;  /* 0x000039d00000d947 */ /* 0x010fca0003800000 */
[-C--:B------:R-:W-:Y:S01]  /*3620*/  IMAD R6, R140, R35.reuse, RZ ;  /* 0x000000238c067224 */ /* 0x080fe200078e02ff */
[----:B------:R-:W-:Y:S01]  /*3630*/  ISETP.NE.AND P0, PT, RZ, UR5, PT ;  /* 0x00000005ff007c0c */ /* 0x000fe2000bf05270 */
[-C--:B------:R-:W-:Y:S01]  /*3640*/  IMAD R5, R141, R35.reuse, RZ ;  /* 0x000000238d057224 */ /* 0x080fe200078e02ff */
[----:B------:R-:W-:Y:S01]  /*3650*/  SHF.R.S32.HI R4, RZ, 0x1f, R35 ;  /* 0x0000001fff047819 */ /* 0x000fe20000011423 */
[----:B------:R-:W-:Y:S02]  /*3660*/  IMAD R3, R35, -0x30, R2 ;  /* 0xffffffd023037824 */ /* 0x000fe400078e0202 */
[-C--:B------:R-:W-:Y:S03]  /*3670*/  IMAD.WIDE.U32 R22, R134, R35.reuse, RZ ;  /* 0x0000002386167225 */ /* 0x080fe600078e00ff */
[----:B------:R-:W-:Y:S01]  /*3680*/  IMNMX R78, R3, 0x30, PT ;  /* 0x00000030034e7817 */ /* 0x000fe20003800200 */
[C---:B------:R-:W-:Y:S02]  /*3690*/  IMAD R6, R4.reuse, R134, R6 ;  /* 0x0000008604067224 */ /* 0x040fe400078e0206 */
[----:B------:R-:W-:Y:S02]  /*36a0*/  IMAD R5, R4, R132, R5 ;  /* 0x0000008404057224 */ /* 0x000fe400078e0205 */
[----:B------:R-:W-:Y:S01]  /*36b0*/  IMAD.WIDE.U32 R50, R132, R35, RZ ;  /* 0x0000002384327225 */ /* 0x000fe200078e00ff */
[----:B------:R-:W-:Y:S04]  /*36c0*/  IADD3 R6, R23, R6, RZ ;  /* 0x0000000617067210 */ /* 0x000fe80007ffe0ff */
[----:B------:R-:W-:Y:S01]  /*36d0*/  IADD3 R34, R51, R5, RZ ;  /* 0x0000000533227210 */ /* 0x000fe20007ffe0ff */
[----:B------:R-:W-:-:S05]  /*36e0*/  @!P0 BRA `(.L_x_215) ;  /* 0x00001c8000008947 */ /* 0x000fca0003800000 */
[----:B------:R-:W-:Y:S01]  /*36f0*/  ISETP.GE.AND P4, PT, R112, R78, PT ;  /* 0x0000004e7000720c */ /* 0x000fe20003f86270 */
[----:B------:R-:W-:Y:S01]  /*3700*/  BSSY B0, `(.L_x_216) ;  /* 0x000003a000007945 */ /* 0x000fe20003800000 */
        /* <DEDUP_REMOVED lines=12> */
[----:B------:R-:W-:-:S05]  /*37d0*/  @P4 BRA `(.L_x_217) ;  /* 0x000002c000004947 */ /* 0x000fca0003800000 */
[----:B------:R-:W-:Y:S01]  /*37e0*/  IADD3 R3, P0, R102, R22, RZ ;  /* 0x0000001666037210 */ /* 0x000fe20007f1e0ff */
[----:B------:R-:W-:Y:S01]  /*37f0*/  CS2R R32, SRZ ;  /* 0x0000000000207805 */ /* 0x000fe2000001ff00 */
[----:B------:R-:W-:Y:S01]  /*3800*/  CS2R R40, SRZ ;  /* 0x0000000000287805 */ /* 0x000fe2000001ff00 */
[----:B------:R-:W-:Y:S01]  /*3810*/  CS2R R8, SRZ ;  /* 0x0000000000087805 */ /* 0x000fe2000001ff00 */
[----:B------:R-:W-:Y:S01]  /*3820*/  CS2R R42, SRZ ;  /* 0x00000000002a7805 */ /* 0x000fe2000001ff00 */
[----:B------:R-:W-:Y:S01]  /*3830*/  IMAD.X R5, R6, 0x1, R125, P0 ;  /* 0x0000000106057824 */ /* 0x000fe200000e067d */
[----:B------:R-:W-:Y:S01]  /*3840*/  IADD3 R4, P0, R100, R50, RZ ;  /* 0x0000003264047210 */ /* 0x000fe20007f1e0ff */
[----:B------:R-:W-:Y:S01]  /*3850*/  CS2R R16, SRZ ;  /* 0x0000000000107805 */ /* 0x000fe2000001ff00 */
[----:B------:R-:W-:Y:S01]  /*3860*/  CS2R R44, SRZ ;  /* 0x00000000002c7805 */ /* 0x000fe2000001ff00 */
[----:B------:R-:W-:Y:S01]  /*3870*/  CS2R R18, SRZ ;  /* 0x0000000000127805 */ /* 0x000fe2000001ff00 */
[----:B------:R-:W-:Y:S01]  /*3880*/  CS2R R46, SRZ ;  /* 0x00000000002e7805 */ /* 0x000fe2000001ff00 */
[----:B------:R-:W-:Y:S01]  /*3890*/  IMAD.X R6, R34, 0x1, R124, P0 ;  /* 0x0000000122067824 */ /* 0x000fe200000e067c */
[C---:B------:R-:W-:Y:S01]  /*38a0*/  LEA R12, P0, R3.reuse, c[0x0][0x270], 0x1 ;  /* 0x00009c00030c7a11 */ /* 0x040fe200078008ff */
[----:B------:R-:W-:Y:S01]  /*38b0*/  CS2R R20, SRZ ;  /* 0x0000000000147805 */ /* 0x000fe2000001ff00 */
[----:B------:R-:W-:Y:S01]  /*38c0*/  CS2R R48, SRZ ;  /* 0x0000000000307805 */ /* 0x000fe2000001ff00 */
[----:B------:R-:W-:Y:S01]  /*38d0*/  CS2R R24, SRZ ;  /* 0x0000000000187805 */ /* 0x000fe2000001ff00 */
[----:B------:R-:W-:Y:S02]  /*38e0*/  LEA.HI.X R13, R3, c[0x0][0x274], R5, 0x1, P0 ;  /* 0x00009d00030d7a11 */ /* 0x000fe400000f0c05 */
[C---:B------:R-:W-:Y:S04]  /*38f0*/  LEA R10, P0, R4.reuse, c[0x0][0x288], 0x1 ;  /* 0x0000a200040a7a11 */ /* 0x040fe800078008ff */
[----:B------:R-:W-:Y:S02]  /*3900*/  LEA.HI.X R11, R4, c[0x0][0x28c], R6, 0x1, P0 ;  /* 0x0000a300040b7a11 */ /* 0x000fe400000f0c06 */
[----:B------:R-:W-:Y:S01]  /*3910*/  ISETP.GE.AND P0, PT, R114, c[0x0][0x27c], PT ;  /* 0x00009f0072007a0c */ /* 0x000fe20003f06270 */
[----:B------:R-:W-:Y:S11]  /*3920*/  CS2R R4, SRZ ;  /* 0x0000000000047805 */ /* 0x000ff6000001ff00 */
[----:B------:R-:W-:Y:S01]  /*3930*/  @!UPT UIADD3 URZ, URZ, URZ, URZ ;  /* 0x0000003f3f3ff290 */ /* 0x000fe2000fffe03f */
[----:B------:R1:W5:Y:S04]  /*3940*/  @!P0 LDG.E.64 R32, [R12.64] ;  /* 0x000000080c208981 */ /* 0x000368000c1e1b00 */
[----:B------:R1:W5:Y:S01]  /*3950*/  @!P0 LDG.E.64 R4, [R10.64] ;  /* 0x000000080a048981 */ /* 0x000362000c1e1b00 */
[----:B------:R-:W-:Y:S11]  /*3960*/  ISETP.GE.AND P0, PT, R167, c[0x0][0x27c], PT ;  /* 0x00009f00a7007a0c */ /* 0x000ff60003f06270 */
[----:B------:R-:W-:Y:S02]  /*3970*/  @!UPT UIADD3 URZ, URZ, URZ, URZ ;  /* 0x0000003f3f3ff290 */ /* 0x000fe4000fffe03f */
[----:B------:R1:W5:Y:S04]  /*3980*/  @!P0 LDG.E.64 R40, [R12.64+0x10] ;  /* 0x000010080c288981 */ /* 0x000368000c1e1b00 */
[----:B------:R1:W5:Y:S01]  /*3990*/  @!P0 LDG.E.64 R8, [R10.64+0x10] ;  /* 0x000010080a088981 */ /* 0x000362000c1e1b00 */
        /* <DEDUP_REMOVED lines=15> */
[----:B------:R1:W5:Y:S02]  /*3a90*/  @!P0 LDG.E.64 R24, [R10.64+0x50] ;  /* 0x000050080a188981 */ /* 0x000364000c1e1b00 */
.L_x_217:
[----:B------:R-:W-:Y:S05]  /*3aa0*/  BSYNC B0 ;  /* 0x0000000000007941 */ /* 0x000fea0003800000 */
.L_x_216:
[----:B------:R2:W3:Y:S04]  /*3ab0*/  SHFL.IDX PT, R55, R28, RZ, 0x1e1f ;  /* 0x001e1fff1c377589 */ /* 0x0004e800000e0000 */
[----:B------:R2:W4:Y:S01]  /*3ac0*/  SHFL.IDX PT, R54, R31, RZ, 0x1e1f ;  /* 0x001e1fff1f367589 */ /* 0x00052200000e0000 */
[----:B------:R-:W-:-:S05]  /*3ad0*/  @P4 BRA `(.L_x_218) ;  /* 0x000037b000004947 */ /* 0x000fca0003800000 */
[----:B-----5:R-:W-:Y:S01]  /*3ae0*/  MOV R3, R47 ;  /* 0x0000002f00037202 */ /* 0x020fe20000000f00 */
[----:B-1----:R-:W-:Y:S01]  /*3af0*/  IMAD.MOV.U32 R11, RZ, RZ, R48 ;  /* 0x000000ffff0b7224 */ /* 0x002fe200078e0030 */
[----:B------:R-:W-:Y:S01]  /*3b00*/  ISETP.GE.AND P0, PT, R104, c[0x0][0x1d4], PT ;  /* 0x0000750068007a0c */ /* 0x000fe20003f06270 */
[----:B------:R-:W-:Y:S01]  /*3b10*/  IMAD.MOV.U32 R10, RZ, RZ, R49 ;  /* 0x000000ffff0a7224 */ /* 0x000fe200078e0031 */
[----:B------:R-:W-:Y:S01]  /*3b20*/  BSSY B0, `(.L_x_219) ;  /* 0x0000056000007945 */ /* 0x000fe20003800000 */
[----:B------:R-:W-:Y:S03]  /*3b30*/  IMAD.MOV.U32 R6, RZ, RZ, R46 ;  /* 0x000000ffff067224 */ /* 0x000fe600078e002e */
[----:B------:R-:W-:Y:S01]  /*3b40*/  PRMT R53, R11, 0x5410, R10 ;  /* 0x000054100b357816 */ /* 0x000fe2000000000a */
[----:B------:R-:W-:Y:S01]  /*3b50*/  IMAD.MOV.U32 R11, RZ, RZ, R44 ;  /* 0x000000ffff0b7224 */ /* 0x000fe200078e002c */
[----:B------:R-:W-:Y:S01]  /*3b60*/  PRMT R52, R6, 0x5410, R3 ;  /* 0x0000541006347816 */ /* 0x000fe20000000003 */
[----:B------:R-:W-:Y:S01]  /*3b70*/  IMAD.MOV.U32 R10, RZ, RZ, R45 ;  /* 0x000000ffff0a7224 */ /* 0x000fe200078e002d */
[----:B------:R-:W-:Y:S01]  /*3b80*/  MOV R6, R42 ;  /* 0x0000002a00067202 */ /* 0x000fe20000000f00 */
        /* <DEDUP_REMOVED lines=9> */
[----:B--2---:R-:W-:Y:S01]  /*3c20*/  PRMT R31, R6, 0x5410, R3 ;  /* 0x00005410061f7816 */ /* 0x004fe20000000003 */
[----:B------:R-:W-:Y:S01]  /*3c30*/  IMAD.MOV.U32 R6, RZ, RZ, R18 ;  /* 0x000000ffff067224 */ /* 0x000fe200078e0012 */
[----:B------:R-:W-:Y:S02]  /*3c40*/  MOV R11, R20 ;  /* 0x00000014000b7202 */ /* 0x000fe40000000f00 */
[----:B------:R-:W-:Y:S02]  /*3c50*/  MOV R3, R19 ;  /* 0x0000001300037202 */ /* 0x000fe40000000f00 */
[----:B------:R-:W-:Y:S01]  /*3c60*/  PRMT R28, R11, 0x5410, R10 ;  /* 0x000054100b1c7816 */ /* 0x000fe2000000000a */
[----:B------:R-:W-:Y:S01]  /*3c70*/  IMAD.MOV.U32 R11, RZ, RZ, R16 ;  /* 0x000000ffff0b7224 */ /* 0x000fe200078e0010 */
[----:B------:R-:W-:Y:S01]  /*3c80*/  PRMT R27, R6, 0x5410, R3 ;  /* 0x00005410061b7816 */ /* 0x000fe20000000003 */
[----:B------:R-:W-:Y:S01]  /*3c90*/  IMAD.MOV.U32 R10, RZ, RZ, R17 ;  /* 0x000000ffff0a7224 */ /* 0x000fe200078e0011 */
[----:B------:R-:W-:Y:S01]  /*3ca0*/  MOV R6, R8 ;  /* 0x0000000800067202 */ /* 0x000fe20000000f00 */
[----:B------:R-:W-:Y:S03]  /*3cb0*/  IMAD.MOV.U32 R3, RZ, RZ, R9 ;  /* 0x000000ffff037224 */ /* 0x000fe600078e0009 */
[----:B------:R-:W-:Y:S02]  /*3cc0*/  PRMT R26, R11, 0x5410, R10 ;  /* 0x000054100b1a7816 */ /* 0x000fe4000000000a */
[----:B------:R-:W-:Y:S01]  /*3cd0*/  PRMT R23, R6, 0x5410, R3 ;  /* 0x0000541006177816 */ /* 0x000fe20000000003 */
[----:B------:R-:W-:-:S05]  /*3ce0*/  @P0 BRA `(.L_x_220) ;  /* 0x0000039000000947 */ /* 0x000fca0003800000 */
[C---:B----4-:R-:W-:Y:S01]  /*3cf0*/  LEA R56, P0, R104.reuse, R54, 0x1 ;  /* 0x0000003668387211 */ /* 0x050fe200078008ff */
[----:B------:R-:W1:Y:S01]  /*3d00*/  LDS.128 R12, [R242+0x2400] ;  /* 0x00240000f20c7984 */ /* 0x000e620000000c00 */
[----:B------:R-:W-:Y:S01]  /*3d10*/  MOV R6, R4 ;  /* 0x0000000400067202 */ /* 0x000fe20000000f00 */
[----:B------:R-:W-:Y:S01]  /*3d20*/  IMAD.MOV.U32 R34, RZ, RZ, R32 ;  /* 0x000000ffff227224 */ /* 0x000fe200078e0020 */
[----:B---3--:R-:W-:Y:S02]  /*3d30*/  LEA.HI.X R57, R104, R55, R105, 0x1, P0 ;  /* 0x0000003768397211 */ /* 0x008fe400000f0c69 */
[----:B------:R-:W-:Y:S02]  /*3d40*/  ISETP.GE.AND P0, PT, R114, c[0x0][0x27c], PT ;  /* 0x00009f0072007a0c */ /* 0x000fe40003f06270 */
[----:B------:R-:W-:Y:S02]  /*3d50*/  MOV R22, R5 ;  /* 0x0000000500167202 */ /* 0x000fe40000000f00 */
[----:B------:R-:W-:Y:S09]  /*3d60*/  MOV R37, R33 ;  /* 0x0000002100257202 */ /* 0x000ff20000000f00 */
[--C-:B------:R-:W-:Y:S01]  /*3d70*/  @!P0 SHF.R.U64 R10, R4, 0x10, R5.reuse ;  /* 0x00000010040a8819 */ /* 0x100fe20000001205 */
[----:B------:R-:W-:Y:S01]  /*3d80*/  @!P0 HADD2.F32 R6, -RZ, R6.H0_H0 ;  /* 0x20000006ff068230 */ /* 0x000fe20000004100 */
[----:B------:R-:W-:Y:S01]  /*3d90*/  @!P0 SHF.R.U32.HI R11, RZ, 0x10, R5 ;  /* 0x00000010ff0b8819 */ /* 0x000fe20000011605 */
[----:B------:R-:W-:Y:S01]  /*3da0*/  @!P0 HADD2.F32 R22, -RZ, R22.H0_H0 ;  /* 0x20000016ff168230 */ /* 0x000fe20000004100 */
[--C-:B------:R-:W-:Y:S01]  /*3db0*/  @!P0 SHF.R.U64 R36, R32, 0x10, R33.reuse ;  /* 0x0000001020248819 */ /* 0x100fe20000001221 */
[----:B------:R-:W-:Y:S01]  /*3dc0*/  @!P0 HADD2.F32 R10, -RZ, R10.H0_H0 ;  /* 0x2000000aff0a8230 */ /* 0x000fe20000004100 */
[----:B------:R-:W-:Y:S01]  /*3dd0*/  @!P0 SHF.R.U32.HI R38, RZ, 0x10, R33 ;  /* 0x00000010ff268819 */ /* 0x000fe20000011621 */
[----:B------:R-:W-:Y:S02]  /*3de0*/  @!P0 HADD2.F32 R33, -RZ, R34.H0_H0 ;  /* 0x20000022ff218230 */ /* 0x000fe40000004100 */
[----:B------:R-:W-:Y:S02]  /*3df0*/  @!P0 HADD2.F32 R36, -RZ, R36.H0_H0 ;  /* 0x20000024ff248230 */ /* 0x000fe40000004100 */
[----:B------:R-:W-:Y:S02]  /*3e00*/  @!P0 HADD2.F32 R11, -RZ, R11.H0_H0 ;  /* 0x2000000bff0b8230 */ /* 0x000fe40000004100 */
[----:B------:R-:W-:Y:S01]  /*3e10*/  @!P0 HADD2.F32 R38, -RZ, R38.H0_H0 ;  /* 0x20000026ff268230 */ /* 0x000fe20000004100 */
[----:B-1----:R-:W-:Y:S02]  /*3e20*/  @!P0 MOV R3, R12 ;  /* 0x0000000c00038202 */ /* 0x002fe40000000f00 */
[----:B------:R-:W-:Y:S03]  /*3e30*/  @!P0 MOV R5, R13 ;  /* 0x0000000d00058202 */ /* 0x000fe60000000f00 */
[--C-:B------:R-:W-:Y:S02]  /*3e40*/  @!P0 HADD2.F32 R32, -RZ, R3.reuse.H1_H1 ;  /* 0x30000003ff208230 */ /* 0x100fe40000004100 */
[----:B------:R-:W-:Y:S02]  /*3e50*/  @!P0 HADD2.F32 R4, -RZ, R3.H0_H0 ;  /* 0x20000003ff048230 */ /* 0x000fe40000004100 */
[--C-:B------:R-:W-:Y:S01]  /*3e60*/  @!P0 HADD2.F32 R34, -RZ, R5.reuse.H1_H1 ;  /* 0x30000005ff228230 */ /* 0x100fe20000004100 */
[-C--:B------:R-:W-:Y:S01]  /*3e70*/  @!P0 FMUL.FTZ R58, R32, R6.reuse ;  /* 0x00000006203a8220 */ /* 0x080fe20000410000 */
[----:B------:R-:W-:Y:S01]  /*3e80*/  @!P0 HADD2.F32 R5, -RZ, R5.H0_H0 ;  /* 0x20000005ff058230 */ /* 0x000fe20000004100 */
[C---:B------:R-:W-:Y:S02]  /*3e90*/  @!P0 FMUL.FTZ R3, R4.reuse, R6 ;  /* 0x0000000604038220 */ /* 0x040fe40000410000 */
[----:B------:R-:W-:Y:S02]  /*3ea0*/  @!P0 FFMA.FTZ R61, R4, R33, -R58 ;  /* 0x00000021043d8223 */ /* 0x000fe4000001083a */
[-C--:B------:R-:W-:Y:S02]  /*3eb0*/  @!P0 FMUL.FTZ R58, R34, R10.reuse ;  /* 0x0000000a223a8220 */ /* 0x080fe40000410000 */
[----:B------:R-:W-:Y:S02]  /*3ec0*/  @!P0 IMAD.MOV.U32 R6, RZ, RZ, R14 ;  /* 0x000000ffff068224 */ /* 0x000fe400078e000e */
[C---:B------:R-:W-:Y:S02]  /*3ed0*/  @!P0 FMUL.FTZ R4, R5.reuse, R10 ;  /* 0x0000000a05048220 */ /* 0x040fe40000410000 */
[-C--:B------:R-:W-:Y:S01]  /*3ee0*/  @!P0 FFMA.FTZ R60, R5, R36.reuse, -R58 ;  /* 0x00000024053c8223 */ /* 0x080fe2000001083a */
[----:B------:R-:W-:Y:S01]  /*3ef0*/  @!P0 MOV R5, R15 ;  /* 0x0000000f00058202 */ /* 0x000fe20000000f00 */
[----:B------:R-:W-:Y:S01]  /*3f00*/  @!P0 FFMA.FTZ R3, R32, R33, R3 ;  /* 0x0000002120038223 */ /* 0x000fe20000010003 */
[--C-:B------:R-:W-:Y:S01]  /*3f10*/  @!P0 HADD2.F32 R32, -RZ, R6.reuse.H1_H1 ;  /* 0x30000006ff208230 */ /* 0x100fe20000004100 */
[----:B------:R-:W-:Y:S01]  /*3f20*/  @!P0 FFMA.FTZ R4, R34, R36, R4 ;  /* 0x0000002422048223 */ /* 0x000fe20000010004 */
[----:B------:R-:W-:Y:S02]  /*3f30*/  @!P0 HADD2.F32 R6, -RZ, R6.H0_H0 ;  /* 0x20000006ff068230 */ /* 0x000fe40000004100 */
[----:B------:R-:W-:Y:S01]  /*3f40*/  @!P0 HADD2.F32 R10, -RZ, R5.H0_H0 ;  /* 0x20000005ff0a8230 */ /* 0x000fe20000004100 */
[----:B------:R-:W-:Y:S01]  /*3f50*/  @!P0 FMUL.FTZ R59, R32, R22 ;  /* 0x00000016203b8220 */ /* 0x000fe20000410000 */
[----:B------:R-:W-:Y:S01]  /*3f60*/  @!P0 HADD2.F32 R33, -RZ, R37.H0_H0 ;  /* 0x20000025ff218230 */ /* 0x000fe20000004100 */
[----:B------:R-:W-:Y:S01]  /*3f70*/  @!P0 F2FP.PACK_AB R4, R4, R60 ;  /* 0x0000003c0404823e */ /* 0x000fe200000000ff */
[----:B------:R-:W-:Y:S01]  /*3f80*/  @!P0 HADD2.F32 R37, -RZ, R5.H1_H1 ;  /* 0x30000005ff258230 */ /* 0x000fe20000004100 */
[C---:B------:R-:W-:Y:S02]  /*3f90*/  @!P0 FMUL.FTZ R5, R6.reuse, R22 ;  /* 0x0000001606058220 */ /* 0x040fe40000410000 */
[----:B------:R-:W-:Y:S02]  /*3fa0*/  @!P0 FFMA.FTZ R59, R6, R33, -R59 ;  /* 0x00000021063b8223 */ /* 0x000fe4000001083b */
[-C--:B------:R-:W-:Y:S02]  /*3fb0*/  @!P0 FMUL.FTZ R6, R10, R11.reuse ;  /* 0x0000000b0a068220 */ /* 0x080fe40000410000 */
[----:B------:R-:W-:Y:S02]  /*3fc0*/  @!P0 FMUL.FTZ R58, R37, R11 ;  /* 0x0000000b253a8220 */ /* 0x000fe40000410000 */
[----:B------:R-:W-:Y:S02]  /*3fd0*/  @!P0 FFMA.FTZ R5, R32, R33, R5 ;  /* 0x0000002120058223 */ /* 0x000fe40000010005 */
[-C--:B------:R-:W-:Y:S01]  /*3fe0*/  @!P0 FFMA.FTZ R58, R10, R38.reuse, -R58 ;  /* 0x000000260a3a8223 */ /* 0x080fe2000001083a */
[----:B------:R-:W-:Y:S01]  /*3ff0*/  @!P0 F2FP.PACK_AB R10, R3, R61 ;  /* 0x0000003d030a823e */ /* 0x000fe200000000ff */
[----:B------:R-:W-:Y:S01]  /*4000*/  @!P0 FFMA.FTZ R6, R37, R38, R6 ;  /* 0x0000002625068223 */ /* 0x000fe20000010006 */
[----:B------:R-:W-:Y:S01]  /*4010*/  @!P0 F2FP.PACK_AB R5, R5, R59 ;  /* 0x0000003b0505823e */ /* 0x000fe200000000ff */
[----:B------:R-:W-:Y:S01]  /*4020*/  @!P0 IMAD.MOV.U32 R13, RZ, RZ, R4 ;  /* 0x000000ffff0d8224 */ /* 0x000fe200078e0004 */
[----:B------:R-:W-:Y:S02]  /*4030*/  @!P0 MOV R12, R10 ;  /* 0x0000000a000c8202 */ /* 0x000fe40000000f00 */
[----:B------:R-:W-:Y:S02]  /*4040*/  @!P0 F2FP.PACK_AB R3, R6, R58 ;  /* 0x0000003a0603823e */ /* 0x000fe400000000ff */
[----:B------:R-:W-:Y:S02]  /*4050*/  @!P0 MOV R14, R5 ;  /* 0x00000005000e8202 */ /* 0x000fe40000000f00 */
[----:B------:R-:W-:Y:S05]  /*4060*/  @!P0 MOV R15, R3 ;  /* 0x00000003000f8202 */ /* 0x000fea0000000f00 */
[----:B------:R1:W-:Y:S02]  /*4070*/  ST.E.128 [R56.64], R12 ;  /* 0x0000000c38007985 */ /* 0x0003e4000c101d08 */
.L_x_220:
[----:B------:R-:W-:Y:S05]  /*4080*/  BSYNC B0 ;  /* 0x0000000000007941 */ /* 0x000fea0003800000 */
.L_x_219:
[----:B------:R-:W-:Y:S01]  /*4090*/  ISETP.GE.AND P0, PT, R30, c[0x0][0x1d4], PT ;  /* 0x000075001e007a0c */ /* 0x000fe20003f06270 */
[----:B------:R-:W-:Y:S01]  /*40a0*/  @!UPT UIADD3 URZ, URZ, URZ, URZ ;  /* 0x0000003f3f3ff290 */ /* 0x000fe2000fffe03f */
[----:B------:R-:W-:Y:S11]  /*40b0*/  BSSY B0, `(.L_x_221) ;  /* 0x000003a000007945 */ /* 0x000ff60003800000 */
[----:B------:R-:W-:-:S05]  /*40c0*/  @P0 BRA `(.L_x_222) ;  /* 0x0000038000000947 */ /* 0x000fca0003800000 */
[----:B------:R-:W2:Y:S04]  /*40d0*/  LDL R3, [R1] ;  /* 0x0000000001037983 */ /* 0x000ea80000100800 */
[----:B-1----:R-:W1:Y:S01]  /*40e0*/  LDS.128 R12, [R243+0x2400] ;  /* 0x00240000f30c7984 */ /* 0x002e620000000c00 */
[----:B--2---:R-:W-:Y:S04]  /*40f0*/  SHF.L.U32 R3, R3, 0x3, RZ ;  /* 0x0000000303037819 */ /* 0x004fe800000006ff */
[C---:B----4-:R-:W-:Y:S04]  /*4100*/  LEA R36, P0, R3.reuse, R54, 0x1 ;  /* 0x0000003603247211 */ /* 0x050fe800078008ff */
[----:B---3--:R-:W-:Y:S02]  /*4110*/  LEA.HI.X.SX32 R37, R3, R55, 0x1, P0 ;  /* 0x0000003703257211 */ /* 0x008fe400000f0eff */
[----:B------:R-:W-:Y:S11]  /*4120*/  ISETP.GE.AND P0, PT, R167, c[0x0][0x27c], PT ;  /* 0x00009f00a7007a0c */ /* 0x000ff60003f06270 */
[----:B------:R-:W-:Y:S02]  /*4130*/  @!UPT UIADD3 URZ, URZ, URZ, URZ ;  /* 0x0000003f3f3ff290 */ /* 0x000fe4000fffe03f */
[----:B-1----:R-:W-:Y:S01]  /*4140*/  @!P0 MOV R4, R12 ;  /* 0x0000000c00048202 */ /* 0x002fe20000000f00 */
[----:B------:R-:W-:Y:S01]  /*4150*/  @!P0 HADD2.F32 R3, -RZ, R23.H0_H0 ;  /* 0x20000017ff038230 */ /* 0x000fe20000004100 */
[----:B------:R-:W-:Y:S01]  /*4160*/  @!P0 MOV R5, R13 ;  /* 0x0000000d00058202 */ /* 0x000fe20000000f00 */
[----:B------:R-:W-:Y:S01]  /*4170*/  @!P0 HADD2.F32 R10, -RZ, R39.H0_H0 ;  /* 0x20000027ff0a8230 */ /* 0x000fe20000004100 */
[----:B------:R-:W-:Y:S01]  /*4180*/  @!P0 SHF.R.U64 R6, R8, 0x10, R9 ;  /* 0x0000001008068819 */ /* 0x000fe20000001209 */
[--C-:B------:R-:W-:Y:S01]  /*4190*/  @!P0 HADD2.F32 R8, -RZ, R4.reuse.H1_H1 ;  /* 0x30000004ff088230 */ /* 0x100fe20000004100 */
[--C-:B------:R-:W-:Y:S01]  /*41a0*/  @!P0 SHF.R.U64 R22, R40, 0x10, R41.reuse ;  /* 0x0000001028168819 */ /* 0x100fe20000001229 */
[----:B------:R-:W-:Y:S01]  /*41b0*/  @!P0 HADD2.F32 R4, -RZ, R4.H0_H0 ;  /* 0x20000004ff048230 */ /* 0x000fe20000004100 */
[----:B------:R-:W-:Y:S01]  /*41c0*/  @!P0 SHF.R.U32.HI R34, RZ, 0x10, R41 ;  /* 0x00000010ff228819 */ /* 0x000fe20000011629 */
[----:B------:R-:W-:Y:S01]  /*41d0*/  @!P0 HADD2.F32 R6, -RZ, R6.H0_H0 ;  /* 0x20000006ff068230 */ /* 0x000fe20000004100 */
[-C--:B------:R-:W-:Y:S01]  /*41e0*/  @!P0 FMUL.FTZ R32, R8, R3.reuse ;  /* 0x0000000308208220 */ /* 0x080fe20000410000 */
[--C-:B------:R-:W-:Y:S01]  /*41f0*/  @!P0 HADD2.F32 R11, -RZ, R5.reuse.H1_H1 ;  /* 0x30000005ff0b8230 */ /* 0x100fe20000004100 */
[C---:B------:R-:W-:Y:S01]  /*4200*/  @!P0 FMUL.FTZ R3, R4.reuse, R3 ;  /* 0x0000000304038220 */ /* 0x040fe20000410000 */
[----:B------:R-:W-:Y:S01]  /*4210*/  @!P0 HADD2.F32 R5, -RZ, R5.H0_H0 ;  /* 0x20000005ff058230 */ /* 0x000fe20000004100 */
[-C--:B------:R-:W-:Y:S01]  /*4220*/  @!P0 FFMA.FTZ R41, R4, R10.reuse, -R32 ;  /* 0x0000000a04298223 */ /* 0x080fe20000010820 */
[----:B------:R-:W-:Y:S01]  /*4230*/  @!P0 HADD2.F32 R22, -RZ, R22.H0_H0 ;  /* 0x20000016ff168230 */ /* 0x000fe20000004100 */
[----:B------:R-:W-:Y:S01]  /*4240*/  @!P0 FFMA.FTZ R3, R8, R10, R3 ;  /* 0x0000000a08038223 */ /* 0x000fe20000010003 */
[----:B------:R-:W-:Y:S01]  /*4250*/  @!P0 HADD2.F32 R34, -RZ, R34.H0_H0 ;  /* 0x20000022ff228230 */ /* 0x000fe20000004100 */
[----:B------:R-:W-:Y:S01]  /*4260*/  @!P0 IMAD.MOV.U32 R8, RZ, RZ, R14 ;  /* 0x000000ffff088224 */ /* 0x000fe200078e000e */
[----:B------:R-:W-:Y:S01]  /*4270*/  @!P0 SHF.R.U32.HI R9, RZ, 0x10, R9 ;  /* 0x00000010ff098819 */ /* 0x000fe20000011609 */
[-C--:B------:R-:W-:Y:S02]  /*4280*/  @!P0 FMUL.FTZ R32, R11, R6.reuse ;  /* 0x000000060b208220 */ /* 0x080fe40000410000 */
[C---:B------:R-:W-:Y:S01]  /*4290*/  @!P0 FMUL.FTZ R4, R5.reuse, R6 ;  /* 0x0000000605048220 */ /* 0x040fe20000410000 */
[----:B------:R-:W-:Y:S01]  /*42a0*/  @!P0 MOV R6, R15 ;  /* 0x0000000f00068202 */ /* 0x000fe20000000f00 */
[-C--:B------:R-:W-:Y:S01]  /*42b0*/  @!P0 FFMA.FTZ R40, R5, R22.reuse, -R32 ;  /* 0x0000001605288223 */ /* 0x080fe20000010820 */
[----:B------:R-:W-:Y:S01]  /*42c0*/  @!P0 HADD2.F32 R5, -RZ, R23.H1_H1 ;  /* 0x30000017ff058230 */ /* 0x000fe20000004100 */
[----:B------:R-:W-:Y:S01]  /*42d0*/  @!P0 FFMA.FTZ R4, R11, R22, R4 ;  /* 0x000000160b048223 */ /* 0x000fe20000010004 */
[--C-:B------:R-:W-:Y:S02]  /*42e0*/  @!P0 HADD2.F32 R23, -RZ, R8.reuse.H1_H1 ;  /* 0x30000008ff178230 */ /* 0x100fe40000004100 */
[----:B------:R-:W-:Y:S02]  /*42f0*/  @!P0 HADD2.F32 R10, -RZ, R9.H0_H0 ;  /* 0x20000009ff0a8230 */ /* 0x000fe40000004100 */
[----:B------:R-:W-:Y:S01]  /*4300*/  @!P0 HADD2.F32 R9, -RZ, R8.H0_H0 ;  /* 0x20000008ff098230 */ /* 0x000fe20000004100 */
[----:B------:R-:W-:Y:S01]  /*4310*/  @!P0 F2FP.PACK_AB R4, R4, R40 ;  /* 0x000000280404823e */ /* 0x000fe200000000ff */
[--C-:B------:R-:W-:Y:S02]  /*4320*/  @!P0 HADD2.F32 R8, -RZ, R6.reuse.H0_H0 ;  /* 0x20000006ff088230 */ /* 0x100fe40000004100 */
[----:B------:R-:W-:Y:S02]  /*4330*/  @!P0 HADD2.F32 R32, -RZ, R39.H1_H1 ;  /* 0x30000027ff208230 */ /* 0x000fe40000004100 */
[----:B------:R-:W-:Y:S01]  /*4340*/  @!P0 IMAD.MOV.U32 R13, RZ, RZ, R4 ;  /* 0x000000ffff0d8224 */ /* 0x000fe200078e0004 */
[----:B------:R-:W-:Y:S01]  /*4350*/  @!P0 HADD2.F32 R33, -RZ, R6.H1_H1 ;  /* 0x30000006ff218230 */ /* 0x000fe20000004100 */
[-C--:B------:R-:W-:Y:S02]  /*4360*/  @!P0 FMUL.FTZ R6, R23, R5.reuse ;  /* 0x0000000517068220 */ /* 0x080fe40000410000 */
[C---:B------:R-:W-:Y:S02]  /*4370*/  @!P0 FMUL.FTZ R5, R9.reuse, R5 ;  /* 0x0000000509058220 */ /* 0x040fe40000410000 */
[----:B------:R-:W-:Y:S02]  /*4380*/  @!P0 FFMA.FTZ R9, R9, R32, -R6 ;  /* 0x0000002009098223 */ /* 0x000fe40000010806 */
[CC--:B------:R-:W-:Y:S02]  /*4390*/  @!P0 FMUL.FTZ R6, R8.reuse, R10.reuse ;  /* 0x0000000a08068220 */ /* 0x0c0fe40000410000 */
[----:B------:R-:W-:Y:S02]  /*43a0*/  @!P0 FMUL.FTZ R38, R33, R10 ;  /* 0x0000000a21268220 */ /* 0x000fe40000410000 */
[----:B------:R-:W-:Y:S02]  /*43b0*/  @!P0 FFMA.FTZ R5, R23, R32, R5 ;  /* 0x0000002017058223 */ /* 0x000fe40000010005 */
[-C--:B------:R-:W-:Y:S01]  /*43c0*/  @!P0 FFMA.FTZ R38, R8, R34.reuse, -R38 ;  /* 0x0000002208268223 */ /* 0x080fe20000010826 */
[----:B------:R-:W-:Y:S01]  /*43d0*/  @!P0 F2FP.PACK_AB R8, R3, R41 ;  /* 0x000000290308823e */ /* 0x000fe200000000ff */
[----:B------:R-:W-:Y:S01]  /*43e0*/  @!P0 FFMA.FTZ R6, R33, R34, R6 ;  /* 0x0000002221068223 */ /* 0x000fe20000010006 */
[----:B------:R-:W-:Y:S02]  /*43f0*/  @!P0 F2FP.PACK_AB R5, R5, R9 ;  /* 0x000000090505823e */ /* 0x000fe400000000ff */
[----:B------:R-:W-:Y:S02]  /*4400*/  @!P0 MOV R12, R8 ;  /* 0x00000008000c8202 */ /* 0x000fe40000000f00 */
[----:B------:R-:W-:Y:S02]  /*4410*/  @!P0 F2FP.PACK_AB R3, R6, R38 ;  /* 0x000000260603823e */ /* 0x000fe400000000ff */
[----:B------:R-:W-:Y:S02]  /*4420*/  @!P0 MOV R14, R5 ;  /* 0x00000005000e8202 */ /* 0x000fe40000000f00 */
[----:B------:R-:W-:Y:S05]  /*4430*/  @!P0 MOV R15, R3 ;  /* 0x00000003000f8202 */ /* 0x000fea0000000f00 */
[----:B------:R1:W-:Y:S02]  /*4440*/  ST.E.128 [R36.64], R12 ;  /* 0x0000000c24007985 */ /* 0x0003e4000c101d08 */
.L_x_222:
[----:B------:R-:W-:Y:S05]  /*4450*/  BSYNC B0 ;  /* 0x0000000000007941 */ /* 0x000fea0003800000 */
.L_x_221:
[----:B------:R-:W-:Y:S01]  /*4460*/  ISETP.GE.AND P0, PT, R29, c[0x0][0x1d4], PT ;  /* 0x000075001d007a0c */ /* 0x000fe20003f06270 */
[----:B------:R-:W-:Y:S01]  /*4470*/  @!UPT UIADD3 URZ, URZ, URZ, URZ ;  /* 0x0000003f3f3ff290 */ /* 0x000fe2000fffe03f */
[----:B------:R-:W-:Y:S11]  /*4480*/  BSSY B0, `(.L_x_223) ;  /* 0x000003b000007945 */ /* 0x000ff60003800000 */
[----:B------:R-:W-:-:S05]  /*4490*/  @P0 BRA `(.L_x_224) ;  /* 0x0000039000000947 */ /* 0x000fca0003800000 */
[----:B---3--:R-:W-:Y:S01]  /*44a0*/  IMAD.MOV.U32 R5, RZ, RZ, R55 ;  /* 0x000000ffff057224 */ /* 0x008fe200078e0037 */
[----:B------:R-:W-:Y:S01]  /*44b0*/  SHF.L.U32 R3, R252, 0x3, RZ ;  /* 0x00000003fc037819 */ /* 0x000fe200000006ff */
[----:B------:R-:W2:Y:S01]  /*44c0*/  LDS.128 R8, [R242+0x3000] ;  /* 0x00300000f2087984 */ /* 0x000ea20000000c00 */
[----:B----4-:R-:W-:Y:S04]  /*44d0*/  MOV R4, R54 ;  /* 0x0000003600047202 */ /* 0x010fe80000000f00 */
[C---:B-1----:R-:W-:Y:S04]  /*44e0*/  LEA R36, P0, R3.reuse, R4, 0x1 ;  /* 0x0000000403247211 */ /* 0x042fe800078008ff */
[----:B------:R-:W-:Y:S02]  /*44f0*/  LEA.HI.X.SX32 R37, R3, R5, 0x1, P0 ;  /* 0x0000000503257211 */ /* 0x000fe400000f0eff */
[----:B------:R-:W-:Y:S11]  /*4500*/  ISETP.GE.AND P0, PT, R164, c[0x0][0x27c], PT ;  /* 0x00009f00a4007a0c */ /* 0x000ff60003f06270 */
[----:B------:R-:W-:Y:S02]  /*4510*/  @!UPT UIADD3 URZ, URZ, URZ, URZ ;  /* 0x0000003f3f3ff290 */ /* 0x000fe4000fffe03f */
[----:B------:R-:W-:Y:S01]  /*4520*/  @!P0 SHF.R.U64 R6, R16, 0x10, R17 ;  /* 0x0000001010068819 */ /* 0x000fe20000001211 */
[----:B------:R-:W-:Y:S01]  /*4530*/  @!P0 HADD2.F32 R3, -RZ, R26.H0_H0 ;  /* 0x2000001aff038230 */ /* 0x000fe20000004100 */
[----:B------:R-:W-:Y:S01]  /*4540*/  @!P0 SHF.R.U64 R16, R42, 0x10, R43 ;  /* 0x000000102a108819 */ /* 0x000fe2000000122b */
[----:B------:R-:W-:Y:S01]  /*4550*/  @!P0 HADD2.F32 R14, -RZ, R50.H0_H0 ;  /* 0x20000032ff0e8230 */ /* 0x000fe20000004100 */
[----:B------:R-:W-:Y:S01]  /*4560*/  @!P0 SHF.R.U32.HI R13, RZ, 0x10, R17 ;  /* 0x00000010ff0d8819 */ /* 0x000fe20000011611 */
[----:B------:R-:W-:Y:S01]  /*4570*/  @!P0 HADD2.F32 R6, -RZ, R6.H0_H0 ;  /* 0x20000006ff068230 */ /* 0x000fe20000004100 */
[----:B------:R-:W-:Y:S01]  /*4580*/  @!P0 SHF.R.U32.HI R32, RZ, 0x10, R43 ;  /* 0x00000010ff208819 */ /* 0x000fe2000001162b */
[----:B------:R-:W-:Y:S02]  /*4590*/  @!P0 HADD2.F32 R16, -RZ, R16.H0_H0 ;  /* 0x20000010ff108230 */ /* 0x000fe40000004100 */
[----:B------:R-:W-:Y:S01]  /*45a0*/  @!P0 HADD2.F32 R22, -RZ, R50.H1_H1 ;  /* 0x30000032ff168230 */ /* 0x000fe20000004100 */
[----:B--2---:R-:W-:Y:S02]  /*45b0*/  @!P0 MOV R4, R8 ;  /* 0x0000000800048202 */ /* 0x004fe40000000f00 */
[----:B------:R-:W-:Y:S03]  /*45c0*/  @!P0 MOV R5, R9 ;  /* 0x0000000900058202 */ /* 0x000fe60000000f00 */
[--C-:B------:R-:W-:Y:S02]  /*45d0*/  @!P0 HADD2.F32 R12, -RZ, R4.reuse.H1_H1 ;  /* 0x30000004ff0c8230 */ /* 0x100fe40000004100 */
[----:B------:R-:W-:Y:S02]  /*45e0*/  @!P0 HADD2.F32 R4, -RZ, R4.H0_H0 ;  /* 0x20000004ff048230 */ /* 0x000fe40000004100 */
[--C-:B------:R-:W-:Y:S01]  /*45f0*/  @!P0 HADD2.F32 R15, -RZ, R5.reuse.H1_H1 ;  /* 0x30000005ff0f8230 */ /* 0x100fe20000004100 */
[-C--:B------:R-:W-:Y:S01]  /*4600*/  @!P0 FMUL.FTZ R17, R12, R3.reuse ;  /* 0x000000030c118220 */ /* 0x080fe20000410000 */
[----:B------:R-:W-:Y:S01]  /*4610*/  @!P0 HADD2.F32 R5, -RZ, R5.H0_H0 ;  /* 0x20000005ff058230 */ /* 0x000fe20000004100 */
[C---:B------:R-:W-:Y:S02]  /*4620*/  @!P0 FMUL.FTZ R3, R4.reuse, R3 ;  /* 0x0000000304038220 */ /* 0x040fe40000410000 */
[-C--:B------:R-:W-:Y:S02]  /*4630*/  @!P0 FFMA.FTZ R34, R4, R14.reuse, -R17 ;  /* 0x0000000e04228223 */ /* 0x080fe40000010811 */
[----:B------:R-:W-:Y:S01]  /*4640*/  @!P0 FFMA.FTZ R3, R12, R14, R3 ;  /* 0x0000000e0c038223 */ /* 0x000fe20000010003 */
[----:B------:R-:W-:Y:S01]  /*4650*/  @!P0 HADD2.F32 R14, -RZ, R13.H0_H0 ;  /* 0x2000000dff0e8230 */ /* 0x000fe20000004100 */
[----:B------:R-:W-:Y:S02]  /*4660*/  @!P0 IMAD.MOV.U32 R12, RZ, RZ, R10 ;  /* 0x000000ffff0c8224 */ /* 0x000fe400078e000a */
[-C--:B------:R-:W-:Y:S02]  /*4670*/  @!P0 FMUL.FTZ R17, R15, R6.reuse ;  /* 0x000000060f118220 */ /* 0x080fe40000410000 */
[C---:B------:R-:W-:Y:S01]  /*4680*/  @!P0 FMUL.FTZ R4, R5.reuse, R6 ;  /* 0x0000000605048220 */ /* 0x040fe20000410000 */
[----:B------:R-:W-:Y:S01]  /*4690*/  @!P0 MOV R6, R11 ;  /* 0x0000000b00068202 */ /* 0x000fe20000000f00 */
[-C--:B------:R-:W-:Y:S01]  /*46a0*/  @!P0 FFMA.FTZ R33, R5, R16.reuse, -R17 ;  /* 0x0000001005218223 */ /* 0x080fe20000010811 */
[----:B------:R-:W-:Y:S01]  /*46b0*/  @!P0 HADD2.F32 R17, -RZ, R12.H1_H1 ;  /* 0x3000000cff118230 */ /* 0x000fe20000004100 */
[----:B------:R-:W-:Y:S01]  /*46c0*/  @!P0 FFMA.FTZ R4, R15, R16, R4 ;  /* 0x000000100f048223 */ /* 0x000fe20000010004 */
[----:B------:R-:W-:Y:S02]  /*46d0*/  @!P0 HADD2.F32 R5, -RZ, R26.H1_H1 ;  /* 0x3000001aff058230 */ /* 0x000fe40000004100 */
[----:B------:R-:W-:Y:S02]  /*46e0*/  @!P0 HADD2.F32 R13, -RZ, R12.H0_H0 ;  /* 0x2000000cff0d8230 */ /* 0x000fe40000004100 */
[--C-:B------:R-:W-:Y:S01]  /*46f0*/  @!P0 HADD2.F32 R12, -RZ, R6.reuse.H0_H0 ;  /* 0x20000006ff0c8230 */ /* 0x100fe20000004100 */
[----:B------:R-:W-:Y:S01]  /*4700*/  @!P0 F2FP.PACK_AB R4, R4, R33 ;  /* 0x000000210404823e */ /* 0x000fe200000000ff */
[----:B------:R-:W-:Y:S01]  /*4710*/  @!P0 HADD2.F32 R23, -RZ, R6.H1_H1 ;  /* 0x30000006ff178230 */ /* 0x000fe20000004100 */
[-C--:B------:R-:W-:Y:S01]  /*4720*/  @!P0 FMUL.FTZ R6, R17, R5.reuse ;  /* 0x0000000511068220 */ /* 0x080fe20000410000 */
[----:B------:R-:W-:Y:S01]  /*4730*/  @!P0 HADD2.F32 R26, -RZ, R32.H0_H0 ;  /* 0x20000020ff1a8230 */ /* 0x000fe20000004100 */
[----:B------:R-:W-:Y:S02]  /*4740*/  @!P0 FMUL.FTZ R5, R13, R5 ;  /* 0x000000050d058220 */ /* 0x000fe40000410000 */
[----:B------:R-:W-:Y:S02]  /*4750*/  @!P0 FMUL.FTZ R32, R23, R14 ;  /* 0x0000000e17208220 */ /* 0x000fe40000410000 */
[----:B------:R-:W-:Y:S02]  /*4760*/  @!P0 FFMA.FTZ R13, R13, R22, -R6 ;  /* 0x000000160d0d8223 */ /* 0x000fe40000010806 */
[C---:B------:R-:W-:Y:S02]  /*4770*/  @!P0 FMUL.FTZ R6, R12.reuse, R14 ;  /* 0x0000000e0c068220 */ /* 0x040fe40000410000 */
[----:B------:R-:W-:Y:S02]  /*4780*/  @!P0 FFMA.FTZ R5, R17, R22, R5 ;  /* 0x0000001611058223 */ /* 0x000fe40000010005 */
[----:B------:R-:W-:Y:S01]  /*4790*/  @!P0 FFMA.FTZ R32, R12, R26, -R32 ;  /* 0x0000001a0c208223 */ /* 0x000fe20000010820 */
        /* <DEDUP_REMOVED lines=9> */
.L_x_224:
[----:B------:R-:W-:Y:S05]  /*4830*/  BSYNC B0 ;  /* 0x0000000000007941 */ /* 0x000fea0003800000 */
.L_x_223:
[----:B------:R-:W-:Y:S01]  /*4840*/  ISETP.GE.AND P0, PT, R246, c[0x0][0x1d4], PT ;  /* 0x00007500f6007a0c */ /* 0x000fe20003f06270 */
[----:B------:R-:W-:Y:S01]  /*4850*/  @!UPT UIADD3 URZ, URZ, URZ, URZ ;  /* 0x0000003f3f3ff290 */ /* 0x000fe2000fffe03f */
[----:B------:R-:W-:Y:S11]  /*4860*/  BSSY B0, `(.L_x_225) ;  /* 0x0000039000007945 */ /* 0x000ff60003800000 */
[----:B------:R-:W-:-:S05]  /*4870*/  @P0 BRA `(.L_x_226) ;  /* 0x0000037000000947 */ /* 0x000fca0003800000 */
[C---:B----4-:R-:W-:Y:S01]  /*4880*/  LEA R32, P0, R246.reuse, R54, 0x1 ;  /* 0x00000036f6207211 */ /* 0x050fe200078008ff */
[----:B------:R-:W2:Y:S04]  /*4890*/  LDL R3, [R1+0x14] ;  /* 0x0000140001037983 */ /* 0x000ea80000100800 */
[----:B-1----:R-:W1:Y:S01]  /*48a0*/  LDS.128 R8, [R243+0x3000] ;  /* 0x00300000f3087984 */ /* 0x002e620000000c00 */
[----:B--23--:R-:W-:Y:S02]  /*48b0*/  LEA.HI.X R33, R246, R55, R3, 0x1, P0 ;  /* 0x00000037f6217211 */ /* 0x00cfe400000f0c03 */
[----:B------:R-:W-:Y:S11]  /*48c0*/  ISETP.GE.AND P0, PT, R166, c[0x0][0x27c], PT ;  /* 0x00009f00a6007a0c */ /* 0x000ff60003f06270 */
[----:B------:R-:W-:Y:S02]  /*48d0*/  @!UPT UIADD3 URZ, URZ, URZ, URZ ;  /* 0x0000003f3f3ff290 */ /* 0x000fe4000fffe03f */
[----:B------:R-:W-:Y:S01]  /*48e0*/  @!P0 HADD2.F32 R3, -RZ, R27.H0_H0 ;  /* 0x2000001bff038230 */ /* 0x000fe20000004100 */
[----:B-1----:R-:W-:Y:S01]  /*48f0*/  @!P0 MOV R4, R8 ;  /* 0x0000000800048202 */ /* 0x002fe20000000f00 */
[----:B------:R-:W-:Y:S01]  /*4900*/  @!P0 HADD2.F32 R13, -RZ, R51.H0_H0 ;  /* 0x20000033ff0d8230 */ /* 0x000fe20000004100 */
[----:B------:R-:W-:Y:S02]  /*4910*/  @!P0 MOV R5, R9 ;  /* 0x0000000900058202 */ /* 0x000fe40000000f00 */
[----:B------:R-:W-:Y:S01]  /*4920*/  @!P0 SHF.R.U64 R6, R18, 0x10, R19 ;  /* 0x0000001012068819 */ /* 0x000fe20000001213 */
[--C-:B------:R-:W-:Y:S01]  /*4930*/  @!P0 HADD2.F32 R12, -RZ, R4.reuse.H1_H1 ;  /* 0x30000004ff0c8230 */ /* 0x100fe20000004100 */
[----:B------:R-:W-:Y:S01]  /*4940*/  @!P0 SHF.R.U64 R16, R44, 0x10, R45 ;  /* 0x000000102c108819 */ /* 0x000fe2000000122d */
        /* <DEDUP_REMOVED lines=10> */
[----:B------:R-:W-:Y:S01]  /*49f0*/  @!P0 MOV R12, R10 ;  /* 0x0000000a000c8202 */ /* 0x000fe20000000f00 */
[-C--:B------:R-:W-:Y:S01]  /*4a00*/  @!P0 FMUL.FTZ R17, R15, R6.reuse ;  /* 0x000000060f118220 */ /* 0x080fe20000410000 */
[----:B------:R-:W-:Y:S01]  /*4a10*/  @!P0 HADD2.F32 R18, -RZ, R51.H1_H1 ;  /* 0x30000033ff128230 */ /* 0x000fe20000004100 */
[C---:B------:R-:W-:Y:S01]  /*4a20*/  @!P0 FMUL.FTZ R4, R5.reuse, R6 ;  /* 0x0000000605048220 */ /* 0x040fe20000410000 */
[----:B------:R-:W-:Y:S01]  /*4a30*/  @!P0 MOV R6, R11 ;  /* 0x0000000b00068202 */ /* 0x000fe20000000f00 */
[-C--:B------:R-:W-:Y:S01]  /*4a40*/  @!P0 FFMA.FTZ R26, R5, R16.reuse, -R17 ;  /* 0x00000010051a8223 */ /* 0x080fe20000010811 */
[----:B------:R-:W-:Y:S01]  /*4a50*/  @!P0 SHF.R.U32.HI R22, RZ, 0x10, R45 ;  /* 0x00000010ff168819 */ /* 0x000fe2000001162d */
[----:B------:R-:W-:Y:S01]  /*4a60*/  @!P0 FFMA.FTZ R4, R15, R16, R4 ;  /* 0x000000100f048223 */ /* 0x000fe20000010004 */
[--C-:B------:R-:W-:Y:S02]  /*4a70*/  @!P0 HADD2.F32 R17, -RZ, R12.reuse.H1_H1 ;  /* 0x3000000cff118230 */ /* 0x100fe40000004100 */
[----:B------:R-:W-:Y:S02]  /*4a80*/  @!P0 HADD2.F32 R5, -RZ, R27.H1_H1 ;  /* 0x3000001bff058230 */ /* 0x000fe40000004100 */
[----:B------:R-:W-:Y:S01]  /*4a90*/  @!P0 F2FP.PACK_AB R4, R4, R26 ;  /* 0x0000001a0404823e */ /* 0x000fe200000000ff */
[----:B------:R-:W-:Y:S02]  /*4aa0*/  @!P0 HADD2.F32 R13, -RZ, R12.H0_H0 ;  /* 0x2000000cff0d8230 */ /* 0x000fe40000004100 */
[----:B------:R-:W-:Y:S01]  /*4ab0*/  @!P0 HADD2.F32 R12, -RZ, R6.H0_H0 ;  /* 0x20000006ff0c8230 */ /* 0x000fe20000004100 */
[----:B------:R-:W-:Y:S01]  /*4ac0*/  @!P0 MOV R9, R4 ;  /* 0x0000000400098202 */ /* 0x000fe20000000f00 */
[----:B------:R-:W-:Y:S02]  /*4ad0*/  @!P0 HADD2.F32 R14, -RZ, R14.H0_H0 ;  /* 0x2000000eff0e8230 */ /* 0x000fe40000004100 */
[----:B------:R-:W-:Y:S01]  /*4ae0*/  @!P0 HADD2.F32 R19, -RZ, R6.H1_H1 ;  /* 0x30000006ff138230 */ /* 0x000fe20000004100 */
[-C--:B------:R-:W-:Y:S01]  /*4af0*/  @!P0 FMUL.FTZ R6, R17, R5.reuse ;  /* 0x0000000511068220 */ /* 0x080fe20000410000 */
[----:B------:R-:W-:Y:S01]  /*4b00*/  @!P0 HADD2.F32 R22, -RZ, R22.H0_H0 ;  /* 0x20000016ff168230 */ /* 0x000fe20000004100 */
[C---:B------:R-:W-:Y:S02]  /*4b10*/  @!P0 FMUL.FTZ R5, R13.reuse, R5 ;  /* 0x000000050d058220 */ /* 0x040fe40000410000 */
[----:B------:R-:W-:Y:S02]  /*4b20*/  @!P0 FFMA.FTZ R13, R13, R18, -R6 ;  /* 0x000000120d0d8223 */ /* 0x000fe40000010806 */
[CC--:B------:R-:W-:Y:S02]  /*4b30*/  @!P0 FMUL.FTZ R6, R12.reuse, R14.reuse ;  /* 0x0000000e0c068220 */ /* 0x0c0fe40000410000 */
[----:B------:R-:W-:Y:S02]  /*4b40*/  @!P0 FMUL.FTZ R23, R19, R14 ;  /* 0x0000000e13178220 */ /* 0x000fe40000410000 */
[----:B------:R-:W-:Y:S02]  /*4b50*/  @!P0 FFMA.FTZ R5, R17, R18, R5 ;  /* 0x0000001211058223 */ /* 0x000fe40000010005 */
[----:B------:R-:W-:Y:S01]  /*4b60*/  @!P0 FFMA.FTZ R23, R12, R22, -R23 ;  /* 0x000000160c178223 */ /* 0x000fe20000010817 */
        /* <DEDUP_REMOVED lines=8> */
.L_x_226:
[----:B------:R-:W-:Y:S05]  /*4bf0*/  BSYNC B0 ;  /* 0x0000000000007941 */ /* 0x000fea0003800000 */
.L_x_225:
        /* <DEDUP_REMOVED lines=12> */
[--C-:B------:R-:W-:Y:S01]  /*4cc0*/  @!P0 HADD2.F32 R13, -RZ, R52.reuse.H0_H0 ;  /* 0x20000034ff0d8230 */ /* 0x100fe20000004100 */
[----:B------:R-:W-:Y:S01]  /*4cd0*/  @!P0 MOV R5, R9 ;  /* 0x0000000900058202 */ /* 0x000fe20000000f00 */
[----:B------:R-:W-:Y:S01]  /*4ce0*/  @!P0 HADD2.F32 R18, -RZ, R52.H1_H1 ;  /* 0x30000034ff128230 */ /* 0x000fe20000004100 */
        /* <DEDUP_REMOVED lines=15> */
[----:B------:R-:W-:Y:S01]  /*4de0*/  @!P0 HADD2.F32 R14, -RZ, R14.H0_H0 ;  /* 0x2000000eff0e8230 */ /* 0x000fe20000004100 */
[C---:B------:R-:W-:Y:S01]  /*4df0*/  @!P0 FMUL.FTZ R4, R5.reuse, R6 ;  /* 0x0000000605048220 */ /* 0x040fe20000410000 */
[----:B------:R-:W-:Y:S01]  /*4e00*/  @!P0 MOV R6, R11 ;  /* 0x0000000b00068202 */ /* 0x000fe20000000f00 */
[-C--:B------:R-:W-:Y:S01]  /*4e10*/  @!P0 FFMA.FTZ R26, R5, R16.reuse, -R17 ;  /* 0x00000010051a8223 */ /* 0x080fe20000010811 */
[----:B------:R-:W-:Y:S01]  /*4e20*/  @!P0 SHF.R.U32.HI R20, RZ, 0x10, R47 ;  /* 0x00000010ff148819 */ /* 0x000fe2000001162f */
[----:B------:R-:W-:Y:S01]  /*4e30*/  @!P0 FFMA.FTZ R4, R15, R16, R4 ;  /* 0x000000100f048223 */ /* 0x000fe20000010004 */
[----:B------:R-:W-:Y:S02]  /*4e40*/  @!P0 HADD2.F32 R17, -RZ, R12.H1_H1 ;  /* 0x3000000cff118230 */ /* 0x000fe40000004100 */
[----:B------:R-:W-:Y:S02]  /*4e50*/  @!P0 HADD2.F32 R5, -RZ, R28.H1_H1 ;  /* 0x3000001cff058230 */ /* 0x000fe40000004100 */
[----:B------:R-:W-:Y:S01]  /*4e60*/  @!P0 F2FP.PACK_AB R4, R4, R26 ;  /* 0x0000001a0404823e */ /* 0x000fe200000000ff */
[----:B------:R-:W-:Y:S02]  /*4e70*/  @!P0 HADD2.F32 R13, -RZ, R12.H0_H0 ;  /* 0x2000000cff0d8230 */ /* 0x000fe40000004100 */
[--C-:B------:R-:W-:Y:S01]  /*4e80*/  @!P0 HADD2.F32 R12, -RZ, R6.reuse.H0_H0 ;  /* 0x20000006ff0c8230 */ /* 0x100fe20000004100 */
[----:B------:R-:W-:Y:S01]  /*4e90*/  @!P0 MOV R9, R4 ;  /* 0x0000000400098202 */ /* 0x000fe20000000f00 */
        /* <DEDUP_REMOVED lines=17> */
.L_x_228:
[----:B------:R-:W-:Y:S05]  /*4fb0*/  BSYNC B0 ;  /* 0x0000000000007941 */ /* 0x000fea0003800000 */
.L_x_227:
[----:B------:R-:W-:Y:S11]  /*4fc0*/  ISETP.GE.AND P0, PT, R244, c[0x0][0x1d4], PT ;  /* 0x00007500f4007a0c */ /* 0x000ff60003f06270 */
[----:B------:R-:W-:Y:S02]  /*4fd0*/  @!UPT UIADD3 URZ, URZ, URZ, URZ ;  /* 0x0000003f3f3ff290 */ /* 0x000fe4000fffe03f */
[----:B------:R-:W-:-:S05]  /*4fe0*/  @P0 BRA `(.L_x_218) ;  /* 0x000022a000000947 */ /* 0x000fca0003800000 */
[C---:B-1--4-:R-:W-:Y:S01]  /*4ff0*/  LEA R22, P0, R244.reuse, R54, 0x1 ;  /* 0x00000036f4167211 */ /* 0x052fe200078008ff */
[----:B------:R-:W2:Y:S04]  /*5000*/  LDL R3, [R1+0xc] ;  /* 0x00000c0001037983 */ /* 0x000ea80000100800 */
[----:B------:R-:W1:Y:S01]  /*5010*/  LDS.128 R8, [R243+0x3c00] ;  /* 0x003c0000f3087984 */ /* 0x000e620000000c00 */
        /* <DEDUP_REMOVED lines=51> */
[----:B------:R1:W-:Y:S01]  /*5350*/  ST.E.128 [R22.64], R8 ;  /* 0x0000000816007985 */ /* 0x0003e2000c101d08 */
[----:B------:R-:W-:-:S05]  /*5360*/  BRA `(.L_x_218) ;  /* 0x00001f2000007947 */ /* 0x000fca0003800000 */
.L_x_215:
        /* <DEDUP_REMOVED lines=31> */
[----:B------:R-:W-:Y:S01]  /*5560*/  LEA.HI.X R17, R3, c[0x0][0x274], R4, 0x1, P0 ;  /* 0x00009d0003117a11 */ /* 0x000fe200000f0c04 */
[----:B------:R-:W-:Y:S01]  /*5570*/  CS2R R24, SRZ ;  /* 0x0000000000187805 */ /* 0x000fe2000001ff00 */
[C---:B------:R-:W-:Y:S04]  /*5580*/  LEA R4, P0, R5.reuse, c[0x0][0x288], 0x1 ;  /* 0x0000a20005047a11 */ /* 0x040fe800078008ff */
[----:B------:R-:W-:Y:S02]  /*5590*/  LEA.HI.X R5, R5, c[0x0][0x28c], R6, 0x1, P0 ;  /* 0x0000a30005057a11 */ /* 0x000fe400000f0c06 */
[----:B------:R-:W-:Y:S11]  /*55a0*/  ISETP.GE.AND P0, PT, R104, c[0x0][0x27c], PT ;  /* 0x00009f0068007a0c */ /* 0x000ff60003f06270 */
[----:B------:R-:W-:Y:S02]  /*55b0*/  @!UPT UIADD3 URZ, URZ, URZ, URZ ;  /* 0x0000003f3f3ff290 */ /* 0x000fe4000fffe03f */
[----:B------:R1:W5:Y:S04]  /*55c0*/  @!P0 LDG.E.128 R36, [R16.64] ;  /* 0x0000000810248981 */ /* 0x000368000c1e1d00 */
[----:B------:R1:W5:Y:S01]  /*55d0*/  @!P0 LDG.E.128 R8, [R4.64] ;  /* 0x0000000804088981 */ /* 0x000362000c1e1d00 */
[----:B------:R-:W-:Y:S11]  /*55e0*/  ISETP.GE.AND P0, PT, R30, c[0x0][0x27c], PT ;  /* 0x00009f001e007a0c */ /* 0x000ff60003f06270 */
[----:B------:R-:W-:Y:S02]  /*55f0*/  @!UPT UIADD3 URZ, URZ, URZ, URZ ;  /* 0x0000003f3f3ff290 */ /* 0x000fe4000fffe03f */
[----:B------:R1:W5:Y:S04]  /*5600*/  @!P0 LDG.E.128 R44, [R16.64+0x20] ;  /* 0x00002008102c8981 */ /* 0x000368000c1e1d00 */
[----:B------:R1:W5:Y:S01]  /*5610*/  @!P0 LDG.E.128 R12, [R4.64+0x20] ;  /* 0x00002008040c8981 */ /* 0x000362000c1e1d00 */
[----:B------:R-:W-:Y:S11]  /*5620*/  ISETP.GE.AND P0, PT, R29, c[0x0][0x27c], PT ;  /* 0x00009f001d007a0c */ /* 0x000ff60003f06270 */
[----:B------:R-:W-:Y:S02]  /*5630*/  @!UPT UIADD3 URZ, URZ, URZ, URZ ;  /* 0x0000003f3f3ff290 */ /* 0x000fe4000fffe03f */
[----:B------:R1:W5:Y:S04]  /*5640*/  @!P0 LDG.E.128 R52, [R16.64+0x40] ;  /* 0x0000400810348981 */ /* 0x000368000c1e1d00 */
[----:B------:R1:W5:Y:S02]  /*5650*/  @!P0 LDG.E.128 R24, [R4.64+0x40] ;  /* 0x0000400804188981 */ /* 0x000364000c1e1d00 */
.L_x_230:
[----:B------:R-:W-:Y:S05]  /*5660*/  BSYNC B0 ;  /* 0x0000000000007941 */ /* 0x000fea0003800000 */
.L_x_229:
[----:B------:R2:W3:Y:S04]  /*5670*/  SHFL.IDX PT, R69, R28, RZ, 0x1e1f ;  /* 0x001e1fff1c457589 */ /* 0x0004e800000e0000 */
[----:B------:R2:W4:Y:S01]  /*5680*/  SHFL.IDX PT, R68, R31, RZ, 0x1e1f ;  /* 0x001e1fff1f447589 */ /* 0x00052200000e0000 */
[----:B------:R-:W-:-:S05]  /*5690*/  @P4 BRA `(.L_x_218) ;  /* 0x00001bf000004947 */ /* 0x000fca0003800000 */
[----:B------:R-:W-:Y:S01]  /*56a0*/  ISETP.GE.AND P0, PT, R104, c[0x0][0x1d4], PT ;  /* 0x0000750068007a0c */ /* 0x000fe20003f06270 */
[----:B------:R1:W5:Y:S01]  /*56b0*/  LDL R148, [R1+0x4] ;  /* 0x0000040001947983 */ /* 0x0003620000100800 */
[----:B------:R-:W-:Y:S01]  /*56c0*/  IADD3 R66, -R67, c[0x0][0x1d4], RZ ;  /* 0x0000750043427a10 */ /* 0x000fe20007ffe1ff */
[----:B-----5:R-:W-:Y:S01]  /*56d0*/  IMAD.MOV.U32 R6, RZ, RZ, R54 ;  /* 0x000000ffff067224 */ /* 0x020fe200078e0036 */
[----:B------:R-:W-:Y:S01]  /*56e0*/  BSSY B0, `(.L_x_231) ;  /* 0x0000098000007945 */ /* 0x000fe20003800000 */
[----:B------:R1:W5:Y:S02]  /*56f0*/  LDL R147, [R1+0x8] ;  /* 0x0000080001937983 */ /* 0x0003640000100800 */
[----:B-1----:R-:W-:Y:S02]  /*5700*/  IMAD.MOV.U32 R5, RZ, RZ, R55 ;  /* 0x000000ffff057224 */ /* 0x002fe400078e0037 */
[----:B------:R-:W-:Y:S02]  /*5710*/  IMAD.MOV.U32 R4, RZ, RZ, R52 ;  /* 0x000000ffff047224 */ /* 0x000fe400078e0034 */
[----:B------:R-:W-:Y:S01]  /*5720*/  IMAD.MOV.U32 R3, RZ, RZ, R53 ;  /* 0x000000ffff037224 */ /* 0x000fe200078e0035 */
[----:B------:R-:W-:Y:S01]  /*5730*/  PRMT R62, R5, 0x5410, R6 ;  /* 0x00005410053e7816 */ /* 0x000fe20000000006 */
[----:B------:R-:W-:Y:S01]  /*5740*/  IMAD.MOV.U32 R5, RZ, RZ, R47 ;  /* 0x000000ffff057224 */ /* 0x000fe200078e002f */
[----:B------:R-:W-:Y:S02]  /*5750*/  MOV R6, R46 ;  /* 0x0000002e00067202 */ /* 0x000fe40000000f00 */
        /* <DEDUP_REMOVED lines=16> */
[----:B--2---:R-:W-:Y:S01]  /*5860*/  PRMT R31, R4, 0x5410, R3 ;  /* 0x00005410041f7816 */ /* 0x004fe20000000003 */
[----:B------:R-:W-:-:S05]  /*5870*/  @P0 BRA `(.L_x_232) ;  /* 0x000007e000000947 */ /* 0x000fca0003800000 */
[----:B------:R-:W-:Y:S01]  /*5880*/  IMAD.MOV.U32 R6, RZ, RZ, R36 ;  /* 0x000000ffff067224 */ /* 0x000fe200078e0024 */
[----:B------:R-:W-:Y:S01]  /*5890*/  SEL R3, R67, R66, !P1 ;  /* 0x0000004243037207 */ /* 0x000fe20004800000 */
[----:B------:R-:W-:Y:S01]  /*58a0*/  IMAD.MOV.U32 R21, RZ, RZ, R10 ;  /* 0x000000ffff157224 */ /* 0x000fe200078e000a */
[----:B------:R-:W-:Y:S01]  /*58b0*/  ISETP.GE.AND P0, PT, R104, c[0x0][0x27c], PT ;  /* 0x00009f0068007a0c */ /* 0x000fe20003f06270 */
[----:B------:R-:W-:Y:S01]  /*58c0*/  IMAD.MOV.U32 R43, RZ, RZ, R38 ;  /* 0x000000ffff2b7224 */ /* 0x000fe200078e0026 */
[----:B------:R-:W-:Y:S01]  /*58d0*/  SHF.R.S32.HI R4, RZ, 0x1f, R3 ;  /* 0x0000001fff047819 */ /* 0x000fe20000011403 */
[----:B------:R-:W1:Y:S01]  /*58e0*/  LDS.128 R16, [R118+0x3c80] ;  /* 0x003c800076107984 */ /* 0x000e620000000c00 */
[----:B------:R-:W-:Y:S02]  /*58f0*/  MOV R20, R9 ;  /* 0x0000000900147202 */ /* 0x000fe40000000f00 */
[----:B------:R-:W-:Y:S02]  /*5900*/  LEA.HI R3, R4, R3, RZ, 0x4 ;  /* 0x0000000304037211 */ /* 0x000fe400078f20ff */
[----:B------:R-:W-:Y:S02]  /*5910*/  MOV R23, R11 ;  /* 0x0000000b00177202 */ /* 0x000fe40000000f00 */
[----:B------:R-:W-:Y:S02]  /*5920*/  LEA.HI.SX32 R3, R3, R65, 0x1c ;  /* 0x0000004103037211 */ /* 0x000fe400078fe2ff */
[----:B------:R-:W-:Y:S02]  /*5930*/  MOV R41, R37 ;  /* 0x0000002500297202 */ /* 0x000fe40000000f00 */
[----:B------:R-:W-:Y:S02]  /*5940*/  SHF.R.S32.HI R4, RZ, 0x1f, R3 ;  /* 0x0000001fff047819 */ /* 0x000fe40000011403 */
[----:B------:R-:W-:Y:S02]  /*5950*/  SHF.L.U32 R70, R3, 0x3, RZ ;  /* 0x0000000303467819 */ /* 0x000fe400000006ff */
[----:B------:R-:W-:Y:S02]  /*5960*/  LEA.HI R4, R4, R3, RZ, 0x2 ;  /* 0x0000000304047211 */ /* 0x000fe400078f10ff */
[----:B------:R-:W-:Y:S02]  /*5970*/  @!P0 SHF.R.U64 R40, R36, 0x10, R37 ;  /* 0x0000001024288819 */ /* 0x000fe40000001225 */
[----:B------:R-:W-:Y:S02]  /*5980*/  SHF.R.S32.HI R3, RZ, 0x2, R4 ;  /* 0x00000002ff037819 */ /* 0x000fe40000011404 */
[----:B------:R-:W-:Y:S02]  /*5990*/  LOP3.LUT R4, R148, 0x18, R70, 0xf8, !PT ;  /* 0x0000001894047812 */ /* 0x000fe400078ef846 */
[----:B------:R-:W-:Y:S01]  /*59a0*/  @!P0 SHF.R.U64 R5, R8, 0x10, R9 ;  /* 0x0000001008058819 */ /* 0x000fe20000001209 */
[----:B------:R-:W-:Y:S01]  /*59b0*/  IMAD R3, R3, 0x600, R7 ;  /* 0x0000060003037824 */ /* 0x000fe200078e0207 */
[----:B-----5:R-:W-:Y:S02]  /*59c0*/  LOP3.LUT R4, R4, R147, RZ, 0x3c, !PT ;  /* 0x0000009304047212 */ /* 0x020fe400078e3cff */
[--C-:B------:R-:W-:Y:S02]  /*59d0*/  @!P0 SHF.R.U64 R22, R10, 0x10, R11.reuse ;  /* 0x000000100a168819 */ /* 0x100fe4000000120b */
[----:B------:R-:W-:Y:S01]  /*59e0*/  @!P0 SHF.R.U32.HI R28, RZ, 0x10, R11 ;  /* 0x00000010ff1c8819 */ /* 0x000fe2000001160b */
[----:B------:R-:W-:Y:S01]  /*59f0*/  IMAD.IADD R3, R3, 0x1, R4 ;  /* 0x0000000103037824 */ /* 0x000fe200078e0204 */
[----:B------:R-:W-:Y:S01]  /*5a00*/  @!P0 HADD2.F32 R11, -RZ, R6.H0_H0 ;  /* 0x20000006ff0b8230 */ /* 0x000fe20000004100 */
[----:B------:R-:W-:Y:S01]  /*5a10*/  IMAD.MOV.U32 R4, RZ, RZ, R8 ;  /* 0x000000ffff047224 */ /* 0x000fe200078e0008 */
[----:B------:R-:W-:Y:S02]  /*5a20*/  @!P0 SHF.R.U32.HI R8, RZ, 0x10, R9 ;  /* 0x00000010ff088819 */ /* 0x000fe40000011609 */
[----:B------:R-:W-:Y:S02]  /*5a30*/  SHF.L.U32 R3, R3, 0x1, RZ ;  /* 0x0000000103037819 */ /* 0x000fe400000006ff */
[----:B------:R-:W-:Y:S01]  /*5a40*/  @!P0 HADD2.F32 R9, -RZ, R4.H0_H0 ;  /* 0x20000004ff098230 */ /* 0x000fe20000004100 */
[----:B------:R-:W-:Y:S01]  /*5a50*/  @!P0 SHF.R.U64 R56, R38, 0x10, R39 ;  /* 0x0000001026388819 */ /* 0x000fe20000001227 */
[----:B------:R-:W-:Y:S01]  /*5a60*/  @!P0 HADD2.F32 R4, -RZ, R5.H0_H0 ;  /* 0x20000005ff048230 */ /* 0x000fe20000004100 */
[----:B------:R1:W2:Y:S01]  /*5a70*/  LDS.128 R48, [R3+0x3c80] ;  /* 0x003c800003307984 */ /* 0x0002a20000000c00 */
[----:B------:R-:W-:Y:S01]  /*5a80*/  @!P0 SHF.R.U32.HI R42, RZ, 0x10, R37 ;  /* 0x00000010ff2a8819 */ /* 0x000fe20000011625 */
[----:B------:R-:W-:Y:S01]  /*5a90*/  @!P0 HADD2.F32 R37, -RZ, R40.H0_H0 ;  /* 0x20000028ff258230 */ /* 0x000fe20000004100 */
[----:B------:R-:W-:Y:S02]  /*5aa0*/  @!P0 SHF.R.U32.HI R58, RZ, 0x10, R39 ;  /* 0x00000010ff3a8819 */ /* 0x000fe40000011627 */
[----:B------:R-:W-:Y:S01]  /*5ab0*/  MOV R57, R39 ;  /* 0x0000002700397202 */ /* 0x000fe20000000f00 */
[----:B------:R-:W-:Y:S02]  /*5ac0*/  @!P0 HADD2.F32 R39, -RZ, R42.H0_H0 ;  /* 0x2000002aff278230 */ /* 0x000fe40000004100 */
[----:B------:R-:W-:Y:S01]  /*5ad0*/  @!P0 HADD2.F32 R42, -RZ, R56.H0_H0 ;  /* 0x20000038ff2a8230 */ /* 0x000fe20000004100 */
[----:B-1----:R-:W-:Y:S05]  /*5ae0*/  @!P0 IMAD.MOV.U32 R3, RZ, RZ, R16 ;  /* 0x000000ffff038224 */ /* 0x002fea00078e0010 */
[--C-:B------:R-:W-:Y:S02]  /*5af0*/  @!P0 HADD2.F32 R6, -RZ, R3.reuse.H0_H0 ;  /* 0x20000003ff068230 */ /* 0x100fe40000004100 */
[----:B------:R-:W-:Y:S03]  /*5b00*/  @!P0 HADD2.F32 R5, -RZ, R3.H1_H1 ;  /* 0x30000003ff058230 */ /* 0x000fe60000004100 */
[-C--:B------:R-:W-:Y:S01]  /*5b10*/  @!P0 FMUL.FTZ R3, R6, R9.reuse ;  /* 0x0000000906038220 */ /* 0x080fe20000410000 */
[----:B--2---:R-:W-:Y:S05]  /*5b20*/  @!P0 MOV R36, R48 ;  /* 0x0000003000248202 */ /* 0x004fea0000000f00 */
[--C-:B------:R-:W-:Y:S02]  /*5b30*/  @!P0 HADD2.F32 R10, -RZ, R36.reuse.H0_H0 ;  /* 0x20000024ff0a8230 */ /* 0x100fe40000004100 */
[----:B------:R-:W-:Y:S03]  /*5b40*/  @!P0 HADD2.F32 R36, -RZ, R36.H1_H1 ;  /* 0x30000024ff248230 */ /* 0x000fe60000004100 */
[----:B------:R-:W-:Y:S02]  /*5b50*/  @!P0 FMUL.FTZ R38, R10, R9 ;  /* 0x000000090a268220 */ /* 0x000fe40000410000 */
[-C--:B------:R-:W-:Y:S02]  /*5b60*/  @!P0 FMUL.FTZ R9, R36, R4.reuse ;  /* 0x0000000424098220 */ /* 0x080fe40000410000 */
[-C--:B------:R-:W-:Y:S01]  /*5b70*/  @!P0 FFMA.FTZ R3, R10, R11.reuse, R3 ;  /* 0x0000000b0a038223 */ /* 0x080fe20000010003 */
[----:B------:R-:W-:Y:S01]  /*5b80*/  @!P0 HADD2.F32 R10, -RZ, R8.H0_H0 ;  /* 0x20000008ff0a8230 */ /* 0x000fe20000004100 */
[----:B------:R-:W-:Y:S02]  /*5b90*/  @!P0 FFMA.FTZ R77, R6, R11, -R38 ;  /* 0x0000000b064d8223 */ /* 0x000fe40000010826 */
[----:B------:R-:W-:Y:S02]  /*5ba0*/  @!P0 IMAD.MOV.U32 R11, RZ, RZ, R49 ;  /* 0x000000ffff0b8224 */ /* 0x000fe400078e0031 */
[C---:B------:R-:W-:Y:S02]  /*5bb0*/  @!P0 FMUL.FTZ R4, R5.reuse, R4 ;  /* 0x0000000405048220 */ /* 0x040fe40000410000 */
[----:B------:R-:W-:Y:S01]  /*5bc0*/  @!P0 FFMA.FTZ R76, R5, R37, -R9 ;  /* 0x00000025054c8223 */ /* 0x000fe20000010809 */
[----:B------:R-:W-:Y:S01]  /*5bd0*/  @!P0 MOV R5, R17 ;  /* 0x0000001100058202 */ /* 0x000fe20000000f00 */
[----:B------:R-:W-:Y:S01]  /*5be0*/  @!P0 FFMA.FTZ R4, R36, R37, R4 ;  /* 0x0000002524048223 */ /* 0x000fe20000010004 */
[----:B------:R-:W-:Y:S02]  /*5bf0*/  @!P0 HADD2.F32 R9, -RZ, R20.H0_H0 ;  /* 0x20000014ff098230 */ /* 0x000fe40000004100 */
[----:B------:R-:W-:Y:S01]  /*5c00*/  @!P0 HADD2.F32 R36, -RZ, R11.H0_H0 ;  /* 0x2000000bff248230 */ /* 0x000fe20000004100 */
[----:B------:R-:W-:Y:S01]  /*5c10*/  @!P0 F2FP.PACK_AB R56, R76, R77 ;  /* 0x0000004d4c38823e */ /* 0x000fe200000000ff */
[----:B------:R-:W-:Y:S02]  /*5c20*/  @!P0 HADD2.F32 R6, -RZ, R5.H0_H0 ;  /* 0x20000005ff068230 */ /* 0x000fe40000004100 */
[----:B------:R-:W-:Y:S01]  /*5c30*/  @!P0 HADD2.F32 R38, -RZ, R11.H1_H1 ;  /* 0x3000000bff268230 */ /* 0x000fe20000004100 */
[-C--:B------:R-:W-:Y:S01]  /*5c40*/  @!P0 FMUL.FTZ R11, R36, R9.reuse ;  /* 0x00000009240b8220 */ /* 0x080fe20000410000 */
[----:B------:R-:W-:Y:S01]  /*5c50*/  @!P0 HADD2.F32 R37, -RZ, R41.H0_H0 ;  /* 0x20000029ff258230 */ /* 0x000fe20000004100 */
[----:B------:R-:W-:Y:S01]  /*5c60*/  @!P0 MOV R16, R56 ;  /* 0x0000003800108202 */ /* 0x000fe20000000f00 */
[----:B------:R-:W-:Y:S01]  /*5c70*/  @!P0 HADD2.F32 R8, -RZ, R5.H1_H1 ;  /* 0x30000005ff088230 */ /* 0x000fe20000004100 */
[----:B------:R-:W-:Y:S01]  /*5c80*/  @!P0 FMUL.FTZ R5, R6, R9 ;  /* 0x0000000906058220 */ /* 0x000fe20000410000 */
[----:B------:R-:W-:Y:S01]  /*5c90*/  @!P0 HADD2.F32 R20, -RZ, R22.H0_H0 ;  /* 0x20000016ff148230 */ /* 0x000fe20000004100 */
[-C--:B------:R-:W-:Y:S01]  /*5ca0*/  @!P0 FMUL.FTZ R9, R38, R10.reuse ;  /* 0x0000000a26098220 */ /* 0x080fe20000410000 */
[----:B------:R-:W-:Y:S01]  /*5cb0*/  @!P0 HADD2.F32 R41, -RZ, R43.H0_H0 ;  /* 0x2000002bff298230 */ /* 0x000fe20000004100 */
[----:B------:R-:W-:Y:S01]  /*5cc0*/  @!P0 FFMA.FTZ R75, R6, R37, -R11 ;  /* 0x00000025064b8223 */ /* 0x000fe2000001080b */
[----:B------:R-:W-:Y:S01]  /*5cd0*/  @!P0 HADD2.F32 R11, -RZ, R21.H0_H0 ;  /* 0x20000015ff0b8230 */ /* 0x000fe20000004100 */
[C---:B------:R-:W-:Y:S01]  /*5ce0*/  @!P0 FMUL.FTZ R6, R8.reuse, R10 ;  /* 0x0000000a08068220 */ /* 0x040fe20000410000 */
[----:B------:R-:W-:Y:S01]  /*5cf0*/  @!P0 MOV R43, R51 ;  /* 0x00000033002b8202 */ /* 0x000fe20000000f00 */
[----:B------:R-:W-:Y:S02]  /*5d00*/  @!P0 IMAD.MOV.U32 R10, RZ, RZ, R50 ;  /* 0x000000ffff0a8224 */ /* 0x000fe400078e0032 */
[----:B------:R-:W-:Y:S01]  /*5d10*/  @!P0 FFMA.FTZ R74, R8, R39, -R9 ;  /* 0x00000027084a8223 */ /* 0x000fe20000010809 */
[----:B------:R-:W-:Y:S01]  /*5d20*/  @!P0 MOV R8, R18 ;  /* 0x0000001200088202 */ /* 0x000fe20000000f00 */
[----:B------:R-:W-:Y:S01]  /*5d30*/  @!P0 FFMA.FTZ R5, R36, R37, R5 ;  /* 0x0000002524058223 */ /* 0x000fe20000010005 */
[--C-:B------:R-:W-:Y:S01]  /*5d40*/  @!P0 HADD2.F32 R40, -RZ, R10.reuse.H0_H0 ;  /* 0x2000000aff288230 */ /* 0x100fe20000004100 */
[----:B------:R-:W-:Y:S01]  /*5d50*/  @!P0 FFMA.FTZ R6, R38, R39, R6 ;  /* 0x0000002726068223 */ /* 0x000fe20000010006 */
[----:B------:R-:W-:Y:S02]  /*5d60*/  @!P0 HADD2.F32 R22, -RZ, R10.H1_H1 ;  /* 0x3000000aff168230 */ /* 0x000fe40000004100 */
[--C-:B------:R-:W-:Y:S01]  /*5d70*/  @!P0 HADD2.F32 R9, -RZ, R8.reuse.H0_H0 ;  /* 0x20000008ff098230 */ /* 0x100fe20000004100 */
[----:B------:R-:W-:Y:S01]  /*5d80*/  @!P0 FMUL.FTZ R21, R40, R11 ;  /* 0x0000000b28158220 */ /* 0x000fe20000410000 */
[----:B------:R-:W-:Y:S01]  /*5d90*/  @!P0 HADD2.F32 R10, -RZ, R8.H1_H1 ;  /* 0x30000008ff0a8230 */ /* 0x000fe20000004100 */
[----:B------:R-:W-:Y:S01]  /*5da0*/  @!P0 F2FP.PACK_AB R5, R6, R5 ;  /* 0x000000050605823e */ /* 0x000fe200000000ff */
[----:B------:R-:W-:Y:S01]  /*5db0*/  @!P0 HADD2.F32 R36, -RZ, R57.H0_H0 ;  /* 0x20000039ff248230 */ /* 0x000fe20000004100 */
[C---:B------:R-:W-:Y:S01]  /*5dc0*/  @!P0 FMUL.FTZ R8, R9.reuse, R11 ;  /* 0x0000000b09088220 */ /* 0x040fe20000410000 */
[----:B------:R-:W-:Y:S01]  /*5dd0*/  @!P0 F2FP.PACK_AB R57, R74, R75 ;  /* 0x0000004b4a39823e */ /* 0x000fe200000000ff */
[-C--:B------:R-:W-:Y:S02]  /*5de0*/  @!P0 FMUL.FTZ R11, R22, R20.reuse ;  /* 0x00000014160b8220 */ /* 0x080fe40000410000 */
[----:B------:R-:W-:Y:S01]  /*5df0*/  @!P0 FFMA.FTZ R73, R9, R41, -R21 ;  /* 0x0000002909498223 */ /* 0x000fe20000010815 */
[----:B------:R-:W-:Y:S01]  /*5e00*/  @!P0 MOV R17, R57 ;  /* 0x0000003900118202 */ /* 0x000fe20000000f00 */
[C---:B------:R-:W-:Y:S01]  /*5e10*/  @!P0 FMUL.FTZ R9, R10.reuse, R20 ;  /* 0x000000140a098220 */ /* 0x040fe20000410000 */
[----:B------:R-:W-:Y:S01]  /*5e20*/  @!P0 HADD2.F32 R21, -RZ, R28.H0_H0 ;  /* 0x2000001cff158230 */ /* 0x000fe20000004100 */
[----:B------:R-:W-:Y:S01]  /*5e30*/  @!P0 IMAD.MOV.U32 R20, RZ, RZ, R19 ;  /* 0x000000ffff148224 */ /* 0x000fe200078e0013 */
[----:B------:R-:W-:Y:S01]  /*5e40*/  @!P0 HADD2.F32 R28, -RZ, R43.H1_H1 ;  /* 0x3000002bff1c8230 */ /* 0x000fe20000004100 */
[-C--:B------:R-:W-:Y:S01]  /*5e50*/  @!P0 FFMA.FTZ R72, R10, R42.reuse, -R11 ;  /* 0x0000002a0a488223 */ /* 0x080fe2000001080b */
[----:B------:R-:W-:Y:S01]  /*5e60*/  @!P0 HADD2.F32 R10, -RZ, R23.H0_H0 ;  /* 0x20000017ff0a8230 */ /* 0x000fe20000004100 */
[----:B------:R-:W-:Y:S01]  /*5e70*/  @!P0 FFMA.FTZ R8, R40, R41, R8 ;  /* 0x0000002928088223 */ /* 0x000fe20000010008 */
[----:B------:R-:W-:Y:S01]  /*5e80*/  @!P0 HADD2.F32 R23, -RZ, R43.H0_H0 ;  /* 0x2000002bff178230 */ /* 0x000fe20000004100 */
[-C--:B------:R-:W-:Y:S01]  /*5e90*/  @!P0 FMUL.FTZ R43, R28, R21.reuse ;  /* 0x000000151c2b8220 */ /* 0x080fe20000410000 */
[--C-:B------:R-:W-:Y:S01]  /*5ea0*/  @!P0 HADD2.F32 R11, -RZ, R20.reuse.H0_H0 ;  /* 0x20000014ff0b8230 */ /* 0x100fe20000004100 */
[----:B------:R-:W-:Y:S01]  /*5eb0*/  @!P0 FFMA.FTZ R9, R22, R42, R9 ;  /* 0x0000002a16098223 */ /* 0x000fe20000010009 */
[----:B------:R-:W-:Y:S01]  /*5ec0*/  @!P0 HADD2.F32 R20, -RZ, R20.H1_H1 ;  /* 0x30000014ff148230 */ /* 0x000fe20000004100 */
[-C--:B------:R-:W-:Y:S02]  /*5ed0*/  @!P0 FMUL.FTZ R37, R23, R10.reuse ;  /* 0x0000000a17258220 */ /* 0x080fe40000410000 */
[C---:B------:R-:W-:Y:S02]  /*5ee0*/  @!P0 FMUL.FTZ R10, R11.reuse, R10 ;  /* 0x0000000a0b0a8220 */ /* 0x040fe40000410000 */
[-C--:B------:R-:W-:Y:S01]  /*5ef0*/  @!P0 FFMA.FTZ R71, R11, R36.reuse, -R37 ;  /* 0x000000240b478223 */ /* 0x080fe20000010825 */
[----:B------:R-:W-:Y:S01]  /*5f00*/  @!P0 HADD2.F32 R37, -RZ, R58.H0_H0 ;  /* 0x2000003aff258230 */ /* 0x000fe20000004100 */
[C---:B------:R-:W-:Y:S02]  /*5f10*/  @!P0 FMUL.FTZ R11, R20.reuse, R21 ;  /* 0x00000015140b8220 */ /* 0x040fe40000410000 */
[----:B------:R-:W-:Y:S02]  /*5f20*/  @!P0 FFMA.FTZ R10, R23, R36, R10 ;  /* 0x00000024170a8223 */ /* 0x000fe4000001000a */
[----:B------:R-:W-:Y:S01]  /*5f30*/  @!P0 FFMA.FTZ R21, R20, R37, -R43 ;  /* 0x0000002514158223 */ /* 0x000fe2000001082b */
[----:B------:R-:W-:Y:S01]  /*5f40*/  @!P0 F2FP.PACK_AB R43, R72, R73 ;  /* 0x00000049482b823e */ /* 0x000fe200000000ff */
[----:B------:R-:W-:Y:S01]  /*5f50*/  @!P0 FFMA.FTZ R11, R28, R37, R11 ;  /* 0x000000251c0b8223 */ /* 0x000fe2000001000b */
[----:B------:R-:W-:Y:S01]  /*5f60*/  @!P0 F2FP.PACK_AB R20, R4, R3 ;  /* 0x000000030414823e */ /* 0x000fe200000000ff */
[----:B------:R-:W-:Y:S01]  /*5f70*/  @!P0 IMAD.MOV.U32 R49, RZ, RZ, R5 ;  /* 0x000000ffff318224 */ /* 0x000fe200078e0005 */
[----:B------:R-:W-:Y:S01]  /*5f80*/  @!P0 F2FP.PACK_AB R21, R21, R71 ;  /* 0x000000471515823e */ /* 0x000fe200000000ff */
[----:B------:R-:W-:Y:S01]  /*5f90*/  @!P0 IMAD.MOV.U32 R18, RZ, RZ, R43 ;  /* 0x000000ffff128224 */ /* 0x000fe200078e002b */
[----:B------:R-:W-:Y:S02]  /*5fa0*/  @!P0 F2FP.PACK_AB R4, R9, R8 ;  /* 0x000000080904823e */ /* 0x000fe400000000ff */
[----:B------:R-:W-:Y:S02]  /*5fb0*/  @!P0 F2FP.PACK_AB R3, R11, R10 ;  /* 0x0000000a0b03823e */ /* 0x000fe400000000ff */
[----:B------:R-:W-:Y:S02]  /*5fc0*/  @!P0 MOV R19, R21 ;  /* 0x0000001500138202 */ /* 0x000fe40000000f00 */
[----:B------:R-:W-:Y:S02]  /*5fd0*/  @!P0 MOV R48, R20 ;  /* 0x0000001400308202 */ /* 0x000fe40000000f00 */
[----:B------:R-:W-:Y:S02]  /*5fe0*/  @!P0 MOV R50, R4 ;  /* 0x0000000400328202 */ /* 0x000fe40000000f00 */
[----:B------:R-:W-:Y:S02]  /*5ff0*/  @!P0 MOV R51, R3 ;  /* 0x0000000300338202 */ /* 0x000fe40000000f00 */
[C---:B----4-:R-:W-:Y:S04]  /*6000*/  LEA R4, P0, R88.reuse, R68, 0x1 ;  /* 0x0000004458047211 */ /* 0x050fe800078008ff */
[----:B---3--:R-:W-:Y:S02]  /*6010*/  LEA.HI.X R5, R88, R69, R122, 0x1, P0 ;  /* 0x0000004558057211 */ /* 0x008fe400000f0c7a */
[C---:B------:R-:W-:Y:S03]  /*6020*/  ISETP.GE.AND P0, PT, R70.reuse, c[0x0][0x1d4], PT ;  /* 0x0000750046007a0c */ /* 0x040fe60003f06270 */
[----:B------:R1:W-:Y:S10]  /*6030*/  ST.E.128 [R4.64], R16 ;  /* 0x0000001004007985 */ /* 0x0003f4000c101d08 */
[----:B------:R-:W-:Y:S05]  /*6040*/  @!P0 IMAD.WIDE R8, R70, 0x2, R68 ;  /* 0x0000000246088825 */ /* 0x000fea00078e0244 */
[----:B------:R1:W-:Y:S02]  /*6050*/  @!P0 ST.E.128 [R8.64], R48 ;  /* 0x0000003008008985 */ /* 0x0003e4000c101d08 */
.L_x_232:
[----:B------:R-:W-:Y:S05]  /*6060*/  BSYNC B0 ;  /* 0x0000000000007941 */ /* 0x000fea0003800000 */
.L_x_231:
[----:B------:R-:W-:Y:S01]  /*6070*/  ISETP.GE.AND P0, PT, R30, c[0x0][0x1d4], PT ;  /* 0x000075001e007a0c */ /* 0x000fe20003f06270 */
[----:B------:R-:W-:Y:S01]  /*6080*/  @!UPT UIADD3 URZ, URZ, URZ, URZ ;  /* 0x0000003f3f3ff290 */ /* 0x000fe2000fffe03f */
[----:B------:R-:W-:Y:S11]  /*6090*/  BSSY B0, `(.L_x_233) ;  /* 0x0000078000007945 */ /* 0x000ff60003800000 */
[----:B------:R-:W-:-:S05]  /*60a0*/  @P0 BRA `(.L_x_234) ;  /* 0x0000076000000947 */ /* 0x000fca0003800000 */
[----:B------:R-:W-:Y:S01]  /*60b0*/  SEL R3, R67, R66, !P2 ;  /* 0x0000004243037207 */ /* 0x000fe20005000000 */
[----:B-1----:R-:W1:Y:S01]  /*60c0*/  LDS.128 R16, [R117+0x3c80] ;  /* 0x003c800075107984 */ /* 0x002e620000000c00 */
[----:B------:R-:W-:Y:S02]  /*60d0*/  ISETP.GE.AND P0, PT, R30, c[0x0][0x27c], PT ;  /* 0x00009f001e007a0c */ /* 0x000fe40003f06270 */
[----:B------:R-:W-:Y:S04]  /*60e0*/  SHF.R.S32.HI R4, RZ, 0x1f, R3 ;  /* 0x0000001fff047819 */ /* 0x000fe80000011403 */
[----:B------:R-:W-:Y:S04]  /*60f0*/  LEA.HI R3, R4, R3, RZ, 0x4 ;  /* 0x0000000304037211 */ /* 0x000fe800078f20ff */
[----:B------:R-:W-:Y:S03]  /*6100*/  LEA.HI.SX32 R3, R3, R64, 0x1c ;  /* 0x0000004003037211 */ /* 0x000fe600078fe2ff */
[----:B------:R-:W-:Y:S01]  /*6110*/  @!P0 SHF.R.U64 R5, R12, 0x10, R13 ;  /* 0x000000100c058819 */ /* 0x000fe2000000120d */
[----:B------:R-:W-:Y:S01]  /*6120*/  @!P0 HADD2.F32 R12, -RZ, R59.H0_H0 ;  /* 0x2000003bff0c8230 */ /* 0x000fe20000004100 */
[----:B------:R-:W-:Y:S01]  /*6130*/  SHF.R.S32.HI R4, RZ, 0x1f, R3 ;  /* 0x0000001fff047819 */ /* 0x000fe20000011403 */
[--C-:B------:R-:W-:Y:S01]  /*6140*/  @!P0 HADD2.F32 R37, -RZ, R60.reuse.H0_H0 ;  /* 0x2000003cff258230 */ /* 0x100fe20000004100 */
[----:B------:R-:W-:Y:S01]  /*6150*/  SHF.L.U32 R48, R3, 0x3, RZ ;  /* 0x0000000303307819 */ /* 0x000fe200000006ff */
[----:B------:R-:W-:Y:S01]  /*6160*/  @!P0 HADD2.F32 R8, -RZ, R5.H0_H0 ;  /* 0x20000005ff088230 */ /* 0x000fe20000004100 */
[----:B------:R-:W-:Y:S01]  /*6170*/  LEA.HI R4, R4, R3, RZ, 0x2 ;  /* 0x0000000304047211 */ /* 0x000fe200078f10ff */
[----:B------:R-:W-:Y:S01]  /*6180*/  @!P0 HADD2.F32 R28, -RZ, R60.H1_H1 ;  /* 0x3000003cff1c8230 */ /* 0x000fe20000004100 */
[----:B------:R-:W-:Y:S02]  /*6190*/  @!P0 SHF.R.U32.HI R10, RZ, 0x10, R13 ;  /* 0x00000010ff0a8819 */ /* 0x000fe4000001160d */
[----:B------:R-:W-:Y:S02]  /*61a0*/  SHF.R.S32.HI R3, RZ, 0x2, R4 ;  /* 0x00000002ff037819 */ /* 0x000fe40000011404 */
[----:B------:R-:W-:Y:S01]  /*61b0*/  LOP3.LUT R4, R148, 0x18, R48, 0xf8, !PT ;  /* 0x0000001894047812 */ /* 0x000fe200078ef830 */
[----:B------:R-:W-:Y:S01]  /*61c0*/  @!P0 HADD2.F32 R10, -RZ, R10.H0_H0 ;  /* 0x2000000aff0a8230 */ /* 0x000fe20000004100 */
[----:B------:R-:W-:Y:S01]  /*61d0*/  @!P0 SHF.R.U64 R20, R44, 0x10, R45 ;  /* 0x000000102c148819 */ /* 0x000fe2000000122d */
[----:B------:R-:W-:Y:S01]  /*61e0*/  IMAD R3, R3, 0x600, R7 ;  /* 0x0000060003037824 */ /* 0x000fe200078e0207 */
[----:B-----5:R-:W-:Y:S02]  /*61f0*/  LOP3.LUT R4, R4, R147, RZ, 0x3c, !PT ;  /* 0x0000009304047212 */ /* 0x020fe400078e3cff */
[--C-:B------:R-:W-:Y:S02]  /*6200*/  @!P0 SHF.R.U32.HI R11, RZ, 0x10, R15.reuse ;  /* 0x00000010ff0b8819 */ /* 0x100fe4000001160f */
[----:B------:R-:W-:Y:S01]  /*6210*/  @!P0 SHF.R.U64 R14, R14, 0x10, R15 ;  /* 0x000000100e0e8819 */ /* 0x000fe2000000120f */
[----:B------:R-:W-:Y:S01]  /*6220*/  IMAD.IADD R3, R3, 0x1, R4 ;  /* 0x0000000103037824 */ /* 0x000fe200078e0204 */
[----:B------:R-:W-:Y:S01]  /*6230*/  @!P0 HADD2.F32 R4, -RZ, R31.H0_H0 ;  /* 0x2000001fff048230 */ /* 0x000fe20000004100 */
[----:B------:R-:W-:Y:S01]  /*6240*/  @!P0 SHF.R.U32.HI R22, RZ, 0x10, R45 ;  /* 0x00000010ff168819 */ /* 0x000fe2000001162d */
[----:B------:R-:W-:Y:S01]  /*6250*/  @!P0 HADD2.F32 R15, -RZ, R20.H0_H0 ;  /* 0x20000014ff0f8230 */ /* 0x000fe20000004100 */
[--C-:B------:R-:W-:Y:S01]  /*6260*/  @!P0 SHF.R.U32.HI R23, RZ, 0x10, R47.reuse ;  /* 0x00000010ff178819 */ /* 0x100fe2000001162f */
[----:B------:R-:W-:Y:S01]  /*6270*/  @!P0 HADD2.F32 R11, -RZ, R11.H0_H0 ;  /* 0x2000000bff0b8230 */ /* 0x000fe20000004100 */
[----:B------:R-:W-:Y:S01]  /*6280*/  SHF.L.U32 R3, R3, 0x1, RZ ;  /* 0x0000000103037819 */ /* 0x000fe200000006ff */
[----:B------:R-:W-:Y:S01]  /*6290*/  @!P0 HADD2.F32 R22, -RZ, R22.H0_H0 ;  /* 0x20000016ff168230 */ /* 0x000fe20000004100 */
[----:B------:R-:W-:Y:S01]  /*62a0*/  @!P0 SHF.R.U64 R46, R46, 0x10, R47 ;  /* 0x000000102e2e8819 */ /* 0x000fe2000000122f */
[----:B------:R-:W-:Y:S02]  /*62b0*/  @!P0 HADD2.F32 R39, -RZ, R23.H0_H0 ;  /* 0x20000017ff278230 */ /* 0x000fe40000004100 */
[----:B------:R1:W2:Y:S01]  /*62c0*/  LDS.128 R40, [R3+0x3c80] ;  /* 0x003c800003287984 */ /* 0x0002a20000000c00 */
[----:B------:R-:W-:Y:S01]  /*62d0*/  @!P0 HADD2.F32 R14, -RZ, R14.H0_H0 ;  /* 0x2000000eff0e8230 */ /* 0x000fe20000004100 */
[----:B-1----:R-:W-:Y:S05]  /*62e0*/  @!P0 IMAD.MOV.U32 R3, RZ, RZ, R16 ;  /* 0x000000ffff038224 */ /* 0x002fea00078e0010 */
[--C-:B------:R-:W-:Y:S02]  /*62f0*/  @!P0 HADD2.F32 R6, -RZ, R3.reuse.H0_H0 ;  /* 0x20000003ff068230 */ /* 0x100fe40000004100 */
[----:B------:R-:W-:Y:S03]  /*6300*/  @!P0 HADD2.F32 R5, -RZ, R3.H1_H1 ;  /* 0x30000003ff058230 */ /* 0x000fe60000004100 */
[C---:B------:R-:W-:Y:S01]  /*6310*/  @!P0 FMUL.FTZ R3, R6.reuse, R4 ;  /* 0x0000000406038220 */ /* 0x040fe20000410000 */
[----:B--2---:R-:W-:Y:S05]  /*6320*/  @!P0 MOV R13, R40 ;  /* 0x00000028000d8202 */ /* 0x004fea0000000f00 */
[--C-:B------:R-:W-:Y:S02]  /*6330*/  @!P0 HADD2.F32 R9, -RZ, R13.reuse.H0_H0 ;  /* 0x2000000dff098230 */ /* 0x100fe40000004100 */
[----:B------:R-:W-:Y:S03]  /*6340*/  @!P0 HADD2.F32 R13, -RZ, R13.H1_H1 ;  /* 0x3000000dff0d8230 */ /* 0x000fe60000004100 */
[----:B------:R-:W-:Y:S02]  /*6350*/  @!P0 FMUL.FTZ R21, R9, R4 ;  /* 0x0000000409158220 */ /* 0x000fe40000410000 */
[-C--:B------:R-:W-:Y:S02]  /*6360*/  @!P0 FMUL.FTZ R20, R13, R8.reuse ;  /* 0x000000080d148220 */ /* 0x080fe40000410000 */
[----:B------:R-:W-:Y:S02]  /*6370*/  @!P0 FMUL.FTZ R4, R5, R8 ;  /* 0x0000000805048220 */ /* 0x000fe40000410000 */
[----:B------:R-:W-:Y:S02]  /*6380*/  @!P0 IMAD.MOV.U32 R8, RZ, RZ, R41 ;  /* 0x000000ffff088224 */ /* 0x000fe400078e0029 */
[-C--:B------:R-:W-:Y:S02]  /*6390*/  @!P0 FFMA.FTZ R3, R9, R12.reuse, R3 ;  /* 0x0000000c09038223 */ /* 0x080fe40000010003 */
[----:B------:R-:W-:Y:S01]  /*63a0*/  @!P0 FFMA.FTZ R56, R6, R12, -R21 ;  /* 0x0000000c06388223 */ /* 0x000fe20000010815 */
[----:B------:R-:W-:Y:S01]  /*63b0*/  @!P0 MOV R6, R17 ;  /* 0x0000001100068202 */ /* 0x000fe20000000f00 */
[-C--:B------:R-:W-:Y:S01]  /*63c0*/  @!P0 FFMA.FTZ R51, R5, R15.reuse, -R20 ;  /* 0x0000000f05338223 */ /* 0x080fe20000010814 */
[----:B------:R-:W-:Y:S01]  /*63d0*/  @!P0 HADD2.F32 R5, -RZ, R31.H1_H1 ;  /* 0x3000001fff058230 */ /* 0x000fe20000004100 */
[----:B------:R-:W-:Y:S01]  /*63e0*/  @!P0 FFMA.FTZ R4, R13, R15, R4 ;  /* 0x0000000f0d048223 */ /* 0x000fe20000010004 */
[--C-:B------:R-:W-:Y:S01]  /*63f0*/  @!P0 HADD2.F32 R15, -RZ, R8.reuse.H0_H0 ;  /* 0x20000008ff0f8230 */ /* 0x100fe20000004100 */
[----:B------:R-:W-:Y:S01]  /*6400*/  @!P0 IMAD.MOV.U32 R12, RZ, RZ, R43 ;  /* 0x000000ffff0c8224 */ /* 0x000fe200078e002b */
[----:B------:R-:W-:Y:S02]  /*6410*/  @!P0 HADD2.F32 R21, -RZ, R8.H1_H1 ;  /* 0x30000008ff158230 */ /* 0x000fe40000004100 */
[----:B------:R-:W-:Y:S02]  /*6420*/  @!P0 HADD2.F32 R20, -RZ, R59.H1_H1 ;  /* 0x3000003bff148230 */ /* 0x000fe40000004100 */
[--C-:B------:R-:W-:Y:S01]  /*6430*/  @!P0 HADD2.F32 R9, -RZ, R6.reuse.H0_H0 ;  /* 0x20000006ff098230 */ /* 0x100fe20000004100 */
[----:B------:R-:W-:Y:S01]  /*6440*/  @!P0 FMUL.FTZ R13, R21, R10 ;  /* 0x0000000a150d8220 */ /* 0x000fe20000410000 */
[----:B------:R-:W-:Y:S01]  /*6450*/  @!P0 HADD2.F32 R8, -RZ, R6.H1_H1 ;  /* 0x30000006ff088230 */ /* 0x000fe20000004100 */
[-C--:B------:R-:W-:Y:S01]  /*6460*/  @!P0 FMUL.FTZ R6, R15, R5.reuse ;  /* 0x000000050f068220 */ /* 0x080fe20000410000 */
[--C-:B------:R-:W-:Y:S01]  /*6470*/  @!P0 HADD2.F32 R36, -RZ, R12.reuse.H0_H0 ;  /* 0x2000000cff248230 */ /* 0x100fe20000004100 */
[C---:B------:R-:W-:Y:S01]  /*6480*/  @!P0 FMUL.FTZ R5, R9.reuse, R5 ;  /* 0x0000000509058220 */ /* 0x040fe20000410000 */
[----:B------:R-:W-:Y:S01]  /*6490*/  @!P0 HADD2.F32 R38, -RZ, R12.H1_H1 ;  /* 0x3000000cff268230 */ /* 0x000fe20000004100 */
[----:B------:R-:W-:Y:S02]  /*64a0*/  @!P0 FFMA.FTZ R50, R9, R20, -R6 ;  /* 0x0000001409328223 */ /* 0x000fe40000010806 */
[C---:B------:R-:W-:Y:S01]  /*64b0*/  @!P0 FMUL.FTZ R6, R8.reuse, R10 ;  /* 0x0000000a08068220 */ /* 0x040fe20000410000 */
[----:B------:R-:W-:Y:S01]  /*64c0*/  @!P0 HADD2.F32 R10, -RZ, R32.H0_H0 ;  /* 0x20000020ff0a8230 */ /* 0x000fe20000004100 */
[----:B------:R-:W-:Y:S01]  /*64d0*/  @!P0 FFMA.FTZ R49, R8, R22, -R13 ;  /* 0x0000001608318223 */ /* 0x000fe2000001080d */
[----:B------:R-:W-:Y:S01]  /*64e0*/  @!P0 MOV R8, R19 ;  /* 0x0000001300088202 */ /* 0x000fe20000000f00 */
[----:B------:R-:W-:Y:S02]  /*64f0*/  @!P0 FMUL.FTZ R13, R38, R11 ;  /* 0x0000000b260d8220 */ /* 0x000fe40000410000 */
[----:B------:R-:W-:Y:S02]  /*6500*/  @!P0 FMUL.FTZ R12, R36, R10 ;  /* 0x0000000a240c8220 */ /* 0x000fe40000410000 */
[----:B------:R-:W-:Y:S01]  /*6510*/  @!P0 FFMA.FTZ R5, R15, R20, R5 ;  /* 0x000000140f058223 */ /* 0x000fe20000010005 */
[--C-:B------:R-:W-:Y:S01]  /*6520*/  @!P0 HADD2.F32 R9, -RZ, R8.reuse.H0_H0 ;  /* 0x20000008ff098230 */ /* 0x100fe20000004100 */
[----:B------:R-:W-:Y:S01]  /*6530*/  @!P0 FFMA.FTZ R6, R21, R22, R6 ;  /* 0x0000001615068223 */ /* 0x000fe20000010006 */
[----:B------:R-:W-:Y:S01]  /*6540*/  @!P0 HADD2.F32 R8, -RZ, R8.H1_H1 ;  /* 0x30000008ff088230 */ /* 0x000fe20000004100 */
[----:B------:R-:W-:Y:S02]  /*6550*/  @!P0 F2FP.PACK_AB R20, R49, R50 ;  /* 0x000000323114823e */ /* 0x000fe400000000ff */
[C---:B------:R-:W-:Y:S01]  /*6560*/  @!P0 FFMA.FTZ R47, R9.reuse, R37, -R12 ;  /* 0x00000025092f8223 */ /* 0x040fe2000001080c */
[----:B------:R-:W-:Y:S01]  /*6570*/  @!P0 MOV R12, R42 ;  /* 0x0000002a000c8202 */ /* 0x000fe20000000f00 */
[----:B------:R-:W-:Y:S01]  /*6580*/  @!P0 FMUL.FTZ R10, R9, R10 ;  /* 0x0000000a090a8220 */ /* 0x000fe20000410000 */
[----:B------:R-:W-:Y:S01]  /*6590*/  @!P0 MOV R17, R20 ;  /* 0x0000001400118202 */ /* 0x000fe20000000f00 */
[----:B------:R-:W-:Y:S01]  /*65a0*/  @!P0 IMAD.MOV.U32 R9, RZ, RZ, R18 ;  /* 0x000000ffff098224 */ /* 0x000fe200078e0012 */
[----:B------:R-:W-:Y:S01]  /*65b0*/  @!P0 F2FP.PACK_AB R5, R6, R5 ;  /* 0x000000050605823e */ /* 0x000fe200000000ff */
[C---:B------:R-:W-:Y:S01]  /*65c0*/  @!P0 FMUL.FTZ R11, R8.reuse, R11 ;  /* 0x0000000b080b8220 */ /* 0x040fe20000410000 */
[----:B------:R-:W-:Y:S01]  /*65d0*/  @!P0 HADD2.F32 R23, -RZ, R12.H0_H0 ;  /* 0x2000000cff178230 */ /* 0x000fe20000004100 */
[----:B------:R-:W-:Y:S01]  /*65e0*/  @!P0 FFMA.FTZ R45, R8, R39, -R13 ;  /* 0x00000027082d8223 */ /* 0x000fe2000001080d */
[----:B------:R-:W-:Y:S01]  /*65f0*/  @!P0 F2FP.PACK_AB R15, R51, R56 ;  /* 0x00000038330f823e */ /* 0x000fe200000000ff */
[----:B------:R-:W-:Y:S01]  /*6600*/  @!P0 IMAD.MOV.U32 R41, RZ, RZ, R5 ;  /* 0x000000ffff298224 */ /* 0x000fe200078e0005 */
[----:B------:R-:W-:Y:S02]  /*6610*/  @!P0 HADD2.F32 R8, -RZ, R32.H1_H1 ;  /* 0x30000020ff088230 */ /* 0x000fe40000004100 */
[----:B------:R-:W-:Y:S01]  /*6620*/  @!P0 MOV R16, R15 ;  /* 0x0000000f00108202 */ /* 0x000fe20000000f00 */
[--C-:B------:R-:W-:Y:S02]  /*6630*/  @!P0 HADD2.F32 R13, -RZ, R9.reuse.H0_H0 ;  /* 0x20000009ff0d8230 */ /* 0x100fe40000004100 */
[----:B------:R-:W-:Y:S02]  /*6640*/  @!P0 HADD2.F32 R31, -RZ, R12.H1_H1 ;  /* 0x3000000cff1f8230 */ /* 0x000fe40000004100 */
[----:B------:R-:W-:Y:S01]  /*6650*/  @!P0 HADD2.F32 R12, -RZ, R9.H1_H1 ;  /* 0x30000009ff0c8230 */ /* 0x000fe20000004100 */
[-C--:B------:R-:W-:Y:S01]  /*6660*/  @!P0 FMUL.FTZ R9, R23, R8.reuse ;  /* 0x0000000817098220 */ /* 0x080fe20000410000 */
[----:B------:R-:W-:Y:S01]  /*6670*/  @!P0 HADD2.F32 R32, -RZ, R46.H0_H0 ;  /* 0x2000002eff208230 */ /* 0x000fe20000004100 */
[C---:B------:R-:W-:Y:S02]  /*6680*/  @!P0 FMUL.FTZ R8, R13.reuse, R8 ;  /* 0x000000080d088220 */ /* 0x040fe40000410000 */
[----:B------:R-:W-:Y:S02]  /*6690*/  @!P0 FFMA.FTZ R13, R13, R28, -R9 ;  /* 0x0000001c0d0d8223 */ /* 0x000fe40000010809 */
[----:B------:R-:W-:Y:S02]  /*66a0*/  @!P0 FMUL.FTZ R9, R12, R14 ;  /* 0x0000000e0c098220 */ /* 0x000fe40000410000 */
[----:B------:R-:W-:Y:S02]  /*66b0*/  @!P0 FFMA.FTZ R8, R23, R28, R8 ;  /* 0x0000001c17088223 */ /* 0x000fe40000010008 */
[----:B------:R-:W-:Y:S01]  /*66c0*/  @!P0 FMUL.FTZ R44, R31, R14 ;  /* 0x0000000e1f2c8220 */ /* 0x000fe20000410000 */
[----:B------:R-:W-:Y:S01]  /*66d0*/  @!P0 F2FP.PACK_AB R14, R45, R47 ;  /* 0x0000002f2d0e823e */ /* 0x000fe200000000ff */
[----:B------:R-:W-:Y:S02]  /*66e0*/  @!P0 FFMA.FTZ R9, R31, R32, R9 ;  /* 0x000000201f098223 */ /* 0x000fe40000010009 */
[----:B------:R-:W-:Y:S01]  /*66f0*/  @!P0 FFMA.FTZ R10, R36, R37, R10 ;  /* 0x00000025240a8223 */ /* 0x000fe2000001000a */
[----:B------:R-:W-:Y:S01]  /*6700*/  @!P0 MOV R19, R14 ;  /* 0x0000000e00138202 */ /* 0x000fe20000000f00 */
[----:B------:R-:W-:Y:S01]  /*6710*/  @!P0 FFMA.FTZ R44, R12, R32, -R44 ;  /* 0x000000200c2c8223 */ /* 0x000fe2000001082c */
[----:B------:R-:W-:Y:S01]  /*6720*/  @!P0 F2FP.PACK_AB R12, R4, R3 ;  /* 0x00000003040c823e */ /* 0x000fe200000000ff */
[----:B------:R-:W-:Y:S01]  /*6730*/  @!P0 FFMA.FTZ R11, R38, R39, R11 ;  /* 0x00000027260b8223 */ /* 0x000fe2000001000b */
[----:B------:R-:W-:Y:S02]  /*6740*/  @!P0 F2FP.PACK_AB R4, R9, R8 ;  /* 0x000000080904823e */ /* 0x000fe400000000ff */
[----:B------:R-:W-:Y:S02]  /*6750*/  @!P0 F2FP.PACK_AB R13, R44, R13 ;  /* 0x0000000d2c0d823e */ /* 0x000fe400000000ff */
[----:B------:R-:W-:Y:S02]  /*6760*/  @!P0 F2FP.PACK_AB R3, R11, R10 ;  /* 0x0000000a0b03823e */ /* 0x000fe400000000ff */
[----:B------:R-:W-:Y:S01]  /*6770*/  @!P0 MOV R40, R12 ;  /* 0x0000000c00288202 */ /* 0x000fe20000000f00 */
[----:B------:R-:W-:Y:S01]  /*6780*/  @!P0 IMAD.MOV.U32 R18, RZ, RZ, R13 ;  /* 0x000000ffff128224 */ /* 0x000fe200078e000d */
        /* <DEDUP_REMOVED lines=8> */
.L_x_234:
[----:B------:R-:W-:Y:S05]  /*6810*/  BSYNC B0 ;  /* 0x0000000000007941 */ /* 0x000fea0003800000 */
.L_x_233:
[----:B------:R-:W-:Y:S11]  /*6820*/  ISETP.GE.AND P0, PT, R29, c[0x0][0x1d4], PT ;  /* 0x000075001d007a0c */ /* 0x000ff60003f06270 */
[----:B------:R-:W-:Y:S02]  /*6830*/  @!UPT UIADD3 URZ, URZ, URZ, URZ ;  /* 0x0000003f3f3ff290 */ /* 0x000fe4000fffe03f */
[----:B------:R-:W-:-:S05]  /*6840*/  @P0 BRA `(.L_x_218) ;  /* 0x00000a4000000947 */ /* 0x000fca0003800000 */
[----:B------:R-:W-:Y:S01]  /*6850*/  SEL R3, R67, R66, !P3 ;  /* 0x0000004243037207 */ /* 0x000fe20005800000 */
[----:B-1----:R-:W1:Y:S01]  /*6860*/  LDS.128 R16, [R116+0x3c80] ;  /* 0x003c800074107984 */ /* 0x002e620000000c00 */
[C---:B----4-:R-:W-:Y:S02]  /*6870*/  LEA R44, P0, R86.reuse, R68, 0x1 ;  /* 0x00000044562c7211 */ /* 0x050fe400078008ff */
[----:B------:R-:W-:Y:S02]  /*6880*/  SHF.R.S32.HI R4, RZ, 0x1f, R3 ;  /* 0x0000001fff047819 */ /* 0x000fe40000011403 */
[----:B---3--:R-:W-:Y:S02]  /*6890*/  LEA.HI.X R45, R86, R69, R120, 0x1, P0 ;  /* 0x00000045562d7211 */ /* 0x008fe400000f0c78 */
[----:B------:R-:W-:Y:S02]  /*68a0*/  LEA.HI R3, R4, R3, RZ, 0x4 ;  /* 0x0000000304037211 */ /* 0x000fe400078f20ff */
[----:B------:R-:W-:Y:S02]  /*68b0*/  ISETP.GE.AND P0, PT, R29, c[0x0][0x27c], PT ;  /* 0x00009f001d007a0c */ /* 0x000fe40003f06270 */
[----:B------:R-:W-:Y:S04]  /*68c0*/  LEA.HI.SX32 R3, R3, R63, 0x1c ;  /* 0x0000003f03037211 */ /* 0x000fe800078fe2ff */
[----:B------:R-:W-:Y:S02]  /*68d0*/  SHF.R.S32.HI R4, RZ, 0x1f, R3 ;  /* 0x0000001fff047819 */ /* 0x000fe40000011403 */
[----:B------:R-:W-:Y:S02]  /*68e0*/  SHF.L.U32 R40, R3, 0x3, RZ ;  /* 0x0000000303287819 */ /* 0x000fe400000006ff */
[----:B------:R-:W-:Y:S03]  /*68f0*/  LEA.HI R4, R4, R3, RZ, 0x2 ;  /* 0x0000000304047211 */ /* 0x000fe600078f10ff */
[----:B------:R-:W-:Y:S01]  /*6900*/  @!P0 SHF.R.U64 R5, R24, 0x10, R25 ;  /* 0x0000001018058819 */ /* 0x000fe20000001219 */
[----:B------:R-:W-:Y:S01]  /*6910*/  @!P0 HADD2.F32 R12, -RZ, R61.H0_H0 ;  /* 0x2000003dff0c8230 */ /* 0x000fe20000004100 */
[----:B------:R-:W-:Y:S01]  /*6920*/  SHF.R.S32.HI R3, RZ, 0x2, R4 ;  /* 0x00000002ff037819 */ /* 0x000fe20000011404 */
[--C-:B------:R-:W-:Y:S01]  /*6930*/  @!P0 HADD2.F32 R28, -RZ, R62.reuse.H0_H0 ;  /* 0x2000003eff1c8230 */ /* 0x100fe20000004100 */
[----:B------:R-:W-:Y:S01]  /*6940*/  LOP3.LUT R4, R148, 0x18, R40, 0xf8, !PT ;  /* 0x0000001894047812 */ /* 0x000fe200078ef828 */
[----:B------:R-:W-:Y:S01]  /*6950*/  @!P0 HADD2.F32 R24, -RZ, R62.H1_H1 ;  /* 0x3000003eff188230 */ /* 0x000fe20000004100 */
[----:B------:R-:W-:Y:S01]  /*6960*/  @!P0 SHF.R.U64 R14, R26, 0x10, R27 ;  /* 0x000000101a0e8819 */ /* 0x000fe2000000121b */
[----:B------:R-:W-:Y:S01]  /*6970*/  IMAD R3, R3, 0x600, R7 ;  /* 0x0000060003037824 */ /* 0x000fe200078e0207 */
[----:B-----5:R-:W-:Y:S01]  /*6980*/  LOP3.LUT R4, R4, R147, RZ, 0x3c, !PT ;  /* 0x0000009304047212 */ /* 0x020fe200078e3cff */
[----:B------:R-:W-:Y:S01]  /*6990*/  @!P0 HADD2.F32 R8, -RZ, R5.H0_H0 ;  /* 0x20000005ff088230 */ /* 0x000fe20000004100 */
[----:B------:R-:W-:Y:S01]  /*69a0*/  @!P0 SHF.R.U64 R15, R52, 0x10, R53 ;  /* 0x00000010340f8819 */ /* 0x000fe20000001235 */
[----:B------:R-:W-:Y:S01]  /*69b0*/  @!P0 HADD2.F32 R14, -RZ, R14.H0_H0 ;  /* 0x2000000eff0e8230 */ /* 0x000fe20000004100 */
[----:B------:R-:W-:Y:S01]  /*69c0*/  @!P0 SHF.R.U32.HI R10, RZ, 0x10, R25 ;  /* 0x00000010ff0a8819 */ /* 0x000fe20000011619 */
        /* <DEDUP_REMOVED lines=9> */
[----:B------:R-:W-:Y:S01]  /*6a60*/  @!P0 HADD2.F32 R32, -RZ, R23.H0_H0 ;  /* 0x20000017ff208230 */ /* 0x000fe20000004100 */
[----:B------:R-:W-:Y:S01]  /*6a70*/  @!P0 SHF.R.U32.HI R11, RZ, 0x10, R27 ;  /* 0x00000010ff0b8819 */ /* 0x000fe2000001161b */
[----:B------:R1:W2:Y:S02]  /*6a80*/  LDS.128 R36, [R3+0x3c80] ;  /* 0x003c800003247984 */ /* 0x0002a40000000c00 */
[----:B------:R-:W-:Y:S02]  /*6a90*/  @!P0 HADD2.F32 R26, -RZ, R26.H0_H0 ;  /* 0x2000001aff1a8230 */ /* 0x000fe40000004100 */
        /* <DEDUP_REMOVED lines=22> */
[--C-:B------:R-:W-:Y:S02]  /*6c00*/  @!P0 HADD2.F32 R8, -RZ, R6.reuse.H1_H1 ;  /* 0x30000006ff088230 */ /* 0x100fe40000004100 */
[----:B------:R-:W-:Y:S01]  /*6c10*/  @!P0 HADD2.F32 R9, -RZ, R6.H0_H0 ;  /* 0x20000006ff098230 */ /* 0x000fe20000004100 */
[----:B------:R-:W-:Y:S01]  /*6c20*/  @!P0 FMUL.FTZ R6, R15, R5 ;  /* 0x000000050f068220 */ /* 0x000fe20000410000 */
[--C-:B------:R-:W-:Y:S01]  /*6c30*/  @!P0 HADD2.F32 R27, -RZ, R12.reuse.H0_H0 ;  /* 0x2000000cff1b8230 */ /* 0x100fe20000004100 */
[----:B------:R-:W-:Y:S01]  /*6c40*/  @!P0 FMUL.FTZ R13, R21, R10 ;  /* 0x0000000a150d8220 */ /* 0x000fe20000410000 */
[----:B------:R-:W-:Y:S01]  /*6c50*/  @!P0 HADD2.F32 R31, -RZ, R12.H1_H1 ;  /* 0x3000000cff1f8230 */ /* 0x000fe20000004100 */
[C---:B------:R-:W-:Y:S02]  /*6c60*/  @!P0 FFMA.FTZ R46, R9.reuse, R20, -R6 ;  /* 0x00000014092e8223 */ /* 0x040fe40000010806 */
[C---:B------:R-:W-:Y:S01]  /*6c70*/  @!P0 FMUL.FTZ R6, R8.reuse, R10 ;  /* 0x0000000a08068220 */ /* 0x040fe20000410000 */
[----:B------:R-:W-:Y:S01]  /*6c80*/  @!P0 HADD2.F32 R10, -RZ, R34.H0_H0 ;  /* 0x20000022ff0a8230 */ /* 0x000fe20000004100 */
[----:B------:R-:W-:Y:S01]  /*6c90*/  @!P0 FFMA.FTZ R43, R8, R22, -R13 ;  /* 0x00000016082b8223 */ /* 0x000fe2000001080d */
[----:B------:R-:W-:Y:S01]  /*6ca0*/  @!P0 MOV R8, R19 ;  /* 0x0000001300088202 */ /* 0x000fe20000000f00 */
[----:B------:R-:W-:Y:S02]  /*6cb0*/  @!P0 FMUL.FTZ R5, R9, R5 ;  /* 0x0000000509058220 */ /* 0x000fe40000410000 */
[----:B------:R-:W-:Y:S02]  /*6cc0*/  @!P0 FMUL.FTZ R12, R27, R10 ;  /* 0x0000000a1b0c8220 */ /* 0x000fe40000410000 */
[----:B------:R-:W-:Y:S01]  /*6cd0*/  @!P0 FMUL.FTZ R13, R31, R11 ;  /* 0x0000000b1f0d8220 */ /* 0x000fe20000410000 */
[--C-:B------:R-:W-:Y:S01]  /*6ce0*/  @!P0 HADD2.F32 R9, -RZ, R8.reuse.H0_H0 ;  /* 0x20000008ff098230 */ /* 0x100fe20000004100 */
[----:B------:R-:W-:Y:S01]  /*6cf0*/  @!P0 FFMA.FTZ R5, R15, R20, R5 ;  /* 0x000000140f058223 */ /* 0x000fe20000010005 */
[----:B------:R-:W-:Y:S01]  /*6d00*/  @!P0 F2FP.PACK_AB R20, R43, R46 ;  /* 0x0000002e2b14823e */ /* 0x000fe200000000ff */
[----:B------:R-:W-:Y:S01]  /*6d10*/  @!P0 FFMA.FTZ R6, R21, R22, R6 ;  /* 0x0000001615068223 */ /* 0x000fe20000010006 */
[----:B------:R-:W-:Y:S01]  /*6d20*/  @!P0 F2FP.PACK_AB R15, R47, R48 ;  /* 0x000000302f0f823e */ /* 0x000fe200000000ff */
[C---:B------:R-:W-:Y:S01]  /*6d30*/  @!P0 FFMA.FTZ R42, R9.reuse, R28, -R12 ;  /* 0x0000001c092a8223 */ /* 0x040fe2000001080c */
[----:B------:R-:W-:Y:S01]  /*6d40*/  @!P0 HADD2.F32 R8, -RZ, R8.H1_H1 ;  /* 0x30000008ff088230 */ /* 0x000fe20000004100 */
[----:B------:R-:W-:Y:S01]  /*6d50*/  @!P0 FMUL.FTZ R10, R9, R10 ;  /* 0x0000000a090a8220 */ /* 0x000fe20000410000 */
[----:B------:R-:W-:Y:S01]  /*6d60*/  @!P0 MOV R12, R38 ;  /* 0x00000026000c8202 */ /* 0x000fe20000000f00 */
[----:B------:R-:W-:Y:S01]  /*6d70*/  @!P0 IMAD.MOV.U32 R9, RZ, RZ, R18 ;  /* 0x000000ffff098224 */ /* 0x000fe200078e0012 */
[----:B------:R-:W-:Y:S01]  /*6d80*/  @!P0 MOV R16, R15 ;  /* 0x0000000f00108202 */ /* 0x000fe20000000f00 */
[C---:B------:R-:W-:Y:S01]  /*6d90*/  @!P0 FMUL.FTZ R11, R8.reuse, R11 ;  /* 0x0000000b080b8220 */ /* 0x040fe20000410000 */
[----:B------:R-:W-:Y:S01]  /*6da0*/  @!P0 MOV R17, R20 ;  /* 0x0000001400118202 */ /* 0x000fe20000000f00 */
[----:B------:R-:W-:Y:S01]  /*6db0*/  @!P0 FFMA.FTZ R41, R8, R32, -R13 ;  /* 0x0000002008298223 */ /* 0x000fe2000001080d */
[----:B------:R-:W-:Y:S01]  /*6dc0*/  @!P0 HADD2.F32 R25, -RZ, R12.H1_H1 ;  /* 0x3000000cff198230 */ /* 0x000fe20000004100 */
[----:B------:R-:W-:Y:S01]  /*6dd0*/  @!P0 F2FP.PACK_AB R5, R6, R5 ;  /* 0x000000050605823e */ /* 0x000fe200000000ff */
[----:B------:R-:W-:Y:S02]  /*6de0*/  @!P0 HADD2.F32 R8, -RZ, R34.H1_H1 ;  /* 0x30000022ff088230 */ /* 0x000fe40000004100 */
[----:B------:R-:W-:Y:S01]  /*6df0*/  @!P0 HADD2.F32 R23, -RZ, R12.H0_H0 ;  /* 0x2000000cff178230 */ /* 0x000fe20000004100 */
[----:B------:R-:W-:Y:S01]  /*6e00*/  @!P0 FMUL.FTZ R33, R25, R14 ;  /* 0x0000000e19218220 */ /* 0x000fe20000410000 */
[--C-:B------:R-:W-:Y:S01]  /*6e10*/  @!P0 HADD2.F32 R13, -RZ, R9.reuse.H0_H0 ;  /* 0x20000009ff0d8230 */ /* 0x100fe20000004100 */
[----:B------:R-:W-:Y:S01]  /*6e20*/  @!P0 IMAD.MOV.U32 R37, RZ, RZ, R5 ;  /* 0x000000ffff258224 */ /* 0x000fe200078e0005 */
[----:B------:R-:W-:Y:S01]  /*6e30*/  @!P0 HADD2.F32 R12, -RZ, R9.H1_H1 ;  /* 0x30000009ff0c8230 */ /* 0x000fe20000004100 */
[-C--:B------:R-:W-:Y:S02]  /*6e40*/  @!P0 FMUL.FTZ R9, R23, R8.reuse ;  /* 0x0000000817098220 */ /* 0x080fe40000410000 */
[C---:B------:R-:W-:Y:S02]  /*6e50*/  @!P0 FMUL.FTZ R8, R13.reuse, R8 ;  /* 0x000000080d088220 */ /* 0x040fe40000410000 */
[----:B------:R-:W-:Y:S02]  /*6e60*/  @!P0 FFMA.FTZ R13, R13, R24, -R9 ;  /* 0x000000180d0d8223 */ /* 0x000fe40000010809 */
[C---:B------:R-:W-:Y:S02]  /*6e70*/  @!P0 FFMA.FTZ R33, R12.reuse, R26, -R33 ;  /* 0x0000001a0c218223 */ /* 0x040fe40000010821 */
[----:B------:R-:W-:Y:S01]  /*6e80*/  @!P0 FMUL.FTZ R9, R12, R14 ;  /* 0x0000000e0c098220 */ /* 0x000fe20000410000 */
[----:B------:R-:W-:Y:S01]  /*6e90*/  @!P0 F2FP.PACK_AB R14, R41, R42 ;  /* 0x0000002a290e823e */ /* 0x000fe200000000ff */
[----:B------:R-:W-:Y:S01]  /*6ea0*/  @!P0 FFMA.FTZ R8, R23, R24, R8 ;  /* 0x0000001817088223 */ /* 0x000fe20000010008 */
[----:B------:R-:W-:Y:S01]  /*6eb0*/  @!P0 F2FP.PACK_AB R13, R33, R13 ;  /* 0x0000000d210d823e */ /* 0x000fe200000000ff */
[----:B------:R-:W-:Y:S01]  /*6ec0*/  @!P0 FFMA.FTZ R9, R25, R26, R9 ;  /* 0x0000001a19098223 */ /* 0x000fe20000010009 */
[----:B------:R-:W-:Y:S01]  /*6ed0*/  @!P0 MOV R19, R14 ;  /* 0x0000000e00138202 */ /* 0x000fe20000000f00 */
[----:B------:R-:W-:Y:S01]  /*6ee0*/  @!P0 FFMA.FTZ R10, R27, R28, R10 ;  /* 0x0000001c1b0a8223 */ /* 0x000fe2000001000a */
[----:B------:R-:W-:Y:S01]  /*6ef0*/  @!P0 F2FP.PACK_AB R12, R4, R3 ;  /* 0x00000003040c823e */ /* 0x000fe200000000ff */
[----:B------:R-:W-:Y:S01]  /*6f00*/  @!P0 IMAD.MOV.U32 R18, RZ, RZ, R13 ;  /* 0x000000ffff128224 */ /* 0x000fe200078e000d */
[----:B------:R-:W-:Y:S01]  /*6f10*/  @!P0 F2FP.PACK_AB R4, R9, R8 ;  /* 0x000000080904823e */ /* 0x000fe200000000ff */
[----:B------:R-:W-:Y:S01]  /*6f20*/  @!P0 FFMA.FTZ R11, R31, R32, R11 ;  /* 0x000000201f0b8223 */ /* 0x000fe2000001000b */
[----:B------:R-:W-:Y:S02]  /*6f30*/  @!P0 MOV R36, R12 ;  /* 0x0000000c00248202 */ /* 0x000fe40000000f00 */
[----:B------:R1:W-:Y:S01]  /*6f40*/  ST.E.128 [R44.64], R16 ;  /* 0x000000102c007985 */ /* 0x0003e2000c101d08 */
[----:B------:R-:W-:Y:S02]  /*6f50*/  @!P0 MOV R38, R4 ;  /* 0x0000000400268202 */ /* 0x000fe40000000f00 */
[----:B------:R-:W-:Y:S04]  /*6f60*/  @!P0 F2FP.PACK_AB R3, R11, R10 ;  /* 0x0000000a0b03823e */ /* 0x000fe800000000ff */
[----:B------:R-:W-:Y:S02]  /*6f70*/  @!P0 MOV R39, R3 ;  /* 0x0000000300278202 */ /* 0x000fe40000000f00 */
[----:B------:R-:W-:Y:S11]  /*6f80*/  ISETP.GE.AND P0, PT, R40, c[0x0][0x1d4], PT ;  /* 0x0000750028007a0c */ /* 0x000ff60003f06270 */
[----:B------:R-:W-:Y:S02]  /*6f90*/  @!UPT UIADD3 URZ, URZ, URZ, URZ ;  /* 0x0000003f3f3ff290 */ /* 0x000fe4000fffe03f */
[----:B------:R-:W-:-:S05]  /*6fa0*/  @P0 BRA `(.L_x_218) ;  /* 0x000002e000000947 */ /* 0x000fca0003800000 */
[C---:B------:R-:W-:Y:S04]  /*6fb0*/  LEA R4, P0, R40.reuse, R68, 0x1 ;  /* 0x0000004428047211 */ /* 0x040fe800078008ff */
[----:B------:R-:W-:Y:S05]  /*6fc0*/  LEA.HI.X.SX32 R5, R40, R69, 0x1, P0 ;  /* 0x0000004528057211 */ /* 0x000fea00000f0eff */
[----:B------:R2:W-:Y:S01]  /*6fd0*/  ST.E.128 [R4.64], R36 ;  /* 0x0000002404007985 */ /* 0x0005e2000c101d08 */
[----:B------:R-:W-:-:S05]  /*6fe0*/  BRA `(.L_x_218) ;  /* 0x000002a000007947 */ /* 0x000fca0003800000 */
.L_x_214:
[----:B------:R1:W2:Y:S01]  /*6ff0*/  SHFL.IDX PT, R5, R28, RZ, 0x1e1f ;  /* 0x001e1fff1c057589 */ /* 0x0002a200000e0000 */
[----:B------:R-:W-:Y:S03]  /*7000*/  IMAD R3, R35, -0x30, R2 ;  /* 0xffffffd023037824 */ /* 0x000fe600078e0202 */
[----:B------:R1:W3:Y:S02]  /*7010*/  SHFL.IDX PT, R4, R31, RZ, 0x1e1f ;  /* 0x001e1fff1f047589 */ /* 0x0002e400000e0000 */
[----:B------:R-:W-:Y:S04]  /*7020*/  IMNMX R78, R3, 0x30, PT ;  /* 0x00000030034e7817 */ /* 0x000fe80003800200 */
[----:B------:R-:W-:Y:S11]  /*7030*/  ISETP.GT.AND P0, PT, R78, R112, PT ;  /* 0x000000704e00720c */ /* 0x000ff60003f04270 */
[----:B------:R-:W-:Y:S02]  /*7040*/  @!UPT UIADD3 URZ, URZ, URZ, URZ ;  /* 0x0000003f3f3ff290 */ /* 0x000fe4000fffe03f */
[----:B------:R-:W-:-:S05]  /*7050*/  @!P0 BRA `(.L_x_218) ;  /* 0x0000023000008947 */ /* 0x000fca0003800000 */
[----:B------:R-:W4:Y:S01]  /*7060*/  LDL R14, [R1] ;  /* 0x00000000010e7983 */ /* 0x000f220000100800 */
[----:B------:R-:W-:Y:S02]  /*7070*/  ISETP.GE.AND P0, PT, R104, c[0x0][0x1d4], PT ;  /* 0x0000750068007a0c */ /* 0x000fe40003f06270 */
[----:B------:R-:W-:Y:S01]  /*7080*/  ISETP.GE.AND P5, PT, R246, c[0x0][0x1d4], PT ;  /* 0x00007500f6007a0c */ /* 0x000fe20003fa6270 */
[----:B------:R-:W5:Y:S04]  /*7090*/  LDL R6, [R1+0xc] ;  /* 0x00000c0001067983 */ /* 0x000f680000100800 */
[----:B---3--:R-:W3:Y:S04]  /*70a0*/  LDL R10, [R1+0x14] ;  /* 0x00001400010a7983 */ /* 0x008ee80000100800 */
[----:B--2---:R-:W2:Y:S02]  /*70b0*/  LDL R15, [R1+0x10] ;  /* 0x00001000010f7983 */ /* 0x004ea40000100800 */
[CC--:B------:R-:W-:Y:S02]  /*70c0*/  @!P0 LEA R8, P4, R104.reuse, R4.reuse, 0x1 ;  /* 0x0000000468088211 */ /* 0x0c0fe400078808ff */
[----:B------:R-:W1:Y:S02]  /*70d0*/  @!P0 LDS.128 R16, [R242+0x2400] ;  /* 0x00240000f2108984 */ /* 0x000e640000000c00 */
[-C--:B------:R-:W-:Y:S02]  /*70e0*/  @!P0 LEA.HI.X R9, R104, R5.reuse, R105, 0x1, P4 ;  /* 0x0000000568098211 */ /* 0x080fe400020f0c69 */
[-C--:B------:R-:W-:Y:S03]  /*70f0*/  @!P5 LEA R12, P4, R246, R4.reuse, 0x1 ;  /* 0x00000004f60cd211 */ /* 0x080fe600078808ff */
[----:B-1----:R1:W-:Y:S01]  /*7100*/  @!P0 ST.E.128 [R8.64], R16 ;  /* 0x0000001008008985 */ /* 0x0023e2000c101d08 */
[----:B------:R-:W-:Y:S11]  /*7110*/  ISETP.GE.AND P0, PT, R30, c[0x0][0x1d4], PT ;  /* 0x000075001e007a0c */ /* 0x000ff60003f06270 */
[----:B------:R-:W-:Y:S02]  /*7120*/  @!UPT UIADD3 URZ, URZ, URZ, URZ ;  /* 0x0000003f3f3ff290 */ /* 0x000fe4000fffe03f */
[----:B------:R-:W1:Y:S01]  /*7130*/  @!P0 LDS.128 R16, [R243+0x2400] ;  /* 0x00240000f3108984 */ /* 0x000e620000000c00 */
[----:B----4-:R-:W-:Y:S04]  /*7140*/  @!P0 IMAD.SHL.U32 R3, R14, 0x8, RZ ;  /* 0x000000080e038824 */ /* 0x010fe800078e00ff */
[----:B-1----:R-:W-:Y:S01]  /*7150*/  @!P0 IMAD.WIDE R8, R3, 0x2, R4 ;  /* 0x0000000203088825 */ /* 0x002fe200078e0204 */
[-C--:B---3--:R-:W-:Y:S04]  /*7160*/  @!P5 LEA.HI.X R13, R246, R5.reuse, R10, 0x1, P4 ;  /* 0x00000005f60dd211 */ /* 0x088fe800020f0c0a */
[----:B------:R1:W-:Y:S01]  /*7170*/  @!P0 ST.E.128 [R8.64], R16 ;  /* 0x0000001008008985 */ /* 0x0003e2000c101d08 */
[----:B------:R-:W-:Y:S02]  /*7180*/  ISETP.GE.AND P0, PT, R29, c[0x0][0x1d4], PT ;  /* 0x000075001d007a0c */ /* 0x000fe40003f06270 */
[C---:B------:R-:W-:Y:S11]  /*7190*/  ISETP.GE.AND P4, PT, R245.reuse, c[0x0][0x1d4], PT ;  /* 0x00007500f5007a0c */ /* 0x040ff60003f86270 */
[----:B------:R-:W3:Y:S01]  /*71a0*/  @!P0 LDS.128 R20, [R242+0x3000] ;  /* 0x00300000f2148984 */ /* 0x000ee20000000c00 */
[----:B------:R-:W-:Y:S01]  /*71b0*/  @!P0 IMAD.SHL.U32 R3, R252, 0x8, RZ ;  /* 0x00000008fc038824 */ /* 0x000fe200078e00ff */
[CC--:B------:R-:W-:Y:S04]  /*71c0*/  @!P4 LEA R10, P6, R245.reuse, R4.reuse, 0x1 ;  /* 0x00000004f50ac211 */ /* 0x0c0fe800078c08ff */
[-C--:B--2---:R-:W-:Y:S01]  /*71d0*/  @!P4 LEA.HI.X R11, R245, R5.reuse, R15, 0x1, P6 ;  /* 0x00000005f50bc211 */ /* 0x084fe200030f0c0f */
[----:B-1----:R-:W-:Y:S05]  /*71e0*/  @!P0 IMAD.WIDE R8, R3, 0x2, R4 ;  /* 0x0000000203088825 */ /* 0x002fea00078e0204 */
[----:B---3--:R-:W-:Y:S01]  /*71f0*/  @!P0 ST.E.128 [R8.64], R20 ;  /* 0x0000001408008985 */ /* 0x008fe2000c101d08 */
[C---:B------:R-:W-:Y:S03]  /*7200*/  ISETP.GE.AND P0, PT, R244.reuse, c[0x0][0x1d4], PT ;  /* 0x00007500f4007a0c */ /* 0x040fe60003f06270 */
[----:B------:R-:W1:Y:S10]  /*7210*/  @!P5 LDS.128 R16, [R243+0x3000] ;  /* 0x00300000f310d984 */ /* 0x000e740000000c00 */
[C---:B------:R-:W-:Y:S04]  /*7220*/  @!P0 LEA R4, P6, R244.reuse, R4, 0x1 ;  /* 0x00000004f4048211 */ /* 0x040fe800078c08ff */
[----:B-----5:R-:W-:Y:S01]  /*7230*/  @!P0 LEA.HI.X R5, R244, R5, R6, 0x1, P6 ;  /* 0x00000005f4058211 */ /* 0x020fe200030f0c06 */
[----:B-1----:R-:W-:Y:S04]  /*7240*/  @!P5 ST.E.128 [R12.64], R16 ;  /* 0x000000100c00d985 */ /* 0x002fe8000c101d08 */
[----:B------:R-:W1:Y:S04]  /*7250*/  @!P4 LDS.128 R12, [R242+0x3c00] ;  /* 0x003c0000f20cc984 */ /* 0x000e680000000c00 */
[----:B-1----:R-:W-:Y:S04]  /*7260*/  @!P4 ST.E.128 [R10.64], R12 ;  /* 0x0000000c0a00c985 */ /* 0x002fe8000c101d08 */
[----:B------:R-:W1:Y:S04]  /*7270*/  @!P0 LDS.128 R8, [R243+0x3c00] ;  /* 0x003c0000f3088984 */ /* 0x000e680000000c00 */
[----:B-1----:R1:W-:Y:S02]  /*7280*/  @!P0 ST.E.128 [R4.64], R8 ;  /* 0x0000000804008985 */ /* 0x0023e4000c101d08 */
.L_x_218:
[----:B------:R-:W-:Y:S05]  /*7290*/  BSYNC B1 ;  /* 0x0000000000017941 */ /* 0x000fea0003800000 */
.L_x_213:
[----:B------:R-:W-:Y:S01]  /*72a0*/  IMAD.IADD R3, R78, 0x1, -R247 ;  /* 0x000000014e037824 */ /* 0x000fe200078e0af7 */
[----:B------:R-:W-:Y:S01]  /*72b0*/  LOP3.LUT P6, RZ, R241, 0x1, RZ, 0xc0, !PT ;  /* 0x00000001f1ff7812 */ /* 0x000fe200078cc0ff */
[----:B-1---5:R-:W-:Y:S01]  /*72c0*/  IMAD.WIDE R8, R35, 0x30, R90 ;  /* 0x0000003023087825 */ /* 0x022fe200078e025a */
[----:B------:R-:W-:Y:S01]  /*72d0*/  P2R R13, PR, RZ, 0x2 ;  /* 0x00000002ff0d7803 */ /* 0x000fe20000000000 */
[----:B------:R-:W-:Y:S01]  /*72e0*/  BSSY B0, `(.L_x_235) ;  /* 0x000005c000007945 */ /* 0x000fe20003800000 */
[----:B------:R-:W-:Y:S01]  /*72f0*/  ISETP.GE.AND P0, PT, R3, 0x21, PT ;  /* 0x000000210300780c */ /* 0x000fe20003f06270 */
[----:B------:R-:W-:Y:S01]  /*7300*/  IMAD R10, R82, c[0x0][0x218], RZ ;  /* 0x00008600520a7a24 */ /* 0x000fe200078e02ff */
[----:B------:R-:W-:Y:S03]  /*7310*/  LOP3.LUT P1, RZ, R241, 0x4, RZ, 0xc0, !PT ;  /* 0x00000004f1ff7812 */ /* 0x000fe6000782c0ff */
[----:B------:R-:W-:Y:S08]  /*7320*/  IMAD R10, R79, c[0x0][0x21c], R10 ;  /* 0x000087004f0a7a24 */ /* 0x000ff000078e020a */
[C---:B------:R-:W-:Y:S05]  /*7330*/  @P0 IADD3 R6, P4, R8.reuse, 0x20, RZ ;  /* 0x0000002008060810 */ /* 0x040fea0007f9e0ff */
[----:B------:R-:W-:Y:S01]  /*7340*/  @P0 IMAD.X R11, RZ, RZ, R9, P4 ;  /* 0x000000ffff0b0224 */ /* 0x000fe200020e0609 */
[----:B------:R-:W-:Y:S11]  /*7350*/  ISETP.GE.AND P4, PT, R3, 0x1, PT ;  /* 0x000000010300780c */ /* 0x000ff60003f86270 */
[----:B------:R-:W-:Y:S02]  /*7360*/  @!UPT UIADD3 URZ, URZ, URZ, URZ ;  /* 0x0000003f3f3ff290 */ /* 0x000fe4000fffe03f */
[----:B--23--:R-:W-:Y:S01]  /*7370*/  @P4 MOV R4, R84 ;  /* 0x0000005400044202 */ /* 0x00cfe20000000f00 */
[----:B------:R-:W-:Y:S02]  /*7380*/  @P4 IMAD R3, R9, c[0x0][0x258], RZ ;  /* 0x0000960009034a24 */ /* 0x000fe400078e02ff */
[----:B------:R-:W-:Y:S02]  /*7390*/  @P4 IMAD.MOV.U32 R5, RZ, RZ, R83 ;  /* 0x000000ffff054224 */ /* 0x000fe400078e0053 */
[C---:B------:R-:W-:Y:S02]  /*73a0*/  @P4 IMAD R3, R8.reuse, c[0x0][0x25c], R3 ;  /* 0x0000970008034a24 */ /* 0x040fe400078e0203 */
[----:B------:R-:W-:Y:S04]  /*73b0*/  @P4 IMAD.WIDE.U32 R4, R8, c[0x0][0x258], R4 ;  /* 0x0000960008044a25 */ /* 0x000fe800078e0004 */
[----:B------:R-:W-:Y:S01]  /*73c0*/  @P4 IMAD.IADD R3, R5, 0x1, R3 ;  /* 0x0000000105034824 */ /* 0x000fe200078e0203 */
[C---:B------:R-:W-:Y:S04]  /*73d0*/  @P4 LEA R8, P5, R4.reuse, c[0x0][0x250], 0x1 ;  /* 0x0000940004084a11 */ /* 0x040fe800078a08ff */
[----:B------:R-:W-:Y:S01]  /*73e0*/  @P4 LEA.HI.X R9, R4, c[0x0][0x254], R3, 0x1, P5 ;  /* 0x0000950004094a11 */ /* 0x000fe200028f0c03 */
[----:B------:R-:W-:Y:S02]  /*73f0*/  IMAD R3, R81, c[0x0][0x208], RZ ;  /* 0x0000820051037a24 */ /* 0x000fe400078e02ff */
[C---:B------:R-:W-:Y:S04]  /*7400*/  IMAD.WIDE.U32 R4, R80.reuse, c[0x0][0x208], RZ ;  /* 0x0000820050047a25 */ /* 0x040fe800078e00ff */
[----:B------:R-:W-:Y:S05]  /*7410*/  IMAD R3, R80, c[0x0][0x20c], R3 ;  /* 0x0000830050037a24 */ /* 0x000fea00078e0203 */
[----:B------:R-:W-:Y:S05]  /*7420*/  IADD3 R5, R5, R3, RZ ;  /* 0x0000000305057210 */ /* 0x000fea0007ffe0ff */
[----:B------:R-:W-:Y:S05]  /*7430*/  IMAD.WIDE.U32 R4, R79, c[0x0][0x218], R4 ;  /* 0x000086004f047a25 */ /* 0x000fea00078e0004 */
[----:B------:R-:W-:Y:S01]  /*7440*/  IADD3 R3, P5, R106, R4, RZ ;  /* 0x000000046a037210 */ /* 0x000fe20007fbe0ff */
[----:B------:R-:W-:Y:S02]  /*7450*/  @P0 IMAD R4, R11, c[0x0][0x258], RZ ;  /* 0x000096000b040a24 */ /* 0x000fe400078e02ff */
[----:B------:R-:W-:Y:S01]  /*7460*/  @P0 IMAD.MOV.U32 R11, RZ, RZ, R83 ;  /* 0x000000ffff0b0224 */ /* 0x000fe200078e0053 */
[----:B------:R-:W-:Y:S01]  /*7470*/  IADD3.X R12, R127, R5, R10, P5, !PT ;  /* 0x000000057f0c7210 */ /* 0x000fe20002ffe40a */
[----:B------:R-:W-:Y:S04]  /*7480*/  @P0 IMAD.MOV.U32 R10, RZ, RZ, R84 ;  /* 0x000000ffff0a0224 */ /* 0x000fe800078e0054 */
[C---:B------:R-:W-:Y:S04]  /*7490*/  @P0 IMAD.WIDE.U32 R10, R6.reuse, c[0x0][0x258], R10 ;  /* 0x00009600060a0a25 */ /* 0x040fe800078e000a */
[----:B------:R-:W-:Y:S01]  /*74a0*/  @P0 IMAD R6, R6, c[0x0][0x25c], R4 ;  /* 0x0000970006060a24 */ /* 0x000fe200078e0204 */
[C---:B------:R-:W-:Y:S04]  /*74b0*/  @P0 LEA R4, P5, R10.reuse, c[0x0][0x250], 0x1 ;  /* 0x000094000a040a11 */ /* 0x040fe800078a08ff */
[----:B------:R-:W-:Y:S04]  /*74c0*/  @P0 IADD3 R6, R11, R6, RZ ;  /* 0x000000060b060210 */ /* 0x000fe80007ffe0ff */
[----:B------:R-:W-:Y:S02]  /*74d0*/  @P0 LEA.HI.X R5, R10, c[0x0][0x254], R6, 0x1, P5 ;  /* 0x000095000a050a11 */ /* 0x000fe400028f0c06 */
[C---:B------:R-:W-:Y:S04]  /*74e0*/  LEA R6, P5, R3.reuse, c[0x0][0x1f8], 0x1 ;  /* 0x00007e0003067a11 */ /* 0x040fe800078a08ff */
[----:B------:R-:W-:Y:S01]  /*74f0*/  LEA.HI.X R10, R3, c[0x0][0x1fc], R12, 0x1, P5 ;  /* 0x00007f00030a7a11 */ /* 0x000fe200028f0c0c */
[C---:B------:R-:W-:Y:S01]  /*7500*/  @P4 IMAD.SHL.U32 R3, R248.reuse, 0x2, RZ ;  /* 0x00000002f8034824 */ /* 0x040fe200078e00ff */
[----:B------:R-:W-:Y:S04]  /*7510*/  LOP3.LUT P5, RZ, R241, 0x2, RZ, 0xc0, !PT ;  /* 0x00000002f1ff7812 */ /* 0x000fe800078ac0ff */
[----:B------:R-:W-:Y:S01]  /*7520*/  @!PT LDS RZ, [RZ] ;  /* 0x00000000fffff984 */ /* 0x000fe20000000800 */
[----:B------:R-:W-:Y:S01]  /*7530*/  @!PT LDS RZ, [RZ] ;  /* 0x00000000fffff984 */ /* 0x000fe20000000800 */
[----:B------:R-:W-:Y:S01]  /*7540*/  @!PT LDS RZ, [RZ] ;  /* 0x00000000fffff984 */ /* 0x000fe20000000800 */
[----:B------:R1:W-:Y:S01]  /*7550*/  @P4 LDGSTS.E.BYPASS.LTC128B.128 [R3+0x1880], [R8.64], !P1 ;  /* 0x0188000008034fae */ /* 0x0003e2000c901d48 */
[----:B------:R-:W-:Y:S08]  /*7560*/  ISETP.NE.AND P1, PT, R13, RZ, PT ;  /* 0x000000ff0d00720c */ /* 0x000ff00003f25270 */
[----:B------:R1:W-:Y:S04]  /*7570*/  @P4 LDGSTS.E.BYPASS.LTC128B.128 [R3+0x2480], [R8.64+0x40], !P5 ;  /* 0x0248004008034fae */ /* 0x0003e8000e901d48 */
[----:B------:R1:W-:Y:S01]  /*7580*/  @P4 LDGSTS.E.BYPASS.LTC128B.128 [R3+0x3080], [R8.64+0x80], !P6 ;  /* 0x0308008008034fae */ /* 0x0003e2000f101d48 */
[----:B------:R-:W-:Y:S02]  /*7590*/  LOP3.LUT P4, RZ, R241, 0x4, RZ, 0xc0, !PT ;  /* 0x00000004f1ff7812 */ /* 0x000fe4000788c0ff */
[----:B-1----:R-:W-:Y:S11]  /*75a0*/  @P0 SHF.L.U32 R3, R248, 0x1, RZ ;  /* 0x00000001f8030819 */ /* 0x002ff600000006ff */
[----:B------:R1:W-:Y:S04]  /*75b0*/  @P0 LDGSTS.E.BYPASS.LTC128B.128 [R3+0x2080], [R4.64], !P4 ;  /* 0x0208000004030fae */ /* 0x0003e8000e101d48 */
[----:B------:R1:W-:Y:S04]  /*75c0*/  @P0 LDGSTS.E.BYPASS.LTC128B.128 [R3+0x2c80], [R4.64+0x40], !P5 ;  /* 0x02c8004004030fae */ /* 0x0003e8000e901d48 */
[----:B------:R1:W-:Y:S01]  /*75d0*/  @P0 LDGSTS.E.BYPASS.LTC128B.128 [R3+0x3880], [R4.64+0x80], !P6 ;  /* 0x0388008004030fae */ /* 0x0003e2000f101d48 */
[----:B------:R-:W-:Y:S03]  /*75e0*/  ISETP.GT.AND P0, PT, R78, R112, PT ;  /* 0x000000704e00720c */ /* 0x000fe60003f04270 */
[----:B------:R-:W0:Y:S04]  /*75f0*/  LDGDEPBAR ;  /* 0x00000000000079af */ /* 0x000e280000000000 */
[----:B-1----:R1:W2:Y:S01]  /*7600*/  SHFL.IDX PT, R4, R6, RZ, 0x1e1f ;  /* 0x001e1fff06047589 */ /* 0x0022a200000e0000 */
[----:B------:R-:W-:Y:S04]  /*7610*/  DEPBAR.LE SB0, 0x0 ;  /* 0x000080000000791a */ /* 0x000fe80000000000 */
[----:B------:R1:W3:Y:S04]  /*7620*/  SHFL.IDX PT, R5, R10, RZ, 0x1e1f ;  /* 0x001e1fff0a057589 */ /* 0x0002e800000e0000 */
[----:B------:R-:W-:Y:S06]  /*7630*/  BAR.SYNC.DEFER_BLOCKING 0x0 ;  /* 0x0000000000007b1d */ /* 0x000fec0000010000 */
[----:B------:R-:W-:-:S05]  /*7640*/  @!P0 BRA `(.L_x_236) ;  /* 0x0000025000008947 */ /* 0x000fca0003800000 */
[----:B------:R-:W5:Y:S01]  /*7650*/  LDL R17, [R1+0x14] ;  /* 0x0000140001117983 */ /* 0x000f620000100800 */
[----:B------:R-:W-:Y:S02]  /*7660*/  ISETP.GE.AND P0, PT, R104, c[0x0][0x1d4], PT ;  /* 0x0000750068007a0c */ /* 0x000fe40003f06270 */
[----:B------:R-:W-:Y:S01]  /*7670*/  ISETP.GE.AND P5, PT, R246, c[0x0][0x1d4], PT ;  /* 0x00007500f6007a0c */ /* 0x000fe20003fa6270 */
[----:B----4-:R-:W4:Y:S04]  /*7680*/  LDL R16, [R1+0x10] ;  /* 0x0000100001107983 */ /* 0x010f280000100800 */
[----:B---3--:R-:W3:Y:S04]  /*7690*/  LDL R15, [R1] ;  /* 0x00000000010f7983 */ /* 0x008ee80000100800 */
[----:B--2---:R-:W2:Y:S02]  /*76a0*/  LDL R14, [R1+0xc] ;  /* 0x00000c00010e7983 */ /* 0x004ea40000100800 */
[CC--:B------:R-:W-:Y:S04]  /*76b0*/  @!P0 LEA R8, P4, R104.reuse, R4.reuse, 0x1 ;  /* 0x0000000468088211 */ /* 0x0c0fe800078808ff */
[-C--:B------:R-:W-:Y:S02]  /*76c0*/  @!P0 LEA.HI.X R9, R104, R5.reuse, R105, 0x1, P4 ;  /* 0x0000000568098211 */ /* 0x080fe400020f0c69 */
[CC--:B------:R-:W-:Y:S04]  /*76d0*/  @!P5 LEA R12, P4, R246.reuse, R4.reuse, 0x1 ;  /* 0x00000004f60cd211 */ /* 0x0c0fe800078808ff */
[-C--:B-----5:R-:W-:Y:S02]  /*76e0*/  @!P5 LEA.HI.X R13, R246, R5.reuse, R17, 0x1, P4 ;  /* 0x00000005f60dd211 */ /* 0x0a0fe400020f0c11 */
[C---:B------:R-:W-:Y:S11]  /*76f0*/  ISETP.GE.AND P4, PT, R245.reuse, c[0x0][0x1d4], PT ;  /* 0x00007500f5007a0c */ /* 0x040ff60003f86270 */
[----:B------:R-:W-:Y:S02]  /*7700*/  @!UPT UIADD3 URZ, URZ, URZ, URZ ;  /* 0x0000003f3f3ff290 */ /* 0x000fe4000fffe03f */
[CC--:B-1----:R-:W-:Y:S04]  /*7710*/  @!P4 LEA R10, P6, R245.reuse, R4.reuse, 0x1 ;  /* 0x00000004f50ac211 */ /* 0x0c2fe800078c08ff */
[-C--:B----4-:R-:W-:Y:S02]  /*7720*/  @!P4 LEA.HI.X R11, R245, R5.reuse, R16, 0x1, P6 ;  /* 0x00000005f50bc211 */ /* 0x090fe400030f0c10 */
[----:B------:R-:W1:Y:S04]  /*7730*/  @!P0 LDS.128 R16, [R242] ;  /* 0x00000000f2108984 */ /* 0x000e680000000c00 */
[----:B-1----:R1:W-:Y:S01]  /*7740*/  @!P0 ST.E.128 [R8.64], R16 ;  /* 0x0000001008008985 */ /* 0x0023e2000c101d08 */
[----:B------:R-:W-:Y:S11]  /*7750*/  ISETP.GE.AND P0, PT, R30, c[0x0][0x1d4], PT ;  /* 0x000075001e007a0c */ /* 0x000ff60003f06270 */
[----:B------:R-:W-:Y:S02]  /*7760*/  @!UPT UIADD3 URZ, URZ, URZ, URZ ;  /* 0x0000003f3f3ff290 */ /* 0x000fe4000fffe03f */
[----:B------:R-:W4:Y:S01]  /*7770*/  @!P0 LDS.128 R16, [R243] ;  /* 0x00000000f3108984 */ /* 0x000f220000000c00 */
[----:B---3--:R-:W-:Y:S04]  /*7780*/  @!P0 IMAD.SHL.U32 R3, R15, 0x8, RZ ;  /* 0x000000080f038824 */ /* 0x008fe800078e00ff */
[--C-:B-1----:R-:W-:Y:S05]  /*7790*/  @!P0 IMAD.WIDE R8, R3, 0x2, R4.reuse ;  /* 0x0000000203088825 */ /* 0x102fea00078e0204 */
[----:B----4-:R1:W-:Y:S01]  /*77a0*/  @!P0 ST.E.128 [R8.64], R16 ;  /* 0x0000001008008985 */ /* 0x0103e2000c101d08 */
[----:B------:R-:W-:Y:S11]  /*77b0*/  ISETP.GE.AND P0, PT, R29, c[0x0][0x1d4], PT ;  /* 0x000075001d007a0c */ /* 0x000ff60003f06270 */
[----:B------:R-:W-:Y:S02]  /*77c0*/  @!UPT UIADD3 URZ, URZ, URZ, URZ ;  /* 0x0000003f3f3ff290 */ /* 0x000fe4000fffe03f */
[----:B------:R-:W3:Y:S01]  /*77d0*/  @!P0 LDS.128 R20, [R242+0xc00] ;  /* 0x000c0000f2148984 */ /* 0x000ee20000000c00 */
[----:B------:R-:W-:Y:S04]  /*77e0*/  @!P0 IMAD.SHL.U32 R3, R252, 0x8, RZ ;  /* 0x00000008fc038824 */ /* 0x000fe800078e00ff */
[----:B-1----:R-:W-:Y:S05]  /*77f0*/  @!P0 IMAD.WIDE R8, R3, 0x2, R4 ;  /* 0x0000000203088825 */ /* 0x002fea00078e0204 */
[----:B---3--:R-:W-:Y:S01]  /*7800*/  @!P0 ST.E.128 [R8.64], R20 ;  /* 0x0000001408008985 */ /* 0x008fe2000c101d08 */
[C---:B------:R-:W-:Y:S03]  /*7810*/  ISETP.GE.AND P0, PT, R244.reuse, c[0x0][0x1d4], PT ;  /* 0x00007500f4007a0c */ /* 0x040fe60003f06270 */
[----:B------:R-:W1:Y:S10]  /*7820*/  @!P5 LDS.128 R16, [R243+0xc00] ;  /* 0x000c0000f310d984 */ /* 0x000e740000000c00 */
[C---:B------:R-:W-:Y:S04]  /*7830*/  @!P0 LEA R4, P6, R244.reuse, R4, 0x1 ;  /* 0x00000004f4048211 */ /* 0x040fe800078c08ff */
[----:B--2---:R-:W-:Y:S01]  /*7840*/  @!P0 LEA.HI.X R5, R244, R5, R14, 0x1, P6 ;  /* 0x00000005f4058211 */ /* 0x004fe200030f0c0e */
[----:B-1----:R-:W-:Y:S04]  /*7850*/  @!P5 ST.E.128 [R12.64], R16 ;  /* 0x000000100c00d985 */ /* 0x002fe8000c101d08 */
[----:B------:R-:W1:Y:S04]  /*7860*/  @!P4 LDS.128 R12, [R242+0x1800] ;  /* 0x00180000f20cc984 */ /* 0x000e680000000c00 */
[----:B-1----:R-:W-:Y:S04]  /*7870*/  @!P4 ST.E.128 [R10.64], R12 ;  /* 0x0000000c0a00c985 */ /* 0x002fe8000c101d08 */
[----:B------:R-:W1:Y:S04]  /*7880*/  @!P0 LDS.128 R8, [R243+0x1800] ;  /* 0x00180000f3088984 */ /* 0x000e680000000c00 */
[----:B-1----:R1:W-:Y:S02]  /*7890*/  @!P0 ST.E.128 [R4.64], R8 ;  /* 0x0000000804008985 */ /* 0x0023e4000c101d08 */
.L_x_236:
[----:B------:R-:W-:Y:S05]  /*78a0*/  BSYNC B0 ;  /* 0x0000000000007941 */ /* 0x000fea0003800000 */
.L_x_235:
[----:B------:R-:W-:Y:S01]  /*78b0*/  ISETP.GT.AND P5, PT, R35, R89, PT ;  /* 0x000000592300720c */ /* 0x000fe20003fa4270 */
[----:B------:R-:W-:Y:S01]  /*78c0*/  @!UPT UIADD3 URZ, URZ, URZ, URZ ;  /* 0x0000003f3f3ff290 */ /* 0x000fe2000fffe03f */
[----:B------:R-:W-:Y:S11]  /*78d0*/  BSSY B0, `(.L_x_237) ;  /* 0x0000029000007945 */ /* 0x000ff60003800000 */
[----:B------:R-:W-:-:S05]  /*78e0*/  @!P5 BRA `(.L_x_238) ;  /* 0x000002700000d947 */ /* 0x000fca0003800000 */
[----:B------:R-:W-:Y:S01]  /*78f0*/  IADD3 R3, R35, -0x1, RZ ;  /* 0xffffffff23037810 */ /* 0x000fe20007ffe0ff */
[----:B-12---:R-:W-:Y:S01]  /*7900*/  IMAD.MOV.U32 R4, RZ, RZ, R94 ;  /* 0x000000ffff047224 */ /* 0x006fe200078e005e */
[----:B------:R-:W-:Y:S01]  /*7910*/  P2R R10, PR, RZ, 0x4 ;  /* 0x00000004ff0a7803 */ /* 0x000fe20000000000 */
[----:B---3--:R-:W-:Y:S01]  /*7920*/  IMAD.MOV.U32 R5, RZ, RZ, R93 ;  /* 0x000000ffff057224 */ /* 0x008fe200078e005d */
[----:B------:R-:W-:Y:S01]  /*7930*/  SHF.R.S32.HI R8, RZ, 0x1f, R3 ;  /* 0x0000001fff087819 */ /* 0x000fe20000011403 */
[----:B------:R-:W-:Y:S01]  /*7940*/  IMAD R6, R143, R3, RZ ;  /* 0x000000038f067224 */ /* 0x000fe200078e02ff */
[----:B------:R-:W-:Y:S01]  /*7950*/  LOP3.LUT P2, RZ, R241, 0x4, RZ, 0xc0, !PT ;  /* 0x00000004f1ff7812 */ /* 0x000fe2000784c0ff */
[-C--:B------:R-:W-:Y:S01]  /*7960*/  IMAD.WIDE.U32 R4, R3, R136.reuse, R4 ;  /* 0x0000008803047225 */ /* 0x080fe200078e0004 */
[----:B------:R-:W-:Y:S02]  /*7970*/  P2R R11, PR, RZ, 0x2 ;  /* 0x00000002ff0b7803 */ /* 0x000fe40000000000 */
[----:B------:R-:W-:Y:S01]  /*7980*/  LOP3.LUT P1, RZ, R241, 0x2, RZ, 0xc0, !PT ;  /* 0x00000002f1ff7812 */ /* 0x000fe2000782c0ff */
[----:B------:R-:W-:Y:S01]  /*7990*/  IMAD R3, R8, R136, R6 ;  /* 0x0000008808037224 */ /* 0x000fe200078e0206 */
[----:B------:R-:W-:Y:S03]  /*79a0*/  IADD3 R6, -R247, 0x30, RZ ;  /* 0x00000030f7067810 */ /* 0x000fe60007ffe1ff */
[----:B------:R-:W-:Y:S01]  /*79b0*/  IMAD.IADD R3, R5, 0x1, R3 ;  /* 0x0000000105037824 */ /* 0x000fe200078e0203 */
[----:B------:R-:W-:Y:S11]  /*79c0*/  ISETP.GE.AND P4, PT, R6, 0x1, PT ;  /* 0x000000010600780c */ /* 0x000ff60003f86270 */
[----:B------:R-:W-:Y:S02]  /*79d0*/  @!UPT UIADD3 URZ, URZ, URZ, URZ ;  /* 0x0000003f3f3ff290 */ /* 0x000fe4000fffe03f */
[C---:B------:R-:W-:Y:S04]  /*79e0*/  @P4 LEA R8, P0, R4.reuse, c[0x0][0x220], 0x1 ;  /* 0x0000880004084a11 */ /* 0x040fe800078008ff */
[----:B------:R-:W-:Y:S02]  /*79f0*/  @P4 LEA.HI.X R9, R4, c[0x0][0x224], R3, 0x1, P0 ;  /* 0x0000890004094a11 */ /* 0x000fe400000f0c03 */
[----:B------:R-:W-:Y:S11]  /*7a00*/  ISETP.GE.AND P0, PT, R6, 0x21, PT ;  /* 0x000000210600780c */ /* 0x000ff60003f06270 */
[----:B------:R-:W-:Y:S02]  /*7a10*/  @!UPT UIADD3 URZ, URZ, URZ, URZ ;  /* 0x0000003f3f3ff290 */ /* 0x000fe4000fffe03f */
[----:B------:R-:W-:Y:S05]  /*7a20*/  @P0 IADD3 R5, P6, R144, R4, RZ ;  /* 0x0000000490050210 */ /* 0x000fea0007fde0ff */
[----:B------:R-:W-:Y:S01]  /*7a30*/  @P0 IMAD.X R3, R3, 0x1, R142, P6 ;  /* 0x0000000103030824 */ /* 0x000fe200030e068e */
[C---:B------:R-:W-:Y:S04]  /*7a40*/  @P0 LEA R4, P6, R5.reuse, c[0x0][0x220], 0x1 ;  /* 0x0000880005040a11 */ /* 0x040fe800078c08ff */
[----:B------:R-:W-:Y:S01]  /*7a50*/  @P0 LEA.HI.X R5, R5, c[0x0][0x224], R3, 0x1, P6 ;  /* 0x0000890005050a11 */ /* 0x000fe200030f0c03 */
[----:B------:R-:W-:Y:S01]  /*7a60*/  @P4 IMAD.SHL.U32 R3, R248, 0x2, RZ ;  /* 0x00000002f8034824 */ /* 0x000fe200078e00ff */
[C---:B------:R-:W-:Y:S04]  /*7a70*/  LOP3.LUT P6, RZ, R241.reuse, 0x1, RZ, 0xc0, !PT ;  /* 0x00000001f1ff7812 */ /* 0x040fe800078cc0ff */
[----:B------:R-:W-:Y:S01]  /*7a80*/  @!PT LDS RZ, [RZ] ;  /* 0x00000000fffff984 */ /* 0x000fe20000000800 */
[----:B------:R-:W-:Y:S01]  /*7a90*/  @!PT LDS RZ, [RZ] ;  /* 0x00000000fffff984 */ /* 0x000fe20000000800 */
[----:B------:R-:W-:Y:S01]  /*7aa0*/  @!PT LDS RZ, [RZ] ;  /* 0x00000000fffff984 */ /* 0x000fe20000000800 */
[----:B------:R1:W-:Y:S01]  /*7ab0*/  @P4 LDGSTS.E.BYPASS.LTC128B.128 [R3+0x3c80], [R8.64], !P2 ;  /* 0x03c8000008034fae */ /* 0x0003e2000d101d48 */
[----:B------:R-:W-:Y:S03]  /*7ac0*/  ISETP.NE.AND P2, PT, R10, RZ, PT ;  /* 0x000000ff0a00720c */ /* 0x000fe60003f45270 */
[----:B------:R1:W-:Y:S05]  /*7ad0*/  @P4 LDGSTS.E.BYPASS.LTC128B.128 [R3+0x4880], [R8.64+0x40], !P1 ;  /* 0x0488004008034fae */ /* 0x0003ea000c901d48 */
[----:B------:R1:W-:Y:S01]  /*7ae0*/  @P4 LDGSTS.E.BYPASS.LTC128B.128 [R3+0x5480], [R8.64+0x80], !P6 ;  /* 0x0548008008034fae */ /* 0x0003e2000f101d48 */
[----:B------:R-:W-:Y:S01]  /*7af0*/  LOP3.LUT P4, RZ, R241, 0x4, RZ, 0xc0, !PT ;  /* 0x00000004f1ff7812 */ /* 0x000fe2000788c0ff */
[----:B-1----:R-:W-:Y:S11]  /*7b00*/  @P0 IMAD.SHL.U32 R3, R248, 0x2, RZ ;  /* 0x00000002f8030824 */ /* 0x002ff600078e00ff */
[----:B------:R-:W-:Y:S01]  /*7b10*/  @!UPT UIADD3 URZ, URZ, URZ, URZ ;  /* 0x0000003f3f3ff290 */ /* 0x000fe2000fffe03f */
[----:B------:R1:W-:Y:S04]  /*7b20*/  @P0 LDGSTS.E.BYPASS.LTC128B.128 [R3+0x4480], [R4.64], !P4 ;  /* 0x0448000004030fae */ /* 0x0003e8000e101d48 */
[----:B------:R1:W-:Y:S01]  /*7b30*/  @P0 LDGSTS.E.BYPASS.LTC128B.128 [R3+0x5080], [R4.64+0x40], !P1 ;  /* 0x0508004004030fae */ /* 0x0003e2000c901d48 */
[----:B------:R-:W-:Y:S03]  /*7b40*/  ISETP.NE.AND P1, PT, R11, RZ, PT ;  /* 0x000000ff0b00720c */ /* 0x000fe60003f25270 */
[----:B------:R1:W-:Y:S05]  /*7b50*/  @P0 LDGSTS.E.BYPASS.LTC128B.128 [R3+0x5c80], [R4.64+0x80], !P6 ;  /* 0x05c8008004030fae */ /* 0x0003ea000f101d48 */
.L_x_238:
[----:B------:R-:W-:Y:S05]  /*7b60*/  BSYNC B0 ;  /* 0x0000000000007941 */ /* 0x000fea0003800000 */
.L_x_237:
[----:B------:R-:W0:Y:S01]  /*7b70*/  LDGDEPBAR ;  /* 0x00000000000079af */ /* 0x000e220000000000 */
[----:B------:R-:W-:Y:S01]  /*7b80*/  IADD3 R35, R35, -0x1, RZ ;  /* 0xffffffff23237810 */ /* 0x000fe20007ffe0ff */
[----:B------:R-:W-:-:S05]  /*7b90*/  @P5 BRA `(.L_x_239) ;  /* 0xffffb85000005947 */ /* 0x000fca000383ffff */
[----:B------:R-:W-:Y:S01]  /*7ba0*/  WARPSYNC 0xffffffff ;  /* 0xffffffff00007948 */ /* 0x000fe20003800000 */
[----:B------:R-:W-:Y:S06]  /*7bb0*/  BAR.SYNC.DEFER_BLOCKING 0x0 ;  /* 0x0000000000007b1d */ /* 0x000fec0000010000 */
.L_x_212:
[----:B------:R-:W-:Y:S01]  /*7bc0*/  ISETP.GE.AND P0, PT, R138, 0x1, PT ;  /* 0x000000018a00780c */ /* 0x000fe20003f06270 */
[----:B------:R-:W-:Y:S01]  /*7bd0*/  BSSY B0, `(.L_x_240) ;  /* 0x000001f000007945 */ /* 0x000fe20003800000 */
[----:B------:R-:W-:-:S11]  /*7be0*/  MOV R0, RZ ;  /* 0x000000ff00007202 */ /* 0x000fd60000000f00 */
[----:B------:R-:W-:Y:S05]  /*7bf0*/  @!P0 BRA `(.L_x_241) ;  /* 0x000001c000008947 */ /* 0x000fea0003800000 */
[----:B------:R-:W-:Y:S01]  /*7c00*/  IABS R2, R130 ;  /* 0x0000008200027213 */ /* 0x000fe20000000000 */
[----:B-12---:R-:W-:Y:S01]  /*7c10*/  IMAD.MOV.U32 R4, RZ, RZ, RZ ;  /* 0x000000ffff047224 */ /* 0x006fe200078e00ff */
[----:B------:R-:W-:Y:S02]  /*7c20*/  IADD3 R6, R139, -0x1, R130 ;  /* 0xffffffff8b067810 */ /* 0x000fe40007ffe082 */
[----:B------:R-:W1:Y:S02]  /*7c30*/  I2F.RP R0, R2 ;  /* 0x0000000200007306 */ /* 0x000e640000209400 */
[----:B------:R-:W-:-:S06]  /*7c40*/  IABS R9, R6 ;  /* 0x0000000600097213 */ /* 0x000fcc0000000000 */
[----:B-1----:R-:W1:Y:S02]  /*7c50*/  MUFU.RCP R0, R0 ;  /* 0x0000000000007308 */ /* 0x002e640000001000 */
[----:B-1----:R-:W-:-:S06]  /*7c60*/  IADD3 R0, R0, 0xffffffe, RZ ;  /* 0x0ffffffe00007810 */ /* 0x002fcc0007ffe0ff */
[----:B---3--:R-:W1:Y:S02]  /*7c70*/  F2I.FTZ.U32.TRUNC.NTZ R5, R0 ;  /* 0x0000000000057305 */ /* 0x008e64000021f000 */
        /* <DEDUP_REMOVED lines=20> */
.L_x_241:
[----:B------:R-:W-:Y:S05]  /*7dc0*/  BSYNC B0 ;  /* 0x0000000000007941 */ /* 0x000fea0003800000 */
.L_x_240:
[----:B----4-:R-:W4:Y:S01]  /*7dd0*/  LDL R2, [R1+0xa8] ;  /* 0x0000a80001027983 */ /* 0x010f220000100800 */
        /* <DEDUP_REMOVED lines=50> */
[----:B----4-:R-:W-:-:S04]  /*8100*/  IMAD R251, R2, R0, RZ ;  /* 0x0000000002fb7224 */ /* 0x010fc800078e02ff */
[--C-:B------:R-:W-:Y:S01]  /*8110*/  IMAD.IADD R2, R251, 0x1, R0.reuse ;  /* 0x00000001fb027824 */ /* 0x100fe200078e0200 */
[----:B------:R-:W-:-:S04]  /*8120*/  PRMT R0, RZ, 0x7610, R0 ;  /* 0x00007610ff007816 */ /* 0x000fc80000000000 */
[----:B------:R-:W-:-:S04]  /*8130*/  IMNMX R219, R139, R2, PT ;  /* 0x000000028bdb7217 */ /* 0x000fc80003800200 */
[----:B------:R-:W-:-:S13]  /*8140*/  ISETP.GT.AND P0, PT, R219, R251, PT ;  /* 0x000000fbdb00720c */ /* 0x000fda0003f04270 */
[----:B------:R-:W-:Y:S05]  /*8150*/  @!P0 BRA `(.L_x_242) ;  /* 0x0000cf3000008947 */ /* 0x000fea0003800000 */
[----:B-1----:R-:W4:Y:S04]  /*8160*/  LDL R3, [R1+0x44] ;  /* 0x0000440001037983 */ /* 0x002f280000100800 */
[----:B--2---:R-:W2:Y:S04]  /*8170*/  LDL R4, [R1+0x48] ;  /* 0x0000480001047983 */ /* 0x004ea80000100800 */
[----:B---3--:R-:W3:Y:S04]  /*8180*/  LDL R6, [R1+0x58] ;  /* 0x0000580001067983 */ /* 0x008ee80000100800 */
[----:B------:R-:W3:Y:S04]  /*8190*/  LDL R10, [R1+0x54] ;  /* 0x00005400010a7983 */ /* 0x000ee80000100800 */
[----:B------:R-:W3:Y:S04]  /*81a0*/  LDL R5, [R1+0xa0] ;  /* 0x0000a00001057983 */ /* 0x000ee80000100800 */
[----:B------:R-:W3:Y:S01]  /*81b0*/  LDL R9, [R1+0x4c] ;  /* 0x00004c0001097983 */ /* 0x000ee20000100800 */
[----:B------:R-:W-:-:S04]  /*81c0*/  ISETP.NE.U32.AND P0, PT, RZ, c[0x0][0x340], PT ;  /* 0x0000d000ff007a0c */ /* 0x000fc80003f05070 */
[----:B------:R-:W-:Y:S01]  /*81d0*/  ISETP.NE.AND.EX P2, PT, RZ, c[0x0][0x344], PT, P0 ;  /* 0x0000d100ff007a0c */ /* 0x000fe20003f45300 */
[----:B------:R-:W1:Y:S01]  /*81e0*/  S2R R11, SR_TID.X ;  /* 0x00000000000b7919 */ /* 0x000e620000002100 */
[----:B------:R-:W-:-:S05]  /*81f0*/  SHF.R.S32.HI R0, RZ, 0x1f, R162 ;  /* 0x0000001fff007819 */ /* 0x000fca00000114a2 */
[----:B------:R-:W-:Y:S01]  /*8200*/  IMAD R0, R0, c[0x0][0x178], RZ ;  /* 0x00005e0000007a24 */ /* 0x000fe200078e02ff */
[----:B-1----:R-:W-:-:S05]  /*8210*/  SHF.R.S32.HI R8, RZ, 0x1f, R11 ;  /* 0x0000001fff087819 */ /* 0x002fca000001140b */
[----:B----4-:R-:W-:-:S04]  /*8220*/  @P2 IADD3 R2, P0, R3, c[0x0][0x340], RZ ;  /* 0x0000d00003022a10 */ /* 0x010fc80007f1e0ff */
[----:B--2---:R-:W-:-:S05]  /*8230*/  @P2 IADD3.X R3, R4, c[0x0][0x344], RZ, P0, !PT ;  /* 0x0000d10004032a10 */ /* 0x004fca00007fe4ff */
[----:B------:R1:W5:Y:S01]  /*8240*/  @P2 LDG.E R13, [R2.64] ;  /* 0x00000008020d2981 */ /* 0x000362000c1e1900 */
[----:B------:R-:W-:Y:S01]  /*8250*/  LEA.HI R8, R8, R11, RZ, 0x2 ;  /* 0x0000000b08087211 */ /* 0x000fe200078f10ff */
[----:B------:R-:W-:-:S03]  /*8260*/  IMAD.MOV.U32 R4, RZ, RZ, c[0x0][0x2c4] ;  /* 0x0000b100ff047624 */ /* 0x000fc600078e00ff */
[----:B------:R-:W-:Y:S02]  /*8270*/  LOP3.LUT R8, R8, 0xfffffffc, RZ, 0xc0, !PT ;  /* 0xfffffffc08087812 */ /* 0x000fe400078ec0ff */
[----:B------:R-:W-:Y:S01]  /*8280*/  ISETP.NE.AND P1, PT, R4, 0x1, PT ;  /* 0x000000010400780c */ /* 0x000fe20003f25270 */
[----:B------:R-:W-:Y:S02]  /*8290*/  IMAD R0, R162, c[0x0][0x17c], R0 ;  /* 0x00005f00a2007a24 */ /* 0x000fe400078e0200 */
[----:B------:R-:W-:Y:S01]  /*82a0*/  IMAD.IADD R8, R11, 0x1, -R8 ;  /* 0x000000010b087824 */ /* 0x000fe200078e0a08 */
[----:B------:R-:W-:-:S03]  /*82b0*/  ISETP.NE.U32.AND P0, PT, RZ, c[0x0][0x348], PT ;  /* 0x0000d200ff007a0c */ /* 0x000fc60003f05070 */
[----:B------:R-:W-:Y:S01]  /*82c0*/  IMAD R4, R8, 0x20, R247 ;  /* 0x0000002008047824 */ /* 0x000fe200078e02f7 */
[----:B---3--:R-:W-:Y:S02]  /*82d0*/  LOP3.LUT R65, R6, 0xffff, RZ, 0xc0, !PT ;  /* 0x0000ffff06417812 */ /* 0x008fe400078ec0ff */
[----:B------:R-:W-:Y:S01]  /*82e0*/  ISETP.NE.AND.EX P0, PT, RZ, c[0x0][0x34c], PT, P0 ;  /* 0x0000d300ff007a0c */ /* 0x000fe20003f05300 */
[----:B------:R-:W-:Y:S02]  /*82f0*/  IMAD R4, R10, 0x80, R4 ;  /* 0x000000800a047824 */ /* 0x000fe400078e0204 */
[----:B-1----:R-:W-:Y:S01]  /*8300*/  IMAD.WIDE.U32 R2, R162, c[0x0][0x178], RZ ;  /* 0x00005e00a2027a25 */ /* 0x002fe200078e00ff */
[----:B------:R-:W-:-:S04]  /*8310*/  SEL R6, R5, RZ, !P0 ;  /* 0x000000ff05067207 */ /* 0x000fc80004000000 */
[----:B------:R-:W-:Y:S01]  /*8320*/  IADD3 R3, R3, R0, RZ ;  /* 0x0000000003037210 */ /* 0x000fe20007ffe0ff */
[----:B------:R-:W-:Y:S01]  /*8330*/  @P1 IMAD.HI.U32 R8, R4, c[0x0][0x2c8], RZ ;  /* 0x0000b20004081a27 */ /* 0x000fe200078e00ff */
[----:B------:R-:W-:-:S03]  /*8340*/  SEL R5, R9, RZ, !P0 ;  /* 0x000000ff09057207 */ /* 0x000fc60004000000 */
[----:B------:R-:W-:-:S04]  /*8350*/  IMAD.WIDE.U32 R2, R65, c[0x0][0x1b8], R2 ;  /* 0x00006e0041027a25 */ /* 0x000fc800078e0002 */
[----:B------:R-:W-:Y:S01]  /*8360*/  IMAD.MOV.U32 R0, RZ, RZ, R4 ;  /* 0x000000ffff007224 */ /* 0x000fe200078e0004 */
[----:B------:R-:W-:Y:S01]  /*8370*/  @P1 SHF.R.U32.HI R0, RZ, c[0x0][0x2cc], R8 ;  /* 0x0000b300ff001a19 */ /* 0x000fe20000011608 */
[----:B------:R-:W-:Y:S02]  /*8380*/  IMAD R3, R65, c[0x0][0x1bc], R3 ;  /* 0x00006f0041037a24 */ /* 0x000fe400078e0203 */
[----:B------:R-:W-:Y:S02]  /*8390*/  IMAD R6, R6, c[0x0][0x1c0], RZ ;  /* 0x0000700006067a24 */ /* 0x000fe400078e02ff */
[----:B------:R-:W-:Y:S01]  /*83a0*/  IMAD.WIDE.U32 R2, R5, c[0x0][0x1c0], R2 ;  /* 0x0000700005027a25 */ /* 0x000fe200078e0002 */
[----:B------:R-:W-:-:S03]  /*83b0*/  SHF.R.S32.HI R8, RZ, 0x1f, R0 ;  /* 0x0000001fff087819 */ /* 0x000fc60000011400 */
[----:B------:R-:W-:Y:S01]  /*83c0*/  IMAD R6, R5, c[0x0][0x1c4], R6 ;  /* 0x0000710005067a24 */ /* 0x000fe200078e0206 */
[----:B------:R-:W-:-:S05]  /*83d0*/  IADD3 R5, -R0, RZ, RZ ;  /* 0x000000ff00057210 */ /* 0x000fca0007ffe1ff */
[----:B------:R-:W-:Y:S02]  /*83e0*/  IMAD R4, R5, c[0x0][0x2c4], R4 ;  /* 0x0000b10005047a24 */ /* 0x000fe400078e0204 */
[----:B------:R-:W-:Y:S02]  /*83f0*/  IMAD R5, R8, c[0x0][0x1b0], RZ ;  /* 0x00006c0008057a24 */ /* 0x000fe400078e02ff */
[----:B------:R-:W-:Y:S02]  /*8400*/  IMAD.IADD R3, R3, 0x1, R6 ;  /* 0x0000000103037824 */ /* 0x000fe400078e0206 */
[C---:B------:R-:W-:Y:S01]  /*8410*/  IMAD R6, R0.reuse, c[0x0][0x1b4], R5 ;  /* 0x00006d0000067a24 */ /* 0x040fe200078e0205 */
[----:B------:R-:W-:Y:S01]  /*8420*/  SHF.R.S32.HI R5, RZ, 0x1f, R4 ;  /* 0x0000001fff057819 */ /* 0x000fe20000011404 */
[----:B------:R-:W-:-:S04]  /*8430*/  IMAD.WIDE.U32 R2, R0, c[0x0][0x1b0], R2 ;  /* 0x00006c0000027a25 */ /* 0x000fc800078e0002 */
[----:B------:R-:W-:Y:S02]  /*8440*/  IMAD R0, R5, c[0x0][0x1a8], RZ ;  /* 0x00006a0005007a24 */ /* 0x000fe400078e02ff */
[----:B------:R-:W-:Y:S02]  /*8450*/  IMAD.IADD R3, R3, 0x1, R6 ;  /* 0x0000000103037824 */ /* 0x000fe400078e0206 */
[C---:B------:R-:W-:Y:S02]  /*8460*/  IMAD R0, R4.reuse, c[0x0][0x1ac], R0 ;  /* 0x00006b0004007a24 */ /* 0x040fe400078e0200 */
[----:B------:R-:W-:Y:S01]  /*8470*/  IMAD.WIDE.U32 R2, R4, c[0x0][0x1a8], R2 ;  /* 0x00006a0004027a25 */ /* 0x000fe200078e0002 */
[----:B------:R-:W-:-:S04]  /*8480*/  ISETP.GE.AND P4, PT, R228, c[0x0][0x198], PT ;  /* 0x00006600e4007a0c */ /* 0x000fc80003f86270 */
[----:B------:R-:W-:Y:S02]  /*8490*/  IADD3 R0, R3, R0, RZ ;  /* 0x0000000003007210 */ /* 0x000fe40007ffe0ff */
[----:B------:R-:W-:Y:S01]  /*84a0*/  LEA R12, P0, R2, c[0x0][0x160], 0x1 ;  /* 0x00005800020c7a11 */ /* 0x000fe200078008ff */
[----:B------:R-:W-:Y:S01]  /*84b0*/  IMAD R5, R10, 0x80, R247 ;  /* 0x000000800a057824 */ /* 0x000fe200078e02f7 */
[----:B------:R-:W-:Y:S02]  /*84c0*/  ISETP.GE.AND P6, PT, R238, c[0x0][0x198], PT ;  /* 0x00006600ee007a0c */ /* 0x000fe40003fc6270 */
[----:B------:R-:W-:Y:S02]  /*84d0*/  ISETP.GE.AND P5, PT, R230, c[0x0][0x198], PT ;  /* 0x00006600e6007a0c */ /* 0x000fe40003fa6270 */
[----:B------:R-:W-:Y:S02]  /*84e0*/  LEA.HI.X R6, R2, c[0x0][0x164], R0, 0x1, P0 ;  /* 0x0000590002067a11 */ /* 0x000fe400000f0c00 */
[----:B------:R-:W-:-:S02]  /*84f0*/  IADD3 R143, R219, -0x1, RZ ;  /* 0xffffffffdb8f7810 */ /* 0x000fc40007ffe0ff */
[----:B------:R-:W-:Y:S01]  /*8500*/  @!P2 MOV R13, R9 ;  /* 0x00000009000da202 */ /* 0x000fe20000000f00 */
[----:B------:R-:W-:Y:S05]  /*8510*/  BRA.DIV ~URZ, `(.L_x_243) ;  /* 0x000115a27f007947 */ /* 0x000fea000b800000 */
[----:B------:R1:W2:Y:S02]  /*8520*/  SHFL.IDX PT, R4, R6, RZ, 0x1c1f ;  /* 0x001c1fff06047589 */ /* 0x0002a400000e0000 */
.L_x_390:
[----:B------:R-:W-:Y:S05]  /*8530*/  BRA.DIV ~URZ, `(.L_x_244) ;  /* 0x000115f27f007947 */ /* 0x000fea000b800000 */
[----:B------:R3:W4:Y:S02]  /*8540*/  SHFL.IDX PT, R0, R12, RZ, 0x1c1f ;  /* 0x001c1fff0c007589 */ /* 0x00072400000e0000 */
.L_x_391:
[----:B------:R-:W-:Y:S01]  /*8550*/  IMAD R36, R163, c[0x0][0x2c4], RZ ;  /* 0x0000b100a3247a24 */ /* 0x000fe200078e02ff */
[----:B------:R-:W-:Y:S04]  /*8560*/  BSSY B0, `(.L_x_245) ;  /* 0x0000010000007945 */ /* 0x000fe80003800000 */
[----:B------:R-:W-:-:S13]  /*8570*/  ISETP.GE.AND P0, PT, R5, R36, PT ;  /* 0x000000240500720c */ /* 0x000fda0003f06270 */
[----:B------:R-:W-:Y:S05]  /*8580*/  @P0 BRA `(.L_x_246) ;  /* 0x000000d000000947 */ /* 0x000fea0003800000 */
[-C--:B----4-:R-:W-:Y:S02]  /*8590*/  LEA R10, P2, R228, R0.reuse, 0x1 ;  /* 0x00000000e40a7211 */ /* 0x090fe400078408ff */
[-C--:B------:R-:W-:Y:S02]  /*85a0*/  LEA R8, P1, R238, R0.reuse, 0x1 ;  /* 0x00000000ee087211 */ /* 0x080fe400078208ff */
[----:B------:R-:W-:Y:S01]  /*85b0*/  LEA R2, P0, R230, R0, 0x1 ;  /* 0x00000000e6027211 */ /* 0x000fe200078008ff */
[----:B------:R-:W-:Y:S01]  /*85c0*/  IMAD.SHL.U32 R0, R248, 0x2, RZ ;  /* 0x00000002f8007824 */ /* 0x000fe200078e00ff */
        /* <DEDUP_REMOVED lines=9> */
.L_x_246:
[----:B------:R-:W-:Y:S05]  /*8660*/  BSYNC B0 ;  /* 0x0000000000007941 */ /* 0x000fea0003800000 */
.L_x_245:
[----:B------:R-:W-:Y:S05]  /*8670*/  BRA.DIV ~URZ, `(.L_x_247) ;  /* 0x000115127f007947 */ /* 0x000fea000b800000 */
[----:B--2---:R2:W1:Y:S04]  /*8680*/  SHFL.IDX PT, R4, R6, 0x1, 0x1c1f ;  /* 0x003c1f0006047f89 */ /* 0x00446800000e0000 */
[----:B----4-:R2:W4:Y:S02]  /*8690*/  SHFL.IDX PT, R0, R12, 0x1, 0x1c1f ;  /* 0x003c1f000c007f89 */ /* 0x01052400000e0000 */
.L_x_392:
[----:B------:R-:W-:Y:S01]  /*86a0*/  IADD3 R2, R5, 0x20, RZ ;  /* 0x0000002005027810 */ /* 0x000fe20007ffe0ff */
[----:B------:R-:W-:Y:S03]  /*86b0*/  BSSY B0, `(.L_x_248) ;  /* 0x0000010000007945 */ /* 0x000fe60003800000 */
[----:B------:R-:W-:-:S13]  /*86c0*/  ISETP.GE.AND P0, PT, R2, R36, PT ;  /* 0x000000240200720c */ /* 0x000fda0003f06270 */
[----:B------:R-:W-:Y:S05]  /*86d0*/  @P0 BRA `(.L_x_249) ;  /* 0x000000d000000947 */ /* 0x000fea0003800000 */
[-C--:B----4-:R-:W-:Y:S02]  /*86e0*/  LEA R10, P2, R228, R0.reuse, 0x1 ;  /* 0x00000000e40a7211 */ /* 0x090fe400078408ff */
[-C--:B------:R-:W-:Y:S02]  /*86f0*/  LEA R8, P1, R238, R0.reuse, 0x1 ;  /* 0x00000000ee087211 */ /* 0x080fe400078208ff */
[----:B------:R-:W-:Y:S01]  /*8700*/  LEA R2, P0, R230, R0, 0x1 ;  /* 0x00000000e6027211 */ /* 0x000fe200078008ff */
[----:B------:R-:W-:Y:S01]  /*8710*/  IMAD.SHL.U32 R0, R248, 0x2, RZ ;  /* 0x00000002f8007824 */ /* 0x000fe200078e00ff */
[-C--:B-1----:R-:W-:Y:S02]  /*8720*/  LEA.HI.X R11, R228, R4.reuse, R229, 0x1, P2 ;  /* 0x00000004e40b7211 */ /* 0x082fe400010f0ce5 */
        /* <DEDUP_REMOVED lines=8> */
.L_x_249:
[----:B------:R-:W-:Y:S05]  /*87b0*/  BSYNC B0 ;  /* 0x0000000000007941 */ /* 0x000fea0003800000 */
.L_x_248:
[----:B------:R-:W-:Y:S05]  /*87c0*/  BRA.DIV ~URZ, `(.L_x_250) ;  /* 0x000114827f007947 */ /* 0x000fea000b800000 */
[----:B-1----:R1:W2:Y:S02]  /*87d0*/  SHFL.IDX PT, R4, R6, 0x2, 0x1c1f ;  /* 0x005c1f0006047f89 */ /* 0x0022a400000e0000 */
.L_x_393:
[----:B------:R-:W-:Y:S05]  /*87e0*/  BRA.DIV ~URZ, `(.L_x_251) ;  /* 0x000114d27f007947 */ /* 0x000fea000b800000 */
[----:B----4-:R4:W1:Y:S02]  /*87f0*/  SHFL.IDX PT, R0, R12, 0x2, 0x1c1f ;  /* 0x005c1f000c007f89 */ /* 0x01086400000e0000 */
.L_x_394:
[----:B------:R-:W-:Y:S01]  /*8800*/  IADD3 R2, R5, 0x40, RZ ;  /* 0x0000004005027810 */ /* 0x000fe20007ffe0ff */
[----:B------:R-:W-:Y:S03]  /*8810*/  BSSY B0, `(.L_x_252) ;  /* 0x0000010000007945 */ /* 0x000fe60003800000 */
[----:B------:R-:W-:-:S13]  /*8820*/  ISETP.GE.AND P0, PT, R2, R36, PT ;  /* 0x000000240200720c */ /* 0x000fda0003f06270 */
[----:B------:R-:W-:Y:S05]  /*8830*/  @P0 BRA `(.L_x_253) ;  /* 0x000000d000000947 */ /* 0x000fea0003800000 */
[-C--:B-1----:R-:W-:Y:S02]  /*8840*/  LEA R10, P2, R228, R0.reuse, 0x1 ;  /* 0x00000000e40a7211 */ /* 0x082fe400078408ff */
        /* <DEDUP_REMOVED lines=12> */
.L_x_253:
[----:B------:R-:W-:Y:S05]  /*8910*/  BSYNC B0 ;  /* 0x0000000000007941 */ /* 0x000fea0003800000 */
.L_x_252:
[----:B------:R-:W-:Y:S05]  /*8920*/  BRA.DIV ~URZ, `(.L_x_254) ;  /* 0x000113f27f007947 */ /* 0x000fea000b800000 */
[----:B-12---:R-:W1:Y:S04]  /*8930*/  SHFL.IDX PT, R6, R6, 0x3, 0x1c1f ;  /* 0x007c1f0006067f89 */ /* 0x006e6800000e0000 */
[----:B------:R2:W3:Y:S02]  /*8940*/  SHFL.IDX PT, R2, R12, 0x3, 0x1c1f ;  /* 0x007c1f000c027f89 */ /* 0x0004e400000e0000 */
.L_x_395:
[----:B--2---:R-:W2:Y:S04]  /*8950*/  LDL R8, [R1+0x40] ;  /* 0x0000400001087983 */ /* 0x004ea80000100800 */
[----:B------:R-:W4:Y:S01]  /*8960*/  S2R R4, SR_TID.X ;  /* 0x0000000000047919 */ /* 0x000f220000002100 */
[----:B------:R-:W-:Y:S01]  /*8970*/  IADD3 R0, R5, 0x60, RZ ;  /* 0x0000006005007810 */ /* 0x000fe20007ffe0ff */
[----:B------:R-:W-:-:S03]  /*8980*/  IMAD.MOV.U32 R142, RZ, RZ, 0x30 ;  /* 0x00000030ff8e7424 */ /* 0x000fc600078e00ff */
[----:B------:R-:W-:Y:S01]  /*8990*/  ISETP.GE.AND P0, PT, R0, R36, PT ;  /* 0x000000240000720c */ /* 0x000fe20003f06270 */
[----:B------:R-:W-:Y:S01]  /*89a0*/  IMAD.MOV.U32 R0, RZ, RZ, c[0x0][0x2b8] ;  /* 0x0000ae00ff007624 */ /* 0x000fe200078e00ff */
[----:B----4-:R-:W-:-:S04]  /*89b0*/  SHF.R.S32.HI R3, RZ, 0x1f, R4 ;  /* 0x0000001fff037819 */ /* 0x010fc80000011404 */
[----:B------:R-:W-:-:S04]  /*89c0*/  LEA.HI R3, R3, R4, RZ, 0x2 ;  /* 0x0000000403037211 */ /* 0x000fc800078f10ff */
[----:B------:R-:W-:Y:S01]  /*89d0*/  LOP3.LUT R3, R3, 0xfffffffc, RZ, 0xc0, !PT ;  /* 0xfffffffc03037812 */ /* 0x000fe200078ec0ff */
[----:B------:R-:W-:-:S04]  /*89e0*/  IMAD R142, R219, R142, -0x30 ;  /* 0xffffffd0db8e7424 */ /* 0x000fc800078e028e */
[----:B------:R-:W-:Y:S01]  /*89f0*/  IMAD.IADD R3, R4, 0x1, -R3 ;  /* 0x0000000104037824 */ /* 0x000fe200078e0a03 */
[----:B------:R-:W-:-:S03]  /*8a00*/  ISETP.NE.AND P3, PT, R0, 0x1, PT ;  /* 0x000000010000780c */ /* 0x000fc60003f65270 */
[----:B------:R-:W-:Y:S01]  /*8a10*/  IMAD R16, R3, 0x20, R247 ;  /* 0x0000002003107824 */ /* 0x000fe200078e02f7 */
[----:B-----5:R-:W-:-:S03]  /*8a20*/  SHF.R.S32.HI R0, RZ, 0x1f, R13 ;  /* 0x0000001fff007819 */ /* 0x020fc6000001140d */
[----:B------:R-:W-:Y:S01]  /*8a30*/  IMAD.IADD R3, R16, 0x1, R142 ;  /* 0x0000000110037824 */ /* 0x000fe200078e028e */
[----:B---3--:R-:W-:-:S04]  /*8a40*/  @!P0 LEA R4, P2, R228, R2, 0x1 ;  /* 0x00000002e4048211 */ /* 0x008fc800078408ff */
[----:B------:R-:W-:Y:S01]  /*8a50*/  ISETP.GE.AND P1, PT, R3, R138, PT ;  /* 0x0000008a0300720c */ /* 0x000fe20003f26270 */
[----:B------:R-:W-:Y:S01]  /*8a60*/  @!P0 IMAD.SHL.U32 R12, R248, 0x2, RZ ;  /* 0x00000002f80c8824 */ /* 0x000fe200078e00ff */
[----:B-1----:R-:W-:Y:S01]  /*8a70*/  @!P0 LEA.HI.X R5, R228, R6, R229, 0x1, P2 ;  /* 0x00000006e4058211 */ /* 0x002fe200010f0ce5 */
[----:B------:R-:W-:-:S04]  /*8a80*/  IMAD.WIDE.U32 R18, R13, c[0x0][0x2b0], RZ ;  /* 0x0000ac000d127a25 */ /* 0x000fc800078e00ff */
[----:B------:R-:W-:Y:S01]  /*8a90*/  @!PT LDS RZ, [RZ] ;  /* 0x00000000fffff984 */ /* 0x000fe20000000800 */
[----:B------:R-:W-:Y:S01]  /*8aa0*/  @!PT LDS RZ, [RZ] ;  /* 0x00000000fffff984 */ /* 0x000fe20000000800 */
[----:B------:R-:W-:Y:S01]  /*8ab0*/  @!PT LDS RZ, [RZ] ;  /* 0x00000000fffff984 */ /* 0x000fe20000000800 */
[----:B------:R1:W-:Y:S01]  /*8ac0*/  @!P0 LDGSTS.E.BYPASS.LTC128B.128 [R12+0x7880], [R4.64], !P4 ;  /* 0x07880000040c8fae */ /* 0x0003e2000e101d48 */
[----:B------:R-:W-:Y:S01]  /*8ad0*/  ISETP.GT.OR P1, PT, R16, 0x2f, P1 ;  /* 0x0000002f1000780c */ /* 0x000fe20000f24670 */
[----:B------:R-:W-:Y:S02]  /*8ae0*/  IMAD.MOV.U32 R218, RZ, RZ, RZ ;  /* 0x000000ffffda7224 */ /* 0x000fe400078e00ff */
[----:B--2---:R-:W-:Y:S02]  /*8af0*/  IMAD.IADD R3, R3, 0x1, R8 ;  /* 0x0000000103037824 */ /* 0x004fe400078e0208 */
[----:B------:R-:W-:Y:S02]  /*8b00*/  IMAD R8, R0, c[0x0][0x2b0], RZ ;  /* 0x0000ac0000087a24 */ /* 0x000fe400078e02ff */
[----:B------:R-:W-:-:S04]  /*8b10*/  @P3 IMAD.HI.U32 R9, R3, c[0x0][0x2bc], RZ ;  /* 0x0000af0003093a27 */ /* 0x000fc800078e00ff */
[----:B------:R-:W-:Y:S02]  /*8b20*/  IMAD R8, R13, c[0x0][0x2b4], R8 ;  /* 0x0000ad000d087a24 */ /* 0x000fe400078e0208 */
[----:B------:R-:W-:Y:S01]  /*8b30*/  IMAD.MOV.U32 R0, RZ, RZ, R3 ;  /* 0x000000ffff007224 */ /* 0x000fe200078e0003 */
[----:B------:R-:W-:Y:S01]  /*8b40*/  @P3 SHF.R.U32.HI R0, RZ, c[0x0][0x2c0], R9 ;  /* 0x0000b000ff003a19 */ /* 0x000fe20000011609 */
[----:B------:R-:W-:Y:S01]  /*8b50*/  IMAD.IADD R14, R19, 0x1, R8 ;  /* 0x00000001130e7824 */ /* 0x000fe200078e0208 */
[-C--:B------:R-:W-:Y:S02]  /*8b60*/  @!P0 LEA R10, P3, R238, R2.reuse, 0x1 ;  /* 0x00000002ee0a8211 */ /* 0x080fe400078608ff */
[----:B------:R-:W-:Y:S02]  /*8b70*/  @!P0 LEA R8, P4, R230, R2, 0x1 ;  /* 0x00000002e6088211 */ /* 0x000fe400078808ff */
        /* <DEDUP_REMOVED lines=12> */
[----:B------:R-:W-:-:S04]  /*8c40*/  IMAD.MOV R0, RZ, RZ, -R0 ;  /* 0x000000ffff007224 */ /* 0x000fc800078e0a00 */
[----:B------:R-:W-:-:S05]  /*8c50*/  IMAD R227, R0, c[0x0][0x2b8], R3 ;  /* 0x0000ae0000e37a24 */ /* 0x000fca00078e0203 */
[----:B------:R-:W-:Y:S01]  /*8c60*/  SHF.R.S32.HI R66, RZ, 0x1f, R227 ;  /* 0x0000001fff427819 */ /* 0x000fe200000114e3 */
[----:B------:R-:W-:-:S04]  /*8c70*/  IMAD.WIDE.U32 R2, R227, c[0x0][0x1e0], RZ ;  /* 0x00007800e3027a25 */ /* 0x000fc800078e00ff */
[----:B------:R-:W-:-:S04]  /*8c80*/  IMAD R0, R66, c[0x0][0x1e0], RZ ;  /* 0x0000780042007a24 */ /* 0x000fc800078e02ff */
[----:B------:R-:W-:Y:S01]  /*8c90*/  IMAD R0, R227, c[0x0][0x1e4], R0 ;  /* 0x00007900e3007a24 */ /* 0x000fe200078e0200 */
[----:B------:R-:W-:Y:S03]  /*8ca0*/  STL.64 [R1+0x30], R18 ;  /* 0x0000301201007387 */ /* 0x000fe60000100a00 */
[----:B------:R-:W-:Y:S01]  /*8cb0*/  IMAD.IADD R3, R3, 0x1, R0 ;  /* 0x0000000103037824 */ /* 0x000fe200078e0200 */
[----:B------:R2:W-:Y:S01]  /*8cc0*/  STL [R1+0x3c], R14 ;  /* 0x00003c0e01007387 */ /* 0x0005e20000100800 */
[----:B------:R-:W-:-:S05]  /*8cd0*/  IMAD R140, R143, -0x30, R138 ;  /* 0xffffffd08f8c7824 */ /* 0x000fca00078e028a */
[----:B-1----:R-:W-:Y:S01]  /*8ce0*/  IMNMX R4, R140, 0x30, PT ;  /* 0x000000308c047817 */ /* 0x002fe20003800200 */
[----:B--2---:R-:W-:-:S04]  /*8cf0*/  IMAD.WIDE.U32 R14, R65, c[0x0][0x1e8], RZ ;  /* 0x00007a00410e7a25 */ /* 0x004fc800078e00ff */
[----:B------:R-:W-:Y:S02]  /*8d00*/  IMAD R13, R65, c[0x0][0x1ec], R15 ;  /* 0x00007b00410d7a24 */ /* 0x000fe400078e020f */
[----:B------:R-:W-:-:S05]  /*8d10*/  IMAD.IADD R4, R4, 0x1, -R247 ;  /* 0x0000000104047824 */ /* 0x000fca00078e0af7 */
[----:B------:R-:W-:Y:S02]  /*8d20*/  ISETP.GE.AND P1, PT, R4, 0x1, PT ;  /* 0x000000010400780c */ /* 0x000fe40003f26270 */
[----:B------:R-:W-:Y:S02]  /*8d30*/  ISETP.GE.AND P6, PT, R230, c[0x0][0x1d4], PT ;  /* 0x00007500e6007a0c */ /* 0x000fe40003fc6270 */
[----:B------:R-:W-:Y:S02]  /*8d40*/  ISETP.GE.AND P5, PT, R228, c[0x0][0x1d4], PT ;  /* 0x00007500e4007a0c */ /* 0x000fe40003fa6270 */
[----:B------:R-:W-:Y:S01]  /*8d50*/  P2R R141, PR, RZ, 0x40 ;  /* 0x00000040ff8d7803 */ /* 0x000fe20000000000 */
[----:B------:R-:W-:Y:S01]  /*8d60*/  STL.64 [R1+0x28], R14 ;  /* 0x0000280e01007387 */ /* 0x000fe20000100a00 */
[----:B------:R-:W-:-:S03]  /*8d70*/  ISETP.GE.AND P4, PT, R238, c[0x0][0x1d4], PT ;  /* 0x00007500ee007a0c */ /* 0x000fc60003f86270 */
[----:B------:R-:W-:Y:S01]  /*8d80*/  STL [R1+0x38], R13 ;  /* 0x0000380d01007387 */ /* 0x000fe20000100800 */
[----:B----4-:R-:W-:Y:S01]  /*8d90*/  SHF.R.S32.HI R67, RZ, 0x1f, R218 ;  /* 0x0000001fff437819 */ /* 0x010fe200000114da */
[----:B------:R-:W-:-:S04]  /*8da0*/  IMAD.WIDE.U32 R2, R218, c[0x0][0x1f0], R2 ;  /* 0x00007c00da027a25 */ /* 0x000fc800078e0002 */
[----:B------:R-:W-:Y:S01]  /*8db0*/  IMAD R0, R67, c[0x0][0x1f0], RZ ;  /* 0x00007c0043007a24 */ /* 0x000fe200078e02ff */
[----:B------:R-:W-:-:S03]  /*8dc0*/  IADD3 R2, P0, R2, R14, RZ ;  /* 0x0000000e02027210 */ /* 0x000fc60007f1e0ff */
[----:B------:R-:W-:-:S05]  /*8dd0*/  IMAD R0, R218, c[0x0][0x1f4], R0 ;  /* 0x00007d00da007a24 */ /* 0x000fca00078e0200 */
[----:B------:R-:W-:Y:S02]  /*8de0*/  IADD3.X R3, R13, R3, R0, P0, !PT ;  /* 0x000000030d037210 */ /* 0x000fe400007fe400 */
[----:B------:R-:W-:-:S04]  /*8df0*/  LEA R0, P0, R2, c[0x0][0x1c8], 0x1 ;  /* 0x0000720002007a11 */ /* 0x000fc800078008ff */
[----:B------:R-:W-:Y:S02]  /*8e00*/  LEA.HI.X R5, R2, c[0x0][0x1cc], R3, 0x1, P0 ;  /* 0x0000730002057a11 */ /* 0x000fe400000f0c03 */
[----:B------:R-:W3:Y:S04]  /*8e10*/  SHFL.IDX PT, R2, R0, RZ, 0x1c1f ;  /* 0x001c1fff00027589 */ /* 0x000ee800000e0000 */
[----:B------:R-:W1:Y:S04]  /*8e20*/  SHFL.IDX PT, R0, R0, 0x1, 0x1c1f ;  /* 0x003c1f0000007f89 */ /* 0x000e6800000e0000 */
[----:B------:R-:W2:Y:S04]  /*8e30*/  SHFL.IDX PT, R3, R5, RZ, 0x1c1f ;  /* 0x001c1fff05037589 */ /* 0x000ea800000e0000 */
[----:B------:R-:W4:Y:S01]  /*8e40*/  SHFL.IDX PT, R5, R5, 0x1, 0x1c1f ;  /* 0x003c1f0005057f89 */ /* 0x000f2200000e0000 */
[----:B------:R-:W-:Y:S01]  /*8e50*/  ISETP.GE.AND P0, PT, R4, 0x21, PT ;  /* 0x000000210400780c */ /* 0x000fe20003f06270 */
[----:B------:R-:W-:Y:S01]  /*8e60*/  @P1 IMAD.SHL.U32 R4, R248, 0x2, RZ ;  /* 0x00000002f8041824 */ /* 0x000fe200078e00ff */
[----:B---3--:R-:W-:-:S11]  /*8e70*/  @P1 LEA R8, P2, R228, R2, 0x1 ;  /* 0x00000002e4081211 */ /* 0x008fd600078408ff */
[----:B-1----:R-:W-:Y:S02]  /*8e80*/  @P0 LEA R10, P6, R228, R0, 0x1 ;  /* 0x00000000e40a0211 */ /* 0x002fe400078c08ff */
[----:B------:R-:W-:Y:S02]  /*8e90*/  @P1 LEA R14, P3, R238, R2, 0x1 ;  /* 0x00000002ee0e1211 */ /* 0x000fe400078608ff */
[C-C-:B--2---:R-:W-:Y:S02]  /*8ea0*/  @P1 LEA.HI.X R9, R228.reuse, R3, R229.reuse, 0x1, P2 ;  /* 0x00000003e4091211 */ /* 0x144fe400010f0ce5 */
[----:B----4-:R-:W-:-:S03]  /*8eb0*/  @P0 LEA.HI.X R11, R228, R5, R229, 0x1, P6 ;  /* 0x00000005e40b0211 */ /* 0x010fc600030f0ce5 */
[----:B------:R1:W-:Y:S01]  /*8ec0*/  @P1 LDGSTS.E.BYPASS.LTC128B.128 [R4+0x3c80], [R8.64], !P5 ;  /* 0x03c8000008041fae */ /* 0x0003e2000e901d48 */
[----:B------:R-:W-:Y:S02]  /*8ed0*/  ISETP.NE.AND P6, PT, R141, RZ, PT ;  /* 0x000000ff8d00720c */ /* 0x000fe40003fc5270 */
[----:B------:R-:W-:Y:S02]  /*8ee0*/  @P1 LEA R12, P2, R230, R2, 0x1 ;  /* 0x00000002e60c1211 */ /* 0x000fe400078408ff */
[-C--:B------:R-:W-:Y:S02]  /*8ef0*/  @P1 LEA.HI.X R15, R238, R3.reuse, R250, 0x1, P3 ;  /* 0x00000003ee0f1211 */ /* 0x080fe400018f0cfa */
[C-C-:B------:R-:W-:Y:S02]  /*8f00*/  @P1 LEA.HI.X R13, R230.reuse, R3, R249.reuse, 0x1, P2 ;  /* 0x00000003e60d1211 */ /* 0x140fe400010f0cf9 */
[CC--:B------:R-:W-:Y:S01]  /*8f10*/  @P0 LEA R2, P2, R230.reuse, R0.reuse, 0x1 ;  /* 0x00000000e6020211 */ /* 0x0c0fe200078408ff */
[----:B------:R2:W-:Y:S03]  /*8f20*/  @P1 LDGSTS.E.BYPASS.LTC128B.128 [R4+0x4880], [R14.64], !P4 ;  /* 0x048800000e041fae */ /* 0x0005e6000e101d48 */
[----:B------:R-:W-:Y:S01]  /*8f30*/  @P0 LEA.HI.X R3, R230, R5, R249, 0x1, P2 ;  /* 0x00000005e6030211 */ /* 0x000fe200010f0cf9 */
[----:B------:R2:W-:Y:S01]  /*8f40*/  @P1 LDGSTS.E.BYPASS.LTC128B.128 [R4+0x5480], [R12.64], !P6 ;  /* 0x054800000c041fae */ /* 0x0005e2000f101d48 */
[----:B-1----:R-:W-:Y:S01]  /*8f50*/  @P0 LEA R8, P3, R238, R0, 0x1 ;  /* 0x00000000ee080211 */ /* 0x002fe200078608ff */
[----:B------:R-:W-:-:S03]  /*8f60*/  @P0 IMAD.SHL.U32 R0, R248, 0x2, RZ ;  /* 0x00000002f8000824 */ /* 0x000fc600078e00ff */
[----:B------:R-:W-:Y:S02]  /*8f70*/  @P0 LEA.HI.X R9, R238, R5, R250, 0x1, P3 ;  /* 0x00000005ee090211 */ /* 0x000fe400018f0cfa */
[----:B------:R2:W-:Y:S04]  /*8f80*/  @P0 LDGSTS.E.BYPASS.LTC128B.128 [R0+0x4480], [R10.64], !P5 ;  /* 0x044800000a000fae */ /* 0x0005e8000e901d48 */
[----:B------:R2:W-:Y:S04]  /*8f90*/  @P0 LDGSTS.E.BYPASS.LTC128B.128 [R0+0x5080], [R8.64], !P4 ;  /* 0x0508000008000fae */ /* 0x0005e8000e101d48 */
[----:B------:R2:W-:Y:S01]  /*8fa0*/  @P0 LDGSTS.E.BYPASS.LTC128B.128 [R0+0x5c80], [R2.64], !P6 ;  /* 0x05c8000002000fae */ /* 0x0005e2000f101d48 */
[----:B------:R-:W-:-:S03]  /*8fb0*/  ISETP.LT.AND P0, PT, RZ, c[0x0][0x27c], PT ;  /* 0x00009f00ff007a0c */ /* 0x000fc60003f01270 */
[----:B------:R-:W0:Y:S01]  /*8fc0*/  LDGDEPBAR ;  /* 0x00000000000079af */ /* 0x000e220000000000 */
[----:B------:R-:W-:-:S09]  /*8fd0*/  ISETP.GT.AND P3, PT, R16, 0x2f, PT ;  /* 0x0000002f1000780c */ /* 0x000fd20003f64270 */
[----:B------:R-:W-:Y:S05]  /*8fe0*/  @P0 BRA `(.L_x_255) ;  /* 0x0000002000000947 */ /* 0x000fea0003800000 */
[----:B------:R-:W-:-:S04]  /*8ff0*/  DEPBAR.LE SB0, 0x1 ;  /* 0x000080400000791a */ /* 0x000fc80000000000 */
[----:B------:R-:W-:Y:S05]  /*9000*/  BRA `(.L_x_256) ;  /* 0x0000579000007947 */ /* 0x000fea0003800000 */
.L_x_255:
[----:B------:R-:W3:Y:S01]  /*9010*/  LDL R68, [R1+0x54] ;  /* 0x0000540001447983 */ /* 0x000ee20000100800 */
[----:B--2---:R-:W-:Y:S01]  /*9020*/  SHF.R.S32.HI R0, RZ, 0x1f, R131 ;  /* 0x0000001fff007819 */ /* 0x004fe20000011483 */
[----:B------:R-:W-:Y:S01]  /*9030*/  ULDC.U8 UR4, c[0x0][0x298] ;  /* 0x0000a60000047ab9 */ /* 0x000fe20000000000 */
[C---:B------:R-:W-:Y:S01]  /*9040*/  IMAD.WIDE.U32 R2, R131.reuse, c[0x0][0x280], RZ ;  /* 0x0000a00083027a25 */ /* 0x040fe200078e00ff */
[----:B------:R-:W-:Y:S01]  /*9050*/  ISETP.NE.AND P2, PT, RZ, UR4, PT ;  /* 0x00000004ff007c0c */ /* 0x000fe2000bf45270 */
[----:B------:R-:W-:Y:S02]  /*9060*/  BSSY B2, `(.L_x_256) ;  /* 0x0000573000027945 */ /* 0x000fe40003800000 */
[----:B------:R-:W-:Y:S01]  /*9070*/  IMAD R6, R0, c[0x0][0x280], RZ ;  /* 0x0000a00000067a24 */ /* 0x000fe200078e02ff */
[----:B------:R-:W-:Y:S01]  /*9080*/  LEA R8, P1, R2, c[0x0][0x270], 0x1 ;  /* 0x00009c0002087a11 */ /* 0x000fe200078208ff */
[----:B------:R-:W-:Y:S02]  /*9090*/  IMAD R0, R0, c[0x0][0x290], RZ ;  /* 0x0000a40000007a24 */ /* 0x000fe400078e02ff */
[----:B------:R-:W-:-:S02]  /*90a0*/  IMAD R6, R131, c[0x0][0x284], R6 ;  /* 0x0000a10083067a24 */ /* 0x000fc400078e0206 */
[----:B------:R-:W-:-:S03]  /*90b0*/  IMAD.WIDE.U32 R4, R131, c[0x0][0x290], RZ ;  /* 0x0000a40083047a25 */ /* 0x000fc600078e00ff */
[----:B------:R-:W-:Y:S01]  /*90c0*/  IADD3 R3, R6, R3, RZ ;  /* 0x0000000306037210 */ /* 0x000fe20007ffe0ff */
[----:B------:R-:W-:Y:S01]  /*90d0*/  IMAD R0, R131, c[0x0][0x294], R0 ;  /* 0x0000a50083007a24 */ /* 0x000fe200078e0200 */
[----:B------:R-:W-:-:S04]  /*90e0*/  LEA R9, P0, R4, c[0x0][0x288], 0x1 ;  /* 0x0000a20004097a11 */ /* 0x000fc800078008ff */
[----:B------:R-:W-:Y:S02]  /*90f0*/  IADD3 R5, R0, R5, RZ ;  /* 0x0000000500057210 */ /* 0x000fe40007ffe0ff */
[----:B------:R-:W-:Y:S02]  /*9100*/  LEA.HI.X R0, R2, c[0x0][0x274], R3, 0x1, P1 ;  /* 0x00009d0002007a11 */ /* 0x000fe400008f0c03 */
[----:B------:R-:W-:Y:S02]  /*9110*/  LEA.HI.X R2, R4, c[0x0][0x28c], R5, 0x1, P0 ;  /* 0x0000a30004027a11 */ /* 0x000fe400000f0c05 */
[----:B---3--:R-:W-:Y:S01]  /*9120*/  LEA R6, R68, R112, 0x7 ;  /* 0x0000007044067211 */ /* 0x008fe200078e38ff */
[----:B------:R-:W-:Y:S05]  /*9130*/  @!P2 BRA `(.L_x_257) ;  /* 0x00002a700000a947 */ /* 0x000fea0003800000 */
[----:B------:R-:W-:Y:S01]  /*9140*/  ISETP.GE.AND P0, PT, R6, R36, PT ;  /* 0x000000240600720c */ /* 0x000fe20003f06270 */
[----:B------:R-:W1:Y:S01]  /*9150*/  SHFL.IDX PT, R3, R2, RZ, 0x1e1f ;  /* 0x001e1fff02037589 */ /* 0x000e6200000e0000 */
[----:B------:R-:W-:Y:S01]  /*9160*/  BSSY B0, `(.L_x_258) ;  /* 0x000004f000007945 */ /* 0x000fe20003800000 */
[----:B------:R-:W-:Y:S01]  /*9170*/  CS2R R30, SRZ ;  /* 0x00000000001e7805 */ /* 0x000fe2000001ff00 */
[----:B------:R-:W-:Y:S01]  /*9180*/  CS2R R28, SRZ ;  /* 0x00000000001c7805 */ /* 0x000fe2000001ff00 */
[----:B------:R-:W2:Y:S01]  /*9190*/  SHFL.IDX PT, R5, R0, RZ, 0x1e1f ;  /* 0x001e1fff00057589 */ /* 0x000ea200000e0000 */
[----:B------:R-:W-:Y:S01]  /*91a0*/  CS2R R26, SRZ ;  /* 0x00000000001a7805 */ /* 0x000fe2000001ff00 */
[----:B------:R-:W-:Y:S01]  /*91b0*/  CS2R R24, SRZ ;  /* 0x0000000000187805 */ /* 0x000fe2000001ff00 */
[----:B------:R-:W-:Y:S01]  /*91c0*/  CS2R R22, SRZ ;  /* 0x0000000000167805 */ /* 0x000fe2000001ff00 */
[----:B------:R-:W3:Y:S01]  /*91d0*/  SHFL.IDX PT, R4, R8, RZ, 0x1e1f ;  /* 0x001e1fff08047589 */ /* 0x000ee200000e0000 */
[----:B------:R-:W-:Y:S01]  /*91e0*/  CS2R R20, SRZ ;  /* 0x0000000000147805 */ /* 0x000fe2000001ff00 */
[----:B------:R-:W-:Y:S01]  /*91f0*/  CS2R R18, SRZ ;  /* 0x0000000000127805 */ /* 0x000fe2000001ff00 */
[----:B------:R-:W-:Y:S01]  /*9200*/  CS2R R16, SRZ ;  /* 0x0000000000107805 */ /* 0x000fe2000001ff00 */
[----:B------:R4:W1:Y:S01]  /*9210*/  SHFL.IDX PT, R2, R9, RZ, 0x1e1f ;  /* 0x001e1fff09027589 */ /* 0x00086200000e0000 */
[----:B------:R-:W-:Y:S01]  /*9220*/  CS2R R14, SRZ ;  /* 0x00000000000e7805 */ /* 0x000fe2000001ff00 */
[----:B------:R-:W-:Y:S01]  /*9230*/  CS2R R12, SRZ ;  /* 0x00000000000c7805 */ /* 0x000fe2000001ff00 */
[----:B------:R-:W-:Y:S01]  /*9240*/  CS2R R10, SRZ ;  /* 0x00000000000a7805 */ /* 0x000fe2000001ff00 */
[----:B----4-:R-:W-:Y:S01]  /*9250*/  CS2R R8, SRZ ;  /* 0x0000000000087805 */ /* 0x010fe2000001ff00 */
[----:B------:R-:W-:Y:S05]  /*9260*/  @P0 BRA `(.L_x_259) ;  /* 0x000003e000000947 */ /* 0x000fea0003800000 */
[----:B-123--:R-:W2:Y:S04]  /*9270*/  LDL R40, [R1+0x110] ;  /* 0x0001100001287983 */ /* 0x00eea80000100800 */
[----:B------:R-:W3:Y:S04]  /*9280*/  LDL R39, [R1+0x10c] ;  /* 0x00010c0001277983 */ /* 0x000ee80000100800 */
[----:B------:R-:W4:Y:S04]  /*9290*/  LDL R38, [R1+0x114] ;  /* 0x0001140001267983 */ /* 0x000f280000100800 */
[----:B------:R-:W4:Y:S04]  /*92a0*/  LDL R37, [R1+0x108] ;  /* 0x0001080001257983 */ /* 0x000f280000100800 */
[----:B------:R-:W4:Y:S04]  /*92b0*/  LDL R35, [R1+0x118] ;  /* 0x0001180001237983 */ /* 0x000f280000100800 */
[----:B------:R-:W4:Y:S04]  /*92c0*/  LDL R33, [R1+0x104] ;  /* 0x0001040001217983 */ /* 0x000f280000100800 */
[----:B------:R-:W4:Y:S04]  /*92d0*/  LDL R32, [R1+0x11c] ;  /* 0x00011c0001207983 */ /* 0x000f280000100800 */
[----:B------:R-:W4:Y:S01]  /*92e0*/  LDL R34, [R1+0x100] ;  /* 0x0001000001227983 */ /* 0x000f220000100800 */
[----:B------:R-:W-:Y:S01]  /*92f0*/  ISETP.GE.AND P0, PT, R114, c[0x0][0x27c], PT ;  /* 0x00009f0072007a0c */ /* 0x000fe20003f06270 */
[----:B------:R-:W-:Y:S01]  /*9300*/  CS2R R20, SRZ ;  /* 0x0000000000147805 */ /* 0x000fe2000001ff00 */
[----:B------:R-:W-:Y:S01]  /*9310*/  ISETP.GE.AND P1, PT, R167, c[0x0][0x27c], PT ;  /* 0x00009f00a7007a0c */ /* 0x000fe20003f26270 */
[----:B------:R-:W4:Y:S01]  /*9320*/  LDL R6, [R1+0x120] ;  /* 0x0001200001067983 */ /* 0x000f220000100800 */
[----:B------:R-:W-:-:S03]  /*9330*/  CS2R R8, SRZ ;  /* 0x0000000000087805 */ /* 0x000fc6000001ff00 */
[----:B------:R-:W4:Y:S06]  /*9340*/  LDL R0, [R1+0xfc] ;  /* 0x0000fc0001007983 */ /* 0x000f2c0000100800 */
[----:B------:R-:W-:-:S04]  /*9350*/  @!P0 IMAD.WIDE R12, R114, 0x2, R4 ;  /* 0x00000002720c8825 */ /* 0x000fc800078e0204 */
[----:B------:R-:W-:Y:S01]  /*9360*/  @!P0 IMAD.WIDE R10, R114, 0x2, R2 ;  /* 0x00000002720a8825 */ /* 0x000fe200078e0202 */
[----:B------:R1:W5:Y:S04]  /*9370*/  @!P0 LD.E.64 R20, [R12.64] ;  /* 0x000000080c148980 */ /* 0x000368000c101b00 */
[----:B------:R1:W5:Y:S01]  /*9380*/  @!P0 LD.E.64 R8, [R10.64] ;  /* 0x000000080a088980 */ /* 0x000362000c101b00 */
[----:B------:R-:W-:Y:S01]  /*9390*/  ISETP.GE.AND P0, PT, R164, c[0x0][0x27c], PT ;  /* 0x00009f00a4007a0c */ /* 0x000fe20003f06270 */
[----:B------:R-:W-:Y:S01]  /*93a0*/  CS2R R22, SRZ ;  /* 0x0000000000167805 */ /* 0x000fe2000001ff00 */
[----:B------:R-:W-:Y:S01]  /*93b0*/  CS2R R24, SRZ ;  /* 0x0000000000187805 */ /* 0x000fe2000001ff00 */
[----:B-1----:R-:W-:Y:S01]  /*93c0*/  CS2R R10, SRZ ;  /* 0x00000000000a7805 */ /* 0x002fe2000001ff00 */
[----:B------:R-:W-:Y:S01]  /*93d0*/  CS2R R26, SRZ ;  /* 0x00000000001a7805 */ /* 0x000fe2000001ff00 */
[----:B------:R-:W-:Y:S01]  /*93e0*/  CS2R R28, SRZ ;  /* 0x00000000001c7805 */ /* 0x000fe2000001ff00 */
[----:B------:R-:W-:Y:S01]  /*93f0*/  CS2R R30, SRZ ;  /* 0x00000000001e7805 */ /* 0x000fe2000001ff00 */
[----:B--2---:R-:W-:-:S05]  /*9400*/  @!P1 IADD3 R14, P2, R4, R40, RZ ;  /* 0x00000028040e9210 */ /* 0x004fca0007f5e0ff */
[----:B---3--:R-:W-:Y:S01]  /*9410*/  @!P1 IMAD.X R15, R5, 0x1, R39, P2 ;  /* 0x00000001050f9824 */ /* 0x008fe200010e0627 */
[----:B------:R-:W-:-:S04]  /*9420*/  @!P1 IADD3 R12, P2, R2, R40, RZ ;  /* 0x00000028020c9210 */ /* 0x000fc80007f5e0ff */
[----:B------:R1:W5:Y:S01]  /*9430*/  @!P1 LD.E.64 R22, [R14.64] ;  /* 0x000000080e169980 */ /* 0x000362000c101b00 */
[----:B------:R-:W-:-:S05]  /*9440*/  @!P1 IMAD.X R13, R3, 0x1, R39, P2 ;  /* 0x00000001030d9824 */ /* 0x000fca00010e0627 */
[----:B------:R2:W5:Y:S01]  /*9450*/  @!P1 LD.E.64 R10, [R12.64] ;  /* 0x000000080c0a9980 */ /* 0x000562000c101b00 */
[----:B----4-:R-:W-:Y:S02]  /*9460*/  @!P0 IADD3 R16, P1, R4, R38, RZ ;  /* 0x0000002604108210 */ /* 0x010fe40007f3e0ff */
[----:B------:R-:W-:-:S03]  /*9470*/  ISETP.GE.AND P2, PT, R166, c[0x0][0x27c], PT ;  /* 0x00009f00a6007a0c */ /* 0x000fc60003f46270 */
[----:B------:R-:W-:-:S05]  /*9480*/  @!P0 IMAD.X R17, R5, 0x1, R37, P1 ;  /* 0x0000000105118824 */ /* 0x000fca00008e0625 */
[----:B------:R3:W5:Y:S01]  /*9490*/  @!P0 LD.E.64 R24, [R16.64] ;  /* 0x0000000810188980 */ /* 0x000762000c101b00 */
[----:B-1----:R-:W-:-:S05]  /*94a0*/  @!P0 IADD3 R14, P1, R2, R38, RZ ;  /* 0x00000026020e8210 */ /* 0x002fca0007f3e0ff */
[----:B------:R-:W-:Y:S01]  /*94b0*/  @!P0 IMAD.X R15, R3, 0x1, R37, P1 ;  /* 0x00000001030f8824 */ /* 0x000fe200008e0625 */
[----:B--2---:R-:W-:Y:S01]  /*94c0*/  CS2R R12, SRZ ;  /* 0x00000000000c7805 */ /* 0x004fe2000001ff00 */
[----:B------:R-:W-:Y:S02]  /*94d0*/  ISETP.GE.AND P1, PT, R113, c[0x0][0x27c], PT ;  /* 0x00009f0071007a0c */ /* 0x000fe40003f26270 */
[----:B------:R-:W-:-:S03]  /*94e0*/  @!P2 IADD3 R18, P6, R4, R35, RZ ;  /* 0x000000230412a210 */ /* 0x000fc60007fde0ff */
[----:B------:R1:W5:Y:S01]  /*94f0*/  @!P0 LD.E.64 R12, [R14.64] ;  /* 0x000000080e0c8980 */ /* 0x000362000c101b00 */
[----:B---3--:R-:W-:Y:S01]  /*9500*/  @!P2 IADD3 R16, P0, R2, R35, RZ ;  /* 0x000000230210a210 */ /* 0x008fe20007f1e0ff */
[----:B------:R-:W-:-:S04]  /*9510*/  @!P2 IMAD.X R19, R5, 0x1, R33, P6 ;  /* 0x000000010513a824 */ /* 0x000fc800030e0621 */
[----:B------:R-:W-:Y:S01]  /*9520*/  @!P2 IMAD.X R17, R3, 0x1, R33, P0 ;  /* 0x000000010311a824 */ /* 0x000fe200000e0621 */
[----:B------:R2:W5:Y:S01]  /*9530*/  @!P2 LD.E.64 R26, [R18.64] ;  /* 0x00000008121aa980 */ /* 0x000562000c101b00 */
[----:B------:R-:W-:Y:S01]  /*9540*/  ISETP.GE.AND P0, PT, R165, c[0x0][0x27c], PT ;  /* 0x00009f00a5007a0c */ /* 0x000fe20003f06270 */
[----:B-1----:R-:W-:-:S06]  /*9550*/  CS2R R14, SRZ ;  /* 0x00000000000e7805 */ /* 0x002fcc000001ff00 */
[----:B------:R1:W5:Y:S02]  /*9560*/  @!P2 LD.E.64 R14, [R16.64] ;  /* 0x00000008100ea980 */ /* 0x000364000c101b00 */
[----:B-1----:R-:W-:-:S05]  /*9570*/  @!P1 IADD3 R16, P2, R4, R32, RZ ;  /* 0x0000002004109210 */ /* 0x002fca0007f5e0ff */
[----:B------:R-:W-:Y:S01]  /*9580*/  @!P1 IMAD.X R17, R5, 0x1, R34, P2 ;  /* 0x0000000105119824 */ /* 0x000fe200010e0622 */
[----:B------:R-:W-:Y:S01]  /*9590*/  @!P1 IADD3 R32, P2, R2, R32, RZ ;  /* 0x0000002002209210 */ /* 0x000fe20007f5e0ff */
[----:B--2---:R-:W-:-:S03]  /*95a0*/  CS2R R18, SRZ ;  /* 0x0000000000127805 */ /* 0x004fc6000001ff00 */
[----:B------:R1:W5:Y:S01]  /*95b0*/  @!P1 LD.E.64 R28, [R16.64] ;  /* 0x00000008101c9980 */ /* 0x000362000c101b00 */
[----:B------:R-:W-:Y:S01]  /*95c0*/  @!P1 IMAD.X R33, R3, 0x1, R34, P2 ;  /* 0x0000000103219824 */ /* 0x000fe200010e0622 */
[----:B------:R-:W-:-:S05]  /*95d0*/  @!P0 IADD3 R4, P2, R4, R6, RZ ;  /* 0x0000000604048210 */ /* 0x000fca0007f5e0ff */
[----:B------:R-:W-:Y:S01]  /*95e0*/  @!P0 IMAD.X R5, R5, 0x1, R0, P2 ;  /* 0x0000000105058824 */ /* 0x000fe200010e0600 */
[----:B------:R-:W-:-:S04]  /*95f0*/  @!P0 IADD3 R2, P2, R2, R6, RZ ;  /* 0x0000000602028210 */ /* 0x000fc80007f5e0ff */
[----:B------:R2:W5:Y:S01]  /*9600*/  @!P0 LD.E.64 R30, [R4.64] ;  /* 0x00000008041e8980 */ /* 0x000562000c101b00 */
[----:B------:R-:W-:-:S05]  /*9610*/  @!P0 IMAD.X R3, R3, 0x1, R0, P2 ;  /* 0x0000000103038824 */ /* 0x000fca00010e0600 */
[----:B------:R2:W5:Y:S01]  /*9620*/  @!P0 LD.E.64 R18, [R2.64] ;  /* 0x0000000802128980 */ /* 0x000562000c101b00 */
[----:B-1----:R-:W-:-:S06]  /*9630*/  CS2R R16, SRZ ;  /* 0x0000000000107805 */ /* 0x002fcc000001ff00 */
[----:B------:R2:W5:Y:S02]  /*9640*/  @!P1 LD.E.64 R16, [R32.64] ;  /* 0x0000000820109980 */ /* 0x000564000c101b00 */
.L_x_259:
[----:B-123--:R-:W-:Y:S05]  /*9650*/  BSYNC B0 ;  /* 0x0000000000007941 */ /* 0x00efea0003800000 */
.L_x_258:
[----:B-----5:R-:W-:Y:S01]  /*9660*/  IMAD.MOV.U32 R55, RZ, RZ, R21 ;  /* 0x000000ffff377224 */ /* 0x020fe200078e0015 */
[--C-:B------:R-:W-:Y:S01]  /*9670*/  SHF.R.U64 R46, R24, 0x10, R25.reuse ;  /* 0x00000010182e7819 */ /* 0x100fe20000001219 */
[--C-:B------:R-:W-:Y:S01]  /*9680*/  IMAD.MOV.U32 R48, RZ, RZ, R25.reuse ;  /* 0x000000ffff307224 */ /* 0x100fe200078e0019 */
[----:B------:R-:W-:Y:S01]  /*9690*/  SHF.R.U32.HI R43, RZ, 0x10, R25 ;  /* 0x00000010ff2b7819 */ /* 0x000fe20000011619 */
[----:B------:R-:W-:Y:S01]  /*96a0*/  IMAD.MOV.U32 R37, RZ, RZ, R30 ;  /* 0x000000ffff257224 */ /* 0x000fe200078e001e */
[--C-:B------:R-:W-:Y:S01]  /*96b0*/  SHF.R.U64 R33, R30, 0x10, R31.reuse ;  /* 0x000000101e217819 */ /* 0x100fe2000000121f */
[----:B------:R-:W-:Y:S01]  /*96c0*/  IMAD.MOV.U32 R35, RZ, RZ, R31 ;  /* 0x000000ffff237224 */ /* 0x000fe200078e001f */
[----:B------:R-:W-:Y:S01]  /*96d0*/  SHF.R.U64 R25, R10, 0x10, R11 ;  /* 0x000000100a197819 */ /* 0x000fe2000000120b */
[----:B------:R-:W-:Y:S01]  /*96e0*/  IMAD.MOV.U32 R52, RZ, RZ, R23 ;  /* 0x000000ffff347224 */ /* 0x000fe200078e0017 */
[----:B------:R-:W-:Y:S01]  /*96f0*/  SHF.R.U32.HI R30, RZ, 0x10, R31 ;  /* 0x00000010ff1e7819 */ /* 0x000fe2000001161f */
[----:B------:R-:W-:Y:S01]  /*9700*/  IMAD.MOV.U32 R49, RZ, RZ, R24 ;  /* 0x000000ffff317224 */ /* 0x000fe200078e0018 */
[--C-:B------:R-:W-:Y:S01]  /*9710*/  SHF.R.U64 R50, R22, 0x10, R23.reuse ;  /* 0x0000001016327819 */ /* 0x100fe20000001217 */
[----:B------:R-:W-:Y:S01]  /*9720*/  IMAD.MOV.U32 R45, RZ, RZ, R26 ;  /* 0x000000ffff2d7224 */ /* 0x000fe200078e001a */
[----:B------:R-:W-:Y:S01]  /*9730*/  SHF.R.U32.HI R47, RZ, 0x10, R23 ;  /* 0x00000010ff2f7819 */ /* 0x000fe20000011617 */
[----:B------:R-:W-:Y:S01]  /*9740*/  IMAD.MOV.U32 R31, RZ, RZ, R9 ;  /* 0x000000ffff1f7224 */ /* 0x000fe200078e0009 */
[----:B------:R-:W-:Y:S01]  /*9750*/  SHF.R.U64 R42, R26, 0x10, R27 ;  /* 0x000000101a2a7819 */ /* 0x000fe2000000121b */
[----:B------:R-:W-:Y:S01]  /*9760*/  IMAD.MOV.U32 R23, RZ, RZ, R13 ;  /* 0x000000ffff177224 */ /* 0x000fe200078e000d */
[----:B------:R-:W-:Y:S01]  /*9770*/  SHF.R.U32.HI R26, RZ, 0x10, R9 ;  /* 0x00000010ff1a7819 */ /* 0x000fe20000011609 */
[----:B------:R-:W-:Y:S01]  /*9780*/  IMAD.MOV.U32 R5, RZ, RZ, R19 ;  /* 0x000000ffff057224 */ /* 0x000fe200078e0013 */
[----:B------:R-:W-:Y:S01]  /*9790*/  PRMT R25, R25, 0x5410, R55 ;  /* 0x0000541019197816 */ /* 0x000fe20000000037 */
[----:B------:R-:W-:Y:S01]  /*97a0*/  IMAD.MOV.U32 R41, RZ, RZ, R28 ;  /* 0x000000ffff297224 */ /* 0x000fe200078e001c */
[----:B------:R-:W-:Y:S01]  /*97b0*/  PRMT R26, R26, 0x5410, R50 ;  /* 0x000054101a1a7816 */ /* 0x000fe20000000032 */
[----:B------:R-:W-:Y:S01]  /*97c0*/  IMAD.MOV.U32 R40, RZ, RZ, R29 ;  /* 0x000000ffff287224 */ /* 0x000fe200078e001d */
[----:B------:R-:W-:Y:S01]  /*97d0*/  PRMT R31, R31, 0x5410, R49 ;  /* 0x000054101f1f7816 */ /* 0x000fe20000000031 */
[----:B------:R-:W-:Y:S01]  /*97e0*/  IMAD.MOV.U32 R32, RZ, RZ, R8 ;  /* 0x000000ffff207224 */ /* 0x000fe200078e0008 */
[----:B------:R-:W-:Y:S01]  /*97f0*/  PRMT R23, R23, 0x5410, R25 ;  /* 0x0000541017177816 */ /* 0x000fe20000000019 */
[----:B------:R-:W-:Y:S01]  /*9800*/  IMAD.MOV.U32 R56, RZ, RZ, R20 ;  /* 0x000000ffff387224 */ /* 0x000fe200078e0014 */
[----:B------:R-:W-:Y:S01]  /*9810*/  SHF.R.U64 R2, R12, 0x10, R13 ;  /* 0x000000100c027819 */ /* 0x000fe2000000120d */
[----:B------:R-:W-:Y:S01]  /*9820*/  IMAD.MOV.U32 R44, RZ, RZ, R27 ;  /* 0x000000ffff2c7224 */ /* 0x000fe200078e001b */
[--C-:B------:R-:W-:Y:S01]  /*9830*/  SHF.R.U64 R3, R18, 0x10, R19.reuse ;  /* 0x0000001012037819 */ /* 0x100fe20000001213 */
[----:B------:R-:W-:Y:S01]  /*9840*/  IMAD.MOV.U32 R53, RZ, RZ, R22 ;  /* 0x000000ffff357224 */ /* 0x000fe200078e0016 */
[----:B------:R-:W-:Y:S01]  /*9850*/  SHF.R.U32.HI R0, RZ, 0x10, R19 ;  /* 0x00000010ff007819 */ /* 0x000fe20000011613 */
[----:B------:R-:W-:Y:S01]  /*9860*/  IMAD.MOV.U32 R24, RZ, RZ, R12 ;  /* 0x000000ffff187224 */ /* 0x000fe200078e000c */
[----:B------:R-:W-:Y:S01]  /*9870*/  PRMT R19, R26, 0x5410, R31 ;  /* 0x000054101a137816 */ /* 0x000fe2000000001f */
[----:B------:R-:W-:Y:S01]  /*9880*/  IMAD.MOV.U32 R6, RZ, RZ, R18 ;  /* 0x000000ffff067224 */ /* 0x000fe200078e0012 */
[----:B------:R-:W-:Y:S01]  /*9890*/  PRMT R26, R23, 0x7610, R26 ;  /* 0x00007610171a7816 */ /* 0x000fe2000000001a */
[----:B------:R-:W-:-:S04]  /*98a0*/  DEPBAR.LE SB0, 0x1 ;  /* 0x000080400000791a */ /* 0x000fc80000000000 */
[----:B------:R-:W-:Y:S01]  /*98b0*/  PRMT R23, R2, 0x7610, R23 ;  /* 0x0000761002177816 */ /* 0x000fe20000000017 */
[----:B------:R-:W-:Y:S01]  /*98c0*/  IMAD R2, R68, -0x80, R36 ;  /* 0xffffff8044027824 */ /* 0x000fe200078e0224 */
[--C-:B------:R-:W-:Y:S01]  /*98d0*/  SHF.R.U64 R38, R28, 0x10, R29.reuse ;  /* 0x000000101c267819 */ /* 0x100fe2000000121d */
[----:B------:R-:W-:Y:S01]  /*98e0*/  IMAD.MOV.U32 R28, RZ, RZ, R10 ;  /* 0x000000ffff1c7224 */ /* 0x000fe200078e000a */
[----:B------:R-:W-:Y:S01]  /*98f0*/  SHF.R.U32.HI R34, RZ, 0x10, R29 ;  /* 0x00000010ff227819 */ /* 0x000fe2000001161d */
[----:B------:R-:W-:Y:S01]  /*9900*/  IMAD.MOV.U32 R10, RZ, RZ, R17 ;  /* 0x000000ffff0a7224 */ /* 0x000fe200078e0011 */
[----:B------:R-:W-:Y:S01]  /*9910*/  SHF.R.U64 R29, R8, 0x10, R9 ;  /* 0x00000010081d7819 */ /* 0x000fe20000001209 */
[----:B------:R-:W-:Y:S01]  /*9920*/  BSSY B1, `(.L_x_260) ;  /* 0x000012a000017945 */ /* 0x000fe20003800000 */
[--C-:B------:R-:W-:Y:S02]  /*9930*/  SHF.R.U64 R8, R16, 0x10, R17.reuse ;  /* 0x0000001010087819 */ /* 0x100fe40000001211 */
[----:B------:R-:W-:-:S02]  /*9940*/  SHF.R.U32.HI R4, RZ, 0x10, R17 ;  /* 0x00000010ff047819 */ /* 0x000fc40000011611 */
[----:B------:R-:W-:Y:S02]  /*9950*/  IMNMX R17, R2, 0x80, PT ;  /* 0x0000008002117817 */ /* 0x000fe40003800200 */
[----:B------:R-:W-:Y:S01]  /*9960*/  SHF.R.U64 R54, R20, 0x10, R21 ;  /* 0x0000001014367819 */ /* 0x000fe20000001215 */
[----:B------:R-:W-:Y:S01]  /*9970*/  IMAD.MOV.U32 R20, RZ, RZ, R15 ;  /* 0x000000ffff147224 */ /* 0x000fe200078e000f */
[----:B------:R-:W-:Y:S02]  /*9980*/  ISETP.GE.AND P0, PT, R112, R17, PT ;  /* 0x000000117000720c */ /* 0x000fe40003f06270 */
[----:B------:R-:W-:Y:S01]  /*9990*/  SHF.R.U32.HI R39, RZ, 0x10, R27 ;  /* 0x00000010ff277819 */ /* 0x000fe2000001161b */
[----:B------:R-:W-:Y:S01]  /*99a0*/  IMAD.MOV.U32 R27, RZ, RZ, R11 ;  /* 0x000000ffff1b7224 */ /* 0x000fe200078e000b */
[----:B------:R-:W-:Y:S01]  /*99b0*/  SHF.R.U32.HI R51, RZ, 0x10, R21 ;  /* 0x00000010ff337819 */ /* 0x000fe20000011615 */
[----:B------:R-:W-:Y:S01]  /*99c0*/  IMAD.MOV.U32 R21, RZ, RZ, R14 ;  /* 0x000000ffff157224 */ /* 0x000fe200078e000e */
[----:B------:R-:W-:Y:S01]  /*99d0*/  SHF.R.U32.HI R22, RZ, 0x10, R11 ;  /* 0x00000010ff167819 */ /* 0x000fe2000001160b */
[----:B------:R-:W-:Y:S01]  /*99e0*/  IMAD.MOV.U32 R11, RZ, RZ, R16 ;  /* 0x000000ffff0b7224 */ /* 0x000fe200078e0010 */
[----:B------:R-:W-:-:S02]  /*99f0*/  PRMT R29, R29, 0x5410, R52 ;  /* 0x000054101d1d7816 */ /* 0x000fc40000000034 */
[----:B------:R-:W-:Y:S02]  /*9a00*/  PRMT R32, R32, 0x5410, R43 ;  /* 0x0000541020207816 */ /* 0x000fe4000000002b */
[----:B------:R-:W-:Y:S02]  /*9a10*/  PRMT R37, R37, 0x5410, R44 ;  /* 0x0000541025257816 */ /* 0x000fe4000000002c */
[----:B------:R-:W-:Y:S02]  /*9a20*/  PRMT R20, R20, 0x5410, R54 ;  /* 0x0000541014147816 */ /* 0x000fe40000000036 */
[----:B------:R-:W-:Y:S02]  /*9a30*/  PRMT R28, R28, 0x5410, R47 ;  /* 0x000054101c1c7816 */ /* 0x000fe4000000002f */
[----:B------:R-:W-:Y:S02]  /*9a40*/  PRMT R33, R33, 0x5410, R48 ;  /* 0x0000541021217816 */ /* 0x000fe40000000030 */
[----:B------:R-:W-:-:S02]  /*9a50*/  PRMT R30, R30, 0x5410, R46 ;  /* 0x000054101e1e7816 */ /* 0x000fc4000000002e */
[----:B------:R-:W-:Y:S02]  /*9a60*/  PRMT R35, R35, 0x5410, R45 ;  /* 0x0000541023237816 */ /* 0x000fe4000000002d */
[----:B------:R-:W-:Y:S02]  /*9a70*/  PRMT R34, R34, 0x5410, R42 ;  /* 0x0000541022227816 */ /* 0x000fe4000000002a */
[----:B------:R-:W-:Y:S02]  /*9a80*/  SHF.R.U32.HI R13, RZ, 0x10, R13 ;  /* 0x00000010ff0d7819 */ /* 0x000fe4000001160d */
[--C-:B------:R-:W-:Y:S02]  /*9a90*/  SHF.R.U64 R12, R14, 0x10, R15.reuse ;  /* 0x000000100e0c7819 */ /* 0x100fe4000000120f */
[----:B------:R-:W-:Y:S02]  /*9aa0*/  SHF.R.U32.HI R9, RZ, 0x10, R15 ;  /* 0x00000010ff097819 */ /* 0x000fe4000001160f */
        /* <DEDUP_REMOVED lines=20> */
[----:B------:R-:W-:Y:S01]  /*9bf0*/  PRMT R35, R3, 0x7610, R35 ;  /* 0x0000761003237816 */ /* 0x000fe20000000023 */
[----:B------:R-:W-:Y:S06]  /*9c00*/  BAR.SYNC.DEFER_BLOCKING 0x0 ;  /* 0x0000000000007b1d */ /* 0x000fec0000010000 */
[----:B------:R-:W-:Y:S05]  /*9c10*/  @P0 BRA `(.L_x_261) ;  /* 0x00000fa000000947 */ /* 0x000fea0003800000 */
[----:B------:R-:W-:Y:S01]  /*9c20*/  ISETP.GE.AND P0, PT, R114, c[0x0][0x27c], PT ;  /* 0x00009f0072007a0c */ /* 0x000fe20003f06270 */
[----:B------:R-:W-:-:S12]  /*9c30*/  BSSY B0, `(.L_x_262) ;  /* 0x0000028000007945 */ /* 0x000fd80003800000 */
[----:B------:R-:W-:Y:S05]  /*9c40*/  @P0 BRA `(.L_x_263) ;  /* 0x0000026000000947 */ /* 0x000fea0003800000 */
[----:B------:R-:W1:Y:S01]  /*9c50*/  LDS.128 R8, [R242+0x4800] ;  /* 0x00480000f2087984 */ /* 0x000e620000000c00 */
[--C-:B------:R-:W-:Y:S02]  /*9c60*/  HADD2.F32 R12, -RZ, R18.reuse.H0_H0 ;  /* 0x20000012ff0c7230 */ /* 0x100fe40000004100 */
[----:B------:R-:W-:Y:S02]  /*9c70*/  HADD2.F32 R0, -RZ, R18.H1_H1 ;  /* 0x30000012ff007230 */ /* 0x000fe40000004100 */
[----:B------:R-:W-:Y:S02]  /*9c80*/  HADD2.F32 R3, -RZ, R21.H1_H1 ;  /* 0x30000015ff037230 */ /* 0x000fe40000004100 */
[----:B------:R-:W-:Y:S02]  /*9c90*/  HADD2.F32 R2, -RZ, R20.H1_H1 ;  /* 0x30000014ff027230 */ /* 0x000fe40000004100 */
[--C-:B-1----:R-:W-:Y:S02]  /*9ca0*/  HADD2.F32 R13, -RZ, R8.reuse.H0_H0 ;  /* 0x20000008ff0d7230 */ /* 0x102fe40000004100 */
[----:B------:R-:W-:-:S02]  /*9cb0*/  HADD2.F32 R6, -RZ, R8.H1_H1 ;  /* 0x30000008ff067230 */ /* 0x000fc40000004100 */
[--C-:B------:R-:W-:Y:S01]  /*9cc0*/  HADD2.F32 R5, -RZ, R9.reuse.H1_H1 ;  /* 0x30000009ff057230 */ /* 0x100fe20000004100 */
[-C--:B------:R-:W-:Y:S01]  /*9cd0*/  FMUL.FTZ R14, R13, R12.reuse ;  /* 0x0000000c0d0e7220 */ /* 0x080fe20000410000 */
[----:B------:R-:W-:Y:S01]  /*9ce0*/  HADD2.F32 R4, -RZ, R9.H0_H0 ;  /* 0x20000009ff047230 */ /* 0x000fe20000004100 */
[----:B------:R-:W-:Y:S01]  /*9cf0*/  FMUL.FTZ R15, R6, R12 ;  /* 0x0000000c060f7220 */ /* 0x000fe20000410000 */
[--C-:B------:R-:W-:Y:S01]  /*9d00*/  HADD2.F32 R9, -RZ, R10.reuse.H0_H0 ;  /* 0x2000000aff097230 */ /* 0x100fe20000004100 */
[-C--:B------:R-:W-:Y:S01]  /*9d10*/  FMUL.FTZ R12, R5, R0.reuse ;  /* 0x00000000050c7220 */ /* 0x080fe20000410000 */
[--C-:B------:R-:W-:Y:S01]  /*9d20*/  HADD2.F32 R8, -RZ, R11.reuse.H0_H0 ;  /* 0x2000000bff087230 */ /* 0x100fe20000004100 */
[----:B------:R-:W-:Y:S01]  /*9d30*/  FMUL.FTZ R0, R4, R0 ;  /* 0x0000000004007220 */ /* 0x000fe20000410000 */
[----:B------:R-:W-:Y:S01]  /*9d40*/  HADD2.F32 R10, -RZ, R10.H1_H1 ;  /* 0x3000000aff0a7230 */ /* 0x000fe20000004100 */
[-C--:B------:R-:W-:Y:S01]  /*9d50*/  FFMA.FTZ R16, R13, R3.reuse, -R15 ;  /* 0x000000030d107223 */ /* 0x080fe2000001080f */
[----:B------:R-:W-:Y:S01]  /*9d60*/  HADD2.F32 R11, -RZ, R11.H1_H1 ;  /* 0x3000000bff0b7230 */ /* 0x000fe20000004100 */
[----:B------:R-:W-:Y:S01]  /*9d70*/  FFMA.FTZ R15, R6, R3, R14 ;  /* 0x00000003060f7223 */ /* 0x000fe2000001000e */
[----:B------:R-:W-:Y:S01]  /*9d80*/  HADD2.F32 R3, -RZ, R25.H1_H1 ;  /* 0x30000019ff037230 */ /* 0x000fe20000004100 */
[-C--:B------:R-:W-:Y:S01]  /*9d90*/  FFMA.FTZ R14, R4, R2.reuse, -R12 ;  /* 0x00000002040e7223 */ /* 0x080fe2000001080c */
[--C-:B------:R-:W-:Y:S01]  /*9da0*/  HADD2.F32 R4, -RZ, R19.reuse.H1_H1 ;  /* 0x30000013ff047230 */ /* 0x100fe20000004100 */
[----:B------:R-:W-:Y:S01]  /*9db0*/  FFMA.FTZ R13, R5, R2, R0 ;  /* 0x00000002050d7223 */ /* 0x000fe20000010000 */
[----:B------:R-:W-:-:S02]  /*9dc0*/  HADD2.F32 R0, -RZ, R19.H0_H0 ;  /* 0x20000013ff007230 */ /* 0x000fc40000004100 */
[----:B------:R-:W-:Y:S01]  /*9dd0*/  HADD2.F32 R2, -RZ, R24.H1_H1 ;  /* 0x30000018ff027230 */ /* 0x000fe20000004100 */
[----:B------:R-:W-:Y:S02]  /*9de0*/  FMUL.FTZ R12, R10, R4 ;  /* 0x000000040a0c7220 */ /* 0x000fe40000410000 */
[----:B------:R-:W-:Y:S02]  /*9df0*/  FMUL.FTZ R6, R11, R0 ;  /* 0x000000000b067220 */ /* 0x000fe40000410000 */
[C---:B------:R-:W-:Y:S02]  /*9e00*/  FMUL.FTZ R4, R9.reuse, R4 ;  /* 0x0000000409047220 */ /* 0x040fe40000410000 */
[C---:B------:R-:W-:Y:S02]  /*9e10*/  FMUL.FTZ R5, R8.reuse, R0 ;  /* 0x0000000008057220 */ /* 0x040fe40000410000 */
[-C--:B------:R-:W-:Y:S01]  /*9e20*/  FFMA.FTZ R12, R9, R3.reuse, -R12 ;  /* 0x00000003090c7223 */ /* 0x080fe2000001080c */
[----:B------:R-:W-:Y:S01]  /*9e30*/  F2FP.PACK_AB R9, R13, R14 ;  /* 0x0000000e0d09723e */ /* 0x000fe200000000ff */
[----:B------:R-:W-:Y:S01]  /*9e40*/  FFMA.FTZ R0, R8, R2, -R6 ;  /* 0x0000000208007223 */ /* 0x000fe20000010806 */
[----:B------:R-:W-:Y:S01]  /*9e50*/  F2FP.PACK_AB R8, R15, R16 ;  /* 0x000000100f08723e */ /* 0x000fe200000000ff */
[----:B------:R-:W-:-:S02]  /*9e60*/  FFMA.FTZ R3, R10, R3, R4 ;  /* 0x000000030a037223 */ /* 0x000fc40000010004 */
[----:B------:R-:W-:-:S03]  /*9e70*/  FFMA.FTZ R2, R11, R2, R5 ;  /* 0x000000020b027223 */ /* 0x000fc60000010005 */
[----:B------:R-:W-:Y:S02]  /*9e80*/  F2FP.PACK_AB R10, R3, R12 ;  /* 0x0000000c030a723e */ /* 0x000fe400000000ff */
[----:B------:R-:W-:-:S05]  /*9e90*/  F2FP.PACK_AB R11, R2, R0 ;  /* 0x00000000020b723e */ /* 0x000fca00000000ff */
[----:B------:R1:W-:Y:S02]  /*9ea0*/  STS.128 [R242+0x4800], R8 ;  /* 0x00480008f2007388 */ /* 0x0003e40000000c00 */
.L_x_263:
[----:B------:R-:W-:Y:S05]  /*9eb0*/  BSYNC B0 ;  /* 0x0000000000007941 */ /* 0x000fea0003800000 */
.L_x_262:
[----:B------:R-:W-:Y:S01]  /*9ec0*/  ISETP.GE.AND P0, PT, R167, c[0x0][0x27c], PT ;  /* 0x00009f00a7007a0c */ /* 0x000fe20003f06270 */
[----:B------:R-:W-:-:S12]  /*9ed0*/  BSSY B0, `(.L_x_264) ;  /* 0x0000028000007945 */ /* 0x000fd80003800000 */
[----:B------:R-:W-:Y:S05]  /*9ee0*/  @P0 BRA `(.L_x_265) ;  /* 0x0000026000000947 */ /* 0x000fea0003800000 */
[----:B-1----:R-:W1:Y:S01]  /*9ef0*/  LDS.128 R8, [R243+0x4800] ;  /* 0x00480000f3087984 */ /* 0x002e620000000c00 */
[----:B------:R-:W-:Y:S02]  /*9f00*/  HADD2.F32 R12, -RZ, R22.H1_H1 ;  /* 0x30000016ff0c7230 */ /* 0x000fe40000004100 */
        /* <DEDUP_REMOVED lines=19> */
[----:B------:R-:W-:Y:S01]  /*a040*/  HADD2.F32 R4, -RZ, R27.H0_H0 ;  /* 0x2000001bff047230 */ /* 0x000fe20000004100 */
        /* <DEDUP_REMOVED lines=16> */
.L_x_265:
[----:B------:R-:W-:Y:S05]  /*a150*/  BSYNC B0 ;  /* 0x0000000000007941 */ /* 0x000fea0003800000 */
.L_x_264:
[----:B------:R-:W-:Y:S01]  /*a160*/  ISETP.GE.AND P0, PT, R164, c[0x0][0x27c], PT ;  /* 0x00009f00a4007a0c */ /* 0x000fe20003f06270 */
[----:B------:R-:W-:-:S12]  /*a170*/  BSSY B0, `(.L_x_266) ;  /* 0x0000028000007945 */ /* 0x000fd80003800000 */
[----:B------:R-:W-:Y:S05]  /*a180*/  @P0 BRA `(.L_x_267) ;  /* 0x0000026000000947 */ /* 0x000fea0003800000 */
[----:B-1----:R-:W1:Y:S01]  /*a190*/  LDS.128 R8, [R242+0x6800] ;  /* 0x00680000f2087984 */ /* 0x002e620000000c00 */
[----:B------:R-:W-:Y:S02]  /*a1a0*/  HADD2.F32 R12, -RZ, R24.H0_H0 ;  /* 0x20000018ff0c7230 */ /* 0x000fe40000004100 */
[----:B------:R-:W-:Y:S02]  /*a1b0*/  HADD2.F32 R0, -RZ, R23.H0_H0 ;  /* 0x20000017ff007230 */ /* 0x000fe40000004100 */
        /* <DEDUP_REMOVED lines=35> */
.L_x_267:
[----:B------:R-:W-:Y:S05]  /*a3f0*/  BSYNC B0 ;  /* 0x0000000000007941 */ /* 0x000fea0003800000 */
.L_x_266:
        /* <DEDUP_REMOVED lines=27> */
[----:B------:R-:W-:Y:S01]  /*a5b0*/  HADD2.F32 R2, -RZ, R39.H0_H0 ;  /* 0x20000027ff027230 */ /* 0x000fe20000004100 */
        /* <DEDUP_REMOVED lines=13> */
.L_x_269:
[----:B------:R-:W-:Y:S05]  /*a690*/  BSYNC B0 ;  /* 0x0000000000007941 */ /* 0x000fea0003800000 */
.L_x_268:
[----:B------:R-:W-:Y:S01]  /*a6a0*/  ISETP.GE.AND P0, PT, R113, c[0x0][0x27c], PT ;  /* 0x00009f0071007a0c */ /* 0x000fe20003f06270 */
[----:B------:R-:W-:-:S12]  /*a6b0*/  BSSY B0, `(.L_x_270) ;  /* 0x0000028000007945 */ /* 0x000fd80003800000 */
[----:B------:R-:W-:Y:S05]  /*a6c0*/  @P0 BRA `(.L_x_271) ;  /* 0x0000026000000947 */ /* 0x000fea0003800000 */
[----:B-1----:R-:W1:Y:S01]  /*a6d0*/  LDS.128 R8, [R242+0x8800] ;  /* 0x00880000f2087984 */ /* 0x002e620000000c00 */
[----:B------:R-:W-:Y:S02]  /*a6e0*/  HADD2.F32 R12, -RZ, R30.H0_H0 ;  /* 0x2000001eff0c7230 */ /* 0x000fe40000004100 */
[----:B------:R-:W-:Y:S02]  /*a6f0*/  HADD2.F32 R0, -RZ, R31.H0_H0 ;  /* 0x2000001fff007230 */ /* 0x000fe40000004100 */
[--C-:B------:R-:W-:Y:S02]  /*a700*/  HADD2.F32 R3, -RZ, R38.reuse.H1_H1 ;  /* 0x30000026ff037230 */ /* 0x100fe40000004100 */
[----:B------:R-:W-:Y:S02]  /*a710*/  HADD2.F32 R2, -RZ, R38.H0_H0 ;  /* 0x20000026ff027230 */ /* 0x000fe40000004100 */
        /* <DEDUP_REMOVED lines=14> */
[----:B------:R-:W-:Y:S01]  /*a800*/  HADD2.F32 R3, -RZ, R40.H0_H0 ;  /* 0x20000028ff037230 */ /* 0x000fe20000004100 */
        /* <DEDUP_REMOVED lines=18> */
.L_x_271:
[----:B------:R-:W-:Y:S05]  /*a930*/  BSYNC B0 ;  /* 0x0000000000007941 */ /* 0x000fea0003800000 */
.L_x_270:
[----:B------:R-:W-:-:S13]  /*a940*/  ISETP.GE.AND P0, PT, R165, c[0x0][0x27c], PT ;  /* 0x00009f00a5007a0c */ /* 0x000fda0003f06270 */
[----:B------:R-:W-:Y:S05]  /*a950*/  @P0 BRA `(.L_x_261) ;  /* 0x0000026000000947 */ /* 0x000fea0003800000 */
[----:B-1----:R-:W1:Y:S01]  /*a960*/  LDS.128 R8, [R243+0x8800] ;  /* 0x00880000f3087984 */ /* 0x002e620000000c00 */
[----:B------:R-:W-:Y:S02]  /*a970*/  HADD2.F32 R12, -RZ, R34.H0_H0 ;  /* 0x20000022ff0c7230 */ /* 0x000fe40000004100 */
[----:B------:R-:W-:Y:S02]  /*a980*/  HADD2.F32 R0, -RZ, R35.H0_H0 ;  /* 0x20000023ff007230 */ /* 0x000fe40000004100 */
[----:B------:R-:W-:Y:S02]  /*a990*/  HADD2.F32 R3, -RZ, R40.H1_H1 ;  /* 0x30000028ff037230 */ /* 0x000fe40000004100 */
        /* <DEDUP_REMOVED lines=34> */
.L_x_261:
[----:B------:R-:W-:Y:S05]  /*abc0*/  BSYNC B1 ;  /* 0x0000000000017941 */ /* 0x000fea0003800000 */
.L_x_260:
[----:B------:R-:W-:-:S04]  /*abd0*/  IADD3 R0, R112, 0x40, RZ ;  /* 0x0000004070007810 */ /* 0x000fc80007ffe0ff */
[----:B------:R-:W-:-:S13]  /*abe0*/  ISETP.GE.AND P0, PT, R0, R17, PT ;  /* 0x000000110000720c */ /* 0x000fda0003f06270 */
[----:B------:R-:W-:Y:S05]  /*abf0*/  @P0 BRA `(.L_x_272) ;  /* 0x00003b9000000947 */ /* 0x000fea0003800000 */
[----:B------:R-:W-:Y:S01]  /*ac00*/  ISETP.GE.AND P0, PT, R114, c[0x0][0x27c], PT ;  /* 0x00009f0072007a0c */ /* 0x000fe20003f06270 */
[----:B------:R-:W-:-:S12]  /*ac10*/  BSSY B0, `(.L_x_273) ;  /* 0x0000028000007945 */ /* 0x000fd80003800000 */
[----:B------:R-:W-:Y:S05]  /*ac20*/  @P0 BRA `(.L_x_274) ;  /* 0x0000026000000947 */ /* 0x000fea0003800000 */
[----:B-1----:R-:W1:Y:S01]  /*ac30*/  LDS.128 R8, [R242+0x5800] ;  /* 0x00580000f2087984 */ /* 0x002e620000000c00 */
[--C-:B------:R-:W-:Y:S02]  /*ac40*/  HADD2.F32 R12, -RZ, R18.reuse.H0_H0 ;  /* 0x20000012ff0c7230 */ /* 0x100fe40000004100 */
[----:B------:R-:W-:Y:S02]  /*ac50*/  HADD2.F32 R0, -RZ, R18.H1_H1 ;  /* 0x30000012ff007230 */ /* 0x000fe40000004100 */
[----:B------:R-:W-:Y:S02]  /*ac60*/  HADD2.F32 R3, -RZ, R21.H1_H1 ;  /* 0x30000015ff037230 */ /* 0x000fe40000004100 */
[----:B------:R-:W-:Y:S02]  /*ac70*/  HADD2.F32 R2, -RZ, R20.H1_H1 ;  /* 0x30000014ff027230 */ /* 0x000fe40000004100 */
[--C-:B-1----:R-:W-:Y:S02]  /*ac80*/  HADD2.F32 R13, -RZ, R8.reuse.H0_H0 ;  /* 0x20000008ff0d7230 */ /* 0x102fe40000004100 */
[----:B------:R-:W-:-:S02]  /*ac90*/  HADD2.F32 R6, -RZ, R8.H1_H1 ;  /* 0x30000008ff067230 */ /* 0x000fc40000004100 */
[--C-:B------:R-:W-:Y:S01]  /*aca0*/  HADD2.F32 R5, -RZ, R9.reuse.H1_H1 ;  /* 0x30000009ff057230 */ /* 0x100fe20000004100 */
[C---:B------:R-:W-:Y:S01]  /*acb0*/  FMUL.FTZ R14, R12.reuse, R13 ;  /* 0x0000000d0c0e7220 */ /* 0x040fe20000410000 */
[----:B------:R-:W-:Y:S01]  /*acc0*/  HADD2.F32 R4, -RZ, R9.H0_H0 ;  /* 0x20000009ff047230 */ /* 0x000fe20000004100 */
[----:B------:R-:W-:Y:S01]  /*acd0*/  FMUL.FTZ R15, R12, R6 ;  /* 0x000000060c0f7220 */ /* 0x000fe20000410000 */
[--C-:B------:R-:W-:Y:S01]  /*ace0*/  HADD2.F32 R9, -RZ, R10.reuse.H0_H0 ;  /* 0x2000000aff097230 */ /* 0x100fe20000004100 */
[C---:B------:R-:W-:Y:S01]  /*acf0*/  FMUL.FTZ R12, R0.reuse, R5 ;  /* 0x00000005000c7220 */ /* 0x040fe20000410000 */
[--C-:B------:R-:W-:Y:S01]  /*ad00*/  HADD2.F32 R8, -RZ, R11.reuse.H0_H0 ;  /* 0x2000000bff087230 */ /* 0x100fe20000004100 */
[----:B------:R-:W-:Y:S01]  /*ad10*/  FMUL.FTZ R0, R0, R4 ;  /* 0x0000000400007220 */ /* 0x000fe20000410000 */
[----:B------:R-:W-:Y:S01]  /*ad20*/  HADD2.F32 R10, -RZ, R10.H1_H1 ;  /* 0x3000000aff0a7230 */ /* 0x000fe20000004100 */
[C---:B------:R-:W-:Y:S01]  /*ad30*/  FFMA.FTZ R16, R3.reuse, R13, -R15 ;  /* 0x0000000d03107223 */ /* 0x040fe2000001080f */
[----:B------:R-:W-:Y:S01]  /*ad40*/  HADD2.F32 R11, -RZ, R11.H1_H1 ;  /* 0x3000000bff0b7230 */ /* 0x000fe20000004100 */
[----:B------:R-:W-:Y:S01]  /*ad50*/  FFMA.FTZ R15, R3, R6, R14 ;  /* 0x00000006030f7223 */ /* 0x000fe2000001000e */
[----:B------:R-:W-:Y:S01]  /*ad60*/  HADD2.F32 R3, -RZ, R25.H1_H1 ;  /* 0x30000019ff037230 */ /* 0x000fe20000004100 */
[C---:B------:R-:W-:Y:S01]  /*ad70*/  FFMA.FTZ R14, R2.reuse, R4, -R12 ;  /* 0x00000004020e7223 */ /* 0x040fe2000001080c */
[--C-:B------:R-:W-:Y:S01]  /*ad80*/  HADD2.F32 R4, -RZ, R19.reuse.H1_H1 ;  /* 0x30000013ff047230 */ /* 0x100fe20000004100 */
[----:B------:R-:W-:Y:S01]  /*ad90*/  FFMA.FTZ R13, R2, R5, R0 ;  /* 0x00000005020d7223 */ /* 0x000fe20000010000 */
[----:B------:R-:W-:-:S02]  /*ada0*/  HADD2.F32 R0, -RZ, R19.H0_H0 ;  /* 0x20000013ff007230 */ /* 0x000fc40000004100 */
[----:B------:R-:W-:Y:S01]  /*adb0*/  HADD2.F32 R2, -RZ, R24.H1_H1 ;  /* 0x30000018ff027230 */ /* 0x000fe20000004100 */
[----:B------:R-:W-:Y:S02]  /*adc0*/  FMUL.FTZ R12, R4, R10 ;  /* 0x0000000a040c7220 */ /* 0x000fe40000410000 */
[----:B------:R-:W-:Y:S02]  /*add0*/  FMUL.FTZ R6, R0, R11 ;  /* 0x0000000b00067220 */ /* 0x000fe40000410000 */
[-C--:B------:R-:W-:Y:S02]  /*ade0*/  FMUL.FTZ R4, R4, R9.reuse ;  /* 0x0000000904047220 */ /* 0x080fe40000410000 */
[----:B------:R-:W-:Y:S02]  /*adf0*/  FMUL.FTZ R5, R0, R8 ;  /* 0x0000000800057220 */ /* 0x000fe40000410000 */
[----:B------:R-:W-:Y:S01]  /*ae00*/  FFMA.FTZ R12, R3, R9, -R12 ;  /* 0x00000009030c7223 */ /* 0x000fe2000001080c */
        /* <DEDUP_REMOVED lines=8> */
.L_x_274:
[----:B------:R-:W-:Y:S05]  /*ae90*/  BSYNC B0 ;  /* 0x0000000000007941 */ /* 0x000fea0003800000 */
.L_x_273:
        /* <DEDUP_REMOVED lines=24> */
[----:B------:R-:W-:Y:S01]  /*b020*/  HADD2.F32 R4, -RZ, R27.H0_H0 ;  /* 0x2000001bff047230 */ /* 0x000fe20000004100 */
        /* <DEDUP_REMOVED lines=16> */
.L_x_276:
[----:B------:R-:W-:Y:S05]  /*b130*/  BSYNC B0 ;  /* 0x0000000000007941 */ /* 0x000fea0003800000 */
.L_x_275:
        /* <DEDUP_REMOVED lines=41> */
.L_x_278:
[----:B------:R-:W-:Y:S05]  /*b3d0*/  BSYNC B0 ;  /* 0x0000000000007941 */ /* 0x000fea0003800000 */
.L_x_277:
        /* <DEDUP_REMOVED lines=27> */
[----:B------:R-:W-:Y:S01]  /*b590*/  HADD2.F32 R2, -RZ, R39.H0_H0 ;  /* 0x20000027ff027230 */ /* 0x000fe20000004100 */
        /* <DEDUP_REMOVED lines=13> */
.L_x_280:
[----:B------:R-:W-:Y:S05]  /*b670*/  BSYNC B0 ;  /* 0x0000000000007941 */ /* 0x000fea0003800000 */
.L_x_279:
        /* <DEDUP_REMOVED lines=22> */
[----:B------:R-:W-:Y:S01]  /*b7e0*/  HADD2.F32 R3, -RZ, R40.H0_H0 ;  /* 0x20000028ff037230 */ /* 0x000fe20000004100 */
        /* <DEDUP_REMOVED lines=18> */
.L_x_282:
[----:B------:R-:W-:Y:S05]  /*b910*/  BSYNC B0 ;  /* 0x0000000000007941 */ /* 0x000fea0003800000 */
.L_x_281:
        /* <DEDUP_REMOVED lines=39> */
[----:B------:R1:W-:Y:S01]  /*bb90*/  STS.128 [R243+0x9800], R8 ;  /* 0x00980008f3007388 */ /* 0x0003e20000000c00 */
[----:B------:R-:W-:Y:S05]  /*bba0*/  BRA `(.L_x_272) ;  /* 0x00002be000007947 */ /* 0x000fea0003800000 */
.L_x_257:
        /* <DEDUP_REMOVED lines=19> */
[----:B-123--:R-:W2:Y:S01]  /*bce0*/  LDL R37, [R1] ;  /* 0x0000000001257983 */ /* 0x00eea20000100800 */
[C---:B------:R-:W-:Y:S01]  /*bcf0*/  ISETP.GE.AND P0, PT, R104.reuse, c[0x0][0x27c], PT ;  /* 0x00009f0068007a0c */ /* 0x040fe20003f06270 */
[----:B------:R-:W-:Y:S01]  /*bd00*/  CS2R R26, SRZ ;  /* 0x00000000001a7805 */ /* 0x000fe2000001ff00 */
[----:B------:R-:W-:Y:S01]  /*bd10*/  IADD3 R8, R104, 0x10, RZ ;  /* 0x0000001068087810 */ /* 0x000fe20007ffe0ff */
[----:B------:R-:W-:Y:S01]  /*bd20*/  CS2R R24, SRZ ;  /* 0x0000000000187805 */ /* 0x000fe2000001ff00 */
[----:B------:R-:W-:Y:S01]  /*bd30*/  CS2R R14, SRZ ;  /* 0x00000000000e7805 */ /* 0x000fe2000001ff00 */
[----:B------:R-:W-:Y:S01]  /*bd40*/  CS2R R12, SRZ ;  /* 0x00000000000c7805 */ /* 0x000fe2000001ff00 */
[----:B------:R-:W-:Y:S01]  /*bd50*/  ISETP.GE.AND P2, PT, R8, c[0x0][0x27c], PT ;  /* 0x00009f0008007a0c */ /* 0x000fe20003f46270 */
[----:B------:R-:W-:Y:S01]  /*bd60*/  CS2R R30, SRZ ;  /* 0x00000000001e7805 */ /* 0x000fe2000001ff00 */
[----:B------:R-:W-:-:S05]  /*bd70*/  CS2R R28, SRZ ;  /* 0x00000000001c7805 */ /* 0x000fca000001ff00 */
[C---:B------:R-:W-:Y:S01]  /*bd80*/  @!P0 IMAD.SHL.U32 R6, R104.reuse, 0x2, RZ ;  /* 0x0000000268068824 */ /* 0x040fe200078e00ff */
[----:B------:R-:W-:-:S04]  /*bd90*/  @!P0 SHF.L.U64.HI R0, R104, 0x1, R105 ;  /* 0x0000000168008819 */ /* 0x000fc80000010269 */
[-C--:B------:R-:W-:Y:S02]  /*bda0*/  @!P0 IADD3 R34, P1, R4, R6.reuse, RZ ;  /* 0x0000000604228210 */ /* 0x080fe40007f3e0ff */
[----:B------:R-:W-:Y:S02]  /*bdb0*/  @!P0 IADD3 R32, P6, R2, R6, RZ ;  /* 0x0000000602208210 */ /* 0x000fe40007fde0ff */
[----:B------:R-:W-:Y:S01]  /*bdc0*/  IADD3 R6, R104, 0x20, RZ ;  /* 0x0000002068067810 */ /* 0x000fe20007ffe0ff */
[----:B------:R-:W-:Y:S01]  /*bdd0*/  @!P0 IMAD.X R35, R5, 0x1, R0, P1 ;  /* 0x0000000105238824 */ /* 0x000fe200008e0600 */
[----:B------:R-:W-:Y:S02]  /*bde0*/  @!P0 IADD3.X R33, R3, R0, RZ, P6, !PT ;  /* 0x0000000003218210 */ /* 0x000fe400037fe4ff */
[----:B------:R-:W-:Y:S01]  /*bdf0*/  ISETP.GE.AND P1, PT, R6, c[0x0][0x27c], PT ;  /* 0x00009f0006007a0c */ /* 0x000fe20003f26270 */
[----:B------:R-:W-:Y:S01]  /*be00*/  CS2R R18, SRZ ;  /* 0x0000000000127805 */ /* 0x000fe2000001ff00 */
[----:B------:R-:W-:Y:S01]  /*be10*/  CS2R R16, SRZ ;  /* 0x0000000000107805 */ /* 0x000fe2000001ff00 */
[----:B------:R-:W-:Y:S01]  /*be20*/  CS2R R22, SRZ ;  /* 0x0000000000167805 */ /* 0x000fe2000001ff00 */
[----:B------:R-:W-:-:S06]  /*be30*/  CS2R R20, SRZ ;  /* 0x0000000000147805 */ /* 0x000fcc000001ff00 */
[----:B------:R1:W5:Y:S03]  /*be40*/  @!P0 LD.E.128 R20, [R34.64] ;  /* 0x0000000822148980 */ /* 0x000366000c101d00 */
[----:B------:R-:W-:Y:S01]  /*be50*/  @!P1 SHF.L.U32 R0, R252, 0x3, RZ ;  /* 0x00000003fc009819 */ /* 0x000fe200000006ff */
[----:B--2---:R-:W-:-:S04]  /*be60*/  @!P2 IMAD.SHL.U32 R6, R37, 0x8, RZ ;  /* 0x000000082506a824 */ /* 0x004fc800078e00ff */
[----:B------:R-:W-:-:S04]  /*be70*/  @!P2 IMAD.WIDE R10, R6, 0x2, R4 ;  /* 0x00000002060aa825 */ /* 0x000fc800078e0204 */
[----:B------:R-:W-:Y:S01]  /*be80*/  @!P2 IMAD.WIDE R8, R6, 0x2, R2 ;  /* 0x000000020608a825 */ /* 0x000fe200078e0202 */
[----:B------:R2:W5:Y:S03]  /*be90*/  @!P2 LD.E.128 R24, [R10.64] ;  /* 0x000000080a18a980 */ /* 0x000566000c101d00 */
[C---:B------:R-:W-:Y:S01]  /*bea0*/  @!P1 IMAD.WIDE R4, R0.reuse, 0x2, R4 ;  /* 0x0000000200049825 */ /* 0x040fe200078e0204 */
[----:B------:R3:W5:Y:S03]  /*beb0*/  @!P2 LD.E.128 R12, [R8.64] ;  /* 0x00000008080ca980 */ /* 0x000766000c101d00 */
[----:B------:R-:W-:Y:S01]  /*bec0*/  @!P1 IMAD.WIDE R2, R0, 0x2, R2 ;  /* 0x0000000200029825 */ /* 0x000fe200078e0202 */
[----:B------:R1:W5:Y:S04]  /*bed0*/  @!P1 LD.E.128 R28, [R4.64] ;  /* 0x00000008041c9980 */ /* 0x000368000c101d00 */
[----:B------:R1:W5:Y:S01]  /*bee0*/  @!P1 LD.E.128 R16, [R2.64] ;  /* 0x0000000802109980 */ /* 0x000362000c101d00 */
[----:B--2---:R-:W-:Y:S01]  /*bef0*/  CS2R R10, SRZ ;  /* 0x00000000000a7805 */ /* 0x004fe2000001ff00 */
[----:B---3--:R-:W-:-:S06]  /*bf00*/  CS2R R8, SRZ ;  /* 0x0000000000087805 */ /* 0x008fcc000001ff00 */
[----:B------:R1:W5:Y:S02]  /*bf10*/  @!P0 LD.E.128 R8, [R32.64] ;  /* 0x0000000820088980 */ /* 0x000364000c101d00 */
.L_x_284:
[----:B-123--:R-:W-:Y:S05]  /*bf20*/  BSYNC B0 ;  /* 0x0000000000007941 */ /* 0x00efea0003800000 */
.L_x_283:
[----:B-----5:R-:W-:Y:S01]  /*bf30*/  IMAD.MOV.U32 R52, RZ, RZ, R23 ;  /* 0x000000ffff347224 */ /* 0x020fe200078e0017 */
[----:B------:R-:W-:Y:S01]  /*bf40*/  SHF.R.U64 R54, R20, 0x10, R21 ;  /* 0x0000001014367819 */ /* 0x000fe20000001215 */
[----:B------:R-:W-:Y:S01]  /*bf50*/  IMAD.MOV.U32 R49, RZ, RZ, R24 ;  /* 0x000000ffff317224 */ /* 0x000fe200078e0018 */
[----:B------:R-:W-:Y:S01]  /*bf60*/  SHF.R.U64 R46, R24, 0x10, R25 ;  /* 0x00000010182e7819 */ /* 0x000fe20000001219 */
[----:B------:R-:W-:Y:S01]  /*bf70*/  IMAD.MOV.U32 R53, RZ, RZ, R22 ;  /* 0x000000ffff357224 */ /* 0x000fe200078e0016 */
[----:B------:R-:W-:Y:S01]  /*bf80*/  SHF.R.U64 R2, R12, 0x10, R13 ;  /* 0x000000100c027819 */ /* 0x000fe2000000120d */
[----:B------:R-:W-:Y:S01]  /*bf90*/  IMAD.MOV.U32 R48, RZ, RZ, R25 ;  /* 0x000000ffff307224 */ /* 0x000fe200078e0019 */
[----:B------:R-:W-:Y:S01]  /*bfa0*/  PRMT R46, R46, 0x5410, R54 ;  /* 0x000054102e2e7816 */ /* 0x000fe20000000036 */
[----:B------:R-:W-:Y:S01]  /*bfb0*/  IMAD.MOV.U32 R40, RZ, RZ, R29 ;  /* 0x000000ffff287224 */ /* 0x000fe200078e001d */
[----:B------:R-:W-:Y:S01]  /*bfc0*/  PRMT R49, R49, 0x5410, R52 ;  /* 0x0000541031317816 */ /* 0x000fe20000000034 */
[----:B------:R-:W-:Y:S01]  /*bfd0*/  IMAD.MOV.U32 R56, RZ, RZ, R20 ;  /* 0x000000ffff387224 */ /* 0x000fe200078e0014 */
[----:B------:R-:W-:Y:S01]  /*bfe0*/  PRMT R48, R48, 0x5410, R53 ;  /* 0x0000541030307816 */ /* 0x000fe20000000035 */
[----:B------:R-:W-:Y:S01]  /*bff0*/  IMAD.MOV.U32 R45, RZ, RZ, R26 ;  /* 0x000000ffff2d7224 */ /* 0x000fe200078e001a */
[--C-:B------:R-:W-:Y:S01]  /*c000*/  PRMT R53, R49, 0x5410, R46.reuse ;  /* 0x0000541031357816 */ /* 0x100fe2000000002e */
[----:B------:R-:W-:Y:S01]  /*c010*/  IMAD.MOV.U32 R55, RZ, RZ, R21 ;  /* 0x000000ffff377224 */ /* 0x000fe200078e0015 */
[----:B------:R-:W-:Y:S01]  /*c020*/  PRMT R46, R2, 0x7610, R46 ;  /* 0x00007610022e7816 */ /* 0x000fe2000000002e */
[----:B------:R-:W-:Y:S01]  /*c030*/  IMAD R2, R68, -0x80, R36 ;  /* 0xffffff8044027824 */ /* 0x000fe200078e0224 */
[----:B------:R-:W-:Y:S01]  /*c040*/  SHF.R.U32.HI R34, RZ, 0x10, R29 ;  /* 0x00000010ff227819 */ /* 0x000fe2000001161d */
[----:B------:R-:W-:Y:S01]  /*c050*/  IMAD.MOV.U32 R44, RZ, RZ, R27 ;  /* 0x000000ffff2c7224 */ /* 0x000fe200078e001b */
[----:B------:R-:W-:Y:S01]  /*c060*/  SHF.R.U64 R50, R22, 0x10, R23 ;  /* 0x0000001016327819 */ /* 0x000fe20000001217 */
[----:B------:R-:W-:Y:S01]  /*c070*/  IMAD.MOV.U32 R41, RZ, RZ, R28 ;  /* 0x000000ffff297224 */ /* 0x000fe200078e001c */
[----:B------:R-:W-:Y:S01]  /*c080*/  PRMT R62, R40, 0x5410, R34 ;  /* 0x00005410283e7816 */ /* 0x000fe20000000022 */
[----:B------:R-:W-:Y:S01]  /*c090*/  IMAD.MOV.U32 R37, RZ, RZ, R30 ;  /* 0x000000ffff257224 */ /* 0x000fe200078e001e */
[----:B------:R-:W-:Y:S01]  /*c0a0*/  IMNMX R40, R2, 0x80, PT ;  /* 0x0000008002287817 */ /* 0x000fe20003800200 */
[----:B------:R-:W-:Y:S01]  /*c0b0*/  IMAD.MOV.U32 R35, RZ, RZ, R31 ;  /* 0x000000ffff237224 */ /* 0x000fe200078e001f */
[----:B------:R-:W-:Y:S01]  /*c0c0*/  SHF.R.U32.HI R43, RZ, 0x10, R25 ;  /* 0x00000010ff2b7819 */ /* 0x000fe20000011619 */
[----:B------:R-:W-:Y:S01]  /*c0d0*/  IMAD.MOV.U32 R32, RZ, RZ, R8 ;  /* 0x000000ffff207224 */ /* 0x000fe200078e0008 */
[----:B------:R-:W-:Y:S01]  /*c0e0*/  ISETP.GE.AND P0, PT, R112, R40, PT ;  /* 0x000000287000720c */ /* 0x000fe20003f06270 */
[----:B------:R-:W-:Y:S01]  /*c0f0*/  IMAD.MOV.U32 R24, RZ, RZ, R12 ;  /* 0x000000ffff187224 */ /* 0x000fe200078e000c */
[----:B------:R-:W-:Y:S01]  /*c100*/  SHF.R.U64 R42, R26, 0x10, R27 ;  /* 0x000000101a2a7819 */ /* 0x000fe2000000121b */
[----:B------:R-:W-:Y:S01]  /*c110*/  IMAD.MOV.U32 R20, RZ, RZ, R15 ;  /* 0x000000ffff147224 */ /* 0x000fe200078e000f */
[----:B------:R-:W-:Y:S01]  /*c120*/  SHF.R.U32.HI R39, RZ, 0x10, R27 ;  /* 0x00000010ff277819 */ /* 0x000fe2000001161b */
[----:B------:R-:W-:Y:S01]  /*c130*/  IMAD.MOV.U32 R27, RZ, RZ, R11 ;  /* 0x000000ffff1b7224 */ /* 0x000fe200078e000b */
[----:B------:R-:W-:Y:S01]  /*c140*/  SHF.R.U64 R38, R28, 0x10, R29 ;  /* 0x000000101c267819 */ /* 0x000fe2000000121d */
[----:B------:R-:W-:Y:S01]  /*c150*/  IMAD.MOV.U32 R28, RZ, RZ, R10 ;  /* 0x000000ffff1c7224 */ /* 0x000fe200078e000a */
[----:B------:R-:W-:Y:S01]  /*c160*/  SHF.R.U64 R33, R30, 0x10, R31 ;  /* 0x000000101e217819 */ /* 0x000fe2000000121f */
[----:B------:R-:W-:Y:S01]  /*c170*/  IMAD.MOV.U32 R6, RZ, RZ, R18 ;  /* 0x000000ffff067224 */ /* 0x000fe200078e0012 */
[----:B------:R-:W-:Y:S01]  /*c180*/  SHF.R.U32.HI R51, RZ, 0x10, R21 ;  /* 0x00000010ff337819 */ /* 0x000fe20000011615 */
[----:B------:R-:W-:Y:S01]  /*c190*/  IMAD.MOV.U32 R21, RZ, RZ, R14 ;  /* 0x000000ffff157224 */ /* 0x000fe200078e000e */
[----:B------:R-:W-:Y:S01]  /*c1a0*/  SHF.R.U32.HI R47, RZ, 0x10, R23 ;  /* 0x00000010ff2f7819 */ /* 0x000fe20000011617 */
[----:B------:R-:W-:Y:S01]  /*c1b0*/  IMAD.MOV.U32 R23, RZ, RZ, R13 ;  /* 0x000000ffff177224 */ /* 0x000fe200078e000d */
[----:B------:R-:W-:Y:S01]  /*c1c0*/  SHF.R.U32.HI R30, RZ, 0x10, R31 ;  /* 0x00000010ff1e7819 */ /* 0x000fe2000001161f */
[----:B------:R-:W-:Y:S01]  /*c1d0*/  IMAD.MOV.U32 R31, RZ, RZ, R9 ;  /* 0x000000ffff1f7224 */ /* 0x000fe200078e0009 */
[----:B------:R-:W-:Y:S01]  /*c1e0*/  SHF.R.U64 R25, R10, 0x10, R11 ;  /* 0x000000100a197819 */ /* 0x000fe2000000120b */
[----:B------:R-:W-:Y:S01]  /*c1f0*/  IMAD.MOV.U32 R10, RZ, RZ, R17 ;  /* 0x000000ffff0a7224 */ /* 0x000fe200078e0011 */
[----:B------:R-:W-:Y:S01]  /*c200*/  SHF.R.U32.HI R22, RZ, 0x10, R11 ;  /* 0x00000010ff167819 */ /* 0x000fe2000001160b */
[----:B------:R-:W-:Y:S01]  /*c210*/  IMAD.MOV.U32 R11, RZ, RZ, R16 ;  /* 0x000000ffff0b7224 */ /* 0x000fe200078e0010 */
[----:B------:R-:W-:Y:S01]  /*c220*/  SHF.R.U64 R29, R8, 0x10, R9 ;  /* 0x00000010081d7819 */ /* 0x000fe20000001209 */
[----:B------:R-:W-:Y:S01]  /*c230*/  IMAD.MOV.U32 R5, RZ, RZ, R19 ;  /* 0x000000ffff057224 */ /* 0x000fe200078e0013 */
[----:B------:R-:W-:Y:S01]  /*c240*/  SHF.R.U32.HI R26, RZ, 0x10, R9 ;  /* 0x00000010ff1a7819 */ /* 0x000fe20000011609 */
[----:B------:R-:W-:-:S04]  /*c250*/  DEPBAR.LE SB0, 0x1 ;  /* 0x000080400000791a */ /* 0x000fc80000000000 */
[----:B------:R-:W-:Y:S01]  /*c260*/  PRMT R45, R45, 0x5410, R56 ;  /* 0x000054102d2d7816 */ /* 0x000fe20000000038 */
[----:B------:R-:W-:Y:S01]  /*c270*/  BSSY B1, `(.L_x_285) ;  /* 0x0000136000017945 */ /* 0x000fe20003800000 */
[----:B------:R-:W-:Y:S02]  /*c280*/  SHF.R.U32.HI R13, RZ, 0x10, R13 ;  /* 0x00000010ff0d7819 */ /* 0x000fe4000001160d */
[--C-:B------:R-:W-:Y:S02]  /*c290*/  SHF.R.U64 R12, R14, 0x10, R15.reuse ;  /* 0x000000100e0c7819 */ /* 0x100fe4000000120f */
[----:B------:R-:W-:Y:S02]  /*c2a0*/  SHF.R.U32.HI R9, RZ, 0x10, R15 ;  /* 0x00000010ff097819 */ /* 0x000fe4000001160f */
[--C-:B------:R-:W-:Y:S02]  /*c2b0*/  SHF.R.U64 R8, R16, 0x10, R17.reuse ;  /* 0x0000001010087819 */ /* 0x100fe40000001211 */
[----:B------:R-:W-:-:S02]  /*c2c0*/  SHF.R.U32.HI R4, RZ, 0x10, R17 ;  /* 0x00000010ff047819 */ /* 0x000fc40000011611 */
[--C-:B------:R-:W-:Y:S02]  /*c2d0*/  SHF.R.U64 R3, R18, 0x10, R19.reuse ;  /* 0x0000001012037819 */ /* 0x100fe40000001213 */
[----:B------:R-:W-:Y:S02]  /*c2e0*/  SHF.R.U32.HI R0, RZ, 0x10, R19 ;  /* 0x00000010ff007819 */ /* 0x000fe40000011613 */
        /* <DEDUP_REMOVED lines=20> */
[----:B------:R-:W-:Y:S01]  /*c430*/  PRMT R60, R0, 0x5410, R5 ;  /* 0x00005410003c7816 */ /* 0x000fe20000000005 */
[----:B------:R-:W-:Y:S06]  /*c440*/  BAR.SYNC.DEFER_BLOCKING 0x0 ;  /* 0x0000000000007b1d */ /* 0x000fec0000010000 */
[----:B------:R-:W-:Y:S05]  /*c450*/  @P0 BRA `(.L_x_286) ;  /* 0x0000117000000947 */ /* 0x000fea0003800000 */
[----:B------:R1:W5:Y:S04]  /*c460*/  LDL R70, [R1+0x4] ;  /* 0x0000040001467983 */ /* 0x0003680000100800 */
[----:B------:R1:W5:Y:S01]  /*c470*/  LDL R69, [R1+0x8] ;  /* 0x0000080001457983 */ /* 0x0003620000100800 */
[----:B------:R-:W-:Y:S01]  /*c480*/  ISETP.GE.AND P0, PT, R104, c[0x0][0x27c], PT ;  /* 0x00009f0068007a0c */ /* 0x000fe20003f06270 */
[----:B------:R-:W-:-:S12]  /*c490*/  BSSY B0, `(.L_x_287) ;  /* 0x000005a000007945 */ /* 0x000fd80003800000 */
[----:B------:R-:W-:Y:S05]  /*c4a0*/  @P0 BRA `(.L_x_288) ;  /* 0x0000058000000947 */ /* 0x000fea0003800000 */
[----:B------:R-:W2:Y:S01]  /*c4b0*/  LDL R68, [R1+0xe4] ;  /* 0x0000e40001447983 */ /* 0x000ea20000100800 */
[----:B------:R-:W-:Y:S01]  /*c4c0*/  MOV R0, c[0x0][0x27c] ;  /* 0x00009f0000007a02 */ /* 0x000fe20000000f00 */
[----:B------:R-:W-:-:S03]  /*c4d0*/  HADD2.F32 R5, -RZ, R42.H0_H0 ;  /* 0x2000002aff057230 */ /* 0x000fc60000004100 */
[----:B------:R-:W-:-:S04]  /*c4e0*/  LEA.HI R0, R0, R168, RZ, 0x1d ;  /* 0x000000a800007211 */ /* 0x000fc800078fe8ff */
[----:B------:R-:W-:Y:S02]  /*c4f0*/  SHF.R.S32.HI R3, RZ, 0x1f, R0 ;  /* 0x0000001fff037819 */ /* 0x000fe40000011400 */
[----:B------:R-:W-:Y:S02]  /*c500*/  SHF.L.U32 R2, R0, 0x3, RZ ;  /* 0x0000000300027819 */ /* 0x000fe400000006ff */
[----:B------:R-:W-:Y:S02]  /*c510*/  LEA.HI R0, R3, R0, RZ, 0x2 ;  /* 0x0000000003007211 */ /* 0x000fe400078f10ff */
[----:B-----5:R-:W-:Y:S02]  /*c520*/  LOP3.LUT R2, R70, 0x18, R2, 0xf8, !PT ;  /* 0x0000001846027812 */ /* 0x020fe400078ef802 */
[----:B------:R-:W-:Y:S02]  /*c530*/  SHF.L.U32 R0, R0, 0xa, RZ ;  /* 0x0000000a00007819 */ /* 0x000fe400000006ff */
[----:B------:R-:W-:-:S02]  /*c540*/  LOP3.LUT R2, R2, R69, RZ, 0x3c, !PT ;  /* 0x0000004502027212 */ /* 0x000fc400078e3cff */
[----:B------:R-:W-:-:S04]  /*c550*/  LOP3.LUT R0, R0, 0x7ffff000, RZ, 0xc0, !PT ;  /* 0x7ffff00000007812 */ /* 0x000fc800078ec0ff */
[----:B------:R-:W-:Y:S01]  /*c560*/  IADD3 R0, R2, R0, R7 ;  /* 0x0000000002007210 */ /* 0x000fe20007ffe007 */
[----:B------:R-:W-:-:S03]  /*c570*/  HADD2.F32 R2, -RZ, R41.H0_H0 ;  /* 0x20000029ff027230 */ /* 0x000fc60000004100 */
[----:B------:R-:W-:Y:S01]  /*c580*/  SHF.L.U32 R26, R0, 0x1, RZ ;  /* 0x00000001001a7819 */ /* 0x000fe200000006ff */
[----:B------:R-:W-:-:S04]  /*c590*/  HADD2.F32 R0, -RZ, R41.H1_H1 ;  /* 0x30000029ff007230 */ /* 0x000fc80000004100 */
[----:B------:R-:W3:Y:S02]  /*c5a0*/  LDS.128 R12, [R26+0x6080] ;  /* 0x006080001a0c7984 */ /* 0x000ee40000000c00 */
[--C-:B---3--:R-:W-:Y:S02]  /*c5b0*/  HADD2.F32 R4, -RZ, R12.reuse.H0_H0 ;  /* 0x2000000cff047230 */ /* 0x108fe40000004100 */
[----:B------:R-:W-:Y:S02]  /*c5c0*/  HADD2.F32 R3, -RZ, R12.H1_H1 ;  /* 0x3000000cff037230 */ /* 0x000fe40000004100 */
[----:B------:R-:W-:Y:S01]  /*c5d0*/  HADD2.F32 R6, -RZ, R13.H0_H0 ;  /* 0x2000000dff067230 */ /* 0x000fe20000004100 */
[----:B------:R-:W-:Y:S01]  /*c5e0*/  FMUL.FTZ R36, R4, R2 ;  /* 0x0000000204247220 */ /* 0x000fe20000410000 */
[----:B------:R-:W-:Y:S01]  /*c5f0*/  HADD2.F32 R12, -RZ, R46.H1_H1 ;  /* 0x3000002eff0c7230 */ /* 0x000fe20000004100 */
[----:B------:R-:W-:Y:S01]  /*c600*/  FMUL.FTZ R35, R3, R0 ;  /* 0x0000000003237220 */ /* 0x000fe20000410000 */
[--C-:B------:R-:W-:Y:S01]  /*c610*/  HADD2.F32 R16, -RZ, R15.reuse.H0_H0 ;  /* 0x2000000fff107230 */ /* 0x100fe20000004100 */
[----:B------:R-:W-:Y:S01]  /*c620*/  FMUL.FTZ R33, R6, R5 ;  /* 0x0000000506217220 */ /* 0x000fe20000410000 */
[----:B------:R-:W-:Y:S01]  /*c630*/  HADD2.F32 R15, -RZ, R15.H1_H1 ;  /* 0x3000000fff0f7230 */ /* 0x000fe20000004100 */
[----:B--2---:R-:W2:Y:S02]  /*c640*/  LDS.128 R8, [R68] ;  /* 0x0000000044087984 */ /* 0x004ea40000000c00 */
[----:B--2---:R-:W-:-:S02]  /*c650*/  HADD2.F32 R24, -RZ, R8.H0_H0 ;  /* 0x20000008ff187230 */ /* 0x004fc40000004100 */
[----:B------:R-:W-:Y:S02]  /*c660*/  HADD2.F32 R23, -RZ, R8.H1_H1 ;  /* 0x30000008ff177230 */ /* 0x000fe40000004100 */
[--C-:B------:R-:W-:Y:S01]  /*c670*/  HADD2.F32 R20, -RZ, R10.reuse.H0_H0 ;  /* 0x2000000aff147230 */ /* 0x100fe20000004100 */
[----:B------:R-:W-:Y:S01]  /*c680*/  FMUL.FTZ R8, R24, R2 ;  /* 0x0000000218087220 */ /* 0x000fe20000410000 */
[----:B------:R-:W-:Y:S01]  /*c690*/  HADD2.F32 R17, -RZ, R10.H1_H1 ;  /* 0x3000000aff117230 */ /* 0x000fe20000004100 */
[----:B------:R-:W-:Y:S01]  /*c6a0*/  FMUL.FTZ R2, R23, R0 ;  /* 0x0000000017027220 */ /* 0x000fe20000410000 */
[----:B------:R-:W-:Y:S02]  /*c6b0*/  HADD2.F32 R10, -RZ, R13.H1_H1 ;  /* 0x3000000dff0a7230 */ /* 0x000fe40000004100 */
[----:B------:R-:W-:Y:S01]  /*c6c0*/  HADD2.F32 R13, -RZ, R45.H1_H1 ;  /* 0x3000002dff0d7230 */ /* 0x000fe20000004100 */
[-C--:B------:R-:W-:Y:S01]  /*c6d0*/  FFMA.FTZ R38, R3, R12.reuse, R2 ;  /* 0x0000000c03267223 */ /* 0x080fe20000010002 */
[----:B------:R-:W-:Y:S01]  /*c6e0*/  HADD2.F32 R22, -RZ, R9.H0_H0 ;  /* 0x20000009ff167230 */ /* 0x000fe20000004100 */
[----:B------:R-:W-:Y:S01]  /*c6f0*/  FFMA.FTZ R12, R23, R12, -R35 ;  /* 0x0000000c170c7223 */ /* 0x000fe20000010823 */
[--C-:B------:R-:W-:Y:S01]  /*c700*/  HADD2.F32 R19, -RZ, R11.reuse.H0_H0 ;  /* 0x2000000bff137230 */ /* 0x100fe20000004100 */
[----:B------:R-:W-:Y:S01]  /*c710*/  FFMA.FTZ R39, R4, R13, R8 ;  /* 0x0000000d04277223 */ /* 0x000fe20000010008 */
[----:B------:R-:W-:Y:S01]  /*c720*/  HADD2.F32 R18, -RZ, R11.H1_H1 ;  /* 0x3000000bff127230 */ /* 0x000fe20000004100 */
[----:B------:R-:W-:Y:S01]  /*c730*/  FMUL.FTZ R4, R22, R5 ;  /* 0x0000000516047220 */ /* 0x000fe20000410000 */
[----:B------:R-:W-:-:S02]  /*c740*/  HADD2.F32 R11, -RZ, R47.H1_H1 ;  /* 0x3000002fff0b7230 */ /* 0x000fc40000004100 */
[----:B------:R-:W-:Y:S02]  /*c750*/  HADD2.F32 R21, -RZ, R9.H1_H1 ;  /* 0x30000009ff157230 */ /* 0x000fe40000004100 */
[----:B------:R-:W-:Y:S01]  /*c760*/  HADD2.F32 R2, -RZ, R42.H1_H1 ;  /* 0x3000002aff027230 */ /* 0x000fe20000004100 */
[----:B------:R-:W-:Y:S01]  /*c770*/  FFMA.FTZ R37, R6, R11, R4 ;  /* 0x0000000b06257223 */ /* 0x000fe20000010004 */
[----:B------:R-:W-:Y:S02]  /*c780*/  HADD2.F32 R0, -RZ, R43.H0_H0 ;  /* 0x2000002bff007230 */ /* 0x000fe40000004100 */
[----:B------:R-:W-:Y:S01]  /*c790*/  HADD2.F32 R8, -RZ, R51.H0_H0 ;  /* 0x20000033ff087230 */ /* 0x000fe20000004100 */
[----:B------:R-:W-:Y:S01]  /*c7a0*/  FMUL.FTZ R5, R21, R2 ;  /* 0x0000000215057220 */ /* 0x000fe20000410000 */
[----:B------:R-:W-:Y:S01]  /*c7b0*/  HADD2.F32 R9, -RZ, R14.H0_H0 ;  /* 0x2000000eff097230 */ /* 0x000fe20000004100 */
[----:B------:R-:W-:Y:S01]  /*c7c0*/  FMUL.FTZ R4, R20, R0 ;  /* 0x0000000014047220 */ /* 0x000fe20000410000 */
[----:B------:R-:W-:Y:S01]  /*c7d0*/  HADD2.F32 R6, -RZ, R48.H1_H1 ;  /* 0x30000030ff067230 */ /* 0x000fe20000004100 */
[C---:B------:R-:W-:Y:S01]  /*c7e0*/  FFMA.FTZ R34, R10.reuse, R8, R5 ;  /* 0x000000080a227223 */ /* 0x040fe20000010005 */
[----:B------:R-:W-:Y:S01]  /*c7f0*/  HADD2.F32 R3, -RZ, R43.H1_H1 ;  /* 0x3000002bff037230 */ /* 0x000fe20000004100 */
[----:B------:R-:W-:Y:S01]  /*c800*/  FMUL.FTZ R30, R10, R2 ;  /* 0x000000020a1e7220 */ /* 0x000fe20000410000 */
[----:B------:R-:W-:Y:S01]  /*c810*/  HADD2.F32 R14, -RZ, R14.H1_H1 ;  /* 0x3000000eff0e7230 */ /* 0x000fe20000004100 */
[----:B------:R-:W-:Y:S01]  /*c820*/  FFMA.FTZ R32, R9, R6, R4 ;  /* 0x0000000609207223 */ /* 0x000fe20000010004 */
[----:B------:R-:W-:Y:S01]  /*c830*/  HADD2.F32 R5, -RZ, R50.H0_H0 ;  /* 0x20000032ff057230 */ /* 0x000fe20000004100 */
[----:B------:R-:W-:Y:S01]  /*c840*/  FMUL.FTZ R4, R17, R3 ;  /* 0x0000000311047220 */ /* 0x000fe20000410000 */
[--C-:B------:R-:W-:Y:S01]  /*c850*/  HADD2.F32 R2, -RZ, R44.reuse.H1_H1 ;  /* 0x3000002cff027230 */ /* 0x100fe20000004100 */
[----:B------:R-:W-:Y:S01]  /*c860*/  FMUL.FTZ R28, R9, R0 ;  /* 0x00000000091c7220 */ /* 0x000fe20000410000 */
[----:B------:R-:W-:Y:S01]  /*c870*/  HADD2.F32 R0, -RZ, R44.H0_H0 ;  /* 0x2000002cff007230 */ /* 0x000fe20000004100 */
[----:B------:R-:W-:Y:S01]  /*c880*/  FFMA.FTZ R29, R14, R5, R4 ;  /* 0x000000050e1d7223 */ /* 0x000fe20000010004 */
[----:B------:R-:W-:Y:S01]  /*c890*/  HADD2.F32 R4, -RZ, R49.H1_H1 ;  /* 0x30000031ff047230 */ /* 0x000fe20000004100 */
[----:B------:R-:W-:-:S02]  /*c8a0*/  FMUL.FTZ R10, R19, R2 ;  /* 0x00000002130a7220 */ /* 0x000fc40000410000 */
[----:B------:R-:W-:Y:S01]  /*c8b0*/  FMUL.FTZ R27, R14, R3 ;  /* 0x000000030e1b7220 */ /* 0x000fe20000410000 */
[----:B------:R-:W-:Y:S01]  /*c8c0*/  HADD2.F32 R3, -RZ, R47.H0_H0 ;  /* 0x2000002fff037230 */ /* 0x000fe20000004100 */
[----:B------:R-:W-:Y:S02]  /*c8d0*/  FMUL.FTZ R9, R18, R0 ;  /* 0x0000000012097220 */ /* 0x000fe40000410000 */
[C---:B------:R-:W-:Y:S02]  /*c8e0*/  FFMA.FTZ R31, R16.reuse, R4, R10 ;  /* 0x00000004101f7223 */ /* 0x040fe4000001000a */
[----:B------:R-:W-:Y:S02]  /*c8f0*/  FMUL.FTZ R25, R16, R2 ;  /* 0x0000000210197220 */ /* 0x000fe40000410000 */
[----:B------:R-:W-:Y:S02]  /*c900*/  FMUL.FTZ R10, R15, R0 ;  /* 0x000000000f0a7220 */ /* 0x000fe40000410000 */
[----:B------:R-:W-:-:S02]  /*c910*/  FFMA.FTZ R14, R24, R13, -R36 ;  /* 0x0000000d180e7223 */ /* 0x000fc40000010824 */
[----:B------:R-:W-:Y:S01]  /*c920*/  FFMA.FTZ R16, R15, R3, R9 ;  /* 0x000000030f107223 */ /* 0x000fe20000010009 */
[----:B------:R-:W-:Y:S01]  /*c930*/  F2FP.PACK_AB R9, R34, R37 ;  /* 0x000000252209723e */ /* 0x000fe200000000ff */
[----:B------:R-:W-:Y:S01]  /*c940*/  FFMA.FTZ R13, R22, R11, -R33 ;  /* 0x0000000b160d7223 */ /* 0x000fe20000010821 */
[----:B------:R-:W-:Y:S01]  /*c950*/  F2FP.PACK_AB R12, R12, R14 ;  /* 0x0000000e0c0c723e */ /* 0x000fe200000000ff */
[----:B------:R-:W-:Y:S01]  /*c960*/  FFMA.FTZ R11, R21, R8, -R30 ;  /* 0x00000008150b7223 */ /* 0x000fe2000001081e */
[----:B------:R-:W-:Y:S01]  /*c970*/  F2FP.PACK_AB R8, R38, R39 ;  /* 0x000000272608723e */ /* 0x000fe200000000ff */
[----:B------:R-:W-:Y:S02]  /*c980*/  FFMA.FTZ R6, R20, R6, -R28 ;  /* 0x0000000614067223 */ /* 0x000fe4000001081c */
[----:B------:R-:W-:Y:S01]  /*c990*/  FFMA.FTZ R2, R17, R5, -R27 ;  /* 0x0000000511027223 */ /* 0x000fe2000001081b */
[----:B------:R-:W-:Y:S01]  /*c9a0*/  F2FP.PACK_AB R13, R11, R13 ;  /* 0x0000000d0b0d723e */ /* 0x000fe200000000ff */
[----:B------:R-:W-:Y:S01]  /*c9b0*/  FFMA.FTZ R0, R19, R4, -R25 ;  /* 0x0000000413007223 */ /* 0x000fe20000010819 */
[----:B------:R-:W-:Y:S01]  /*c9c0*/  F2FP.PACK_AB R11, R16, R31 ;  /* 0x0000001f100b723e */ /* 0x000fe200000000ff */
[----:B------:R-:W-:Y:S01]  /*c9d0*/  FFMA.FTZ R3, R18, R3, -R10 ;  /* 0x0000000312037223 */ /* 0x000fe2000001080a */
[----:B------:R-:W-:-:S02]  /*c9e0*/  F2FP.PACK_AB R14, R2, R6 ;  /* 0x00000006020e723e */ /* 0x000fc400000000ff */
[----:B------:R-:W-:Y:S02]  /*c9f0*/  F2FP.PACK_AB R10, R29, R32 ;  /* 0x000000201d0a723e */ /* 0x000fe400000000ff */
[----:B------:R-:W-:-:S05]  /*ca00*/  F2FP.PACK_AB R15, R3, R0 ;  /* 0x00000000030f723e */ /* 0x000fca00000000ff */
[----:B------:R2:W-:Y:S04]  /*ca10*/  STS.128 [R68], R12 ;  /* 0x0000000c44007388 */ /* 0x0005e80000000c00 */
[----:B------:R2:W-:Y:S02]  /*ca20*/  STS.128 [R26+0x6080], R8 ;  /* 0x006080081a007388 */ /* 0x0005e40000000c00 */
.L_x_288:
[----:B------:R-:W-:Y:S05]  /*ca30*/  BSYNC B0 ;  /* 0x0000000000007941 */ /* 0x000fea0003800000 */
.L_x_287:
[----:B------:R-:W-:Y:S01]  /*ca40*/  IADD3 R0, R104, 0x10, RZ ;  /* 0x0000001068007810 */ /* 0x000fe20007ffe0ff */
[----:B------:R-:W-:Y:S03]  /*ca50*/  BSSY B0, `(.L_x_289) ;  /* 0x000005c000007945 */ /* 0x000fe60003800000 */
[----:B------:R-:W-:-:S13]  /*ca60*/  ISETP.GE.AND P0, PT, R0, c[0x0][0x27c], PT ;  /* 0x00009f0000007a0c */ /* 0x000fda0003f06270 */
[----:B------:R-:W-:Y:S05]  /*ca70*/  @P0 BRA `(.L_x_290) ;  /* 0x0000059000000947 */ /* 0x000fea0003800000 */
[----:B------:R-:W3:Y:S04]  /*ca80*/  LDL R2, [R1] ;  /* 0x0000000001027983 */ /* 0x000ee80000100800 */
[----:B--2---:R-:W2:Y:S01]  /*ca90*/  LDL R68, [R1+0xf4] ;  /* 0x0000f40001447983 */ /* 0x004ea20000100800 */
[----:B------:R-:W-:Y:S01]  /*caa0*/  MOV R0, c[0x0][0x27c] ;  /* 0x00009f0000007a02 */ /* 0x000fe20000000f00 */
[----:B------:R-:W-:-:S03]  /*cab0*/  HADD2.F32 R5, -RZ, R48.H0_H0 ;  /* 0x20000030ff057230 */ /* 0x000fc60000004100 */
[----:B---3--:R-:W-:-:S04]  /*cac0*/  LEA.HI R0, R0, R2, RZ, 0x1d ;  /* 0x0000000200007211 */ /* 0x008fc800078fe8ff */
[----:B------:R-:W-:Y:S01]  /*cad0*/  SHF.R.S32.HI R2, RZ, 0x1f, R0 ;  /* 0x0000001fff027819 */ /* 0x000fe20000011400 */
[----:B--2---:R-:W2:Y:S01]  /*cae0*/  LDS.128 R8, [R68] ;  /* 0x0000000044087984 */ /* 0x004ea20000000c00 */
        /* <DEDUP_REMOVED lines=9> */
[----:B------:R-:W-:-:S04]  /*cb80*/  HADD2.F32 R0, -RZ, R46.H0_H0 ;  /* 0x2000002eff007230 */ /* 0x000fc80000004100 */
[----:B------:R-:W3:Y:S01]  /*cb90*/  LDS.128 R12, [R26+0x6080] ;  /* 0x006080001a0c7984 */ /* 0x000ee20000000c00 */
[--C-:B--2---:R-:W-:Y:S02]  /*cba0*/  HADD2.F32 R24, -RZ, R8.reuse.H0_H0 ;  /* 0x20000008ff187230 */ /* 0x104fe40000004100 */
[----:B------:R-:W-:Y:S02]  /*cbb0*/  HADD2.F32 R23, -RZ, R8.H1_H1 ;  /* 0x30000008ff177230 */ /* 0x000fe40000004100 */
[--C-:B------:R-:W-:Y:S01]  /*cbc0*/  HADD2.F32 R20, -RZ, R10.reuse.H0_H0 ;  /* 0x2000000aff147230 */ /* 0x100fe20000004100 */
[----:B------:R-:W-:Y:S01]  /*cbd0*/  FMUL.FTZ R8, R24, R2 ;  /* 0x0000000218087220 */ /* 0x000fe20000410000 */
[----:B------:R-:W-:Y:S02]  /*cbe0*/  HADD2.F32 R17, -RZ, R10.H1_H1 ;  /* 0x3000000aff117230 */ /* 0x000fe40000004100 */
[----:B------:R-:W-:Y:S02]  /*cbf0*/  HADD2.F32 R22, -RZ, R9.H0_H0 ;  /* 0x20000009ff167230 */ /* 0x000fe40000004100 */
[----:B------:R-:W-:-:S02]  /*cc00*/  HADD2.F32 R19, -RZ, R11.H0_H0 ;  /* 0x2000000bff137230 */ /* 0x000fc40000004100 */
[----:B------:R-:W-:Y:S02]  /*cc10*/  HADD2.F32 R18, -RZ, R11.H1_H1 ;  /* 0x3000000bff127230 */ /* 0x000fe40000004100 */
[----:B------:R-:W-:Y:S02]  /*cc20*/  HADD2.F32 R11, -RZ, R54.H0_H0 ;  /* 0x20000036ff0b7230 */ /* 0x000fe40000004100 */
[----:B------:R-:W-:Y:S02]  /*cc30*/  HADD2.F32 R21, -RZ, R9.H1_H1 ;  /* 0x30000009ff157230 */ /* 0x000fe40000004100 */
[--C-:B---3--:R-:W-:Y:S02]  /*cc40*/  HADD2.F32 R4, -RZ, R12.reuse.H0_H0 ;  /* 0x2000000cff047230 */ /* 0x108fe40000004100 */
[----:B------:R-:W-:Y:S02]  /*cc50*/  HADD2.F32 R3, -RZ, R12.H1_H1 ;  /* 0x3000000cff037230 */ /* 0x000fe40000004100 */
[--C-:B------:R-:W-:Y:S01]  /*cc60*/  HADD2.F32 R6, -RZ, R13.reuse.H0_H0 ;  /* 0x2000000dff067230 */ /* 0x100fe20000004100 */
[----:B------:R-:W-:Y:S01]  /*cc70*/  FMUL.FTZ R36, R4, R2 ;  /* 0x0000000204247220 */ /* 0x000fe20000410000 */
[----:B------:R-:W-:Y:S01]  /*cc80*/  HADD2.F32 R10, -RZ, R13.H1_H1 ;  /* 0x3000000dff0a7230 */ /* 0x000fe20000004100 */
[-C--:B------:R-:W-:Y:S01]  /*cc90*/  FMUL.FTZ R2, R23, R0.reuse ;  /* 0x0000000017027220 */ /* 0x080fe20000410000 */
[--C-:B------:R-:W-:Y:S01]  /*cca0*/  HADD2.F32 R13, -RZ, R53.reuse.H0_H0 ;  /* 0x20000035ff0d7230 */ /* 0x100fe20000004100 */
[C---:B------:R-:W-:Y:S01]  /*ccb0*/  FMUL.FTZ R35, R3.reuse, R0 ;  /* 0x0000000003237220 */ /* 0x040fe20000410000 */
[----:B------:R-:W-:Y:S01]  /*ccc0*/  HADD2.F32 R12, -RZ, R53.H1_H1 ;  /* 0x30000035ff0c7230 */ /* 0x000fe20000004100 */
[----:B------:R-:W-:Y:S01]  /*ccd0*/  FMUL.FTZ R33, R6, R5 ;  /* 0x0000000506217220 */ /* 0x000fe20000410000 */
[----:B------:R-:W-:Y:S01]  /*cce0*/  HADD2.F32 R0, -RZ, R50.H1_H1 ;  /* 0x30000032ff007230 */ /* 0x000fe20000004100 */
[----:B------:R-:W-:Y:S01]  /*ccf0*/  FFMA.FTZ R39, R4, R13, R8 ;  /* 0x0000000d04277223 */ /* 0x000fe20000010008 */
[----:B------:R-:W-:Y:S01]  /*cd00*/  HADD2.F32 R8, -RZ, R54.H1_H1 ;  /* 0x30000036ff087230 */ /* 0x000fe20000004100 */
[-C--:B------:R-:W-:Y:S01]  /*cd10*/  FFMA.FTZ R38, R3, R12.reuse, R2 ;  /* 0x0000000c03267223 */ /* 0x080fe20000010002 */
[----:B------:R-:W-:Y:S01]  /*cd20*/  HADD2.F32 R2, -RZ, R49.H0_H0 ;  /* 0x20000031ff027230 */ /* 0x000fe20000004100 */
[----:B------:R-:W-:Y:S01]  /*cd30*/  FMUL.FTZ R4, R22, R5 ;  /* 0x0000000516047220 */ /* 0x000fe20000410000 */
[--C-:B------:R-:W-:Y:S01]  /*cd40*/  HADD2.F32 R9, -RZ, R14.reuse.H0_H0 ;  /* 0x2000000eff097230 */ /* 0x100fe20000004100 */
[----:B------:R-:W-:Y:S01]  /*cd50*/  FFMA.FTZ R12, R23, R12, -R35 ;  /* 0x0000000c170c7223 */ /* 0x000fe20000010823 */
[----:B------:R-:W-:Y:S01]  /*cd60*/  HADD2.F32 R3, -RZ, R51.H1_H1 ;  /* 0x30000033ff037230 */ /* 0x000fe20000004100 */
[----:B------:R-:W-:Y:S01]  /*cd70*/  FFMA.FTZ R37, R6, R11, R4 ;  /* 0x0000000b06257223 */ /* 0x000fe20000010004 */
[----:B------:R-:W-:Y:S01]  /*cd80*/  HADD2.F32 R6, -RZ, R55.H0_H0 ;  /* 0x20000037ff067230 */ /* 0x000fe20000004100 */
[----:B------:R-:W-:Y:S01]  /*cd90*/  FMUL.FTZ R5, R21, R2 ;  /* 0x0000000215057220 */ /* 0x000fe20000410000 */
[----:B------:R-:W-:Y:S01]  /*cda0*/  HADD2.F32 R14, -RZ, R14.H1_H1 ;  /* 0x3000000eff0e7230 */ /* 0x000fe20000004100 */
[----:B------:R-:W-:Y:S01]  /*cdb0*/  FMUL.FTZ R4, R20, R0 ;  /* 0x0000000014047220 */ /* 0x000fe20000410000 */
[----:B------:R-:W-:Y:S01]  /*cdc0*/  HADD2.F32 R16, -RZ, R15.H0_H0 ;  /* 0x2000000fff107230 */ /* 0x000fe20000004100 */
[C---:B------:R-:W-:Y:S01]  /*cdd0*/  FFMA.FTZ R34, R10.reuse, R8, R5 ;  /* 0x000000080a227223 */ /* 0x040fe20000010005 */
[----:B------:R-:W-:Y:S01]  /*cde0*/  HADD2.F32 R5, -RZ, R55.H1_H1 ;  /* 0x30000037ff057230 */ /* 0x000fe20000004100 */
[----:B------:R-:W-:Y:S01]  /*cdf0*/  FFMA.FTZ R32, R9, R6, R4 ;  /* 0x0000000609207223 */ /* 0x000fe20000010004 */
[----:B------:R-:W-:Y:S01]  /*ce00*/  HADD2.F32 R15, -RZ, R15.H1_H1 ;  /* 0x3000000fff0f7230 */ /* 0x000fe20000004100 */
[----:B------:R-:W-:Y:S01]  /*ce10*/  FMUL.FTZ R30, R10, R2 ;  /* 0x000000020a1e7220 */ /* 0x000fe20000410000 */
[----:B------:R-:W-:Y:S01]  /*ce20*/  HADD2.F32 R2, -RZ, R52.H1_H1 ;  /* 0x30000034ff027230 */ /* 0x000fe20000004100 */
[----:B------:R-:W-:-:S02]  /*ce30*/  FMUL.FTZ R4, R17, R3 ;  /* 0x0000000311047220 */ /* 0x000fc40000410000 */
[----:B------:R-:W-:Y:S01]  /*ce40*/  FMUL.FTZ R28, R9, R0 ;  /* 0x00000000091c7220 */ /* 0x000fe20000410000 */
[----:B------:R-:W-:Y:S01]  /*ce50*/  HADD2.F32 R0, -RZ, R52.H0_H0 ;  /* 0x20000034ff007230 */ /* 0x000fe20000004100 */
[C---:B------:R-:W-:Y:S01]  /*ce60*/  FFMA.FTZ R29, R14.reuse, R5, R4 ;  /* 0x000000050e1d7223 */ /* 0x040fe20000010004 */
[--C-:B------:R-:W-:Y:S01]  /*ce70*/  HADD2.F32 R4, -RZ, R56.reuse.H1_H1 ;  /* 0x30000038ff047230 */ /* 0x100fe20000004100 */
[----:B------:R-:W-:Y:S02]  /*ce80*/  FMUL.FTZ R10, R19, R2 ;  /* 0x00000002130a7220 */ /* 0x000fe40000410000 */
[----:B------:R-:W-:Y:S01]  /*ce90*/  FMUL.FTZ R27, R14, R3 ;  /* 0x000000030e1b7220 */ /* 0x000fe20000410000 */
[----:B------:R-:W-:Y:S01]  /*cea0*/  HADD2.F32 R3, -RZ, R56.H0_H0 ;  /* 0x20000038ff037230 */ /* 0x000fe20000004100 */
[----:B------:R-:W-:Y:S02]  /*ceb0*/  FMUL.FTZ R9, R18, R0 ;  /* 0x0000000012097220 */ /* 0x000fe40000410000 */
[----:B------:R-:W-:-:S02]  /*cec0*/  FFMA.FTZ R31, R16, R4, R10 ;  /* 0x00000004101f7223 */ /* 0x000fc4000001000a */
[----:B------:R-:W-:Y:S02]  /*ced0*/  FMUL.FTZ R25, R16, R2 ;  /* 0x0000000210197220 */ /* 0x000fe40000410000 */
[C---:B------:R-:W-:Y:S02]  /*cee0*/  FMUL.FTZ R10, R15.reuse, R0 ;  /* 0x000000000f0a7220 */ /* 0x040fe40000410000 */
[----:B------:R-:W-:Y:S02]  /*cef0*/  FFMA.FTZ R14, R24, R13, -R36 ;  /* 0x0000000d180e7223 */ /* 0x000fe40000010824 */
[----:B------:R-:W-:Y:S01]  /*cf00*/  FFMA.FTZ R16, R15, R3, R9 ;  /* 0x000000030f107223 */ /* 0x000fe20000010009 */
[----:B------:R-:W-:Y:S01]  /*cf10*/  F2FP.PACK_AB R9, R34, R37 ;  /* 0x000000252209723e */ /* 0x000fe200000000ff */
[----:B------:R-:W-:Y:S01]  /*cf20*/  FFMA.FTZ R13, R22, R11, -R33 ;  /* 0x0000000b160d7223 */ /* 0x000fe20000010821 */
[----:B------:R-:W-:Y:S01]  /*cf30*/  F2FP.PACK_AB R12, R12, R14 ;  /* 0x0000000e0c0c723e */ /* 0x000fe200000000ff */
[----:B------:R-:W-:Y:S01]  /*cf40*/  FFMA.FTZ R11, R21, R8, -R30 ;  /* 0x00000008150b7223 */ /* 0x000fe2000001081e */
[----:B------:R-:W-:Y:S01]  /*cf50*/  F2FP.PACK_AB R8, R38, R39 ;  /* 0x000000272608723e */ /* 0x000fe200000000ff */
[----:B------:R-:W-:-:S02]  /*cf60*/  FFMA.FTZ R6, R20, R6, -R28 ;  /* 0x0000000614067223 */ /* 0x000fc4000001081c */
[----:B------:R-:W-:Y:S01]  /*cf70*/  FFMA.FTZ R2, R17, R5, -R27 ;  /* 0x0000000511027223 */ /* 0x000fe2000001081b */
[----:B------:R-:W-:Y:S01]  /*cf80*/  F2FP.PACK_AB R13, R11, R13 ;  /* 0x0000000d0b0d723e */ /* 0x000fe200000000ff */
[----:B------:R-:W-:Y:S01]  /*cf90*/  FFMA.FTZ R0, R19, R4, -R25 ;  /* 0x0000000413007223 */ /* 0x000fe20000010819 */
[----:B------:R-:W-:Y:S01]  /*cfa0*/  F2FP.PACK_AB R11, R16, R31 ;  /* 0x0000001f100b723e */ /* 0x000fe200000000ff */
[----:B------:R-:W-:Y:S01]  /*cfb0*/  FFMA.FTZ R3, R18, R3, -R10 ;  /* 0x0000000312037223 */ /* 0x000fe2000001080a */
[----:B------:R-:W-:Y:S02]  /*cfc0*/  F2FP.PACK_AB R14, R2, R6 ;  /* 0x00000006020e723e */ /* 0x000fe400000000ff */
[----:B------:R-:W-:Y:S02]  /*cfd0*/  F2FP.PACK_AB R10, R29, R32 ;  /* 0x000000201d0a723e */ /* 0x000fe400000000ff */
[----:B------:R-:W-:-:S05]  /*cfe0*/  F2FP.PACK_AB R15, R3, R0 ;  /* 0x00000000030f723e */ /* 0x000fca00000000ff */
[----:B------:R2:W-:Y:S04]  /*cff0*/  STS.128 [R68], R12 ;  /* 0x0000000c44007388 */ /* 0x0005e80000000c00 */
[----:B------:R2:W-:Y:S02]  /*d000*/  STS.128 [R26+0x6080], R8 ;  /* 0x006080081a007388 */ /* 0x0005e40000000c00 */
.L_x_290:
[----:B------:R-:W-:Y:S05]  /*d010*/  BSYNC B0 ;  /* 0x0000000000007941 */ /* 0x000fea0003800000 */
.L_x_289:
[----:B------:R-:W-:-:S04]  /*d020*/  IADD3 R0, R104, 0x20, RZ ;  /* 0x0000002068007810 */ /* 0x000fc80007ffe0ff */
[----:B------:R-:W-:-:S13]  /*d030*/  ISETP.GE.AND P0, PT, R0, c[0x0][0x27c], PT ;  /* 0x00009f0000007a0c */ /* 0x000fda0003f06270 */
[----:B------:R-:W-:Y:S05]  /*d040*/  @P0 BRA `(.L_x_286) ;  /* 0x0000058000000947 */ /* 0x000fea0003800000 */
[----:B--2---:R-:W2:Y:S01]  /*d050*/  LDL R68, [R1+0xec] ;  /* 0x0000ec0001447983 */ /* 0x004ea20000100800 */
        /* <DEDUP_REMOVED lines=32> */
[----:B------:R-:W-:Y:S01]  /*d260*/  HADD2.F32 R13, -RZ, R61.H0_H0 ;  /* 0x2000003dff0d7230 */ /* 0x000fe20000004100 */
[-C--:B------:R-:W-:Y:S01]  /*d270*/  FFMA.FTZ R38, R3, R12.reuse, R2 ;  /* 0x0000000c03267223 */ /* 0x080fe20000010002 */
[----:B------:R-:W-:Y:S01]  /*d280*/  HADD2.F32 R22, -RZ, R9.H0_H0 ;  /* 0x20000009ff167230 */ /* 0x000fe20000004100 */
[----:B------:R-:W-:Y:S01]  /*d290*/  FFMA.FTZ R12, R23, R12, -R35 ;  /* 0x0000000c170c7223 */ /* 0x000fe20000010823 */
[--C-:B------:R-:W-:Y:S01]  /*d2a0*/  HADD2.F32 R19, -RZ, R11.reuse.H0_H0 ;  /* 0x2000000bff137230 */ /* 0x100fe20000004100 */
[----:B------:R-:W-:Y:S01]  /*d2b0*/  FFMA.FTZ R39, R4, R13, R8 ;  /* 0x0000000d04277223 */ /* 0x000fe20000010008 */
[----:B------:R-:W-:Y:S01]  /*d2c0*/  HADD2.F32 R18, -RZ, R11.H1_H1 ;  /* 0x3000000bff127230 */ /* 0x000fe20000004100 */
[----:B------:R-:W-:Y:S01]  /*d2d0*/  FMUL.FTZ R4, R22, R5 ;  /* 0x0000000516047220 */ /* 0x000fe20000410000 */
[----:B------:R-:W-:-:S02]  /*d2e0*/  HADD2.F32 R11, -RZ, R62.H0_H0 ;  /* 0x2000003eff0b7230 */ /* 0x000fc40000004100 */
[----:B------:R-:W-:Y:S02]  /*d2f0*/  HADD2.F32 R21, -RZ, R9.H1_H1 ;  /* 0x30000009ff157230 */ /* 0x000fe40000004100 */
[----:B------:R-:W-:Y:S01]  /*d300*/  HADD2.F32 R2, -RZ, R58.H1_H1 ;  /* 0x3000003aff027230 */ /* 0x000fe20000004100 */
[----:B------:R-:W-:Y:S01]  /*d310*/  FFMA.FTZ R37, R6, R11, R4 ;  /* 0x0000000b06257223 */ /* 0x000fe20000010004 */
[----:B------:R-:W-:Y:S02]  /*d320*/  HADD2.F32 R0, -RZ, R59.H0_H0 ;  /* 0x2000003bff007230 */ /* 0x000fe40000004100 */
[----:B------:R-:W-:Y:S01]  /*d330*/  HADD2.F32 R8, -RZ, R62.H1_H1 ;  /* 0x3000003eff087230 */ /* 0x000fe20000004100 */
[----:B------:R-:W-:Y:S01]  /*d340*/  FMUL.FTZ R5, R21, R2 ;  /* 0x0000000215057220 */ /* 0x000fe20000410000 */
[--C-:B------:R-:W-:Y:S01]  /*d350*/  HADD2.F32 R9, -RZ, R14.reuse.H0_H0 ;  /* 0x2000000eff097230 */ /* 0x100fe20000004100 */
[----:B------:R-:W-:Y:S01]  /*d360*/  FMUL.FTZ R4, R20, R0 ;  /* 0x0000000014047220 */ /* 0x000fe20000410000 */
[----:B------:R-:W-:Y:S01]  /*d370*/  HADD2.F32 R6, -RZ, R63.H0_H0 ;  /* 0x2000003fff067230 */ /* 0x000fe20000004100 */
[C---:B------:R-:W-:Y:S01]  /*d380*/  FFMA.FTZ R34, R10.reuse, R8, R5 ;  /* 0x000000080a227223 */ /* 0x040fe20000010005 */
[----:B------:R-:W-:Y:S01]  /*d390*/  HADD2.F32 R3, -RZ, R59.H1_H1 ;  /* 0x3000003bff037230 */ /* 0x000fe20000004100 */
[----:B------:R-:W-:Y:S01]  /*d3a0*/  FMUL.FTZ R30, R10, R2 ;  /* 0x000000020a1e7220 */ /* 0x000fe20000410000 */
[----:B------:R-:W-:Y:S01]  /*d3b0*/  HADD2.F32 R14, -RZ, R14.H1_H1 ;  /* 0x3000000eff0e7230 */ /* 0x000fe20000004100 */
[----:B------:R-:W-:Y:S01]  /*d3c0*/  FFMA.FTZ R32, R9, R6, R4 ;  /* 0x0000000609207223 */ /* 0x000fe20000010004 */
[----:B------:R-:W-:Y:S01]  /*d3d0*/  HADD2.F32 R5, -RZ, R63.H1_H1 ;  /* 0x3000003fff057230 */ /* 0x000fe20000004100 */
        /* <DEDUP_REMOVED lines=31> */
.L_x_286:
[----:B------:R-:W-:Y:S05]  /*d5d0*/  BSYNC B1 ;  /* 0x0000000000017941 */ /* 0x000fea0003800000 */
.L_x_285:
[----:B------:R-:W-:-:S04]  /*d5e0*/  IADD3 R0, R112, 0x40, RZ ;  /* 0x0000004070007810 */ /* 0x000fc80007ffe0ff */
[----:B------:R-:W-:-:S13]  /*d5f0*/  ISETP.GE.AND P0, PT, R0, R40, PT ;  /* 0x000000280000720c */ /* 0x000fda0003f06270 */
[----:B------:R-:W-:Y:S05]  /*d600*/  @P0 BRA `(.L_x_272) ;  /* 0x0000118000000947 */ /* 0x000fea0003800000 */
[----:B-----5:R3:W5:Y:S04]  /*d610*/  LDL R70, [R1+0xd8] ;  /* 0x0000d80001467983 */ /* 0x0207680000100800 */
[----:B------:R3:W5:Y:S04]  /*d620*/  LDL R69, [R1+0xdc] ;  /* 0x0000dc0001457983 */ /* 0x0007680000100800 */
[----:B--2---:R3:W5:Y:S01]  /*d630*/  LDL R68, [R1+0xe0] ;  /* 0x0000e00001447983 */ /* 0x0047620000100800 */
        /* <DEDUP_REMOVED lines=18> */
[----:B------:R-:W4:Y:S02]  /*d760*/  LDS.128 R12, [R26+0x6080] ;  /* 0x006080001a0c7984 */ /* 0x000f240000000c00 */
[--C-:B----4-:R-:W-:Y:S02]  /*d770*/  HADD2.F32 R4, -RZ, R12.reuse.H0_H0 ;  /* 0x2000000cff047230 */ /* 0x110fe40000004100 */
        /* <DEDUP_REMOVED lines=17> */
[C---:B------:R-:W-:Y:S01]  /*d890*/  FFMA.FTZ R38, R12.reuse, R3, R2 ;  /* 0x000000030c267223 */ /* 0x040fe20000010002 */
        /* <DEDUP_REMOVED lines=16> */
[-C--:B------:R-:W-:Y:S01]  /*d9a0*/  FFMA.FTZ R34, R8, R10.reuse, R5 ;  /* 0x0000000a08227223 */ /* 0x080fe20000010005 */
        /* <DEDUP_REMOVED lines=15> */
[-C--:B------:R-:W-:Y:S02]  /*daa0*/  FFMA.FTZ R31, R4, R16.reuse, R10 ;  /* 0x00000010041f7223 */ /* 0x080fe4000001000a */
        /* <DEDUP_REMOVED lines=20> */
.L_x_292:
[----:B------:R-:W-:Y:S05]  /*dbf0*/  BSYNC B0 ;  /* 0x0000000000007941 */ /* 0x000fea0003800000 */
.L_x_291:
[----:B------:R-:W-:Y:S01]  /*dc00*/  IADD3 R0, R104, 0x10, RZ ;  /* 0x0000001068007810 */ /* 0x000fe20007ffe0ff */
[----:B------:R-:W-:Y:S03]  /*dc10*/  BSSY B0, `(.L_x_293) ;  /* 0x000005c000007945 */ /* 0x000fe60003800000 */
[----:B------:R-:W-:-:S13]  /*dc20*/  ISETP.GE.AND P0, PT, R0, c[0x0][0x27c], PT ;  /* 0x00009f0000007a0c */ /* 0x000fda0003f06270 */
[----:B------:R-:W-:Y:S05]  /*dc30*/  @P0 BRA `(.L_x_294) ;  /* 0x0000059000000947 */ /* 0x000fea0003800000 */
[----:B------:R-:W4:Y:S04]  /*dc40*/  LDL R2, [R1] ;  /* 0x0000000001027983 */ /* 0x000f280000100800 */
[----:B--2---:R-:W2:Y:S01]  /*dc50*/  LDL R40, [R1+0xf0] ;  /* 0x0000f00001287983 */ /* 0x004ea20000100800 */
[----:B------:R-:W-:Y:S01]  /*dc60*/  MOV R0, c[0x0][0x27c] ;  /* 0x00009f0000007a02 */ /* 0x000fe20000000f00 */
[----:B------:R-:W-:-:S03]  /*dc70*/  HADD2.F32 R5, -RZ, R48.H0_H0 ;  /* 0x20000030ff057230 */ /* 0x000fc60000004100 */
[----:B----4-:R-:W-:-:S04]  /*dc80*/  LEA.HI R0, R0, R2, RZ, 0x1d ;  /* 0x0000000200007211 */ /* 0x010fc800078fe8ff */
        /* <DEDUP_REMOVED lines=12> */
[----:B------:R-:W4:Y:S01]  /*dd50*/  LDS.128 R12, [R26+0x6080] ;  /* 0x006080001a0c7984 */ /* 0x000f220000000c00 */
        /* <DEDUP_REMOVED lines=10> */
[--C-:B----4-:R-:W-:Y:S02]  /*de00*/  HADD2.F32 R4, -RZ, R12.reuse.H0_H0 ;  /* 0x2000000cff047230 */ /* 0x110fe40000004100 */
[----:B------:R-:W-:Y:S02]  /*de10*/  HADD2.F32 R3, -RZ, R12.H1_H1 ;  /* 0x3000000cff037230 */ /* 0x000fe40000004100 */
[--C-:B------:R-:W-:Y:S01]  /*de20*/  HADD2.F32 R6, -RZ, R13.reuse.H0_H0 ;  /* 0x2000000dff067230 */ /* 0x100fe20000004100 */
[----:B------:R-:W-:Y:S01]  /*de30*/  FMUL.FTZ R36, R2, R4 ;  /* 0x0000000402247220 */ /* 0x000fe20000410000 */
[----:B------:R-:W-:Y:S01]  /*de40*/  HADD2.F32 R10, -RZ, R13.H1_H1 ;  /* 0x3000000dff0a7230 */ /* 0x000fe20000004100 */
[C---:B------:R-:W-:Y:S01]  /*de50*/  FMUL.FTZ R2, R0.reuse, R23 ;  /* 0x0000001700027220 */ /* 0x040fe20000410000 */
[--C-:B------:R-:W-:Y:S01]  /*de60*/  HADD2.F32 R13, -RZ, R53.reuse.H0_H0 ;  /* 0x20000035ff0d7230 */ /* 0x100fe20000004100 */
[-C--:B------:R-:W-:Y:S01]  /*de70*/  FMUL.FTZ R35, R0, R3.reuse ;  /* 0x0000000300237220 */ /* 0x080fe20000410000 */
[----:B------:R-:W-:Y:S01]  /*de80*/  HADD2.F32 R12, -RZ, R53.H1_H1 ;  /* 0x30000035ff0c7230 */ /* 0x000fe20000004100 */
[----:B------:R-:W-:Y:S01]  /*de90*/  FMUL.FTZ R33, R5, R6 ;  /* 0x0000000605217220 */ /* 0x000fe20000410000 */
[----:B------:R-:W-:Y:S01]  /*dea0*/  HADD2.F32 R0, -RZ, R50.H1_H1 ;  /* 0x30000032ff007230 */ /* 0x000fe20000004100 */
[----:B------:R-:W-:Y:S01]  /*deb0*/  FFMA.FTZ R39, R13, R4, R8 ;  /* 0x000000040d277223 */ /* 0x000fe20000010008 */
[----:B------:R-:W-:Y:S01]  /*dec0*/  HADD2.F32 R8, -RZ, R54.H1_H1 ;  /* 0x30000036ff087230 */ /* 0x000fe20000004100 */
[C---:B------:R-:W-:Y:S01]  /*ded0*/  FFMA.FTZ R38, R12.reuse, R3, R2 ;  /* 0x000000030c267223 */ /* 0x040fe20000010002 */
        /* <DEDUP_REMOVED lines=11> */
[-C--:B------:R-:W-:Y:S01]  /*df90*/  FFMA.FTZ R34, R8, R10.reuse, R5 ;  /* 0x0000000a08227223 */ /* 0x080fe20000010005 */
        /* <DEDUP_REMOVED lines=8> */
[-C--:B------:R-:W-:Y:S01]  /*e020*/  FFMA.FTZ R29, R5, R14.reuse, R4 ;  /* 0x0000000e051d7223 */ /* 0x080fe20000010004 */
[--C-:B------:R-:W-:Y:S01]  /*e030*/  HADD2.F32 R4, -RZ, R56.reuse.H1_H1 ;  /* 0x30000038ff047230 */ /* 0x100fe20000004100 */
[----:B------:R-:W-:Y:S02]  /*e040*/  FMUL.FTZ R10, R2, R19 ;  /* 0x00000013020a7220 */ /* 0x000fe40000410000 */
[----:B------:R-:W-:Y:S01]  /*e050*/  FMUL.FTZ R27, R3, R14 ;  /* 0x0000000e031b7220 */ /* 0x000fe20000410000 */
[----:B------:R-:W-:Y:S01]  /*e060*/  HADD2.F32 R3, -RZ, R56.H0_H0 ;  /* 0x20000038ff037230 */ /* 0x000fe20000004100 */
[----:B------:R-:W-:Y:S02]  /*e070*/  FMUL.FTZ R9, R0, R18 ;  /* 0x0000001200097220 */ /* 0x000fe40000410000 */
[----:B------:R-:W-:-:S02]  /*e080*/  FFMA.FTZ R31, R4, R16, R10 ;  /* 0x00000010041f7223 */ /* 0x000fc4000001000a */
[----:B------:R-:W-:Y:S02]  /*e090*/  FMUL.FTZ R25, R2, R16 ;  /* 0x0000001002197220 */ /* 0x000fe40000410000 */
[-C--:B------:R-:W-:Y:S02]  /*e0a0*/  FMUL.FTZ R10, R0, R15.reuse ;  /* 0x0000000f000a7220 */ /* 0x080fe40000410000 */
        /* <DEDUP_REMOVED lines=18> */
.L_x_294:
[----:B------:R-:W-:Y:S05]  /*e1d0*/  BSYNC B0 ;  /* 0x0000000000007941 */ /* 0x000fea0003800000 */
.L_x_293:
        /* <DEDUP_REMOVED lines=37> */
[C---:B------:R-:W-:Y:S01]  /*e430*/  FFMA.FTZ R38, R12.reuse, R3, R2 ;  /* 0x000000030c267223 */ /* 0x040fe20000010002 */
        /* <DEDUP_REMOVED lines=16> */
[-C--:B------:R-:W-:Y:S01]  /*e540*/  FFMA.FTZ R34, R8, R10.reuse, R5 ;  /* 0x0000000a08227223 */ /* 0x080fe20000010005 */
        /* <DEDUP_REMOVED lines=36> */
.L_x_272:
[----:B------:R-:W-:Y:S05]  /*e790*/  BSYNC B2 ;  /* 0x0000000000027941 */ /* 0x000fea0003800000 */
.L_x_256:
[----:B--2---:R-:W-:Y:S01]  /*e7a0*/  IMAD R0, R66, c[0x0][0x208], RZ ;  /* 0x0000820042007a24 */ /* 0x004fe200078e02ff */
[----:B------:R-:W-:-:S04]  /*e7b0*/  DEPBAR.LE SB0, 0x0 ;  /* 0x000080000000791a */ /* 0x000fc80000000000 */
[C---:B------:R-:W-:Y:S01]  /*e7c0*/  IMAD.WIDE.U32 R2, R227.reuse, c[0x0][0x208], RZ ;  /* 0x00008200e3027a25 */ /* 0x040fe200078e00ff */
[----:B------:R-:W-:Y:S01]  /*e7d0*/  BAR.SYNC.DEFER_BLOCKING 0x0 ;  /* 0x0000000000007b1d */ /* 0x000fe20000010000 */
[----:B------:R-:W-:Y:S02]  /*e7e0*/  ISETP.GE.AND P6, PT, R228, c[0x0][0x1d4], PT ;  /* 0x00007500e4007a0c */ /* 0x000fe40003fc6270 */
[----:B------:R-:W-:Y:S01]  /*e7f0*/  IMAD R0, R227, c[0x0][0x20c], R0 ;  /* 0x00008300e3007a24 */ /* 0x000fe200078e0200 */
[----:B------:R-:W-:Y:S01]  /*e800*/  ISETP.GE.AND P2, PT, R238, c[0x0][0x1d4], PT ;  /* 0x00007500ee007a0c */ /* 0x000fe20003f46270 */
[----:B-1----:R-:W-:Y:S01]  /*e810*/  IMAD.WIDE.U32 R8, R65, c[0x0][0x210], RZ ;  /* 0x0000840041087a25 */ /* 0x002fe200078e00ff */
[----:B------:R-:W-:Y:S03]  /*e820*/  BSSY B0, `(.L_x_295) ;  /* 0x000003f000007945 */ /* 0x000fe60003800000 */
[----:B------:R-:W-:Y:S01]  /*e830*/  IMAD.IADD R3, R3, 0x1, R0 ;  /* 0x0000000103037824 */ /* 0x000fe200078e0200 */
[----:B------:R-:W-:Y:S01]  /*e840*/  STL.64 [R1+0x18], R8 ;  /* 0x0000180801007387 */ /* 0x000fe20000100a00 */
[----:B------:R-:W-:-:S02]  /*e850*/  IMAD R0, R67, c[0x0][0x218], RZ ;  /* 0x0000860043007a24 */ /* 0x000fc400078e02ff */
[----:B------:R-:W-:-:S04]  /*e860*/  IMAD.WIDE.U32 R2, R218, c[0x0][0x218], R2 ;  /* 0x00008600da027a25 */ /* 0x000fc800078e0002 */
[----:B------:R-:W-:Y:S01]  /*e870*/  IMAD R4, R218, c[0x0][0x21c], R0 ;  /* 0x00008700da047a24 */ /* 0x000fe200078e0200 */
[----:B------:R-:W-:Y:S01]  /*e880*/  IADD3 R0, P0, R2, R8, RZ ;  /* 0x0000000802007210 */ /* 0x000fe20007f1e0ff */
[----:B------:R-:W-:Y:S02]  /*e890*/  IMAD R5, R65, c[0x0][0x214], R9 ;  /* 0x0000850041057a24 */ /* 0x000fe400078e0209 */
[----:B------:R-:W-:-:S03]  /*e8a0*/  IMAD.SHL.U32 R207, R248, 0x2, RZ ;  /* 0x00000002f8cf7824 */ /* 0x000fc600078e00ff */
[----:B------:R-:W-:Y:S01]  /*e8b0*/  IADD3.X R2, R5, R3, R4, P0, !PT ;  /* 0x0000000305027210 */ /* 0x000fe200007fe404 */
[----:B------:R-:W-:Y:S01]  /*e8c0*/  IMAD.IADD R4, R140, 0x1, -R247 ;  /* 0x000000018c047824 */ /* 0x000fe200078e0af7 */
[C---:B------:R-:W-:Y:S01]  /*e8d0*/  LEA R6, P0, R0.reuse, c[0x0][0x1f8], 0x1 ;  /* 0x00007e0000067a11 */ /* 0x040fe200078008ff */
[----:B------:R1:W-:Y:S03]  /*e8e0*/  STL [R1+0x20], R5 ;  /* 0x0000200501007387 */ /* 0x0003e60000100800 */
[----:B------:R-:W-:Y:S01]  /*e8f0*/  LEA.HI.X R3, R0, c[0x0][0x1fc], R2, 0x1, P0 ;  /* 0x00007f0000037a11 */ /* 0x000fe200000f0c02 */
[----:B------:R-:W-:Y:S01]  /*e900*/  LDSM.16.M88.4 R16, [R196] ;  /* 0x00000000c410783b */ /* 0x000fe20000000200 */
[----:B------:R-:W-:-:S03]  /*e910*/  ISETP.LT.OR P1, PT, R4, 0x1, P6 ;  /* 0x000000010400780c */ /* 0x000fc60003721670 */
[----:B------:R-:W2:Y:S04]  /*e920*/  SHFL.IDX PT, R0, R6, RZ, 0x1c1f ;  /* 0x001c1fff06007589 */ /* 0x000ea800000e0000 */
[----:B------:R-:W4:Y:S04]  /*e930*/  SHFL.IDX PT, R2, R3, RZ, 0x1c1f ;  /* 0x001c1fff03027589 */ /* 0x000f2800000e0000 */
[----:B------:R3:W3:Y:S04]  /*e940*/  LDSM.16.M88.4 R12, [R196+0x1000] ;  /* 0x00100000c40c783b */ /* 0x0006e80000000200 */
[----:B------:R3:W3:Y:S04]  /*e950*/  LDSM.16.M88.4 R24, [R169] ;  /* 0x00000000a918783b */ /* 0x0006e80000000200 */
[----:B------:R3:W3:Y:S04]  /*e960*/  LDSM.16.M88.4 R28, [R169+0x400] ;  /* 0x00040000a91c783b */ /* 0x0006e80000000200 */
[----:B-1----:R-:W1:Y:S01]  /*e970*/  S2R R5, SR_TID.X ;  /* 0x0000000000057919 */ /* 0x002e620000002100 */
[----:B--2---:R-:W-:-:S03]  /*e980*/  LEA R22, P0, R228, R0, 0x1 ;  /* 0x00000000e4167211 */ /* 0x004fc600078008ff */
[----:B------:R2:W1:Y:S01]  /*e990*/  LDSM.16.M88.4 R44, [R169+0x800] ;  /* 0x00080000a92c783b */ /* 0x0004620000000200 */
[----:B----4-:R-:W-:-:S03]  /*e9a0*/  LEA.HI.X R23, R228, R2, R229, 0x1, P0 ;  /* 0x00000002e4177211 */ /* 0x010fc600000f0ce5 */
[----:B------:R2:W4:Y:S01]  /*e9b0*/  LDSM.16.M88.4 R40, [R197] ;  /* 0x00000000c528783b */ /* 0x0005220000000200 */
[----:B------:R-:W-:-:S03]  /*e9c0*/  LEA R20, P0, R238, R0, 0x1 ;  /* 0x00000000ee147211 */ /* 0x000fc600078008ff */
[----:B------:R2:W1:Y:S01]  /*e9d0*/  LDSM.16.M88.4 R8, [R197+0x1000] ;  /* 0x00100000c508783b */ /* 0x0004620000000200 */
[----:B------:R-:W-:Y:S02]  /*e9e0*/  LEA.HI.X R21, R238, R2, R250, 0x1, P0 ;  /* 0x00000002ee157211 */ /* 0x000fe400000f0cfa */
[----:B------:R-:W-:Y:S01]  /*e9f0*/  ISETP.LT.OR P0, PT, R4, 0x1, P2 ;  /* 0x000000010400780c */ /* 0x000fe20001701670 */
[----:B------:R2:W1:Y:S04]  /*ea00*/  LDSM.16.M88.4 R48, [R198] ;  /* 0x00000000c630783b */ /* 0x0004680000000200 */
[----:B------:R2:W1:Y:S04]  /*ea10*/  LDSM.16.M88.4 R80, [R206] ;  /* 0x00000000ce50783b */ /* 0x0004680000000200 */
[----:B------:R2:W1:Y:S04]  /*ea20*/  LDSM.16.M88.4 R96, [R205] ;  /* 0x00000000cd60783b */ /* 0x0004680000000200 */
[----:B------:R-:W-:Y:S01]  /*ea30*/  @!PT LDS RZ, [RZ] ;  /* 0x00000000fffff984 */ /* 0x000fe20000000800 */
[----:B------:R-:W-:Y:S01]  /*ea40*/  @!PT LDS RZ, [RZ] ;  /* 0x00000000fffff984 */ /* 0x000fe20000000800 */
[----:B------:R-:W-:Y:S01]  /*ea50*/  @!PT LDS RZ, [RZ] ;  /* 0x00000000fffff984 */ /* 0x000fe20000000800 */
[----:B------:R2:W-:Y:S01]  /*ea60*/  LDGSTS.E.BYPASS.LTC128B.128 [R207+0x1880], [R22.64], !P1 ;  /* 0x0188000016cf7fae */ /* 0x0005e2000c901d48 */
[----:B------:R-:W-:-:S03]  /*ea70*/  ISETP.GE.AND P1, PT, R230, c[0x0][0x1d4], PT ;  /* 0x00007500e6007a0c */ /* 0x000fc60003f26270 */
[----:B------:R2:W-:Y:S02]  /*ea80*/  LDGSTS.E.BYPASS.LTC128B.128 [R207+0x2480], [R20.64], !P0 ;  /* 0x0248000014cf7fae */ /* 0x0005e4000c101d48 */
        /* <DEDUP_REMOVED lines=8> */
[----:B------:R1:W4:Y:S02]  /*eb10*/  SHFL.IDX PT, R0, R6, 0x1, 0x1c1f ;  /* 0x003c1f0006007f89 */ /* 0x00032400000e0000 */
.L_x_396:
[----:B----4-:R-:W-:Y:S02]  /*eb20*/  LEA R2, P0, R228, R0, 0x1 ;  /* 0x00000000e4027211 */ /* 0x010fe400078008ff */
[----:B------:R-:W-:Y:S02]  /*eb30*/  ISETP.LT.OR P2, PT, R4, 0x21, P2 ;  /* 0x000000210400780c */ /* 0x000fe40001741670 */
[----:B-1-3--:R-:W-:Y:S02]  /*eb40*/  LEA.HI.X R3, R228, R5, R229, 0x1, P0 ;  /* 0x00000005e4037211 */ /* 0x00afe400000f0ce5 */
[----:B------:R-:W-:-:S02]  /*eb50*/  ISETP.LT.OR P0, PT, R4, 0x21, P6 ;  /* 0x000000210400780c */ /* 0x000fc40003701670 */
[----:B------:R-:W-:-:S11]  /*eb60*/  ISETP.LT.OR P1, PT, R4, 0x21, P1 ;  /* 0x000000210400780c */ /* 0x000fd60000f21670 */
[----:B------:R-:W-:Y:S01]  /*eb70*/  @!PT LDS RZ, [RZ] ;  /* 0x00000000fffff984 */ /* 0x000fe20000000800 */
[----:B------:R-:W-:Y:S01]  /*eb80*/  @!PT LDS RZ, [RZ] ;  /* 0x00000000fffff984 */ /* 0x000fe20000000800 */
[----:B------:R-:W-:Y:S01]  /*eb90*/  @!PT LDS RZ, [RZ] ;  /* 0x00000000fffff984 */ /* 0x000fe20000000800 */
[----:B------:R1:W-:Y:S01]  /*eba0*/  LDGSTS.E.BYPASS.LTC128B.128 [R207+0x2080], [R2.64], !P0 ;  /* 0x0208000002cf7fae */ /* 0x0003e2000c101d48 */
[----:B--2---:R-:W-:-:S04]  /*ebb0*/  LEA R20, P0, R238, R0, 0x1 ;  /* 0x00000000ee147211 */ /* 0x004fc800078008ff */
[----:B------:R-:W-:-:S05]  /*ebc0*/  LEA.HI.X R21, R238, R5, R250, 0x1, P0 ;  /* 0x00000005ee157211 */ /* 0x000fca00000f0cfa */
[----:B------:R2:W-:Y:S01]  /*ebd0*/  LDGSTS.E.BYPASS.LTC128B.128 [R207+0x2c80], [R20.64], !P2 ;  /* 0x02c8000014cf7fae */ /* 0x0005e2000d101d48 */
[----:B-1----:R-:W-:-:S04]  /*ebe0*/  LEA R2, P0, R230, R0, 0x1 ;  /* 0x00000000e6027211 */ /* 0x002fc800078008ff */
[----:B------:R-:W-:-:S05]  /*ebf0*/  LEA.HI.X R3, R230, R5, R249, 0x1, P0 ;  /* 0x00000005e6037211 */ /* 0x000fca00000f0cf9 */
[----:B------:R2:W-:Y:S04]  /*ec00*/  LDGSTS.E.BYPASS.LTC128B.128 [R207+0x3880], [R2.64], !P1 ;  /* 0x0388000002cf7fae */ /* 0x0005e8000c901d48 */
.L_x_296:
[----:B---34-:R-:W-:Y:S05]  /*ec10*/  BSYNC B0 ;  /* 0x0000000000007941 */ /* 0x018fea0003800000 */
.L_x_295:
[----:B------:R-:W0:Y:S01]  /*ec20*/  LDGDEPBAR ;  /* 0x00000000000079af */ /* 0x000e220000000000 */
[----:B------:R-:W-:Y:S01]  /*ec30*/  WARPSYNC 0xffffffff ;  /* 0xffffffff00007948 */ /* 0x000fe20003800000 */
[-C--:B--2---:R-:W-:Y:S01]  /*ec40*/  HMMA.16816.F32 R20, R16, R24.reuse, RZ ;  /* 0x000000181014723c */ /* 0x084fe200000018ff */
[----:B------:R-:W-:Y:S01]  /*ec50*/  ISETP.GT.AND P0, PT, R143, R251, PT ;  /* 0x000000fb8f00720c */ /* 0x000fe20003f04270 */
[----:B------:R-:W-:Y:S01]  /*ec60*/  LDSM.16.M88.4 R60, [R169+0xc00] ;  /* 0x000c0000a93c783b */ /* 0x000fe20000000200 */
[----:B------:R-:W-:Y:S03]  /*ec70*/  BSSY B1, `(.L_x_298) ;  /* 0x000010f000017945 */ /* 0x000fe60003800000 */
[----:B------:R-:W1:Y:S02]  /*ec80*/  LDSM.16.M88.4 R36, [R196+0x2000] ;  /* 0x00200000c424783b */ /* 0x000e640000000200 */
[C---:B------:R-:W-:Y:S02]  /*ec90*/  HMMA.16816.F32 R56, R12.reuse, R24, RZ ;  /* 0x000000180c38723c */ /* 0x040fe400000018ff */
[----:B------:R-:W2:Y:S04]  /*eca0*/  LDSM.16.M88.4 R32, [R196+0x3000] ;  /* 0x00300000c420783b */ /* 0x000ea80000000200 */
[----:B------:R-:W-:Y:S02]  /*ecb0*/  LDSM.16.M88.4 R52, [R204] ;  /* 0x00000000cc34783b */ /* 0x000fe40000000200 */
[C---:B------:R-:W-:Y:S08]  /*ecc0*/  HMMA.16816.F32 R88, R12.reuse, R28, RZ ;  /* 0x0000001c0c58723c */ /* 0x040ff000000018ff */
[C---:B------:R-:W-:Y:S08]  /*ecd0*/  HMMA.16816.F32 R72, R12.reuse, R44, RZ ;  /* 0x0000002c0c48723c */ /* 0x040ff000000018ff */
[C---:B------:R-:W-:Y:S08]  /*ece0*/  HMMA.16816.F32 R92, R12.reuse, R26, RZ ;  /* 0x0000001a0c5c723c */ /* 0x040ff000000018ff */
[C---:B------:R-:W-:Y:S08]  /*ecf0*/  HMMA.16816.F32 R84, R12.reuse, R30, RZ ;  /* 0x0000001e0c54723c */ /* 0x040ff000000018ff */
[----:B-----5:R-:W-:Y:S08]  /*ed00*/  HMMA.16816.F32 R68, R12, R46, RZ ;  /* 0x0000002e0c44723c */ /* 0x020ff000000018ff */
[----:B------:R-:W-:Y:S01]  /*ed10*/  HMMA.16816.F32 R12, R40, R48, R20 ;  /* 0x00000030280c723c */ /* 0x000fe20000001814 */
[----:B------:R-:W-:Y:S07]  /*ed20*/  LDSM.16.M88.4 R20, [R196+0x4000] ;  /* 0x00400000c414783b */ /* 0x000fee0000000200 */
[C---:B------:R-:W-:Y:S08]  /*ed30*/  HMMA.16816.F32 R64, R16.reuse, R28, RZ ;  /* 0x0000001c1040723c */ /* 0x040ff000000018ff */
[----:B------:R-:W-:Y:S01]  /*ed40*/  HMMA.16816.F32 R116, R16, R30, RZ ;  /* 0x0000001e1074723c */ /* 0x000fe200000018ff */
[----:B------:R-:W3:Y:S07]  /*ed50*/  LDSM.16.M88.4 R28, [R197+0x2000] ;  /* 0x00200000c51c783b */ /* 0x000eee0000000200 */
[----:B------:R-:W-:Y:S08]  /*ed60*/  HMMA.16816.F32 R56, R8, R48, R56 ;  /* 0x000000300838723c */ /* 0x000ff00000001838 */
[----:B------:R-:W-:Y:S01]  /*ed70*/  HMMA.16816.F32 R76, R16, R26, RZ ;  /* 0x0000001a104c723c */ /* 0x000fe200000018ff */
[----:B------:R-:W4:Y:S07]  /*ed80*/  LDSM.16.M88.4 R24, [R197+0x3000] ;  /* 0x00300000c518783b */ /* 0x000f2e0000000200 */
[C---:B------:R-:W-:Y:S08]  /*ed90*/  HMMA.16816.F32 R124, R8.reuse, R80, R88 ;  /* 0x00000050087c723c */ /* 0x040ff00000001858 */
[C---:B------:R-:W-:Y:S08]  /*eda0*/  HMMA.16816.F32 R132, R8.reuse, R96, R72 ;  /* 0x000000600884723c */ /* 0x040ff00000001848 */
[C---:B------:R-:W-:Y:S08]  /*edb0*/  HMMA.16816.F32 R92, R8.reuse, R50, R92 ;  /* 0x00000032085c723c */ /* 0x040ff0000000185c */
[C---:B------:R-:W-:Y:S08]  /*edc0*/  HMMA.16816.F32 R128, R8.reuse, R82, R84 ;  /* 0x000000520880723c */ /* 0x040ff00000001854 */
[----:B------:R-:W-:Y:S08]  /*edd0*/  HMMA.16816.F32 R136, R8, R98, R68 ;  /* 0x000000620888723c */ /* 0x000ff00000001844 */
[----:B-1----:R-:W-:Y:S01]  /*ede0*/  HMMA.16816.F32 R8, R36, R60, R12 ;  /* 0x0000003c2408723c */ /* 0x002fe2000000180c */
[----:B------:R-:W-:Y:S07]  /*edf0*/  LDSM.16.M88.4 R12, [R197+0x4000] ;  /* 0x00400000c50c783b */ /* 0x000fee0000000200 */
[C---:B------:R-:W-:Y:S08]  /*ee00*/  HMMA.16816.F32 R100, R16.reuse, R44, RZ ;  /* 0x0000002c1064723c */ /* 0x040ff000000018ff */
[----:B------:R-:W-:Y:S01]  /*ee10*/  HMMA.16816.F32 R120, R16, R46, RZ ;  /* 0x0000002e1078723c */ /* 0x000fe200000018ff */
[----:B------:R-:W1:Y:S04]  /*ee20*/  LDSM.16.M88.4 R44, [R169+0x1800] ;  /* 0x00180000a92c783b */ /* 0x000e680000000200 */
[----:B------:R-:W1:Y:S03]  /*ee30*/  LDSM.16.M88.4 R16, [R196+0x5000] ;  /* 0x00500000c410783b */ /* 0x000e660000000200 */
[----:B--2---:R-:W-:Y:S08]  /*ee40*/  HMMA.16816.F32 R56, R32, R60, R56 ;  /* 0x0000003c2038723c */ /* 0x004ff00000001838 */
[----:B------:R-:W-:Y:S01]  /*ee50*/  HMMA.16816.F32 R76, R40, R50, R76 ;  /* 0x00000032284c723c */ /* 0x000fe2000000184c */
[----:B------:R-:W2:Y:S07]  /*ee60*/  LDSM.16.M88.4 R48, [R201] ;  /* 0x00000000c930783b */ /* 0x000eae0000000200 */
[----:B---3--:R-:W-:Y:S01]  /*ee70*/  HMMA.16816.F32 R68, R28, R52, R8 ;  /* 0x000000341c44723c */ /* 0x008fe20000001808 */
[----:B------:R-:W-:Y:S07]  /*ee80*/  LDSM.16.M88.4 R8, [R197+0x5000] ;  /* 0x00500000c508783b */ /* 0x000fee0000000200 */
[----:B------:R-:W-:Y:S08]  /*ee90*/  HMMA.16816.F32 R108, R40, R80, R64 ;  /* 0x00000050286c723c */ /* 0x000ff00000001840 */
[----:B----4-:R-:W-:Y:S01]  /*eea0*/  HMMA.16816.F32 R64, R24, R52, R56 ;  /* 0x000000341840723c */ /* 0x010fe20000001838 */
[----:B------:R-:W3:Y:S07]  /*eeb0*/  LDSM.16.M88.4 R56, [R169+0x1000] ;  /* 0x00100000a938783b */ /* 0x000eee0000000200 */
[----:B------:R-:W-:Y:S08]  /*eec0*/  HMMA.16816.F32 R76, R36, R62, R76 ;  /* 0x0000003e244c723c */ /* 0x000ff0000000184c */
[----:B------:R-:W-:Y:S08]  /*eed0*/  HMMA.16816.F32 R88, R40, R82, R116 ;  /* 0x000000522858723c */ /* 0x000ff00000001874 */
[----:B------:R-:W-:Y:S01]  /*eee0*/  HMMA.16816.F32 R80, R32, R62, R92 ;  /* 0x0000003e2050723c */ /* 0x000fe2000000185c */
[----:B------:R-:W4:Y:S07]  /*eef0*/  LDSM.16.M88.4 R60, [R203] ;  /* 0x00000000cb3c783b */ /* 0x000f2e0000000200 */
[-C--:B-1----:R-:W-:Y:S08]  /*ef00*/  HMMA.16816.F32 R72, R20, R44.reuse, R68 ;  /* 0x0000002c1448723c */ /* 0x082ff00000001844 */
[----:B------:R-:W-:Y:S08]  /*ef10*/  HMMA.16816.F32 R64, R16, R44, R64 ;  /* 0x0000002c1040723c */ /* 0x000ff00000001840 */
[-C--:B------:R-:W-:Y:S08]  /*ef20*/  HMMA.16816.F32 R68, R28, R54.reuse, R76 ;  /* 0x000000361c44723c */ /* 0x080ff0000000184c */
[----:B------:R-:W-:Y:S01]  /*ef30*/  HMMA.16816.F32 R76, R24, R54, R80 ;  /* 0x00000036184c723c */ /* 0x000fe20000001850 */
[----:B------:R-:W1:Y:S07]  /*ef40*/  LDSM.16.M88.4 R52, [R169+0x1c00] ;  /* 0x001c0000a934783b */ /* 0x000e6e0000000200 */
[----:B--2---:R-:W-:Y:S08]  /*ef50*/  HMMA.16816.F32 R84, R12, R48, R72 ;  /* 0x000000300c54723c */ /* 0x004ff00000001848 */
[----:B---3--:R-:W-:Y:S08]  /*ef60*/  HMMA.16816.F32 R72, R36, R56, R108 ;  /* 0x000000382448723c */ /* 0x008ff0000000186c */
[C---:B------:R-:W-:Y:S08]  /*ef70*/  HMMA.16816.F32 R100, R40.reuse, R96, R100 ;  /* 0x000000602864723c */ /* 0x040ff00000001864 */
[----:B------:R-:W-:Y:S01]  /*ef80*/  HMMA.16816.F32 R120, R40, R98, R120 ;  /* 0x000000622878723c */ /* 0x000fe20000001878 */
[----:B------:R-:W-:-:S04]  /*ef90*/  FMUL.FTZ R0, R84, c[0x0][0x320] ;  /* 0x0000c80054007a20 */ /* 0x000fc80000410000 */
[----:B------:R2:W3:Y:S03]  /*efa0*/  MUFU.TANH R109, R0 ;  /* 0x00000000006d7308 */ /* 0x0004e60000002400 */
[----:B------:R-:W-:Y:S08]  /*efb0*/  HMMA.16816.F32 R80, R8, R48, R64 ;  /* 0x000000300850723c */ /* 0x000ff00000001840 */
[----:B------:R-:W-:Y:S01]  /*efc0*/  HMMA.16816.F32 R40, R32, R56, R124 ;  /* 0x000000382028723c */ /* 0x000fe2000000187c */
[----:B--2---:R-:W-:-:S07]  /*efd0*/  FMUL.FTZ R0, R85, c[0x0][0x320] ;  /* 0x0000c80055007a20 */ /* 0x004fce0000410000 */
[-C--:B------:R-:W-:Y:S01]  /*efe0*/  HMMA.16816.F32 R64, R20, R46.reuse, R68 ;  /* 0x0000002e1440723c */ /* 0x080fe20000001844 */
[----:B------:R2:W1:Y:S07]  /*eff0*/  MUFU.TANH R108, R0 ;  /* 0x00000000006c7308 */ /* 0x00046e0000002400 */
[----:B------:R-:W-:Y:S08]  /*f000*/  HMMA.16816.F32 R68, R16, R46, R76 ;  /* 0x0000002e1044723c */ /* 0x000ff0000000184c */
[----:B----4-:R-:W-:Y:S01]  /*f010*/  HMMA.16816.F32 R72, R28, R60, R72 ;  /* 0x0000003c1c48723c */ /* 0x010fe20000001848 */
[----:B--2---:R-:W-:-:S04]  /*f020*/  FMUL.FTZ R0, R86, c[0x0][0x320] ;  /* 0x0000c80056007a20 */ /* 0x004fc80000410000 */
[----:B------:R2:W4:Y:S03]  /*f030*/  MUFU.TANH R107, R0 ;  /* 0x00000000006b7308 */ /* 0x0005260000002400 */
[----:B------:R-:W-:Y:S01]  /*f040*/  HMMA.16816.F32 R44, R24, R60, R40 ;  /* 0x0000003c182c723c */ /* 0x000fe20000001828 */
[----:B------:R-:W-:Y:S07]  /*f050*/  LDSM.16.M88.4 R40, [R200] ;  /* 0x00000000c828783b */ /* 0x000fee0000000200 */
[----:B------:R-:W-:Y:S01]  /*f060*/  HMMA.16816.F32 R76, R12, R50, R64 ;  /* 0x000000320c4c723c */ /* 0x000fe20000001840 */
[----:B--2---:R-:W-:-:S07]  /*f070*/  FMUL.FTZ R0, R87, c[0x0][0x320] ;  /* 0x0000c80057007a20 */ /* 0x004fce0000410000 */
[----:B------:R-:W-:Y:S01]  /*f080*/  HMMA.16816.F32 R64, R36, R58, R88 ;  /* 0x0000003a2440723c */ /* 0x000fe20000001858 */
[----:B------:R2:W2:Y:S07]  /*f090*/  MUFU.TANH R106, R0 ;  /* 0x00000000006a7308 */ /* 0x0004ae0000002400 */
[----:B------:R-:W-:Y:S01]  /*f0a0*/  HMMA.16816.F32 R84, R8, R50, R68 ;  /* 0x000000320854723c */ /* 0x000fe20000001844 */
[----:B------:R-:W3:Y:S07]  /*f0b0*/  LDSM.16.M88.4 R48, [R169+0x1400] ;  /* 0x00140000a930783b */ /* 0x000eee0000000200 */
[----:B-1----:R-:W-:Y:S01]  /*f0c0*/  HMMA.16816.F32 R68, R20, R52, R72 ;  /* 0x000000341444723c */ /* 0x002fe20000001848 */
[----:B--2---:R-:W-:-:S04]  /*f0d0*/  FMUL.FTZ R0, R80, c[0x0][0x320] ;  /* 0x0000c80050007a20 */ /* 0x004fc80000410000 */
[----:B------:R1:W2:Y:S03]  /*f0e0*/  MUFU.TANH R99, R0 ;  /* 0x0000000000637308 */ /* 0x0002a60000002400 */
[----:B------:R-:W-:Y:S01]  /*f0f0*/  HMMA.16816.F32 R72, R32, R58, R128 ;  /* 0x0000003a2048723c */ /* 0x000fe20000001880 */
[----:B------:R-:W2:Y:S07]  /*f100*/  LDSM.16.M88.4 R56, [R202] ;  /* 0x00000000ca38783b */ /* 0x000eae0000000200 */
        /* <DEDUP_REMOVED lines=8> */
[----:B---3--:R-:W-:Y:S08]  /*f190*/  HMMA.16816.F32 R64, R32, R48, R132 ;  /* 0x000000302040723c */ /* 0x008ff00000001884 */
[----:B------:R-:W-:Y:S01]  /*f1a0*/  HMMA.16816.F32 R72, R16, R54, R72 ;  /* 0x000000361048723c */ /* 0x000fe20000001848 */
[----:B-1----:R-:W-:-:S07]  /*f1b0*/  FMUL.FTZ R0, R83, c[0x0][0x320] ;  /* 0x0000c80053007a20 */ /* 0x002fce0000410000 */
[----:B------:R-:W-:Y:S01]  /*f1c0*/  HMMA.16816.F32 R80, R8, R40, R44 ;  /* 0x000000280850723c */ /* 0x000fe2000000182c */
[----:B------:R1:W3:Y:S01]  /*f1d0*/  MUFU.TANH R95, R0 ;  /* 0x00000000005f7308 */ /* 0x0002e20000002400 */
[----:B------:R-:W3:Y:S06]  /*f1e0*/  LDSM.16.M88.4 R44, [R169+0x2000] ;  /* 0x00200000a92c783b */ /* 0x000eec0000000200 */
[----:B--2---:R-:W-:Y:S08]  /*f1f0*/  HMMA.16816.F32 R64, R24, R56, R64 ;  /* 0x000000381840723c */ /* 0x004ff00000001840 */
[----:B------:R-:W-:Y:S01]  /*f200*/  HMMA.16816.F32 R72, R8, R42, R72 ;  /* 0x0000002a0848723c */ /* 0x000fe20000001848 */
[----:B-1----:R-:W-:-:S04]  /*f210*/  FMUL.FTZ R0, R76, c[0x0][0x320] ;  /* 0x0000c8004c007a20 */ /* 0x002fc80000410000 */
[----:B------:R1:W2:Y:S03]  /*f220*/  MUFU.TANH R96, R0 ;  /* 0x0000000000607308 */ /* 0x0002a60000002400 */
        /* <DEDUP_REMOVED lines=9> */
[----:B-1----:R-:W-:-:S04]  /*f2c0*/  FMUL.FTZ R0, R84, c[0x0][0x320] ;  /* 0x0000c80054007a20 */ /* 0x002fc80000410000 */
[----:B------:R1:W1:Y:S11]  /*f2d0*/  MUFU.TANH R91, R0 ;  /* 0x00000000005b7308 */ /* 0x0002760000002400 */
[----:B------:R-:W-:Y:S08]  /*f2e0*/  @!UPT UIADD3 URZ, URZ, URZ, URZ ;  /* 0x0000003f3f3ff290 */ /* 0x000ff0000fffe03f */
[----:B------:R-:W-:Y:S01]  /*f2f0*/  HMMA.16816.F32 R52, R28, R56, R68 ;  /* 0x000000381c34723c */ /* 0x000fe20000001844 */
[----:B-1----:R-:W-:-:S07]  /*f300*/  FMUL.FTZ R0, R85, c[0x0][0x320] ;  /* 0x0000c80055007a20 */ /* 0x002fce0000410000 */
[----:B------:R-:W-:Y:S01]  /*f310*/  HMMA.16816.F32 R68, R12, R42, R60 ;  /* 0x0000002a0c44723c */ /* 0x000fe2000000183c */
[----:B------:R1:W1:Y:S07]  /*f320*/  MUFU.TANH R90, R0 ;  /* 0x00000000005a7308 */ /* 0x00026e0000002400 */
[----:B------:R-:W-:Y:S01]  /*f330*/  HMMA.16816.F32 R60, R36, R50, R120 ;  /* 0x00000032243c723c */ /* 0x000fe20000001878 */
[----:B------:R-:W2:Y:S01]  /*f340*/  LDSM.16.M88.4 R36, [R199] ;  /* 0x00000000c724783b */ /* 0x000ea20000000200 */
[----:B------:R-:W-:-:S06]  /*f350*/  DEPBAR.LE SB0, 0x0 ;  /* 0x000080000000791a */ /* 0x000fcc0000000000 */
[----:B---3--:R-:W-:Y:S01]  /*f360*/  HMMA.16816.F32 R52, R20, R44, R52 ;  /* 0x0000002c1434723c */ /* 0x008fe20000001834 */
[----:B-1----:R-:W-:-:S04]  /*f370*/  FMUL.FTZ R0, R86, c[0x0][0x320] ;  /* 0x0000c80056007a20 */ /* 0x002fc80000410000 */
[----:B------:R1:W3:Y:S03]  /*f380*/  MUFU.TANH R89, R0 ;  /* 0x0000000000597308 */ /* 0x0002e60000002400 */
[----:B------:R-:W-:Y:S08]  /*f390*/  HMMA.16816.F32 R40, R16, R44, R64 ;  /* 0x0000002c1028723c */ /* 0x000ff00000001840 */
[----:B------:R-:W-:Y:S01]  /*f3a0*/  HMMA.16816.F32 R28, R28, R58, R60 ;  /* 0x0000003a1c1c723c */ /* 0x000fe2000000183c */
[----:B-1----:R-:W-:-:S07]  /*f3b0*/  FMUL.FTZ R0, R87, c[0x0][0x320] ;  /* 0x0000c80057007a20 */ /* 0x002fce0000410000 */
[----:B------:R-:W-:Y:S01]  /*f3c0*/  HMMA.16816.F32 R56, R24, R58, R32 ;  /* 0x0000003a1838723c */ /* 0x000fe20000001820 */
[----:B------:R1:W1:Y:S07]  /*f3d0*/  MUFU.TANH R86, R0 ;  /* 0x0000000000567308 */ /* 0x00026e0000002400 */
[----:B--2---:R-:W-:Y:S08]  /*f3e0*/  HMMA.16816.F32 R52, R12, R36, R52 ;  /* 0x000000240c34723c */ /* 0x004ff00000001834 */
[----:B------:R-:W-:Y:S01]  /*f3f0*/  HMMA.16816.F32 R20, R20, R46, R28 ;  /* 0x0000002e1414723c */ /* 0x000fe2000000181c */
[----:B-1----:R-:W-:-:S04]  /*f400*/  FMUL.FTZ R0, R76, c[0x0][0x320] ;  /* 0x0000c8004c007a20 */ /* 0x002fc80000410000 */
[----:B------:R1:W2:Y:S03]  /*f410*/  MUFU.TANH R88, R0 ;  /* 0x0000000000587308 */ /* 0x0002a60000002400 */
[----:B------:R-:W-:Y:S08]  /*f420*/  HMMA.16816.F32 R24, R8, R36, R40 ;  /* 0x000000240818723c */ /* 0x000ff00000001828 */
[----:B------:R-:W-:Y:S01]  /*f430*/  HMMA.16816.F32 R16, R16, R46, R56 ;  /* 0x0000002e1010723c */ /* 0x000fe20000001838 */
[----:B-1----:R-:W-:-:S07]  /*f440*/  FMUL.FTZ R0, R77, c[0x0][0x320] ;  /* 0x0000c8004d007a20 */ /* 0x002fce0000410000 */
[-C--:B------:R-:W-:Y:S01]  /*f450*/  HMMA.16816.F32 R12, R12, R38.reuse, R20 ;  /* 0x000000260c0c723c */ /* 0x080fe20000001814 */
[----:B------:R1:W1:Y:S11]  /*f460*/  MUFU.TANH R87, R0 ;  /* 0x0000000000577308 */ /* 0x0002760000002400 */
[----:B------:R-:W-:Y:S04]  /*f470*/  @!UPT UIADD3 URZ, URZ, URZ, URZ ;  /* 0x0000003f3f3ff290 */ /* 0x000fe8000fffe03f */
        /* <DEDUP_REMOVED lines=63> */
[----:B--234-:R-:W2:Y:S04]  /*f870*/  LDL R3, [R1+0x40] ;  /* 0x0000400001037983 */ /* 0x01cea80000100800 */
[----:B------:R-:W3:Y:S04]  /*f880*/  LDL.64 R148, [R1+0x30] ;  /* 0x0000300001947983 */ /* 0x000ee80000100a00 */
[----:B------:R-:W4:Y:S04]  /*f890*/  LDL R4, [R1+0x3c] ;  /* 0x00003c0001047983 */ /* 0x000f280000100800 */
[----:B------:R-:W5:Y:S01]  /*f8a0*/  S2R R5, SR_TID.X ;  /* 0x0000000000057919 */ /* 0x000f620000002100 */
[----:B-1----:R-:W-:-:S03]  /*f8b0*/  IMAD.MOV.U32 R0, RZ, RZ, 0x1 ;  /* 0x00000001ff007424 */ /* 0x002fc600078e00ff */
[----:B------:R-:W3:Y:S02]  /*f8c0*/  LDL.64 R146, [R1+0x28] ;  /* 0x0000280001927983 */ /* 0x000ee40000100a00 */
[----:B------:R-:W-:Y:S02]  /*f8d0*/  ISETP.NE.AND P0, PT, R0, c[0x0][0x2b8], PT ;  /* 0x0000ae0000007a0c */ /* 0x000fe40003f05270 */
[----:B------:R-:W4:Y:S01]  /*f8e0*/  LDL R144, [R1+0x38] ;  /* 0x0000380001907983 */ /* 0x000f220000100800 */
[----:B-----5:R-:W-:-:S04]  /*f8f0*/  SHF.R.S32.HI R2, RZ, 0x1f, R5 ;  /* 0x0000001fff027819 */ /* 0x020fc80000011405 */
[----:B------:R-:W-:-:S04]  /*f900*/  LEA.HI R2, R2, R5, RZ, 0x2 ;  /* 0x0000000502027211 */ /* 0x000fc800078f10ff */
[----:B------:R-:W-:-:S05]  /*f910*/  LOP3.LUT R2, R2, 0xfffffffc, RZ, 0xc0, !PT ;  /* 0xfffffffc02027812 */ /* 0x000fca00078ec0ff */
[----:B------:R-:W-:-:S04]  /*f920*/  IMAD.IADD R2, R5, 0x1, -R2 ;  /* 0x0000000105027824 */ /* 0x000fc800078e0a02 */
[----:B------:R-:W-:Y:S02]  /*f930*/  IMAD R2, R2, 0x20, R247 ;  /* 0x0000002002027824 */ /* 0x000fe400078e02f7 */
[----:B------:R-:W-:-:S03]  /*f940*/  IMAD.MOV.U32 R218, RZ, RZ, RZ ;  /* 0x000000ffffda7224 */ /* 0x000fc600078e00ff */
[----:B--2---:R-:W-:-:S04]  /*f950*/  IADD3 R2, R2, R142, R3 ;  /* 0x0000008e02027210 */ /* 0x004fc80007ffe003 */
[----:B------:R-:W-:-:S05]  /*f960*/  IADD3 R2, R2, -0x30, RZ ;  /* 0xffffffd002027810 */ /* 0x000fca0007ffe0ff */
[----:B------:R-:W-:-:S04]  /*f970*/  @P0 IMAD.HI.U32 R3, R2, c[0x0][0x2bc], RZ ;  /* 0x0000af0002030a27 */ /* 0x000fc800078e00ff */
[----:B------:R-:W-:Y:S01]  /*f980*/  IMAD.MOV.U32 R0, RZ, RZ, R2 ;  /* 0x000000ffff007224 */ /* 0x000fe200078e0002 */
[----:B------:R-:W-:-:S04]  /*f990*/  @P0 SHF.R.U32.HI R0, RZ, c[0x0][0x2c0], R3 ;  /* 0x0000b000ff000a19 */ /* 0x000fc80000011603 */
[----:B---3--:R-:W-:-:S04]  /*f9a0*/  @!P3 IADD3 R3, P0, R0, R148, RZ ;  /* 0x000000940003b210 */ /* 0x008fc80007f1e0ff */
[----:B----4-:R-:W-:Y:S02]  /*f9b0*/  @!P3 LEA.HI.X.SX32 R5, R0, R4, 0x1, P0 ;  /* 0x000000040005b211 */ /* 0x010fe400000f0eff */
[----:B------:R-:W-:-:S04]  /*f9c0*/  @!P3 LEA R4, P0, R3, c[0x0][0x2a0], 0x2 ;  /* 0x0000a8000304ba11 */ /* 0x000fc800078010ff */
[----:B------:R-:W-:-:S05]  /*f9d0*/  @!P3 LEA.HI.X R5, R3, c[0x0][0x2a4], R5, 0x2, P0 ;  /* 0x0000a9000305ba11 */ /* 0x000fca00000f1405 */
[----:B------:R-:W2:Y:S01]  /*f9e0*/  @!P3 LDG.E R218, [R4.64] ;  /* 0x0000000804dab981 */ /* 0x000ea2000c1e1900 */
[----:B------:R-:W-:-:S04]  /*f9f0*/  IMAD.MOV R0, RZ, RZ, -R0 ;  /* 0x000000ffff007224 */ /* 0x000fc800078e0a00 */
[----:B------:R-:W-:-:S05]  /*fa00*/  IMAD R227, R0, c[0x0][0x2b8], R2 ;  /* 0x0000ae0000e37a24 */ /* 0x000fca00078e0202 */
[----:B------:R-:W-:Y:S01]  /*fa10*/  SHF.R.S32.HI R0, RZ, 0x1f, R227 ;  /* 0x0000001fff007819 */ /* 0x000fe200000114e3 */
[----:B------:R-:W-:-:S04]  /*fa20*/  IMAD.WIDE.U32 R2, R227, c[0x0][0x1e0], RZ ;  /* 0x00007800e3027a25 */ /* 0x000fc800078e00ff */
[----:B------:R-:W-:-:S04]  /*fa30*/  IMAD R0, R0, c[0x0][0x1e0], RZ ;  /* 0x0000780000007a24 */ /* 0x000fc800078e02ff */
[----:B------:R-:W-:-:S04]  /*fa40*/  IMAD R0, R227, c[0x0][0x1e4], R0 ;  /* 0x00007900e3007a24 */ /* 0x000fc800078e0200 */
[----:B------:R-:W-:Y:S01]  /*fa50*/  IMAD.IADD R3, R3, 0x1, R0 ;  /* 0x0000000103037824 */ /* 0x000fe200078e0200 */
[----:B------:R-:W-:-:S04]  /*fa60*/  IADD3 R12, -R247, 0x30, RZ ;  /* 0x00000030f70c7810 */ /* 0x000fc80007ffe1ff */
[----:B------:R-:W-:Y:S02]  /*fa70*/  ISETP.GE.AND P0, PT, R12, 0x1, PT ;  /* 0x000000010c00780c */ /* 0x000fe40003f06270 */
[----:B--2---:R-:W-:Y:S01]  /*fa80*/  SHF.R.S32.HI R0, RZ, 0x1f, R218 ;  /* 0x0000001fff007819 */ /* 0x004fe200000114da */
        /* <DEDUP_REMOVED lines=9> */
.L_x_397:
[----:B------:R-:W-:Y:S05]  /*fb20*/  BRA.DIV ~URZ, `(.L_x_301) ;  /* 0x0000a3f27f007947 */ /* 0x000fea000b800000 */
[----:B------:R3:W4:Y:S02]  /*fb30*/  SHFL.IDX PT, R0, R6, RZ, 0x1c1f ;  /* 0x001c1fff06007589 */ /* 0x00072400000e0000 */
.L_x_398:
[----:B------:R-:W-:Y:S01]  /*fb40*/  BSSY B0, `(.L_x_302) ;  /* 0x000000f000007945 */ /* 0x000fe20003800000 */
[----:B------:R-:W-:Y:S05]  /*fb50*/  @!P0 BRA `(.L_x_303) ;  /* 0x000000d000008947 */ /* 0x000fea0003800000 */
[----:B------:R-:W-:Y:S02]  /*fb60*/  ISETP.NE.AND P6, PT, R141, RZ, PT ;  /* 0x000000ff8d00720c */ /* 0x000fe40003fc5270 */
[-C--:B----4-:R-:W-:Y:S02]  /*fb70*/  LEA R10, P2, R228, R0.reuse, 0x1 ;  /* 0x00000000e40a7211 */ /* 0x090fe400078408ff */
[-C--:B------:R-:W-:Y:S02]  /*fb80*/  LEA R8, P1, R238, R0.reuse, 0x1 ;  /* 0x00000000ee087211 */ /* 0x080fe400078208ff */
[----:B------:R-:W-:Y:S02]  /*fb90*/  LEA R2, P0, R230, R0, 0x1 ;  /* 0x00000000e6027211 */ /* 0x000fe400078008ff */
[----:B--2---:R-:W-:-:S02]  /*fba0*/  LEA.HI.X R11, R228, R4, R229, 0x1, P2 ;  /* 0x00000004e40b7211 */ /* 0x004fc400010f0ce5 */
        /* <DEDUP_REMOVED lines=8> */
.L_x_303:
[----:B------:R-:W-:Y:S05]  /*fc30*/  BSYNC B0 ;  /* 0x0000000000007941 */ /* 0x000fea0003800000 */
.L_x_302:
[----:B------:R-:W-:Y:S01]  /*fc40*/  ISETP.GE.AND P0, PT, R12, 0x21, PT ;  /* 0x000000210c00780c */ /* 0x000fe20003f06270 */
[----:B------:R-:W-:Y:S06]  /*fc50*/  BRA.DIV ~URZ, `(.L_x_304) ;  /* 0x0000a3227f007947 */ /* 0x000fec000b800000 */
[----:B--2---:R2:W1:Y:S04]  /*fc60*/  SHFL.IDX PT, R4, R5, 0x1, 0x1c1f ;  /* 0x003c1f0005047f89 */ /* 0x00446800000e0000 */
[----:B----4-:R2:W4:Y:S02]  /*fc70*/  SHFL.IDX PT, R0, R6, 0x1, 0x1c1f ;  /* 0x003c1f0006007f89 */ /* 0x01052400000e0000 */
.L_x_399:
[----:B------:R-:W-:Y:S05]  /*fc80*/  @!P0 BRA `(.L_x_299) ;  /* 0x000000d000008947 */ /* 0x000fea0003800000 */
[----:B------:R-:W-:Y:S02]  /*fc90*/  ISETP.NE.AND P6, PT, R141, RZ, PT ;  /* 0x000000ff8d00720c */ /* 0x000fe40003fc5270 */
[----:B----4-:R-:W-:-:S02]  /*fca0*/  LEA R10, P2, R228, R0, 0x1 ;  /* 0x00000000e40a7211 */ /* 0x010fc400078408ff */
[-C--:B------:R-:W-:Y:S02]  /*fcb0*/  LEA R8, P1, R238, R0.reuse, 0x1 ;  /* 0x00000000ee087211 */ /* 0x080fe400078208ff */
[----:B------:R-:W-:Y:S02]  /*fcc0*/  LEA R2, P0, R230, R0, 0x1 ;  /* 0x00000000e6027211 */ /* 0x000fe400078008ff */
        /* <DEDUP_REMOVED lines=9> */
.L_x_299:
[----:B--234-:R-:W-:Y:S05]  /*fd60*/  BSYNC B1 ;  /* 0x0000000000017941 */ /* 0x01cfea0003800000 */
.L_x_298:
[----:B-1----:R-:W2:Y:S04]  /*fd70*/  LDL R0, [R1+0x9c] ;  /* 0x00009c0001007983 */ /* 0x002ea80000100800 */
[----:B------:R-:W0:Y:S01]  /*fd80*/  LDGDEPBAR ;  /* 0x00000000000079af */ /* 0x000e220000000000 */
[----:B--2---:R-:W-:-:S05]  /*fd90*/  IMAD.IADD R0, R140, 0x1, -R0 ;  /* 0x000000018c007824 */ /* 0x004fca00078e0a00 */
[C---:B------:R-:W-:Y:S02]  /*fda0*/  ISETP.GT.AND P1, PT, R0.reuse, RZ, PT ;  /* 0x000000ff0000720c */ /* 0x040fe40003f24270 */
[----:B------:R-:W-:Y:S02]  /*fdb0*/  ISETP.GT.AND P0, PT, R0, 0x1, PT ;  /* 0x000000010000780c */ /* 0x000fe40003f04270 */
        /* <DEDUP_REMOVED lines=10> */
[----:B------:R-:W-:Y:S02]  /*fe60*/  ISETP.GT.AND P6, PT, R0, 0x8, PT ;  /* 0x000000080000780c */ /* 0x000fe40003fc4270 */
        /* <DEDUP_REMOVED lines=93> */
.L_x_400:
[----:B-12---:R-:W-:Y:S01]  /*10440*/  FMNMX.FTZ R4, R4, R0, !PT ;  /* 0x0000000004047209 */ /* 0x006fe20007810000 */
[----:B------:R-:W-:Y:S05]  /*10450*/  BRA.DIV ~URZ, `(.L_x_306) ;  /* 0x00009c227f007947 */ /* 0x000fea000b800000 */
[----:B------:R-:W1:Y:S04]  /*10460*/  SHFL.BFLY PT, R0, R5, 0x2, 0x1f ;  /* 0x0c401f0005007f89 */ /* 0x000e6800000e0000 */
        /* <DEDUP_REMOVED lines=12> */
.L_x_401:
        /* <DEDUP_REMOVED lines=14> */
[----:B------:R-:W2:Y:S01]  /*10610*/  LDSM.16.MT88.4 R52, [R170] ;  /* 0x00000000aa34783b */ /* 0x000ea20000004200 */
[--C-:B------:R-:W-:Y:S02]  /*10620*/  FFMA.FTZ R5, R25, c[0x0][0x2d0], -R3.reuse ;  /* 0x0000b40019057a23 */ /* 0x100fe40000010803 */
[--C-:B------:R-:W-:Y:S01]  /*10630*/  FFMA.FTZ R61, R61, c[0x0][0x2d0], -R3.reuse ;  /* 0x0000b4003d3d7a23 */ /* 0x100fe20000010803 */
[----:B------:R-:W-:Y:S01]  /*10640*/  LDSM.16.MT88.4 R88, [R170+0xc00] ;  /* 0x000c0000aa58783b */ /* 0x000fe20000004200 */
[----:B------:R-:W-:-:S02]  /*10650*/  FFMA.FTZ R60, R60, c[0x0][0x2d0], -R3 ;  /* 0x0000b4003c3c7a23 */ /* 0x000fc40000010803 */
[----:B------:R4:W-:Y:S01]  /*10660*/  MUFU.EX2 R147, R2 ;  /* 0x0000000200937308 */ /* 0x0009e20000000800 */
[----:B------:R-:W-:Y:S01]  /*10670*/  LDSM.16.MT88.4 R76, [R171+0x400] ;  /* 0x00040000ab4c783b */ /* 0x000fe20000004200 */
[--C-:B------:R-:W-:Y:S02]  /*10680*/  FFMA.FTZ R63, R47, c[0x0][0x2d0], -R4.reuse ;  /* 0x0000b4002f3f7a23 */ /* 0x100fe40000010804 */
[--C-:B------:R-:W-:Y:S01]  /*10690*/  FFMA.FTZ R62, R46, c[0x0][0x2d0], -R4.reuse ;  /* 0x0000b4002e3e7a23 */ /* 0x100fe20000010804 */
[----:B------:R-:W5:Y:S01]  /*106a0*/  LDSM.16.MT88.4 R64, [R170+0x400] ;  /* 0x00040000aa40783b */ /* 0x000f620000004200 */
[----:B-1----:R-:W-:Y:S02]  /*106b0*/  FFMA.FTZ R0, R11, c[0x0][0x2d0], -R4 ;  /* 0x0000b4000b007a23 */ /* 0x002fe40000010804 */
[----:B------:R1:W-:Y:S01]  /*106c0*/  MUFU.EX2 R145, R5 ;  /* 0x0000000500917308 */ /* 0x0003e20000000800 */
[----:B------:R-:W3:Y:S04]  /*106d0*/  LDSM.16.MT88.4 R80, [R170+0x1000] ;  /* 0x00100000aa50783b */ /* 0x000ee80000004200 */
[----:B------:R-:W2:Y:S01]  /*106e0*/  LDSM.16.MT88.4 R68, [R171+0xc00] ;  /* 0x000c0000ab44783b */ /* 0x000ea20000004200 */
[----:B----4-:R-:W-:-:S02]  /*106f0*/  FMUL.FTZ R2, R106, c[0x0][0x2d0] ;  /* 0x0000b4006a027a20 */ /* 0x010fc40000410000 */
[----:B------:R4:W-:Y:S03]  /*10700*/  MUFU.EX2 R110, R0 ;  /* 0x00000000006e7308 */ /* 0x0009e60000000800 */
[----:B------:R-:W-:Y:S02]  /*10710*/  FSEL R2, R2, RZ, P0 ;  /* 0x000000ff02027208 */ /* 0x000fe40000000000 */
[----:B------:R-:W-:-:S03]  /*10720*/  FSETP.NEU.FTZ.AND P0, PT, R6, -INF , PT ;  /* 0xff8000000600780b */ /* 0x000fc60003f1d000 */
[----:B------:R-:W-:Y:S01]  /*10730*/  MUFU.EX2 R63, R63 ;  /* 0x0000003f003f7308 */ /* 0x000fe20000000800 */
[----:B-1----:R-:W-:Y:S02]  /*10740*/  FFMA.FTZ R5, R32, c[0x0][0x2d0], -R2 ;  /* 0x0000b40020057a23 */ /* 0x002fe40000010802 */
[----:B----4-:R-:W-:-:S05]  /*10750*/  FFMA.FTZ R0, R12, c[0x0][0x2d0], -R4 ;  /* 0x0000b4000c007a23 */ /* 0x010fca0000010804 */
[----:B------:R1:W-:Y:S08]  /*10760*/  MUFU.EX2 R134, R5 ;  /* 0x0000000500867308 */ /* 0x0003f00000000800 */
[----:B------:R4:W-:Y:S01]  /*10770*/  MUFU.EX2 R117, R0 ;  /* 0x0000000000757308 */ /* 0x0009e20000000800 */
[----:B-1----:R-:W-:-:S07]  /*10780*/  FFMA.FTZ R5, R35, c[0x0][0x2d0], -R2 ;  /* 0x0000b40023057a23 */ /* 0x002fce0000010802 */
[----:B------:R-:W-:Y:S01]  /*10790*/  MUFU.EX2 R62, R62 ;  /* 0x0000003e003e7308 */ /* 0x000fe20000000800 */
[----:B----4-:R-:W-:-:S07]  /*107a0*/  FFMA.FTZ R0, R13, c[0x0][0x2d0], -R4 ;  /* 0x0000b4000d007a23 */ /* 0x010fce0000010804 */
[----:B------:R-:W-:Y:S08]  /*107b0*/  MUFU.EX2 R135, R5 ;  /* 0x0000000500877308 */ /* 0x000ff00000000800 */
[----:B------:R1:W-:Y:S02]  /*107c0*/  MUFU.EX2 R132, R0 ;  /* 0x0000000000847308 */ /* 0x0003e40000000800 */
[----:B-1----:R-:W-:-:S06]  /*107d0*/  FFMA.FTZ R0, R14, c[0x0][0x2d0], -R4 ;  /* 0x0000b4000e007a23 */ /* 0x002fcc0000010804 */
[----:B------:R1:W-:Y:S02]  /*107e0*/  MUFU.EX2 R133, R0 ;  /* 0x0000000000857308 */ /* 0x0003e40000000800 */
[----:B-1----:R-:W-:-:S06]  /*107f0*/  FFMA.FTZ R0, R15, c[0x0][0x2d0], -R4 ;  /* 0x0000b4000f007a23 */ /* 0x002fcc0000010804 */
[----:B------:R1:W4:Y:S02]  /*10800*/  MUFU.EX2 R144, R0 ;  /* 0x0000000000907308 */ /* 0x0003240000000800 */
[----:B-1----:R-:W-:Y:S01]  /*10810*/  FFMA.FTZ R0, R19, c[0x0][0x2d0], -R4 ;  /* 0x0000b40013007a23 */ /* 0x002fe20000010804 */
[----:B----4-:R-:W-:-:S05]  /*10820*/  F2FP.PACK_AB R12, R144, R133 ;  /* 0x00000085900c723e */ /* 0x010fca00000000ff */
[----:B------:R1:W4:Y:S02]  /*10830*/  MUFU.EX2 R152, R0 ;  /* 0x0000000000987308 */ /* 0x0003240000000800 */
[----:B-1----:R-:W-:Y:S01]  /*10840*/  FFMA.FTZ R0, R17, c[0x0][0x2d0], -R3 ;  /* 0x0000b40011007a23 */ /* 0x002fe20000010803 */
[----:B----4-:R-:W-:-:S05]  /*10850*/  F2FP.PACK_AB R14, R152, R147 ;  /* 0x00000093980e723e */ /* 0x010fca00000000ff */
[----:B------:R1:W-:Y:S02]  /*10860*/  MUFU.EX2 R102, R0 ;  /* 0x0000000000667308 */ /* 0x0003e40000000800 */
[----:B-1----:R-:W-:-:S06]  /*10870*/  FFMA.FTZ R0, R18, c[0x0][0x2d0], -R3 ;  /* 0x0000b40012007a23 */ /* 0x002fcc0000010803 */
[----:B------:R1:W4:Y:S02]  /*10880*/  MUFU.EX2 R101, R0 ;  /* 0x0000000000657308 */ /* 0x0003240000000800 */
[----:B-1----:R-:W-:Y:S01]  /*10890*/  FFMA.FTZ R0, R20, c[0x0][0x2d0], -R3 ;  /* 0x0000b40014007a23 */ /* 0x002fe20000010803 */
[----:B------:R-:W-:-:S05]  /*108a0*/  F2FP.PACK_AB R20, R110, R111 ;  /* 0x0000006f6e14723e */ /* 0x000fca00000000ff */
[----:B------:R1:W-:Y:S02]  /*108b0*/  MUFU.EX2 R103, R0 ;  /* 0x0000000000677308 */ /* 0x0003e40000000800 */
[----:B-1----:R-:W-:Y:S01]  /*108c0*/  FFMA.FTZ R0, R21, c[0x0][0x2d0], -R3 ;  /* 0x0000b40015007a23 */ /* 0x002fe20000010803 */
[----:B----4-:R-:W-:-:S05]  /*108d0*/  F2FP.PACK_AB R21, R101, R102 ;  /* 0x000000666515723e */ /* 0x010fca00000000ff */
[----:B------:R1:W4:Y:S02]  /*108e0*/  MUFU.EX2 R118, R0 ;  /* 0x0000000000767308 */ /* 0x0003240000000800 */
[----:B-1----:R-:W-:Y:S01]  /*108f0*/  FFMA.FTZ R0, R22, c[0x0][0x2d0], -R3 ;  /* 0x0000b40016007a23 */ /* 0x002fe20000010803 */
[----:B------:R-:W-:-:S05]  /*10900*/  F2FP.PACK_AB R22, R132, R117 ;  /* 0x000000758416723e */ /* 0x000fca00000000ff */
[----:B------:R1:W-:Y:S02]  /*10910*/  MUFU.EX2 R119, R0 ;  /* 0x0000000000777308 */ /* 0x0003e40000000800 */
[----:B-1----:R-:W-:Y:S01]  /*10920*/  FFMA.FTZ R0, R23, c[0x0][0x2d0], -R3 ;  /* 0x0000b40017007a23 */ /* 0x002fe20000010803 */
[----:B----4-:R-:W-:-:S05]  /*10930*/  F2FP.PACK_AB R23, R118, R103 ;  /* 0x000000677617723e */ /* 0x010fca00000000ff */
[----:B------:R1:W4:Y:S02]  /*10940*/  MUFU.EX2 R127, R0 ;  /* 0x00000000007f7308 */ /* 0x0003240000000800 */
[----:B--23--:R-:W-:Y:S01]  /*10950*/  HMMA.16816.F32 R8, R20, R52, RZ ;  /* 0x000000341408723c */ /* 0x00cfe200000018ff */
[----:B-1----:R-:W-:Y:S01]  /*10960*/  FFMA.FTZ R0, R27, c[0x0][0x2d0], -R3 ;  /* 0x0000b4001b007a23 */ /* 0x002fe20000010803 */
[----:B----4-:R-:W-:-:S04]  /*10970*/  F2FP.PACK_AB R13, R127, R119 ;  /* 0x000000777f0d723e */ /* 0x010fc800000000ff */
[----:B------:R1:W2:Y:S02]  /*10980*/  MUFU.EX2 R146, R0 ;  /* 0x0000000000927308 */ /* 0x0002a40000000800 */
[----:B-1----:R-:W-:Y:S01]  /*10990*/  FFMA.FTZ R0, R24, c[0x0][0x2d0], -R2 ;  /* 0x0000b40018007a23 */ /* 0x002fe20000010802 */
[----:B--2---:R-:W-:-:S05]  /*109a0*/  F2FP.PACK_AB R15, R146, R145 ;  /* 0x00000091920f723e */ /* 0x004fca00000000ff */
[----:B------:R1:W-:Y:S10]  /*109b0*/  MUFU.EX2 R96, R0 ;  /* 0x0000000000607308 */ /* 0x0003f40000000800 */
[----:B-----5:R-:W-:Y:S07]  /*109c0*/  HMMA.16816.F32 R140, R12, R64, R8 ;  /* 0x000000400c8c723c */ /* 0x020fee0000001808 */
[----:B------:R-:W-:Y:S01]  /*109d0*/  F2FP.PACK_AB R10, R135, R134 ;  /* 0x00000086870a723e */ /* 0x000fe200000000ff */
[----:B-1----:R-:W-:-:S04]  /*109e0*/  FFMA.FTZ R0, R26, c[0x0][0x2d0], -R2 ;  /* 0x0000b4001a007a23 */ /* 0x002fc80000010802 */
        /* <DEDUP_REMOVED lines=11> */
[----:B-1----:R-:W-:Y:S01]  /*10aa0*/  FMUL.FTZ R0, R6, c[0x0][0x2d0] ;  /* 0x0000b40006007a20 */ /* 0x002fe20000410000 */
[----:B--2---:R-:W-:-:S04]  /*10ab0*/  F2FP.PACK_AB R8, R116, R109 ;  /* 0x0000006d7408723e */ /* 0x004fc800000000ff */
[----:B------:R-:W-:Y:S02]  /*10ac0*/  FSEL R0, R0, RZ, P0 ;  /* 0x000000ff00007208 */ /* 0x000fe40000000000 */
[----:B------:R-:W-:-:S03]  /*10ad0*/  ISETP.GE.AND P0, PT, R219, R251, PT ;  /* 0x000000fbdb00720c */ /* 0x000fc60003f06270 */
[----:B------:R-:W-:-:S04]  /*10ae0*/  FFMA.FTZ R5, R33, c[0x0][0x2d0], -R0 ;  /* 0x0000b40021057a23 */ /* 0x000fc80000010800 */
[----:B------:R1:W-:Y:S02]  /*10af0*/  MUFU.EX2 R93, R5 ;  /* 0x00000005005d7308 */ /* 0x0003e40000000800 */
[----:B-1----:R-:W-:-:S06]  /*10b00*/  FFMA.FTZ R5, R34, c[0x0][0x2d0], -R0 ;  /* 0x0000b40022057a23 */ /* 0x002fcc0000010800 */
[----:B------:R1:W2:Y:S02]  /*10b10*/  MUFU.EX2 R92, R5 ;  /* 0x00000005005c7308 */ /* 0x0002a40000000800 */
[----:B-1----:R-:W-:Y:S01]  /*10b20*/  FFMA.FTZ R5, R37, c[0x0][0x2d0], -R0 ;  /* 0x0000b40025057a23 */ /* 0x002fe20000010800 */
[----:B--2---:R-:W-:-:S05]  /*10b30*/  F2FP.PACK_AB R17, R92, R93 ;  /* 0x0000005d5c11723e */ /* 0x004fca00000000ff */
[----:B------:R1:W-:Y:S02]  /*10b40*/  MUFU.EX2 R94, R5 ;  /* 0x00000005005e7308 */ /* 0x0003e40000000800 */
[--C-:B-1----:R-:W-:Y:S02]  /*10b50*/  FFMA.FTZ R5, R39, c[0x0][0x2d0], -R0.reuse ;  /* 0x0000b40027057a23 */ /* 0x102fe40000010800 */
[----:B------:R-:W-:Y:S04]  /*10b60*/  HMMA.16816.F32 R36, R20, R88, RZ ;  /* 0x000000581424723c */ /* 0x000fe800000018ff */
[----:B------:R1:W2:Y:S02]  /*10b70*/  MUFU.EX2 R97, R5 ;  /* 0x0000000500617308 */ /* 0x0002a40000000800 */
[----:B-1----:R-:W-:Y:S01]  /*10b80*/  FFMA.FTZ R5, R41, c[0x0][0x2d0], -R0 ;  /* 0x0000b40029057a23 */ /* 0x002fe20000010800 */
[----:B--2---:R-:W-:-:S05]  /*10b90*/  F2FP.PACK_AB R19, R97, R94 ;  /* 0x0000005e6113723e */ /* 0x004fca00000000ff */
[----:B------:R1:W-:Y:S11]  /*10ba0*/  MUFU.EX2 R99, R5 ;  /* 0x0000000500637308 */ /* 0x0003f60000000800 */
[----:B------:R-:W-:Y:S01]  /*10bb0*/  @!UPT UIADD3 URZ, URZ, URZ, URZ ;  /* 0x0000003f3f3ff290 */ /* 0x000fe2000fffe03f */
[----:B------:R-:W-:Y:S01]  /*10bc0*/  HMMA.16816.F32 R156, R12, R80, R36 ;  /* 0x000000500c9c723c */ /* 0x000fe20000001824 */
[----:B------:R-:W-:Y:S07]  /*10bd0*/  LDSM.16.MT88.4 R36, [R170+0x1800] ;  /* 0x00180000aa24783b */ /* 0x000fee0000004200 */
[----:B------:R-:W-:Y:S01]  /*10be0*/  HMMA.16816.F32 R28, R16, R56, RZ ;  /* 0x00000038101c723c */ /* 0x000fe200000018ff */
[----:B-1----:R-:W-:-:S07]  /*10bf0*/  FFMA.FTZ R5, R43, c[0x0][0x2d0], -R0 ;  /* 0x0000b4002b057a23 */ /* 0x002fce0000010800 */
[----:B------:R-:W-:Y:S01]  /*10c00*/  HMMA.16816.F32 R40, R20, R56, RZ ;  /* 0x000000381428723c */ /* 0x000fe200000018ff */
[----:B------:R1:W2:Y:S06]  /*10c10*/  MUFU.EX2 R125, R5 ;  /* 0x00000005007d7308 */ /* 0x0002ac0000000800 */
[--C-:B------:R-:W-:Y:S01]  /*10c20*/  FFMA.FTZ R57, R45, c[0x0][0x2d0], -R3.reuse ;  /* 0x0000b4002d397a23 */ /* 0x100fe20000010803 */
[----:B------:R-:W-:Y:S01]  /*10c30*/  HMMA.16816.F32 R24, R16, R88, RZ ;  /* 0x000000581018723c */ /* 0x000fe200000018ff */
[----:B------:R-:W-:Y:S02]  /*10c40*/  FFMA.FTZ R56, R44, c[0x0][0x2d0], -R3 ;  /* 0x0000b4002c387a23 */ /* 0x000fe40000010803 */
[----:B------:R-:W-:-:S02]  /*10c50*/  FADD.FTZ R3, R111, R110 ;  /* 0x0000006e6f037221 */ /* 0x000fc40000010000 */
[----:B------:R-:W-:Y:S02]  /*10c60*/  MUFU.EX2 R57, R57 ;  /* 0x0000003900397308 */ /* 0x000fe40000000800 */
[----:B------:R-:W-:Y:S01]  /*10c70*/  FADD.FTZ R3, R117, R3 ;  /* 0x0000000375037221 */ /* 0x000fe20000010000 */
[----:B------:R-:W-:Y:S01]  /*10c80*/  HMMA.16816.F32 R32, R16, R52, RZ ;  /* 0x000000341020723c */ /* 0x000fe200000018ff */
[----:B-1----:R-:W-:Y:S01]  /*10c90*/  FFMA.FTZ R5, R49, c[0x0][0x2d0], -R0 ;  /* 0x0000b40031057a23 */ /* 0x002fe20000010800 */
[----:B--2---:R-:W-:Y:S01]  /*10ca0*/  F2FP.PACK_AB R9, R125, R99 ;  /* 0x000000637d09723e */ /* 0x004fe200000000ff */
[----:B------:R-:W-:Y:S02]  /*10cb0*/  FADD.FTZ R3, R132, R3 ;  /* 0x0000000384037221 */ /* 0x000fe40000010000 */
[----:B------:R-:W-:Y:S02]  /*10cc0*/  MUFU.EX2 R56, R56 ;  /* 0x0000003800387308 */ /* 0x000fe40000000800 */
[--C-:B------:R-:W-:Y:S01]  /*10cd0*/  FFMA.FTZ R53, R75, c[0x0][0x2d0], -R2.reuse ;  /* 0x0000b4004b357a23 */ /* 0x100fe20000010802 */
[----:B------:R-:W-:Y:S01]  /*10ce0*/  HMMA.16816.F32 R148, R12, R76, R40 ;  /* 0x0000004c0c94723c */ /* 0x000fe20000001828 */
[----:B------:R-:W1:Y:S01]  /*10cf0*/  LDSM.16.MT88.4 R40, [R171+0x1000] ;  /* 0x00100000ab28783b */ /* 0x000e620000004200 */
[----:B------:R-:W-:-:S02]  /*10d00*/  FFMA.FTZ R52, R74, c[0x0][0x2d0], -R2 ;  /* 0x0000b4004a347a23 */ /* 0x000fc40000010802 */
[----:B------:R-:W-:Y:S01]  /*10d10*/  FADD.FTZ R3, R133, R3 ;  /* 0x0000000385037221 */ /* 0x000fe20000010000 */
[----:B------:R2:W-:Y:S08]  /*10d20*/  MUFU.EX2 R124, R5 ;  /* 0x00000005007c7308 */ /* 0x0005f00000000800 */
[----:B------:R-:W-:Y:S01]  /*10d30*/  MUFU.EX2 R53, R53 ;  /* 0x0000003500357308 */ /* 0x000fe20000000800 */
[----:B--2---:R-:W-:-:S07]  /*10d40*/  FFMA.FTZ R5, R50, c[0x0][0x2d0], -R0 ;  /* 0x0000b40032057a23 */ /* 0x004fce0000010800 */
[----:B------:R-:W-:Y:S08]  /*10d50*/  MUFU.EX2 R52, R52 ;  /* 0x0000003400347308 */ /* 0x000ff00000000800 */
[----:B------:R-:W2:Y:S02]  /*10d60*/  MUFU.EX2 R126, R5 ;  /* 0x00000005007e7308 */ /* 0x000ea40000000800 */
[----:B--2---:R-:W-:Y:S01]  /*10d70*/  F2FP.PACK_AB R11, R126, R124 ;  /* 0x0000007c7e0b723e */ /* 0x004fe200000000ff */
[----:B------:R-:W-:-:S06]  /*10d80*/  FADD.FTZ R5, R144, R3 ;  /* 0x0000000390057221 */ /* 0x000fcc0000010000 */
[----:B------:R-:W-:Y:S08]  /*10d90*/  HMMA.16816.F32 R128, R8, R76, R28 ;  /* 0x0000004c0880723c */ /* 0x000ff0000000181c */
[----:B------:R-:W-:Y:S08]  /*10da0*/  HMMA.16816.F32 R28, R20, R68, RZ ;  /* 0x00000044141c723c */ /* 0x000ff000000018ff */
[C---:B------:R-:W-:Y:S08]  /*10db0*/  HMMA.16816.F32 R120, R8.reuse, R80, R24 ;  /* 0x000000500878723c */ /* 0x040ff00000001818 */
[----:B------:R-:W-:Y:S07]  /*10dc0*/  HMMA.16816.F32 R136, R8, R64, R32 ;  /* 0x000000400888723c */ /* 0x000fee0000001820 */
[--C-:B------:R-:W-:Y:S01]  /*10dd0*/  FFMA.FTZ R65, R51, c[0x0][0x2d0], -R4.reuse ;  /* 0x0000b40033417a23 */ /* 0x100fe20000010804 */
[----:B-1----:R-:W-:Y:S01]  /*10de0*/  HMMA.16816.F32 R188, R12, R40, R28 ;  /* 0x000000280cbc723c */ /* 0x002fe2000000181c */
[----:B------:R-:W1:Y:S01]  /*10df0*/  LDSM.16.MT88.4 R28, [R170+0x1c00] ;  /* 0x001c0000aa1c783b */ /* 0x000e620000004200 */
[----:B------:R-:W-:-:S02]  /*10e00*/  FFMA.FTZ R64, R48, c[0x0][0x2d0], -R4 ;  /* 0x0000b40030407a23 */ /* 0x000fc40000010804 */
[----:B------:R-:W-:-:S04]  /*10e10*/  FADD.FTZ R4, R93, R92 ;  /* 0x0000005c5d047221 */ /* 0x000fc80000010000 */
[----:B------:R-:W-:Y:S01]  /*10e20*/  HMMA.16816.F32 R24, R16, R68, RZ ;  /* 0x000000441018723c */ /* 0x000fe200000018ff */
[----:B------:R-:W-:-:S06]  /*10e30*/  FADD.FTZ R4, R94, R4 ;  /* 0x000000045e047221 */ /* 0x000fcc0000010000 */
[--C-:B------:R-:W-:Y:S01]  /*10e40*/  FFMA.FTZ R68, R87, c[0x0][0x2d0], -R0.reuse ;  /* 0x0000b40057447a23 */ /* 0x100fe20000010800 */
[----:B------:R-:W-:Y:S01]  /*10e50*/  HMMA.16816.F32 R32, R20, R36, RZ ;  /* 0x000000241420723c */ /* 0x000fe200000018ff */
[----:B------:R-:W-:Y:S11]  /*10e60*/  FFMA.FTZ R69, R86, c[0x0][0x2d0], -R0 ;  /* 0x0000b40056457a23 */ /* 0x000ff60000010800 */
[----:B------:R-:W-:Y:S04]  /*10e70*/  @!UPT UIADD3 URZ, URZ, URZ, URZ ;  /* 0x0000003f3f3ff290 */ /* 0x000fe8000fffe03f */
[----:B------:R-:W-:Y:S07]  /*10e80*/  HMMA.16816.F32 R184, R8, R40, R24 ;  /* 0x0000002808b8723c */ /* 0x000fee0000001818 */
[--C-:B------:R-:W-:Y:S01]  /*10e90*/  FFMA.FTZ R41, R73, c[0x0][0x2d0], -R2.reuse ;  /* 0x0000b40049297a23 */ /* 0x100fe20000010802 */
[----:B------:R-:W-:Y:S01]  /*10ea0*/  HMMA.16816.F32 R24, R16, R36, RZ ;  /* 0x000000241018723c */ /* 0x000fe200000018ff */
[----:B------:R-:W-:Y:S01]  /*10eb0*/  FFMA.FTZ R40, R72, c[0x0][0x2d0], -R2 ;  /* 0x0000b40048287a23 */ /* 0x000fe20000010802 */
[----:B------:R-:W-:Y:S01]  /*10ec0*/  MUFU.EX2 R37, R65 ;  /* 0x0000004100257308 */ /* 0x000fe20000000800 */
[----:B------:R-:W-:-:S02]  /*10ed0*/  FFMA.FTZ R72, R85, c[0x0][0x2d0], -R0 ;  /* 0x0000b40055487a23 */ /* 0x000fc40000010800 */
[----:B------:R-:W-:Y:S02]  /*10ee0*/  FFMA.FTZ R73, R84, c[0x0][0x2d0], -R0 ;  /* 0x0000b40054497a23 */ /* 0x000fe40000010800 */
[----:B------:R-:W-:Y:S01]  /*10ef0*/  FADD.FTZ R0, R96, R95 ;  /* 0x0000005f60007221 */ /* 0x000fe20000010000 */
[----:B-1----:R-:W-:Y:S01]  /*10f00*/  HMMA.16816.F32 R176, R12, R28, R32 ;  /* 0x0000001c0cb0723c */ /* 0x002fe20000001820 */
[----:B------:R-:W1:Y:S01]  /*10f10*/  LDSM.16.MT88.4 R32, [R171+0x1800] ;  /* 0x00180000ab20783b */ /* 0x000e620000004200 */
[----:B------:R-:W-:Y:S01]  /*10f20*/  FADD.FTZ R2, R102, R101 ;  /* 0x0000006566027221 */ /* 0x000fe20000010000 */
[----:B------:R-:W2:Y:S01]  /*10f30*/  MUFU.EX2 R36, R64 ;  /* 0x0000004000247308 */ /* 0x000ea20000000800 */
[----:B------:R-:W-:Y:S01]  /*10f40*/  FADD.FTZ R0, R98, R0 ;  /* 0x0000000062007221 */ /* 0x000fe20000010000 */
[----:B------:R-:W-:Y:S01]  /*10f50*/  F2FP.PACK_AB R102, R62, R63 ;  /* 0x0000003f3e66723e */ /* 0x000fe200000000ff */
[----:B------:R-:W-:Y:S01]  /*10f60*/  FADD.FTZ R2, R103, R2 ;  /* 0x0000000267027221 */ /* 0x000fe20000010000 */
[----:B------:R-:W-:Y:S01]  /*10f70*/  F2FP.PACK_AB R103, R56, R57 ;  /* 0x000000393867723e */ /* 0x000fe200000000ff */
[----:B------:R-:W-:Y:S01]  /*10f80*/  FADD.FTZ R0, R100, R0 ;  /* 0x0000000064007221 */ /* 0x000fe20000010000 */
[----:B------:R-:W-:Y:S01]  /*10f90*/  HMMA.16816.F32 R84, R16, R54, RZ ;  /* 0x000000361054723c */ /* 0x000fe200000018ff */
[----:B------:R-:W-:Y:S01]  /*10fa0*/  FADD.FTZ R2, R118, R2 ;  /* 0x0000000276027221 */ /* 0x000fe20000010000 */
[----:B------:R-:W-:Y:S01]  /*10fb0*/  MUFU.EX2 R41, R41 ;  /* 0x0000002900297308 */ /* 0x000fe20000000800 */
[----:B------:R-:W-:Y:S01]  /*10fc0*/  FADD.FTZ R0, R109, R0 ;  /* 0x000000006d007221 */ /* 0x000fe20000010000 */
[----:B------:R-:W-:Y:S01]  /*10fd0*/  F2FP.PACK_AB R96, R52, R53 ;  /* 0x000000353460723e */ /* 0x000fe200000000ff */
[----:B------:R-:W-:-:S02]  /*10fe0*/  FADD.FTZ R2, R119, R2 ;  /* 0x0000000277027221 */ /* 0x000fc40000010000 */
[----:B------:R-:W-:Y:S01]  /*10ff0*/  FADD.FTZ R3, R116, R0 ;  /* 0x0000000074037221 */ /* 0x000fe20000010000 */
[----:B------:R-:W-:Y:S01]  /*11000*/  HMMA.16816.F32 R180, R8, R28, R24 ;  /* 0x0000001c08b4723c */ /* 0x000fe20000001818 */
[----:B------:R-:W3:Y:S01]  /*11010*/  LDSM.16.MT88.4 R24, [R171+0x1c00] ;  /* 0x001c0000ab18783b */ /* 0x000ee20000004200 */
[----:B------:R-:W-:Y:S01]  /*11020*/  FADD.FTZ R0, R147, R5 ;  /* 0x0000000593007221 */ /* 0x000fe20000010000 */
[----:B--2---:R-:W-:Y:S01]  /*11030*/  F2FP.PACK_AB R100, R36, R37 ;  /* 0x000000252464723e */ /* 0x004fe200000000ff */
[----:B------:R-:W-:Y:S01]  /*11040*/  FADD.FTZ R5, R134, R3 ;  /* 0x0000000386057221 */ /* 0x000fe20000010000 */
[----:B------:R-:W-:Y:S01]  /*11050*/  LDSM.16.MT88.4 R116, [R170+0x1400] ;  /* 0x00140000aa74783b */ /* 0x000fe20000004200 */
[----:B------:R-:W-:Y:S01]  /*11060*/  FADD.FTZ R0, R152, R0 ;  /* 0x0000000098007221 */ /* 0x000fe20000010000 */
[----:B------:R-:W2:Y:S01]  /*11070*/  MUFU.EX2 R29, R40 ;  /* 0x00000028001d7308 */ /* 0x000ea20000000800 */
[----:B------:R-:W-:Y:S02]  /*11080*/  FADD.FTZ R28, R97, R4 ;  /* 0x00000004611c7221 */ /* 0x000fe40000010000 */
[----:B------:R-:W-:-:S02]  /*11090*/  FADD.FTZ R0, R37, R0 ;  /* 0x0000000025007221 */ /* 0x000fc40000010000 */
[----:B------:R-:W-:Y:S02]  /*110a0*/  FADD.FTZ R4, R127, R2 ;  /* 0x000000027f047221 */ /* 0x000fe40000010000 */
[----:B------:R-:W-:Y:S02]  /*110b0*/  FADD.FTZ R2, R99, R28 ;  /* 0x0000001c63027221 */ /* 0x000fe40000010000 */
[----:B------:R-:W-:Y:S01]  /*110c0*/  FADD.FTZ R0, R36, R0 ;  /* 0x0000000024007221 */ /* 0x000fe20000010000 */
[----:B------:R-:W-:Y:S01]  /*110d0*/  HMMA.16816.F32 R84, R8, R66, R84 ;  /* 0x000000420854723c */ /* 0x000fe20000001854 */
[----:B------:R-:W-:Y:S01]  /*110e0*/  FADD.FTZ R2, R125, R2 ;  /* 0x000000027d027221 */ /* 0x000fe20000010000 */
[----:B------:R-:W-:Y:S01]  /*110f0*/  MUFU.EX2 R28, R68 ;  /* 0x00000044001c7308 */ /* 0x000fe20000000800 */
[----:B------:R-:W-:Y:S02]  /*11100*/  FADD.FTZ R4, R145, R4 ;  /* 0x0000000491047221 */ /* 0x000fe40000010000 */
[----:B------:R-:W-:Y:S01]  /*11110*/  FADD.FTZ R0, R63, R0 ;  /* 0x000000003f007221 */ /* 0x000fe20000010000 */
[----:B--2---:R-:W-:Y:S01]  /*11120*/  F2FP.PACK_AB R98, R29, R41 ;  /* 0x000000291d62723e */ /* 0x004fe200000000ff */
[----:B------:R-:W-:Y:S01]  /*11130*/  FADD.FTZ R3, R124, R2 ;  /* 0x000000027c037221 */ /* 0x000fe20000010000 */
[----:B-1----:R-:W-:Y:S01]  /*11140*/  HMMA.16816.F32 R48, R20, R32, RZ ;  /* 0x000000201430723c */ /* 0x002fe200000018ff */
[----:B------:R-:W-:-:S02]  /*11150*/  FADD.FTZ R2, R146, R4 ;  /* 0x0000000492027221 */ /* 0x000fc40000010000 */
[----:B------:R-:W-:Y:S01]  /*11160*/  FADD.FTZ R220, R62, R0 ;  /* 0x000000003edc7221 */ /* 0x000fe20000010000 */
[----:B------:R-:W-:Y:S01]  /*11170*/  MUFU.EX2 R4, R73 ;  /* 0x0000004900047308 */ /* 0x000fe20000000800 */
[----:B------:R-:W-:Y:S02]  /*11180*/  FADD.FTZ R5, R135, R5 ;  /* 0x0000000587057221 */ /* 0x000fe40000010000 */
[----:B------:R-:W-:Y:S01]  /*11190*/  FADD.FTZ R3, R126, R3 ;  /* 0x000000037e037221 */ /* 0x000fe20000010000 */
[----:B------:R-:W-:Y:S01]  /*111a0*/  HMMA.16816.F32 R44, R16, R32, RZ ;  /* 0x00000020102c723c */ /* 0x000fe200000018ff */
[----:B------:R-:W1:Y:S01]  /*111b0*/  LDSM.16.MT88.4 R132, [R170+0x800] ;  /* 0x00080000aa84783b */ /* 0x000e620000004200 */
[----:B------:R-:W-:Y:S02]  /*111c0*/  FADD.FTZ R0, R53, R5 ;  /* 0x0000000535007221 */ /* 0x000fe40000010000 */
[----:B------:R-:W2:Y:S01]  /*111d0*/  MUFU.EX2 R33, R61 ;  /* 0x0000003d00217308 */ /* 0x000ea20000000800 */
[----:B------:R-:W4:Y:S01]  /*111e0*/  LDSM.16.MT88.4 R124, [R171+0x800] ;  /* 0x00080000ab7c783b */ /* 0x000f220000004200 */
[----:B------:R-:W-:-:S04]  /*111f0*/  FADD.FTZ R0, R52, R0 ;  /* 0x0000000034007221 */ /* 0x000fc80000010000 */
[----:B------:R-:W-:Y:S02]  /*11200*/  FADD.FTZ R0, R41, R0 ;  /* 0x0000000029007221 */ /* 0x000fe40000010000 */
[----:B------:R-:W5:Y:S02]  /*11210*/  MUFU.EX2 R32, R60 ;  /* 0x0000003c00207308 */ /* 0x000f640000000800 */
[----:B------:R-:W-:Y:S02]  /*11220*/  FADD.FTZ R232, R29, R0 ;  /* 0x000000001de87221 */ /* 0x000fe40000010000 */
[----:B---3--:R-:W-:Y:S01]  /*11230*/  HMMA.16816.F32 R92, R12, R24, R48 ;  /* 0x000000180c5c723c */ /* 0x008fe20000001830 */
[----:B--2---:R-:W-:-:S07]  /*11240*/  FADD.FTZ R2, R33, R2 ;  /* 0x0000000221027221 */ /* 0x004fce0000010000 */
[----:B------:R-:W-:Y:S01]  /*11250*/  HMMA.16816.F32 R172, R8, R24, R44 ;  /* 0x0000001808ac723c */ /* 0x000fe2000000182c */
[----:B------:R-:W2:Y:S01]  /*11260*/  MUFU.EX2 R24, R72 ;  /* 0x0000004800187308 */ /* 0x000ea20000000800 */
[C---:B-----5:R-:W-:Y:S01]  /*11270*/  F2FP.PACK_AB R101, R32.reuse, R33 ;  /* 0x000000212065723e */ /* 0x060fe200000000ff */
[----:B------:R-:W-:-:S05]  /*11280*/  FADD.FTZ R2, R32, R2 ;  /* 0x0000000220027221 */ /* 0x000fca0000010000 */
[----:B------:R-:W-:Y:S01]  /*11290*/  HMMA.16816.F32 R60, R16, R90, RZ ;  /* 0x0000005a103c723c */ /* 0x000fe200000018ff */
[----:B------:R-:W3:Y:S01]  /*112a0*/  MUFU.EX2 R25, R69 ;  /* 0x0000004500197308 */ /* 0x000ee20000000800 */
[----:B------:R-:W-:-:S04]  /*112b0*/  FADD.FTZ R2, R57, R2 ;  /* 0x0000000239027221 */ /* 0x000fc80000010000 */
[----:B------:R-:W-:Y:S02]  /*112c0*/  FADD.FTZ R231, R56, R2 ;  /* 0x0000000238e77221 */ /* 0x000fe40000010000 */
[----:B------:R-:W-:Y:S01]  /*112d0*/  HMMA.16816.F32 R48, R16, R70, RZ ;  /* 0x000000461030723c */ /* 0x000fe200000018ff */
[----:B--2---:R-:W-:Y:S01]  /*112e0*/  F2FP.PACK_AB R99, R4, R24 ;  /* 0x000000180463723e */ /* 0x004fe200000000ff */
[----:B------:R-:W-:-:S06]  /*112f0*/  FADD.FTZ R2, R28, R3 ;  /* 0x000000031c027221 */ /* 0x000fcc0000010000 */
[----:B------:R-:W-:Y:S01]  /*11300*/  HMMA.16816.F32 R72, R16, R58, RZ ;  /* 0x0000003a1048723c */ /* 0x000fe200000018ff */
[C---:B---3--:R-:W-:Y:S01]  /*11310*/  F2FP.PACK_AB R97, R25.reuse, R28 ;  /* 0x0000001c1961723e */ /* 0x048fe200000000ff */
[----:B------:R-:W-:-:S04]  /*11320*/  FADD.FTZ R2, R25, R2 ;  /* 0x0000000219027221 */ /* 0x000fc80000010000 */
[----:B------:R-:W-:Y:S02]  /*11330*/  FADD.FTZ R0, R24, R2 ;  /* 0x0000000218007221 */ /* 0x000fe40000010000 */
[----:B------:R-:W-:Y:S02]  /*11340*/  HMMA.16816.F32 R44, R16, R38, RZ ;  /* 0x00000026102c723c */ /* 0x000fe400000018ff */
[----:B------:R-:W-:-:S06]  /*11350*/  FADD.FTZ R233, R4, R0 ;  /* 0x0000000004e97221 */ /* 0x000fcc0000010000 */
[----:B------:R-:W-:Y:S08]  /*11360*/  HMMA.16816.F32 R16, R16, R34, RZ ;  /* 0x000000221010723c */ /* 0x000ff000000018ff */
[C---:B------:R-:W-:Y:S08]  /*11370*/  HMMA.16816.F32 R72, R8.reuse, R78, R72 ;  /* 0x0000004e0848723c */ /* 0x040ff00000001848 */
[C---:B------:R-:W-:Y:S08]  /*11380*/  HMMA.16816.F32 R60, R8.reuse, R82, R60 ;  /* 0x00000052083c723c */ /* 0x040ff0000000183c */
[C---:B------:R-:W-:Y:S08]  /*11390*/  HMMA.16816.F32 R48, R8.reuse, R42, R48 ;  /* 0x0000002a0830723c */ /* 0x040ff00000001830 */
[C---:B------:R-:W-:Y:S08]  /*113a0*/  HMMA.16816.F32 R44, R8.reuse, R30, R44 ;  /* 0x0000001e082c723c */ /* 0x040ff0000000182c */
[----:B------:R-:W-:Y:S08]  /*113b0*/  HMMA.16816.F32 R16, R8, R26, R16 ;  /* 0x0000001a0810723c */ /* 0x000ff00000001810 */
[C---:B------:R-:W-:Y:S08]  /*113c0*/  HMMA.16816.F32 R8, R20.reuse, R54, RZ ;  /* 0x000000361408723c */ /* 0x040ff000000018ff */
[----:B------:R-:W-:Y:S08]  /*113d0*/  HMMA.16816.F32 R36, R20, R38, RZ ;  /* 0x000000261424723c */ /* 0x000ff000000018ff */
[----:B-1----:R-:W-:Y:S08]  /*113e0*/  HMMA.16816.F32 R140, R100, R132, R140 ;  /* 0x00000084648c723c */ /* 0x002ff0000000188c */
[----:B------:R-:W-:Y:S01]  /*113f0*/  HMMA.16816.F32 R144, R12, R66, R8 ;  /* 0x000000420c90723c */ /* 0x000fe20000001808 */
[----:B------:R-:W1:Y:S07]  /*11400*/  LDSM.16.MT88.4 R64, [R171+0x1400] ;  /* 0x00140000ab40783b */ /* 0x000e6e0000004200 */
[----:B------:R-:W-:Y:S08]  /*11410*/  HMMA.16816.F32 R8, R20, R58, RZ ;  /* 0x0000003a1408723c */ /* 0x000ff000000018ff */
[----:B------:R-:W-:Y:S08]  /*11420*/  HMMA.16816.F32 R36, R12, R30, R36 ;  /* 0x0000001e0c24723c */ /* 0x000ff00000001824 */
[----:B------:R-:W-:Y:S08]  /*11430*/  HMMA.16816.F32 R136, R96, R132, R136 ;  /* 0x000000846088723c */ /* 0x000ff00000001888 */
[----:B------:R-:W-:Y:S08]  /*11440*/  HMMA.16816.F32 R152, R12, R78, R8 ;  /* 0x0000004e0c98723c */ /* 0x000ff00000001808 */
[----:B------:R-:W-:Y:S08]  /*11450*/  HMMA.16816.F32 R8, R20, R90, RZ ;  /* 0x0000005a1408723c */ /* 0x000ff000000018ff */
[C---:B------:R-:W-:Y:S08]  /*11460*/  HMMA.16816.F32 R144, R100.reuse, R134, R144 ;  /* 0x000000866490723c */ /* 0x040ff00000001890 */
[----:B----4-:R-:W-:Y:S08]  /*11470*/  HMMA.16816.F32 R148, R100, R124, R148 ;  /* 0x0000007c6494723c */ /* 0x010ff00000001894 */
[----:B------:R-:W-:Y:S01]  /*11480*/  HMMA.16816.F32 R160, R12, R82, R8 ;  /* 0x000000520ca0723c */ /* 0x000fe20000001808 */
[----:B------:R-:W2:Y:S07]  /*11490*/  LDSM.16.MT88.4 R80, [R170+0x2000] ;  /* 0x00200000aa50783b */ /* 0x000eae0000004200 */
[C---:B------:R-:W-:Y:S08]  /*114a0*/  HMMA.16816.F32 R8, R20.reuse, R70, RZ ;  /* 0x000000461408723c */ /* 0x040ff000000018ff */
[----:B------:R-:W-:Y:S08]  /*114b0*/  HMMA.16816.F32 R20, R20, R34, RZ ;  /* 0x000000221414723c */ /* 0x000ff000000018ff */
[----:B------:R-:W-:Y:S08]  /*114c0*/  HMMA.16816.F32 R128, R96, R124, R128 ;  /* 0x0000007c6080723c */ /* 0x000ff00000001880 */
[C---:B------:R-:W-:Y:S08]  /*114d0*/  HMMA.16816.F32 R8, R12.reuse, R42, R8 ;  /* 0x0000002a0c08723c */ /* 0x040ff00000001808 */
[----:B------:R-:W-:Y:S08]  /*114e0*/  HMMA.16816.F32 R20, R12, R26, R20 ;  /* 0x0000001a0c14723c */ /* 0x000ff00000001814 */
[C---:B------:R-:W-:Y:S08]  /*114f0*/  HMMA.16816.F32 R152, R100.reuse, R126, R152 ;  /* 0x0000007e6498723c */ /* 0x040ff00000001898 */
[C---:B-1----:R-:W-:Y:S01]  /*11500*/  HMMA.16816.F32 R68, R100.reuse, R66, R8 ;  /* 0x000000426444723c */ /* 0x042fe20000001808 */
[----:B------:R-:W1:Y:S07]  /*11510*/  LDSM.16.MT88.4 R8, [R171+0x2000] ;  /* 0x00200000ab08783b */ /* 0x000e6e0000004200 */
[-C--:B------:R-:W-:Y:S08]  /*11520*/  HMMA.16816.F32 R156, R100, R116.reuse, R156 ;  /* 0x00000074649c723c */ /* 0x080ff0000000189c */
[----:B------:R-:W-:Y:S08]  /*11530*/  HMMA.16816.F32 R120, R96, R116, R120 ;  /* 0x000000746078723c */ /* 0x000ff00000001878 */
[----:B------:R-:W-:Y:S08]  /*11540*/  HMMA.16816.F32 R160, R100, R118, R160 ;  /* 0x0000007664a0723c */ /* 0x000ff000000018a0 */
[C---:B------:R-:W-:Y:S08]  /*11550*/  HMMA.16816.F32 R132, R96.reuse, R134, R84 ;  /* 0x000000866084723c */ /* 0x040ff00000001854 */
[C---:B------:R-:W-:Y:S08]  /*11560*/  HMMA.16816.F32 R124, R96.reuse, R126, R72 ;  /* 0x0000007e607c723c */ /* 0x040ff00000001848 */
[----:B------:R-:W-:Y:S08]  /*11570*/  HMMA.16816.F32 R116, R96, R118, R60 ;  /* 0x000000766074723c */ /* 0x000ff0000000183c */
[-C--:B------:R-:W-:Y:S08]  /*11580*/  HMMA.16816.F32 R56, R100, R64.reuse, R188 ;  /* 0x000000406438723c */ /* 0x080ff000000018bc */
[----:B------:R-:W-:Y:S08]  /*11590*/  HMMA.16816.F32 R60, R96, R64, R184 ;  /* 0x00000040603c723c */ /* 0x000ff000000018b8 */
[C---:B--2---:R-:W-:Y:S08]  /*115a0*/  HMMA.16816.F32 R72, R100.reuse, R80, R176 ;  /* 0x000000506448723c */ /* 0x044ff000000018b0 */
[C---:B-1----:R-:W-:Y:S08]  /*115b0*/  HMMA.16816.F32 R88, R100.reuse, R8, R92 ;  /* 0x000000086458723c */ /* 0x042ff0000000185c */
[----:B------:R-:W-:Y:S08]  /*115c0*/  HMMA.16816.F32 R84, R100, R82, R36 ;  /* 0x000000526454723c */ /* 0x000ff00000001824 */
[C---:B------:R-:W-:Y:S08]  /*115d0*/  HMMA.16816.F32 R76, R96.reuse, R80, R180 ;  /* 0x00000050604c723c */ /* 0x040ff000000018b4 */
[C---:B------:R-:W-:Y:S08]  /*115e0*/  HMMA.16816.F32 R64, R96.reuse, R66, R48 ;  /* 0x000000426040723c */ /* 0x040ff00000001830 */
[C---:B------:R-:W-:Y:S08]  /*115f0*/  HMMA.16816.F32 R80, R96.reuse, R82, R44 ;  /* 0x000000526050723c */ /* 0x040ff0000000182c */
[----:B------:R-:W-:Y:S08]  /*11600*/  HMMA.16816.F32 R92, R96, R8, R172 ;  /* 0x00000008605c723c */ /* 0x000ff000000018ac */
[-C--:B------:R-:W-:Y:S08]  /*11610*/  HMMA.16816.F32 R100, R100, R10.reuse, R20 ;  /* 0x0000000a6464723c */ /* 0x080ff00000001814 */
[----:B------:R-:W-:Y:S01]  /*11620*/  HMMA.16816.F32 R96, R96, R10, R16 ;  /* 0x0000000a6060723c */ /* 0x000fe20000001810 */
[----:B------:R-:W-:Y:S07]  /*11630*/  @!UPT UIADD3 URZ, URZ, URZ, URZ ;  /* 0x0000003f3f3ff290 */ /* 0x000fee000fffe03f */
[----:B------:R-:W-:Y:S11]  /*11640*/  @!P0 BRA `(.L_x_307) ;  /* 0x000030e000008947 */ /* 0x000ff60003800000 */
.L_x_319:
[----:B------:R-:W2:Y:S01]  /*11650*/  LDL.64 R8, [R1+0x18] ;  /* 0x0000180001087983 */ /* 0x000ea20000100a00 */
[----:B------:R-:W-:Y:S04]  /*11660*/  DEPBAR.LE SB0, 0x0 ;  /* 0x000080000000791a */ /* 0x000fe80000000000 */
[----:B------:R-:W3:Y:S01]  /*11670*/  LDL R5, [R1+0x20] ;  /* 0x0000200001057983 */ /* 0x000ee20000100800 */
[----:B------:R-:W-:Y:S01]  /*11680*/  WARPSYNC 0xffffffff ;  /* 0xffffffff00007948 */ /* 0x000fe20003800000 */
[----:B------:R-:W-:Y:S01]  /*11690*/  SHF.R.S32.HI R0, RZ, 0x1f, R227 ;  /* 0x0000001fff007819 */ /* 0x000fe200000114e3 */
[C---:B------:R-:W-:Y:S01]  /*116a0*/  IMAD.WIDE.U32 R2, R227.reuse, c[0x0][0x208], RZ ;  /* 0x00008200e3027a25 */ /* 0x040fe200078e00ff */
[----:B------:R-:W-:Y:S01]  /*116b0*/  BAR.SYNC.DEFER_BLOCKING 0x0 ;  /* 0x0000000000007b1d */ /* 0x000fe20000010000 */
[----:B------:R-:W-:Y:S02]  /*116c0*/  SHF.R.S32.HI R4, RZ, 0x1f, R218 ;  /* 0x0000001fff047819 */ /* 0x000fe400000114da */
[----:B------:R-:W-:Y:S01]  /*116d0*/  IMAD R0, R0, c[0x0][0x208], RZ ;  /* 0x0000820000007a24 */ /* 0x000fe200078e02ff */
[----:B------:R-:W-:Y:S01]  /*116e0*/  ISETP.GE.AND P2, PT, R230, c[0x0][0x1d4], PT ;  /* 0x00007500e6007a0c */ /* 0x000fe20003f46270 */
[----:B------:R-:W-:Y:S01]  /*116f0*/  IMAD.MOV.U32 R109, RZ, RZ, R108 ;  /* 0x000000ffff6d7224 */ /* 0x000fe200078e006c */
[----:B------:R-:W-:Y:S01]  /*11700*/  MOV R110, R107 ;  /* 0x0000006b006e7202 */ /* 0x000fe20000000f00 */
[----:B------:R-:W-:Y:S01]  /*11710*/  IMAD R0, R227, c[0x0][0x20c], R0 ;  /* 0x00008300e3007a24 */ /* 0x000fe200078e0200 */
[----:B------:R-:W-:Y:S01]  /*11720*/  MOV R111, R106 ;  /* 0x0000006a006f7202 */ /* 0x000fe20000000f00 */
[----:B------:R-:W-:Y:S02]  /*11730*/  IMAD R4, R4, c[0x0][0x218], RZ ;  /* 0x0000860004047a24 */ /* 0x000fe400078e02ff */
[----:B------:R-:W-:Y:S02]  /*11740*/  IMAD.IADD R3, R3, 0x1, R0 ;  /* 0x0000000103037824 */ /* 0x000fe400078e0200 */
[C---:B------:R-:W-:Y:S02]  /*11750*/  IMAD R4, R218.reuse, c[0x0][0x21c], R4 ;  /* 0x00008700da047a24 */ /* 0x040fe400078e0204 */
[----:B------:R-:W-:Y:S01]  /*11760*/  IMAD.WIDE.U32 R2, R218, c[0x0][0x218], R2 ;  /* 0x00008600da027a25 */ /* 0x000fe200078e0002 */
[----:B------:R1:W4:Y:S04]  /*11770*/  LDSM.16.M88.4 R52, [R196] ;  /* 0x00000000c434783b */ /* 0x0003280000000200 */
[----:B------:R1:W1:Y:S04]  /*11780*/  LDSM.16.M88.4 R48, [R196+0x1000] ;  /* 0x00100000c430783b */ /* 0x0002680000000200 */
[----:B------:R1:W1:Y:S04]  /*11790*/  LDSM.16.M88.4 R20, [R169] ;  /* 0x00000000a914783b */ /* 0x0002680000000200 */
[----:B------:R1:W1:Y:S04]  /*117a0*/  LDSM.16.M88.4 R36, [R169+0x400] ;  /* 0x00040000a924783b */ /* 0x0002680000000200 */
[----:B------:R1:W1:Y:S04]  /*117b0*/  LDSM.16.M88.4 R172, [R169+0x800] ;  /* 0x00080000a9ac783b */ /* 0x0002680000000200 */
[----:B------:R1:W1:Y:S04]  /*117c0*/  LDSM.16.M88.4 R176, [R197] ;  /* 0x00000000c5b0783b */ /* 0x0002680000000200 */
[----:B------:R1:W1:Y:S04]  /*117d0*/  LDSM.16.M88.4 R184, [R197+0x1000] ;  /* 0x00100000c5b8783b */ /* 0x0002680000000200 */
[----:B------:R1:W1:Y:S04]  /*117e0*/  LDSM.16.M88.4 R180, [R198] ;  /* 0x00000000c6b4783b */ /* 0x0002680000000200 */
[----:B------:R1:W1:Y:S04]  /*117f0*/  LDSM.16.M88.4 R188, [R206] ;  /* 0x00000000cebc783b */ /* 0x0002680000000200 */
[----:B------:R1:W1:Y:S01]  /*11800*/  LDSM.16.M88.4 R192, [R205] ;  /* 0x00000000cdc0783b */ /* 0x0002620000000200 */
[----:B--2---:R-:W-:Y:S04]  /*11810*/  IADD3 R0, P0, R8, R2, RZ ;  /* 0x0000000208007210 */ /* 0x004fe80007f1e0ff */
[----:B---3--:R-:W-:Y:S02]  /*11820*/  IADD3.X R2, R5, R3, R4, P0, !PT ;  /* 0x0000000305027210 */ /* 0x008fe400007fe404 */
[C---:B------:R-:W-:Y:S04]  /*11830*/  LEA R9, P0, R0.reuse, c[0x0][0x1f8], 0x1 ;  /* 0x00007e0000097a11 */ /* 0x040fe800078008ff */
[----:B------:R-:W-:Y:S01]  /*11840*/  LEA.HI.X R8, R0, c[0x0][0x1fc], R2, 0x1, P0 ;  /* 0x00007f0000087a11 */ /* 0x000fe200000f0c02 */
[----:B------:R-:W-:-:S06]  /*11850*/  BRA.DIV ~URZ, `(.L_x_308) ;  /* 0x00008a527f007947 */ /* 0x000fcc000b800000 */
[----:B-1--4-:R1:W2:Y:S02]  /*11860*/  SHFL.IDX PT, R0, R8, RZ, 0x1c1f ;  /* 0x001c1fff08007589 */ /* 0x0122a400000e0000 */
.L_x_402:
[----:B------:R-:W3:Y:S01]  /*11870*/  SHFL.IDX PT, R2, R9, RZ, 0x1c1f ;  /* 0x001c1fff09027589 */ /* 0x000ee200000e0000 */
[----:B------:R-:W-:Y:S03]  /*11880*/  BSSY B0, `(.L_x_309) ;  /* 0x000001e000007945 */ /* 0x000fe60003800000 */
[----:B------:R-:W4:Y:S01]  /*11890*/  S2R R10, SR_TID.X ;  /* 0x00000000000a7919 */ /* 0x000f220000002100 */
[C---:B---3--:R-:W-:Y:S04]  /*118a0*/  LEA R4, P0, R228.reuse, R2, 0x1 ;  /* 0x00000002e4047211 */ /* 0x048fe800078008ff */
[----:B--2---:R-:W-:Y:S05]  /*118b0*/  LEA.HI.X R5, R228, R0, R229, 0x1, P0 ;  /* 0x00000000e4057211 */ /* 0x004fea00000f0ce5 */
[----:B------:R-:W-:Y:S01]  /*118c0*/  @!PT LDS RZ, [RZ] ;  /* 0x00000000fffff984 */ /* 0x000fe20000000800 */
[----:B------:R-:W-:Y:S01]  /*118d0*/  @!PT LDS RZ, [RZ] ;  /* 0x00000000fffff984 */ /* 0x000fe20000000800 */
[----:B------:R2:W-:Y:S02]  /*118e0*/  LDGSTS.E.BYPASS.LTC128B.128 [R207+0x1880], [R4.64], !P5 ;  /* 0x0188000004cf7fae */ /* 0x0005e4000e901d48 */
[C---:B--2---:R-:W-:Y:S04]  /*118f0*/  LEA R4, P0, R238.reuse, R2, 0x1 ;  /* 0x00000002ee047211 */ /* 0x044fe800078008ff */
[----:B------:R-:W-:Y:S02]  /*11900*/  LEA.HI.X R5, R238, R0, R250, 0x1, P0 ;  /* 0x00000000ee057211 */ /* 0x000fe400000f0cfa */
[C---:B------:R-:W-:Y:S03]  /*11910*/  LEA R2, P0, R230.reuse, R2, 0x1 ;  /* 0x00000002e6027211 */ /* 0x040fe600078008ff */
[----:B------:R2:W-:Y:S01]  /*11920*/  LDGSTS.E.BYPASS.LTC128B.128 [R207+0x2480], [R4.64], !P4 ;  /* 0x0248000004cf7fae */ /* 0x0005e2000e101d48 */
[----:B------:R-:W-:Y:S02]  /*11930*/  LEA.HI.X R3, R230, R0, R249, 0x1, P0 ;  /* 0x00000000e6037211 */ /* 0x000fe400000f0cf9 */
[----:B----4-:R-:W-:Y:S03]  /*11940*/  ISETP.GT.AND P0, PT, R10, 0x3f, PT ;  /* 0x0000003f0a00780c */ /* 0x010fe60003f04270 */
[----:B------:R2:W-:Y:S10]  /*11950*/  LDGSTS.E.BYPASS.LTC128B.128 [R207+0x3080], [R2.64], !P2 ;  /* 0x0308000002cf7fae */ /* 0x0005f4000d101d48 */
[----:B------:R-:W-:-:S05]  /*11960*/  @P0 BRA `(.L_x_310) ;  /* 0x000000f000000947 */ /* 0x000fca0003800000 */
[----:B------:R-:W-:-:S05]  /*11970*/  BRA.DIV ~URZ, `(.L_x_311) ;  /* 0x000089927f007947 */ /* 0x000fca000b800000 */
[----:B--2---:R2:W3:Y:S04]  /*11980*/  SHFL.IDX PT, R4, R8, 0x1, 0x1c1f ;  /* 0x003c1f0008047f89 */ /* 0x0044e800000e0000 */
[----:B------:R2:W4:Y:S02]  /*11990*/  SHFL.IDX PT, R0, R9, 0x1, 0x1c1f ;  /* 0x003c1f0009007f89 */ /* 0x00052400000e0000 */
.L_x_403:
[C---:B----4-:R-:W-:Y:S04]  /*119a0*/  LEA R2, P0, R228.reuse, R0, 0x1 ;  /* 0x00000000e4027211 */ /* 0x050fe800078008ff */
[----:B---3--:R-:W-:Y:S02]  /*119b0*/  LEA.HI.X R3, R228, R4, R229, 0x1, P0 ;  /* 0x00000004e4037211 */ /* 0x008fe400000f0ce5 */
[C---:B-12---:R-:W-:Y:S03]  /*119c0*/  LEA R8, P0, R238.reuse, R0, 0x1 ;  /* 0x00000000ee087211 */ /* 0x046fe600078008ff */
[----:B------:R-:W-:Y:S01]  /*119d0*/  @!PT LDS RZ, [RZ] ;  /* 0x00000000fffff984 */ /* 0x000fe20000000800 */
[----:B------:R-:W-:Y:S01]  /*119e0*/  @!PT LDS RZ, [RZ] ;  /* 0x00000000fffff984 */ /* 0x000fe20000000800 */
[----:B------:R-:W-:Y:S01]  /*119f0*/  @!PT LDS RZ, [RZ] ;  /* 0x00000000fffff984 */ /* 0x000fe20000000800 */
[----:B------:R1:W-:Y:S01]  /*11a00*/  LDGSTS.E.BYPASS.LTC128B.128 [R207+0x2080], [R2.64], !P5 ;  /* 0x0208000002cf7fae */ /* 0x0003e2000e901d48 */
[----:B------:R-:W-:Y:S05]  /*11a10*/  LEA.HI.X R9, R238, R4, R250, 0x1, P0 ;  /* 0x00000004ee097211 */ /* 0x000fea00000f0cfa */
[----:B------:R2:W-:Y:S01]  /*11a20*/  LDGSTS.E.BYPASS.LTC128B.128 [R207+0x2c80], [R8.64], !P4 ;  /* 0x02c8000008cf7fae */ /* 0x0005e2000e101d48 */
[C---:B-1----:R-:W-:Y:S04]  /*11a30*/  LEA R2, P0, R230.reuse, R0, 0x1 ;  /* 0x00000000e6027211 */ /* 0x042fe800078008ff */
[----:B------:R-:W-:Y:S05]  /*11a40*/  LEA.HI.X R3, R230, R4, R249, 0x1, P0 ;  /* 0x00000004e6037211 */ /* 0x000fea00000f0cf9 */
[----:B------:R2:W-:Y:S04]  /*11a50*/  LDGSTS.E.BYPASS.LTC128B.128 [R207+0x3880], [R2.64], !P2 ;  /* 0x0388000002cf7fae */ /* 0x0005e8000d101d48 */
.L_x_310:
[----:B------:R-:W-:Y:S05]  /*11a60*/  BSYNC B0 ;  /* 0x0000000000007941 */ /* 0x000fea0003800000 */
.L_x_309:
[----:B------:R-:W0:Y:S01]  /*11a70*/  LDGDEPBAR ;  /* 0x00000000000079af */ /* 0x000e220000000000 */
[----:B------:R-:W-:Y:S01]  /*11a80*/  WARPSYNC 0xffffffff ;  /* 0xffffffff00007948 */ /* 0x000fe20003800000 */
[-C--:B-12---:R-:W-:Y:S01]  /*11a90*/  HMMA.16816.F32 R8, R52, R20.reuse, RZ ;  /* 0x000000143408723c */ /* 0x086fe200000018ff */
[----:B------:R-:W-:Y:S02]  /*11aa0*/  BSSY B0, `(.L_x_312) ;  /* 0x000010c000007945 */ /* 0x000fe40003800000 */
[----:B------:R-:W-:Y:S05]  /*11ab0*/  ISETP.GT.AND P0, PT, R219, R251, PT ;  /* 0x000000fbdb00720c */ /* 0x000fea0003f04270 */
        /* <DEDUP_REMOVED lines=89> */
[----:B------:R1:W1:Y:S02]  /*12050*/  MUFU.TANH R193, R0 ;  /* 0x0000000000c17308 */ /* 0x0002640000002400 */
[----:B------:R-:W-:Y:S08]  /*12060*/  FMUL.FTZ R4, R21, c[0x0][0x320] ;  /* 0x0000c80015047a20 */ /* 0x000ff00000410000 */
[----:B------:R5:W2:Y:S01]  /*12070*/  MUFU.TANH R216, R2 ;  /* 0x0000000200d87308 */ /* 0x000aa20000002400 */
[----:B---3--:R-:W-:Y:S09]  /*12080*/  FMUL.FTZ R3, R22, c[0x0][0x320] ;  /* 0x0000c80016037a20 */ /* 0x008ff20000410000 */
[----:B------:R-:W3:Y:S01]  /*12090*/  MUFU.TANH R188, R3 ;  /* 0x0000000300bc7308 */ /* 0x000ee20000002400 */
[----:B-1----:R-:W-:Y:S09]  /*120a0*/  FMUL.FTZ R0, R10, c[0x0][0x320] ;  /* 0x0000c8000a007a20 */ /* 0x002ff20000410000 */
[----:B------:R1:W1:Y:S01]  /*120b0*/  MUFU.TANH R210, R0 ;  /* 0x0000000000d27308 */ /* 0x0002620000002400 */
[----:B-----5:R-:W-:Y:S09]  /*120c0*/  FMUL.FTZ R2, R23, c[0x0][0x320] ;  /* 0x0000c80017027a20 */ /* 0x020ff20000410000 */
[----:B------:R-:W2:Y:S10]  /*120d0*/  MUFU.TANH R189, R2 ;  /* 0x0000000200bd7308 */ /* 0x000eb40000002400 */
[----:B------:R-:W2:Y:S01]  /*120e0*/  MUFU.TANH R181, R4 ;  /* 0x0000000400b57308 */ /* 0x000ea20000002400 */
[----:B-1----:R-:W-:Y:S02]  /*120f0*/  FMUL.FTZ R0, R11, c[0x0][0x320] ;  /* 0x0000c8000b007a20 */ /* 0x002fe40000410000 */
[----:B------:R-:W1:Y:S07]  /*12100*/  LDSM.16.M88.4 R8, [R200] ;  /* 0x00000000c808783b */ /* 0x000e6e0000000200 */
[----:B------:R5:W1:Y:S02]  /*12110*/  MUFU.TANH R209, R0 ;  /* 0x0000000000d17308 */ /* 0x000a640000002400 */
[----:B-----5:R-:W-:Y:S08]  /*12120*/  FMUL.FTZ R0, R12, c[0x0][0x320] ;  /* 0x0000c8000c007a20 */ /* 0x020ff00000410000 */
[----:B------:R5:W2:Y:S01]  /*12130*/  MUFU.TANH R215, R0 ;  /* 0x0000000000d77308 */ /* 0x000aa20000002400 */
[-C--:B-1----:R-:W-:Y:S08]  /*12140*/  HMMA.16816.F32 R24, R176, R8.reuse, R24 ;  /* 0x00000008b018723c */ /* 0x082ff00000001818 */
[C---:B------:R-:W-:Y:S04]  /*12150*/  HMMA.16816.F32 R28, R184.reuse, R8, R28 ;  /* 0x00000008b81c723c */ /* 0x040fe8000000181c */
[----:B-----5:R-:W-:Y:S04]  /*12160*/  FMUL.FTZ R0, R13, c[0x0][0x320] ;  /* 0x0000c8000d007a20 */ /* 0x020fe80000410000 */
[-C--:B------:R-:W-:Y:S01]  /*12170*/  HMMA.16816.F32 R32, R184, R10.reuse, R32 ;  /* 0x0000000ab820723c */ /* 0x080fe20000001820 */
[----:B------:R-:W1:Y:S01]  /*12180*/  LDSM.16.M88.4 R12, [R199] ;  /* 0x00000000c70c783b */ /* 0x000e620000000200 */
[----:B------:R-:W-:Y:S04]  /*12190*/  DEPBAR.LE SB0, 0x0 ;  /* 0x000080000000791a */ /* 0x000fe80000000000 */
[----:B------:R5:W1:Y:S02]  /*121a0*/  MUFU.TANH R214, R0 ;  /* 0x0000000000d67308 */ /* 0x000a640000002400 */
[C---:B------:R-:W-:Y:S01]  /*121b0*/  HMMA.16816.F32 R36, R176.reuse, R10, R36 ;  /* 0x0000000ab024723c */ /* 0x040fe20000001824 */
[----:B------:R-:W-:Y:S07]  /*121c0*/  BAR.SYNC.DEFER_BLOCKING 0x0 ;  /* 0x0000000000007b1d */ /* 0x000fee0000010000 */
[----:B------:R-:W-:Y:S04]  /*121d0*/  FMUL.FTZ R3, R30, c[0x0][0x320] ;  /* 0x0000c8001e037a20 */ /* 0x000fe80000410000 */
[----:B------:R-:W-:Y:S01]  /*121e0*/  FMUL.FTZ R2, R31, c[0x0][0x320] ;  /* 0x0000c8001f027a20 */ /* 0x000fe20000410000 */
[----:B------:R2:W2:Y:S10]  /*121f0*/  MUFU.TANH R192, R3 ;  /* 0x0000000300c07308 */ /* 0x0004b40000002400 */
[----:B------:R3:W3:Y:S01]  /*12200*/  MUFU.TANH R190, R2 ;  /* 0x0000000200be7308 */ /* 0x0006e20000002400 */
[----:B-----5:R-:W-:Y:S02]  /*12210*/  FMUL.FTZ R0, R16, c[0x0][0x320] ;  /* 0x0000c80010007a20 */ /* 0x020fe40000410000 */
[----:B------:R-:W-:Y:S07]  /*12220*/  FMUL.FTZ R4, R37, c[0x0][0x320] ;  /* 0x0000c80025047a20 */ /* 0x000fee0000410000 */
[----:B------:R5:W4:Y:S01]  /*12230*/  MUFU.TANH R195, R0 ;  /* 0x0000000000c37308 */ /* 0x000b220000002400 */
[-C--:B-1----:R-:W-:Y:S03]  /*12240*/  HMMA.16816.F32 R40, R176, R12.reuse, R40 ;  /* 0x0000000cb028723c */ /* 0x082fe60000001828 */
[----:B--2---:R-:W-:Y:S06]  /*12250*/  FMUL.FTZ R3, R38, c[0x0][0x320] ;  /* 0x0000c80026037a20 */ /* 0x004fec0000410000 */
[----:B------:R1:W2:Y:S01]  /*12260*/  MUFU.TANH R31, R3 ;  /* 0x00000003001f7308 */ /* 0x0002a20000002400 */
[C---:B------:R-:W-:Y:S04]  /*12270*/  HMMA.16816.F32 R44, R184.reuse, R12, R44 ;  /* 0x0000000cb82c723c */ /* 0x040fe8000000182c */
[----:B---3--:R-:W-:Y:S04]  /*12280*/  FMUL.FTZ R2, R39, c[0x0][0x320] ;  /* 0x0000c80027027a20 */ /* 0x008fe80000410000 */
[-C--:B------:R-:W-:Y:S01]  /*12290*/  HMMA.16816.F32 R48, R184, R14.reuse, R48 ;  /* 0x0000000eb830723c */ /* 0x080fe20000001830 */
[----:B------:R3:W1:Y:S03]  /*122a0*/  MUFU.TANH R30, R2 ;  /* 0x00000002001e7308 */ /* 0x0006660000002400 */
[----:B-----5:R-:W-:Y:S04]  /*122b0*/  FMUL.FTZ R0, R17, c[0x0][0x320] ;  /* 0x0000c80011007a20 */ /* 0x020fe80000410000 */
[----:B------:R-:W-:Y:S03]  /*122c0*/  HMMA.16816.F32 R52, R176, R14, R52 ;  /* 0x0000000eb034723c */ /* 0x000fe60000001834 */
[----:B------:R5:W2:Y:S11]  /*122d0*/  MUFU.TANH R208, R0 ;  /* 0x0000000000d07308 */ /* 0x000ab60000002400 */
[----:B------:R-:W-:Y:S10]  /*122e0*/  @!UPT UIADD3 URZ, URZ, URZ, URZ ;  /* 0x0000003f3f3ff290 */ /* 0x000ff4000fffe03f */
[----:B-1----:R-:W-:Y:S02]  /*122f0*/  FMUL.FTZ R3, R52, c[0x0][0x320] ;  /* 0x0000c80034037a20 */ /* 0x002fe40000410000 */
[----:B---3--:R-:W-:Y:S02]  /*12300*/  FMUL.FTZ R2, R53, c[0x0][0x320] ;  /* 0x0000c80035027a20 */ /* 0x008fe40000410000 */
[----:B------:R-:W1:Y:S01]  /*12310*/  MUFU.TANH R13, R3 ;  /* 0x00000003000d7308 */ /* 0x000e620000002400 */
[----:B-----5:R-:W-:Y:S09]  /*12320*/  FMUL.FTZ R0, R18, c[0x0][0x320] ;  /* 0x0000c80012007a20 */ /* 0x020ff20000410000 */
[----:B------:R3:W1:Y:S10]  /*12330*/  MUFU.TANH R213, R0 ;  /* 0x0000000000d57308 */ /* 0x0006740000002400 */
[----:B------:R-:W1:Y:S01]  /*12340*/  MUFU.TANH R12, R2 ;  /* 0x00000002000c7308 */ /* 0x000e620000002400 */
[----:B---3--:R-:W-:Y:S09]  /*12350*/  FMUL.FTZ R0, R19, c[0x0][0x320] ;  /* 0x0000c80013007a20 */ /* 0x008ff20000410000 */
[----:B------:R3:W1:Y:S02]  /*12360*/  MUFU.TANH R212, R0 ;  /* 0x0000000000d47308 */ /* 0x0006640000002400 */
[----:B---3--:R-:W-:Y:S08]  /*12370*/  FMUL.FTZ R0, R20, c[0x0][0x320] ;  /* 0x0000c80014007a20 */ /* 0x008ff00000410000 */
        /* <DEDUP_REMOVED lines=8> */
[----:B------:R-:W3:Y:S10]  /*12400*/  MUFU.TANH R27, R4 ;  /* 0x00000004001b7308 */ /* 0x000ef40000002400 */
[----:B------:R5:W1:Y:S02]  /*12410*/  MUFU.TANH R175, R0 ;  /* 0x0000000000af7308 */ /* 0x000a640000002400 */
[----:B-----5:R-:W-:Y:S08]  /*12420*/  FMUL.FTZ R0, R28, c[0x0][0x320] ;  /* 0x0000c8001c007a20 */ /* 0x020ff00000410000 */
        /* <DEDUP_REMOVED lines=40> */
[----:B------:R1:W1:Y:S01]  /*126b0*/  MUFU.TANH R14, R0 ;  /* 0x00000000000e7308 */ /* 0x0002620000002400 */
[----:B------:R-:W-:-:S05]  /*126c0*/  @!P0 BRA `(.L_x_313) ;  /* 0x0000049000008947 */ /* 0x000fca0003800000 */
[----:B-1234-:R-:W-:Y:S01]  /*126d0*/  IMAD.MOV.U32 R0, RZ, RZ, 0x1 ;  /* 0x00000001ff007424 */ /* 0x01efe200078e00ff */
[----:B------:R-:W2:Y:S01]  /*126e0*/  LDL R226, [R1+0x40] ;  /* 0x0000400001e27983 */ /* 0x000ea20000100800 */
[----:B------:R-:W-:Y:S03]  /*126f0*/  IMAD.MOV.U32 R218, RZ, RZ, RZ ;  /* 0x000000ffffda7224 */ /* 0x000fe600078e00ff */
[----:B------:R-:W-:Y:S01]  /*12700*/  ISETP.NE.AND P0, PT, R0, c[0x0][0x2b8], PT ;  /* 0x0000ae0000007a0c */ /* 0x000fe20003f05270 */
[----:B------:R-:W3:Y:S04]  /*12710*/  LDL.64 R224, [R1+0x30] ;  /* 0x0000300001e07983 */ /* 0x000ee80000100a00 */
[----:B------:R-:W4:Y:S04]  /*12720*/  LDL R217, [R1+0x3c] ;  /* 0x00003c0001d97983 */ /* 0x000f280000100800 */
[----:B------:R-:W1:Y:S04]  /*12730*/  S2R R234, SR_TID.X ;  /* 0x0000000000ea7919 */ /* 0x000e680000002100 */
[----:B------:R-:W5:Y:S04]  /*12740*/  LDL.64 R222, [R1+0x28] ;  /* 0x0000280001de7983 */ /* 0x000f680000100a00 */
[----:B------:R-:W4:Y:S01]  /*12750*/  LDL R5, [R1+0x38] ;  /* 0x0000380001057983 */ /* 0x000f220000100800 */
[----:B-1----:R-:W-:Y:S04]  /*12760*/  SHF.R.S32.HI R221, RZ, 0x1f, R234 ;  /* 0x0000001fffdd7819 */ /* 0x002fe800000114ea */
[----:B------:R-:W-:Y:S04]  /*12770*/  LEA.HI R221, R221, R234, RZ, 0x2 ;  /* 0x000000eadddd7211 */ /* 0x000fe800078f10ff */
[----:B------:R-:W-:Y:S05]  /*12780*/  LOP3.LUT R221, R221, 0xfffffffc, RZ, 0xc0, !PT ;  /* 0xfffffffcdddd7812 */ /* 0x000fea00078ec0ff */
[----:B------:R-:W-:Y:S04]  /*12790*/  IMAD.IADD R221, R234, 0x1, -R221 ;  /* 0x00000001eadd7824 */ /* 0x000fe800078e0add */
[----:B------:R-:W-:Y:S02]  /*127a0*/  IMAD R0, R221, 0x20, R247 ;  /* 0x00000020dd007824 */ /* 0x000fe400078e02f7 */
[----:B--2---:R-:W-:Y:S05]  /*127b0*/  IMAD R2, R219, 0x30, R226 ;  /* 0x00000030db027824 */ /* 0x004fea00078e02e2 */
[----:B------:R-:W-:Y:S05]  /*127c0*/  IADD3 R2, R2, -0x30, R0 ;  /* 0xffffffd002027810 */ /* 0x000fea0007ffe000 */
[----:B------:R-:W-:Y:S04]  /*127d0*/  @P0 IMAD.HI.U32 R3, R2, c[0x0][0x2bc], RZ ;  /* 0x0000af0002030a27 */ /* 0x000fe800078e00ff */
[----:B------:R-:W-:Y:S01]  /*127e0*/  IMAD.MOV.U32 R0, RZ, RZ, R2 ;  /* 0x000000ffff007224 */ /* 0x000fe200078e0002 */
[----:B------:R-:W-:Y:S04]  /*127f0*/  @P0 SHF.R.U32.HI R0, RZ, c[0x0][0x2c0], R3 ;  /* 0x0000b000ff000a19 */ /* 0x000fe80000011603 */
[C---:B---3--:R-:W-:Y:S01]  /*12800*/  @!P3 IADD3 R3, P0, R0.reuse, R224, RZ ;  /* 0x000000e00003b210 */ /* 0x048fe20007f1e0ff */
[----:B------:R-:W-:Y:S03]  /*12810*/  IMAD.MOV R4, RZ, RZ, -R0 ;  /* 0x000000ffff047224 */ /* 0x000fe600078e0a00 */
[----:B----4-:R-:W-:Y:S01]  /*12820*/  @!P3 LEA.HI.X.SX32 R0, R0, R217, 0x1, P0 ;  /* 0x000000d90000b211 */ /* 0x010fe200000f0eff */
[----:B------:R-:W-:Y:S01]  /*12830*/  IMAD R227, R4, c[0x0][0x2b8], R2 ;  /* 0x0000ae0004e37a24 */ /* 0x000fe200078e0202 */
[C---:B------:R-:W-:Y:S04]  /*12840*/  @!P3 LEA R2, P0, R3.reuse, c[0x0][0x2a0], 0x2 ;  /* 0x0000a8000302ba11 */ /* 0x040fe800078010ff */
[----:B------:R-:W-:Y:S02]  /*12850*/  @!P3 LEA.HI.X R3, R3, c[0x0][0x2a4], R0, 0x2, P0 ;  /* 0x0000a9000303ba11 */ /* 0x000fe400000f1400 */
[----:B------:R-:W-:Y:S03]  /*12860*/  SHF.R.S32.HI R0, RZ, 0x1f, R227 ;  /* 0x0000001fff007819 */ /* 0x000fe600000114e3 */
[----:B------:R1:W2:Y:S02]  /*12870*/  @!P3 LDG.E R218, [R2.64] ;  /* 0x0000000802dab981 */ /* 0x0002a4000c1e1900 */
[----:B------:R-:W-:Y:S04]  /*12880*/  IMAD R0, R0, c[0x0][0x1e0], RZ ;  /* 0x0000780000007a24 */ /* 0x000fe800078e02ff */
[C---:B------:R-:W-:Y:S02]  /*12890*/  IMAD R0, R227.reuse, c[0x0][0x1e4], R0 ;  /* 0x00007900e3007a24 */ /* 0x040fe400078e0200 */
[----:B-1----:R-:W-:Y:S04]  /*128a0*/  IMAD.WIDE.U32 R2, R227, c[0x0][0x1e0], RZ ;  /* 0x00007800e3027a25 */ /* 0x002fe800078e00ff */
[----:B------:R-:W-:Y:S01]  /*128b0*/  IMAD.IADD R3, R3, 0x1, R0 ;  /* 0x0000000103037824 */ /* 0x000fe200078e0200 */
[----:B--2---:R-:W-:Y:S03]  /*128c0*/  SHF.R.S32.HI R0, RZ, 0x1f, R218 ;  /* 0x0000001fff007819 */ /* 0x004fe600000114da */
[----:B------:R-:W-:Y:S04]  /*128d0*/  IMAD.WIDE.U32 R2, R218, c[0x0][0x1f0], R2 ;  /* 0x00007c00da027a25 */ /* 0x000fe800078e0002 */
[----:B------:R-:W-:Y:S01]  /*128e0*/  IMAD R4, R0, c[0x0][0x1f0], RZ ;  /* 0x00007c0000047a24 */ /* 0x000fe200078e02ff */
[----:B-----5:R-:W-:Y:S03]  /*128f0*/  IADD3 R0, P0, R222, R2, RZ ;  /* 0x00000002de007210 */ /* 0x020fe60007f1e0ff */
[----:B------:R-:W-:Y:S05]  /*12900*/  IMAD R4, R218, c[0x0][0x1f4], R4 ;  /* 0x00007d00da047a24 */ /* 0x000fea00078e0204 */
[----:B------:R-:W-:Y:S02]  /*12910*/  IADD3.X R2, R5, R3, R4, P0, !PT ;  /* 0x0000000305027210 */ /* 0x000fe400007fe404 */
[C---:B------:R-:W-:Y:S02]  /*12920*/  LEA R11, P0, R0.reuse, c[0x0][0x1c8], 0x1 ;  /* 0x00007200000b7a11 */ /* 0x040fe400078008ff */
[----:B------:R-:W-:Y:S02]  /*12930*/  IADD3 R5, -R247, 0x30, RZ ;  /* 0x00000030f7057810 */ /* 0x000fe40007ffe1ff */
[----:B------:R-:W-:Y:S02]  /*12940*/  LEA.HI.X R10, R0, c[0x0][0x1cc], R2, 0x1, P0 ;  /* 0x00007300000a7a11 */ /* 0x000fe400000f0c02 */
[----:B------:R-:W-:Y:S01]  /*12950*/  ISETP.GE.AND P0, PT, R5, 0x1, PT ;  /* 0x000000010500780c */ /* 0x000fe20003f06270 */
[----:B------:R-:W-:-:S10]  /*12960*/  BRA.DIV ~URZ, `(.L_x_314) ;  /* 0x00007a627f007947 */ /* 0x000fd4000b800000 */
[----:B------:R1:W2:Y:S02]  /*12970*/  SHFL.IDX PT, R4, R10, RZ, 0x1c1f ;  /* 0x001c1fff0a047589 */ /* 0x0002a400000e0000 */
.L_x_404:
[----:B------:R-:W-:-:S05]  /*12980*/  BRA.DIV ~URZ, `(.L_x_315) ;  /* 0x00007ab27f007947 */ /* 0x000fca000b800000 */
[----:B------:R3:W4:Y:S02]  /*12990*/  SHFL.IDX PT, R0, R11, RZ, 0x1c1f ;  /* 0x001c1fff0b007589 */ /* 0x00072400000e0000 */
.L_x_405:
[C---:B----4-:R-:W-:Y:S04]  /*129a0*/  @P0 LEA R2, P1, R228.reuse, R0, 0x1 ;  /* 0x00000000e4020211 */ /* 0x050fe800078208ff */
[----:B--2---:R-:W-:Y:S02]  /*129b0*/  @P0 LEA.HI.X R3, R228, R4, R229, 0x1, P1 ;  /* 0x00000004e4030211 */ /* 0x004fe400008f0ce5 */
[C---:B------:R-:W-:Y:S03]  /*129c0*/  @P0 LEA R8, P1, R238.reuse, R0, 0x1 ;  /* 0x00000000ee080211 */ /* 0x040fe600078208ff */
[----:B------:R-:W-:Y:S01]  /*129d0*/  @!PT LDS RZ, [RZ] ;  /* 0x00000000fffff984 */ /* 0x000fe20000000800 */
[----:B------:R-:W-:Y:S01]  /*129e0*/  @!PT LDS RZ, [RZ] ;  /* 0x00000000fffff984 */ /* 0x000fe20000000800 */
[----:B------:R-:W-:Y:S01]  /*129f0*/  @!PT LDS RZ, [RZ] ;  /* 0x00000000fffff984 */ /* 0x000fe20000000800 */
[----:B------:R2:W-:Y:S01]  /*12a00*/  @P0 LDGSTS.E.BYPASS.LTC128B.128 [R207+0x3c80], [R2.64], !P5 ;  /* 0x03c8000002cf0fae */ /* 0x0005e2000e901d48 */
[----:B------:R-:W-:Y:S05]  /*12a10*/  @P0 LEA.HI.X R9, R238, R4, R250, 0x1, P1 ;  /* 0x00000004ee090211 */ /* 0x000fea00008f0cfa */
[----:B------:R4:W-:Y:S01]  /*12a20*/  @P0 LDGSTS.E.BYPASS.LTC128B.128 [R207+0x4880], [R8.64], !P4 ;  /* 0x0488000008cf0fae */ /* 0x0009e2000e101d48 */
[C---:B--2---:R-:W-:Y:S04]  /*12a30*/  @P0 LEA R2, P1, R230.reuse, R0, 0x1 ;  /* 0x00000000e6020211 */ /* 0x044fe800078208ff */
[----:B------:R-:W-:Y:S05]  /*12a40*/  @P0 LEA.HI.X R3, R230, R4, R249, 0x1, P1 ;  /* 0x00000004e6030211 */ /* 0x000fea00008f0cf9 */
[----:B------:R4:W-:Y:S01]  /*12a50*/  @P0 LDGSTS.E.BYPASS.LTC128B.128 [R207+0x5480], [R2.64], !P2 ;  /* 0x0548000002cf0fae */ /* 0x0009e2000d101d48 */
[----:B------:R-:W-:Y:S01]  /*12a60*/  ISETP.GE.AND P0, PT, R5, 0x21, PT ;  /* 0x000000210500780c */ /* 0x000fe20003f06270 */
[----:B------:R-:W-:-:S06]  /*12a70*/  BRA.DIV ~URZ, `(.L_x_316) ;  /* 0x00007a227f007947 */ /* 0x000fcc000b800000 */
[----:B------:R2:W1:Y:S04]  /*12a80*/  SHFL.IDX PT, R4, R10, 0x1, 0x1c1f ;  /* 0x003c1f000a047f89 */ /* 0x00046800000e0000 */
[----:B------:R2:W3:Y:S02]  /*12a90*/  SHFL.IDX PT, R0, R11, 0x1, 0x1c1f ;  /* 0x003c1f000b007f89 */ /* 0x0004e400000e0000 */
.L_x_406:
[C---:B---34-:R-:W-:Y:S04]  /*12aa0*/  @P0 LEA R2, P1, R228.reuse, R0, 0x1 ;  /* 0x00000000e4020211 */ /* 0x058fe800078208ff */
[----:B-1----:R-:W-:Y:S02]  /*12ab0*/  @P0 LEA.HI.X R3, R228, R4, R229, 0x1, P1 ;  /* 0x00000004e4030211 */ /* 0x002fe400008f0ce5 */
[C---:B------:R-:W-:Y:S03]  /*12ac0*/  @P0 LEA R8, P1, R238.reuse, R0, 0x1 ;  /* 0x00000000ee080211 */ /* 0x040fe600078208ff */
[----:B------:R-:W-:Y:S01]  /*12ad0*/  @!PT LDS RZ, [RZ] ;  /* 0x00000000fffff984 */ /* 0x000fe20000000800 */
[----:B------:R-:W-:Y:S01]  /*12ae0*/  @!PT LDS RZ, [RZ] ;  /* 0x00000000fffff984 */ /* 0x000fe20000000800 */
[----:B------:R-:W-:Y:S01]  /*12af0*/  @!PT LDS RZ, [RZ] ;  /* 0x00000000fffff984 */ /* 0x000fe20000000800 */
[----:B------:R1:W-:Y:S01]  /*12b00*/  @P0 LDGSTS.E.BYPASS.LTC128B.128 [R207+0x4480], [R2.64], !P5 ;  /* 0x0448000002cf0fae */ /* 0x0003e2000e901d48 */
[----:B------:R-:W-:Y:S05]  /*12b10*/  @P0 LEA.HI.X R9, R238, R4, R250, 0x1, P1 ;  /* 0x00000004ee090211 */ /* 0x000fea00008f0cfa */
[----:B------:R3:W-:Y:S01]  /*12b20*/  @P0 LDGSTS.E.BYPASS.LTC128B.128 [R207+0x5080], [R8.64], !P4 ;  /* 0x0508000008cf0fae */ /* 0x0007e2000e101d48 */
[C---:B-1----:R-:W-:Y:S04]  /*12b30*/  @P0 LEA R2, P1, R230.reuse, R0, 0x1 ;  /* 0x00000000e6020211 */ /* 0x042fe800078208ff */
[----:B------:R-:W-:Y:S05]  /*12b40*/  @P0 LEA.HI.X R3, R230, R4, R249, 0x1, P1 ;  /* 0x00000004e6030211 */ /* 0x000fea00008f0cf9 */
[----:B------:R3:W-:Y:S04]  /*12b50*/  @P0 LDGSTS.E.BYPASS.LTC128B.128 [R207+0x5c80], [R2.64], !P2 ;  /* 0x05c8000002cf0fae */ /* 0x0007e8000d101d48 */
.L_x_313:
[----:B--234-:R-:W-:Y:S05]  /*12b60*/  BSYNC B0 ;  /* 0x0000000000007941 */ /* 0x01cfea0003800000 */
.L_x_312:
[----:B------:R-:W-:Y:S01]  /*12b70*/  FMNMX.FTZ R4, R194, R108, !PT ;  /* 0x0000006cc2047209 */ /* 0x000fe20007810000 */
[----:B------:R-:W0:Y:S01]  /*12b80*/  LDGDEPBAR ;  /* 0x00000000000079af */ /* 0x000e220000000000 */
[----:B------:R-:W-:Y:S02]  /*12b90*/  FMNMX.FTZ R3, R210, R107, !PT ;  /* 0x0000006bd2037209 */ /* 0x000fe40007810000 */
        /* <DEDUP_REMOVED lines=48> */
.L_x_407:
[----:B-12---:R-:W-:Y:S01]  /*12ea0*/  FMNMX.FTZ R4, R4, R0, !PT ;  /* 0x0000000004047209 */ /* 0x006fe20007810000 */
[----:B------:R-:W-:-:S05]  /*12eb0*/  BRA.DIV ~URZ, `(.L_x_318) ;  /* 0x000076e27f007947 */ /* 0x000fca000b800000 */
[----:B------:R-:W1:Y:S02]  /*12ec0*/  SHFL.BFLY PT, R0, R4, 0x1, 0x1f ;  /* 0x0c201f0004007f89 */ /* 0x000e6400000e0000 */
[----:B-1----:R-:W-:Y:S02]  /*12ed0*/  FMNMX.FTZ R108, R4, R0, !PT ;  /* 0x00000000046c7209 */ /* 0x002fe40007810000 */
[----:B------:R-:W1:Y:S02]  /*12ee0*/  SHFL.BFLY PT, R0, R5, 0x2, 0x1f ;  /* 0x0c401f0005007f89 */ /* 0x000e6400000e0000 */
[----:B-1----:R-:W-:Y:S05]  /*12ef0*/  FMNMX.FTZ R0, R5, R0, !PT ;  /* 0x0000000005007209 */ /* 0x002fea0007810000 */
        /* <DEDUP_REMOVED lines=8> */
[----:B------:R1:W2:Y:S02]  /*12f80*/  SHFL.BFLY PT, R0, R4, 0x1, 0x1f ;  /* 0x0c201f0004007f89 */ /* 0x0002a400000e0000 */
.L_x_408:
[----:B--2---:R-:W-:Y:S01]  /*12f90*/  FMNMX.FTZ R5, R0, R4, !PT ;  /* 0x0000000400057209 */ /* 0x004fe20007810000 */
[C---:B------:R-:W-:Y:S01]  /*12fa0*/  FMUL.FTZ R2, R108.reuse, c[0x0][0x2d0] ;  /* 0x0000b4006c027a20 */ /* 0x040fe20000410000 */
[----:B------:R-:W-:Y:S01]  /*12fb0*/  WARPSYNC 0xffffffff ;  /* 0xffffffff00007948 */ /* 0x000fe20003800000 */
[----:B------:R-:W-:Y:S01]  /*12fc0*/  FADD.FTZ R0, -R108, R109 ;  /* 0x0000006d6c007221 */ /* 0x000fe20000010100 */
[----:B------:R-:W-:Y:S01]  /*12fd0*/  LDSM.16.MT88.4 R40, [R171] ;  /* 0x00000000ab28783b */ /* 0x000fe20000004200 */
[--C-:B------:R-:W-:Y:S01]  /*12fe0*/  FFMA.FTZ R8, R194, c[0x0][0x2d0], -R2.reuse ;  /* 0x0000b400c2087a23 */ /* 0x100fe20000010802 */
[----:B------:R-:W-:Y:S01]  /*12ff0*/  ISETP.GT.AND P0, PT, R219, R251, PT ;  /* 0x000000fbdb00720c */ /* 0x000fe20003f04270 */
[----:B------:R-:W-:Y:S02]  /*13000*/  FMUL.FTZ R0, R0, c[0x0][0x2d0] ;  /* 0x0000b40000007a20 */ /* 0x000fe40000410000 */
[--C-:B------:R-:W-:Y:S02]  /*13010*/  FFMA.FTZ R3, R193, c[0x0][0x2d0], -R2.reuse ;  /* 0x0000b400c1037a23 */ /* 0x100fe40000010802 */
[--C-:B------:R-:W-:Y:S01]  /*13020*/  FFMA.FTZ R194, R29, c[0x0][0x2d0], -R2.reuse ;  /* 0x0000b4001dc27a23 */ /* 0x100fe20000010802 */
[----:B-1----:R-:W1:Y:S01]  /*13030*/  MUFU.EX2 R4, R0 ;  /* 0x0000000000047308 */ /* 0x002e620000000800 */
[--C-:B------:R-:W-:Y:S02]  /*13040*/  FFMA.FTZ R193, R27, c[0x0][0x2d0], -R2.reuse ;  /* 0x0000b4001bc17a23 */ /* 0x100fe40000010802 */
[--C-:B------:R-:W-:Y:S02]  /*13050*/  FFMA.FTZ R11, R182, c[0x0][0x2d0], -R2.reuse ;  /* 0x0000b400b60b7a23 */ /* 0x100fe40000010802 */
[--C-:B------:R-:W-:Y:S02]  /*13060*/  FFMA.FTZ R10, R181, c[0x0][0x2d0], -R2.reuse ;  /* 0x0000b400b50a7a23 */ /* 0x100fe40000010802 */
[--C-:B------:R-:W-:Y:S02]  /*13070*/  FFMA.FTZ R109, R173, c[0x0][0x2d0], -R2.reuse ;  /* 0x0000b400ad6d7a23 */ /* 0x100fe40000010802 */
[--C-:B------:R-:W-:Y:S01]  /*13080*/  FFMA.FTZ R217, R172, c[0x0][0x2d0], -R2.reuse ;  /* 0x0000b400acd97a23 */ /* 0x100fe20000010802 */
[----:B------:R-:W-:Y:S01]  /*13090*/  MUFU.EX2 R3, R3 ;  /* 0x0000000300037308 */ /* 0x000fe20000000800 */
[--C-:B------:R-:W-:Y:S02]  /*130a0*/  FFMA.FTZ R226, R21, c[0x0][0x2d0], -R2.reuse ;  /* 0x0000b40015e27a23 */ /* 0x100fe40000010802 */
[--C-:B------:R-:W-:Y:S02]  /*130b0*/  FFMA.FTZ R225, R20, c[0x0][0x2d0], -R2.reuse ;  /* 0x0000b40014e17a23 */ /* 0x100fe40000010802 */
[--C-:B------:R-:W-:Y:S02]  /*130c0*/  FFMA.FTZ R224, R13, c[0x0][0x2d0], -R2.reuse ;  /* 0x0000b4000de07a23 */ /* 0x100fe40000010802 */
[----:B------:R-:W-:Y:S03]  /*130d0*/  FFMA.FTZ R223, R12, c[0x0][0x2d0], -R2 ;  /* 0x0000b4000cdf7a23 */ /* 0x000fe60000010802 */
[----:B------:R-:W2:Y:S10]  /*130e0*/  MUFU.EX2 R2, R8 ;  /* 0x0000000800027308 */ /* 0x000eb40000000800 */
[----:B------:R-:W-:Y:S10]  /*130f0*/  MUFU.EX2 R13, R10 ;  /* 0x0000000a000d7308 */ /* 0x000ff40000000800 */
[----:B------:R-:W-:Y:S01]  /*13100*/  MUFU.EX2 R109, R109 ;  /* 0x0000006d006d7308 */ /* 0x000fe20000000800 */
[C---:B-1----:R-:W-:Y:S02]  /*13110*/  FMUL.FTZ R52, R4.reuse, R160 ;  /* 0x000000a004347220 */ /* 0x042fe40000410000 */
[C---:B------:R-:W-:Y:S01]  /*13120*/  FMUL.FTZ R53, R4.reuse, R161 ;  /* 0x000000a104357220 */ /* 0x040fe20000410000 */
[----:B--2---:R-:W-:Y:S01]  /*13130*/  F2FP.PACK_AB R172, R3, R2 ;  /* 0x0000000203ac723e */ /* 0x004fe200000000ff */
[----:B------:R-:W-:Y:S02]  /*13140*/  FFMA.FTZ R0, R4, R220, R2 ;  /* 0x000000dc04007223 */ /* 0x000fe40000010002 */
[----:B------:R-:W-:Y:S02]  /*13150*/  FMUL.FTZ R2, R107, c[0x0][0x2d0] ;  /* 0x0000b4006b027a20 */ /* 0x000fe40000410000 */
[----:B------:R-:W-:Y:S02]  /*13160*/  FADD.FTZ R12, R3, R0 ;  /* 0x00000000030c7221 */ /* 0x000fe40000010000 */
[----:B------:R-:W-:Y:S02]  /*13170*/  FADD.FTZ R0, -R107, R110 ;  /* 0x0000006e6b007221 */ /* 0x000fe40000010100 */
[--C-:B------:R-:W-:Y:S01]  /*13180*/  FFMA.FTZ R9, R210, c[0x0][0x2d0], -R2.reuse ;  /* 0x0000b400d2097a23 */ /* 0x100fe20000010802 */
[----:B------:R-:W-:Y:S01]  /*13190*/  MUFU.EX2 R110, R193 ;  /* 0x000000c1006e7308 */ /* 0x000fe20000000800 */
[----:B------:R-:W-:Y:S02]  /*131a0*/  FMUL.FTZ R0, R0, c[0x0][0x2d0] ;  /* 0x0000b40000007a20 */ /* 0x000fe40000410000 */
[--C-:B------:R-:W-:Y:S02]  /*131b0*/  FFMA.FTZ R8, R209, c[0x0][0x2d0], -R2.reuse ;  /* 0x0000b400d1087a23 */ /* 0x100fe40000010802 */
[--C-:B------:R-:W-:Y:S02]  /*131c0*/  FFMA.FTZ R27, R188, c[0x0][0x2d0], -R2.reuse ;  /* 0x0000b400bc1b7a23 */ /* 0x100fe40000010802 */
[--C-:B------:R-:W-:Y:S02]  /*131d0*/  FFMA.FTZ R36, R189, c[0x0][0x2d0], -R2.reuse ;  /* 0x0000b400bd247a23 */ /* 0x100fe40000010802 */
[--C-:B------:R-:W-:Y:S01]  /*131e0*/  FFMA.FTZ R185, R31, c[0x0][0x2d0], -R2.reuse ;  /* 0x0000b4001fb97a23 */ /* 0x100fe20000010802 */
[----:B------:R-:W1:Y:S01]  /*131f0*/  MUFU.EX2 R3, R0 ;  /* 0x0000000000037308 */ /* 0x000e620000000800 */
[--C-:B------:R-:W-:Y:S02]  /*13200*/  FFMA.FTZ R184, R30, c[0x0][0x2d0], -R2.reuse ;  /* 0x0000b4001eb87a23 */ /* 0x100fe40000010802 */
[--C-:B------:R-:W-:Y:S02]  /*13210*/  FFMA.FTZ R222, R24, c[0x0][0x2d0], -R2.reuse ;  /* 0x0000b40018de7a23 */ /* 0x100fe40000010802 */
[--C-:B------:R-:W-:Y:S02]  /*13220*/  FFMA.FTZ R187, R180, c[0x0][0x2d0], -R2.reuse ;  /* 0x0000b400b4bb7a23 */ /* 0x100fe40000010802 */
[--C-:B------:R-:W-:Y:S02]  /*13230*/  FFMA.FTZ R186, R175, c[0x0][0x2d0], -R2.reuse ;  /* 0x0000b400afba7a23 */ /* 0x100fe40000010802 */
[--C-:B------:R-:W-:Y:S01]  /*13240*/  FFMA.FTZ R221, R23, c[0x0][0x2d0], -R2.reuse ;  /* 0x0000b40017dd7a23 */ /* 0x100fe20000010802 */
[----:B------:R-:W2:Y:S01]  /*13250*/  MUFU.EX2 R9, R9 ;  /* 0x0000000900097308 */ /* 0x000ea20000000800 */
[--C-:B------:R-:W-:Y:S02]  /*13260*/  FFMA.FTZ R220, R15, c[0x0][0x2d0], -R2.reuse ;  /* 0x0000b4000fdc7a23 */ /* 0x100fe40000010802 */
[----:B------:R-:W-:Y:S02]  /*13270*/  FFMA.FTZ R210, R14, c[0x0][0x2d0], -R2 ;  /* 0x0000b4000ed27a23 */ /* 0x000fe40000010802 */
[C---:B------:R-:W-:Y:S02]  /*13280*/  FMUL.FTZ R56, R4.reuse, R56 ;  /* 0x0000003804387220 */ /* 0x040fe40000410000 */
[C---:B------:R-:W-:Y:S02]  /*13290*/  FMUL.FTZ R57, R4.reuse, R57 ;  /* 0x0000003904397220 */ /* 0x040fe40000410000 */
[C---:B------:R-:W-:Y:S01]  /*132a0*/  FMUL.FTZ R68, R4.reuse, R68 ;  /* 0x0000004404447220 */ /* 0x040fe20000410000 */
[----:B------:R-:W3:Y:S01]  /*132b0*/  MUFU.EX2 R2, R8 ;  /* 0x0000000800027308 */ /* 0x000ee20000000800 */
[C---:B------:R-:W-:Y:S02]  /*132c0*/  FMUL.FTZ R69, R4.reuse, R69 ;  /* 0x0000004504457220 */ /* 0x040fe40000410000 */
[----:B------:R-:W-:Y:S02]  /*132d0*/  FMUL.FTZ R72, R4, R72 ;  /* 0x0000004804487220 */ /* 0x000fe40000410000 */
[C---:B-1----:R-:W-:Y:S02]  /*132e0*/  FMUL.FTZ R38, R3.reuse, R154 ;  /* 0x0000009a03267220 */ /* 0x042fe40000410000 */
[C---:B------:R-:W-:Y:S02]  /*132f0*/  FMUL.FTZ R39, R3.reuse, R155 ;  /* 0x0000009b03277220 */ /* 0x040fe40000410000 */
[C---:B------:R-:W-:Y:S01]  /*13300*/  FMUL.FTZ R54, R3.reuse, R162 ;  /* 0x000000a203367220 */ /* 0x040fe20000410000 */
[----:B------:R-:W1:Y:S01]  /*13310*/  MUFU.EX2 R14, R11 ;  /* 0x0000000b000e7308 */ /* 0x000e620000000800 */
[C---:B------:R-:W-:Y:S02]  /*13320*/  FMUL.FTZ R55, R3.reuse, R163 ;  /* 0x000000a303377220 */ /* 0x040fe40000410000 */
[----:B------:R-:W-:Y:S01]  /*13330*/  LDSM.16.MT88.4 R160, [R170+0x1400] ;  /* 0x00140000aaa0783b */ /* 0x000fe20000004200 */
[C---:B--2---:R-:W-:Y:S02]  /*13340*/  FFMA.FTZ R0, R3.reuse, R231, R9 ;  /* 0x000000e703007223 */ /* 0x044fe40000010009 */
[C---:B------:R-:W-:Y:S02]  /*13350*/  FMUL.FTZ R58, R3.reuse, R58 ;  /* 0x0000003a033a7220 */ /* 0x040fe40000410000 */
[C---:B------:R-:W-:Y:S02]  /*13360*/  FMUL.FTZ R59, R3.reuse, R59 ;  /* 0x0000003b033b7220 */ /* 0x040fe40000410000 */
[C---:B------:R-:W-:Y:S01]  /*13370*/  FMUL.FTZ R70, R3.reuse, R70 ;  /* 0x0000004603467220 */ /* 0x040fe20000410000 */
[----:B------:R-:W-:Y:S01]  /*13380*/  MUFU.EX2 R234, R185 ;  /* 0x000000b900ea7308 */ /* 0x000fe20000000800 */
[----:B------:R-:W-:Y:S02]  /*13390*/  FMUL.FTZ R71, R3, R71 ;  /* 0x0000004703477220 */ /* 0x000fe40000410000 */
[C---:B---3--:R-:W-:Y:S01]  /*133a0*/  FADD.FTZ R37, R2.reuse, R0 ;  /* 0x0000000002257221 */ /* 0x048fe20000010000 */
[----:B------:R-:W-:Y:S01]  /*133b0*/  F2FP.PACK_AB R173, R2, R9 ;  /* 0x0000000902ad723e */ /* 0x000fe200000000ff */
[C---:B------:R-:W-:Y:S02]  /*133c0*/  FADD.FTZ R0, -R106.reuse, R111 ;  /* 0x0000006f6a007221 */ /* 0x040fe40000010100 */
[----:B------:R-:W-:Y:S02]  /*133d0*/  FMUL.FTZ R8, R106, c[0x0][0x2d0] ;  /* 0x0000b4006a087a20 */ /* 0x000fe40000410000 */
[----:B------:R-:W-:Y:S01]  /*133e0*/  FMUL.FTZ R0, R0, c[0x0][0x2d0] ;  /* 0x0000b40000007a20 */ /* 0x000fe20000410000 */
[----:B------:R-:W-:Y:S01]  /*133f0*/  MUFU.EX2 R111, R194 ;  /* 0x000000c2006f7308 */ /* 0x000fe20000000800 */
[--C-:B------:R-:W-:Y:S02]  /*13400*/  FFMA.FTZ R9, R215, c[0x0][0x2d0], -R8.reuse ;  /* 0x0000b400d7097a23 */ /* 0x100fe40000010808 */
[--C-:B------:R-:W-:Y:S02]  /*13410*/  FFMA.FTZ R23, R195, c[0x0][0x2d0], -R8.reuse ;  /* 0x0000b400c3177a23 */ /* 0x100fe40000010808 */
[--C-:B------:R-:W-:Y:S02]  /*13420*/  FFMA.FTZ R21, R208, c[0x0][0x2d0], -R8.reuse ;  /* 0x0000b400d0157a23 */ /* 0x100fe40000010808 */
[--C-:B------:R-:W-:Y:S02]  /*13430*/  FFMA.FTZ R177, R32, c[0x0][0x2d0], -R8.reuse ;  /* 0x0000b40020b17a23 */ /* 0x100fe40000010808 */
[--C-:B------:R-:W-:Y:S01]  /*13440*/  FFMA.FTZ R195, R28, c[0x0][0x2d0], -R8.reuse ;  /* 0x0000b4001cc37a23 */ /* 0x100fe20000010808 */
[----:B------:R2:W3:Y:S01]  /*13450*/  MUFU.EX2 R2, R0 ;  /* 0x0000000000027308 */ /* 0x0004e20000000800 */
[--C-:B------:R-:W-:Y:S02]  /*13460*/  FFMA.FTZ R189, R17, c[0x0][0x2d0], -R8.reuse ;  /* 0x0000b40011bd7a23 */ /* 0x100fe40000010808 */
[--C-:B------:R-:W-:Y:S02]  /*13470*/  FFMA.FTZ R208, R16, c[0x0][0x2d0], -R8.reuse ;  /* 0x0000b40010d07a23 */ /* 0x100fe40000010808 */
[--C-:B------:R-:W-:Y:S02]  /*13480*/  FFMA.FTZ R10, R214, c[0x0][0x2d0], -R8.reuse ;  /* 0x0000b400d60a7a23 */ /* 0x100fe40000010808 */
[--C-:B------:R-:W-:Y:S02]  /*13490*/  FFMA.FTZ R180, R191, c[0x0][0x2d0], -R8.reuse ;  /* 0x0000b400bfb47a23 */ /* 0x100fe40000010808 */
[--C-:B------:R-:W-:Y:S01]  /*134a0*/  FFMA.FTZ R179, R183, c[0x0][0x2d0], -R8.reuse ;  /* 0x0000b400b7b37a23 */ /* 0x100fe20000010808 */
[----:B------:R4:W5:Y:S01]  /*134b0*/  MUFU.EX2 R24, R9 ;  /* 0x0000000900187308 */ /* 0x0009620000000800 */
[--C-:B------:R-:W-:Y:S01]  /*134c0*/  FFMA.FTZ R178, R174, c[0x0][0x2d0], -R8.reuse ;  /* 0x0000b400aeb27a23 */ /* 0x100fe20000010808 */
[C---:B-1----:R-:W-:Y:S01]  /*134d0*/  F2FP.PACK_AB R174, R13.reuse, R14 ;  /* 0x0000000e0dae723e */ /* 0x042fe200000000ff */
[----:B------:R-:W-:Y:S02]  /*134e0*/  FFMA.FTZ R191, R22, c[0x0][0x2d0], -R8 ;  /* 0x0000b40016bf7a23 */ /* 0x000fe40000010808 */
[----:B------:R-:W-:Y:S02]  /*134f0*/  FADD.FTZ R8, R14, R12 ;  /* 0x0000000c0e087221 */ /* 0x000fe40000010000 */
[----:B------:R-:W-:Y:S02]  /*13500*/  FMUL.FTZ R73, R4, R73 ;  /* 0x0000004904497220 */ /* 0x000fe40000410000 */
[----:B------:R-:W-:Y:S01]  /*13510*/  FADD.FTZ R188, R13, R8 ;  /* 0x000000080dbc7221 */ /* 0x000fe20000010000 */
[----:B------:R-:W1:Y:S01]  /*13520*/  MUFU.EX2 R22, R10 ;  /* 0x0000000a00167308 */ /* 0x000e620000000800 */
[C---:B------:R-:W-:Y:S02]  /*13530*/  FMUL.FTZ R74, R3.reuse, R74 ;  /* 0x0000004a034a7220 */ /* 0x040fe40000410000 */
[----:B------:R-:W-:Y:S02]  /*13540*/  FMUL.FTZ R75, R3, R75 ;  /* 0x0000004b034b7220 */ /* 0x000fe40000410000 */
[C---:B--2---:R-:W-:Y:S02]  /*13550*/  FADD.FTZ R0, -R5.reuse, R6 ;  /* 0x0000000605007221 */ /* 0x044fe40000010100 */
[----:B------:R-:W-:Y:S02]  /*13560*/  FMUL.FTZ R6, R5, c[0x0][0x2d0] ;  /* 0x0000b40005067a20 */ /* 0x000fe40000410000 */
[----:B------:R-:W-:Y:S01]  /*13570*/  FMUL.FTZ R0, R0, c[0x0][0x2d0] ;  /* 0x0000b40000007a20 */ /* 0x000fe20000410000 */
[----:B------:R-:W-:Y:S01]  /*13580*/  MUFU.EX2 R214, R36 ;  /* 0x0000002400d67308 */ /* 0x000fe20000000800 */
[C---:B---3--:R-:W-:Y:S02]  /*13590*/  FMUL.FTZ R16, R2.reuse, R132 ;  /* 0x0000008402107220 */ /* 0x048fe40000410000 */
[C---:B------:R-:W-:Y:S02]  /*135a0*/  FMUL.FTZ R17, R2.reuse, R133 ;  /* 0x0000008502117220 */ /* 0x040fe40000410000 */
[----:B----4-:R-:W-:Y:S02]  /*135b0*/  FFMA.FTZ R9, R211, c[0x0][0x2d0], -R6 ;  /* 0x0000b400d3097a23 */ /* 0x010fe40000010806 */
[C---:B-----5:R-:W-:Y:S02]  /*135c0*/  FFMA.FTZ R8, R2.reuse, R232, R24 ;  /* 0x000000e802087223 */ /* 0x060fe40000010018 */
[C---:B------:R-:W-:Y:S01]  /*135d0*/  FMUL.FTZ R28, R2.reuse, R128 ;  /* 0x00000080021c7220 */ /* 0x040fe20000410000 */
[----:B------:R-:W2:Y:S01]  /*135e0*/  MUFU.EX2 R0, R0 ;  /* 0x0000000000007308 */ /* 0x000ea20000000800 */
[C---:B------:R-:W-:Y:S02]  /*135f0*/  FMUL.FTZ R29, R2.reuse, R129 ;  /* 0x00000081021d7220 */ /* 0x040fe40000410000 */
[C---:B------:R-:W-:Y:S02]  /*13600*/  FMUL.FTZ R32, R2.reuse, R124 ;  /* 0x0000007c02207220 */ /* 0x040fe40000410000 */
[C---:B------:R-:W-:Y:S02]  /*13610*/  FMUL.FTZ R44, R2.reuse, R120 ;  /* 0x00000078022c7220 */ /* 0x040fe40000410000 */
[C---:B------:R-:W-:Y:S02]  /*13620*/  FMUL.FTZ R45, R2.reuse, R121 ;  /* 0x00000079022d7220 */ /* 0x040fe40000410000 */
[--C-:B------:R-:W-:Y:S01]  /*13630*/  FFMA.FTZ R183, R33, c[0x0][0x2d0], -R6.reuse ;  /* 0x0000b40021b77a23 */ /* 0x100fe20000010806 */
[----:B------:R-:W-:Y:S01]  /*13640*/  MUFU.EX2 R239, R21 ;  /* 0x0000001500ef7308 */ /* 0x000fe20000000800 */
[C---:B------:R-:W-:Y:S02]  /*13650*/  FMUL.FTZ R33, R2.reuse, R125 ;  /* 0x0000007d02217220 */ /* 0x040fe40000410000 */
[----:B------:R-:W-:Y:S01]  /*13660*/  FMUL.FTZ R48, R2, R116 ;  /* 0x0000007402307220 */ /* 0x000fe20000410000 */
[----:B-1----:R-:W-:Y:S01]  /*13670*/  F2FP.PACK_AB R116, R22, R24 ;  /* 0x000000181674723e */ /* 0x002fe200000000ff */
[C---:B------:R-:W-:Y:S02]  /*13680*/  FMUL.FTZ R49, R2.reuse, R117 ;  /* 0x0000007502317220 */ /* 0x040fe40000410000 */
[C---:B------:R-:W-:Y:S02]  /*13690*/  FMUL.FTZ R60, R2.reuse, R60 ;  /* 0x0000003c023c7220 */ /* 0x040fe40000410000 */
[C---:B------:R-:W-:Y:S01]  /*136a0*/  FMUL.FTZ R61, R2.reuse, R61 ;  /* 0x0000003d023d7220 */ /* 0x040fe20000410000 */
[----:B------:R-:W-:Y:S01]  /*136b0*/  MUFU.EX2 R237, R184 ;  /* 0x000000b800ed7308 */ /* 0x000fe20000000800 */
[C---:B------:R-:W-:Y:S02]  /*136c0*/  FMUL.FTZ R64, R2.reuse, R64 ;  /* 0x0000004002407220 */ /* 0x040fe40000410000 */
[C---:B------:R-:W-:Y:S02]  /*136d0*/  FMUL.FTZ R65, R2.reuse, R65 ;  /* 0x0000004102417220 */ /* 0x040fe40000410000 */
        /* <DEDUP_REMOVED lines=11> */
[----:B------:R-:W-:Y:S02]  /*13790*/  FMUL.FTZ R97, R2, R97 ;  /* 0x0000006102617220 */ /* 0x000fe40000410000 */
[C---:B--2---:R-:W-:Y:S02]  /*137a0*/  FMUL.FTZ R30, R0.reuse, R130 ;  /* 0x00000082001e7220 */ /* 0x044fe40000410000 */
[C---:B------:R-:W-:Y:S02]  /*137b0*/  FMUL.FTZ R31, R0.reuse, R131 ;  /* 0x00000083001f7220 */ /* 0x040fe40000410000 */
[C---:B------:R-:W-:Y:S01]  /*137c0*/  FMUL.FTZ R35, R0.reuse, R127 ;  /* 0x0000007f00237220 */ /* 0x040fe20000410000 */
[----:B------:R-:W-:Y:S01]  /*137d0*/  MUFU.EX2 R2, R9 ;  /* 0x0000000900027308 */ /* 0x000fe20000000800 */
[C---:B------:R-:W-:Y:S01]  /*137e0*/  FMUL.FTZ R46, R0.reuse, R122 ;  /* 0x0000007a002e7220 */ /* 0x040fe20000410000 */
[----:B------:R-:W-:Y:S01]  /*137f0*/  LDSM.16.MT88.4 R128, [R171+0x400] ;  /* 0x00040000ab80783b */ /* 0x000fe20000004200 */
[----:B------:R-:W-:Y:S02]  /*13800*/  FMUL.FTZ R47, R0, R123 ;  /* 0x0000007b002f7220 */ /* 0x000fe40000410000 */
[--C-:B------:R-:W-:Y:S02]  /*13810*/  FFMA.FTZ R20, R216, c[0x0][0x2d0], -R6.reuse ;  /* 0x0000b400d8147a23 */ /* 0x100fe40000010806 */
[--C-:B------:R-:W-:Y:S02]  /*13820*/  FFMA.FTZ R176, R192, c[0x0][0x2d0], -R6.reuse ;  /* 0x0000b400c0b07a23 */ /* 0x100fe40000010806 */
[--C-:B------:R-:W-:Y:S01]  /*13830*/  FFMA.FTZ R192, R25, c[0x0][0x2d0], -R6.reuse ;  /* 0x0000b40019c07a23 */ /* 0x100fe20000010806 */
[----:B------:R-:W1:Y:S01]  /*13840*/  MUFU.EX2 R211, R20 ;  /* 0x0000001400d37308 */ /* 0x000e620000000800 */
[--C-:B------:R-:W-:Y:S01]  /*13850*/  FFMA.FTZ R181, R190, c[0x0][0x2d0], -R6.reuse ;  /* 0x0000b400beb57a23 */ /* 0x100fe20000010806 */
[----:B------:R-:W-:Y:S01]  /*13860*/  LDSM.16.MT88.4 R120, [R170+0xc00] ;  /* 0x000c0000aa78783b */ /* 0x000fe20000004200 */
[--C-:B------:R-:W-:Y:S02]  /*13870*/  FFMA.FTZ R190, R26, c[0x0][0x2d0], -R6.reuse ;  /* 0x0000b4001abe7a23 */ /* 0x100fe40000010806 */
[--C-:B------:R-:W-:Y:S02]  /*13880*/  FFMA.FTZ R182, R34, c[0x0][0x2d0], -R6.reuse ;  /* 0x0000b40022b67a23 */ /* 0x100fe40000010806 */
[C---:B------:R-:W-:Y:S02]  /*13890*/  FMUL.FTZ R34, R0.reuse, R126 ;  /* 0x0000007e00227220 */ /* 0x040fe40000410000 */
[----:B------:R-:W-:Y:S01]  /*138a0*/  FFMA.FTZ R209, R19, c[0x0][0x2d0], -R6 ;  /* 0x0000b40013d17a23 */ /* 0x000fe20000010806 */
[----:B------:R-:W-:Y:S01]  /*138b0*/  LDSM.16.MT88.4 R124, [R170+0x400] ;  /* 0x00040000aa7c783b */ /* 0x000fe20000004200 */
        /* <DEDUP_REMOVED lines=8> */
[C---:B------:R-:W-:Y:S01]  /*13940*/  FMUL.FTZ R63, R0.reuse, R63 ;  /* 0x0000003f003f7220 */ /* 0x040fe20000410000 */
[----:B-1----:R-:W-:Y:S01]  /*13950*/  F2FP.PACK_AB R117, R211, R2 ;  /* 0x00000002d375723e */ /* 0x002fe200000000ff */
        /* <DEDUP_REMOVED lines=12> */
[----:B------:R-:W-:Y:S02]  /*13a20*/  FFMA.FTZ R136, R0, R233, R2 ;  /* 0x000000e900887223 */ /* 0x000fe40000010002 */
[--C-:B------:R-:W-:Y:S02]  /*13a30*/  FFMA.FTZ R11, R213, c[0x0][0x2d0], -R6.reuse ;  /* 0x0000b400d50b7a23 */ /* 0x100fe40000010806 */
[--C-:B------:R-:W-:Y:S02]  /*13a40*/  FFMA.FTZ R10, R212, c[0x0][0x2d0], -R6.reuse ;  /* 0x0000b400d40a7a23 */ /* 0x100fe40000010806 */
[----:B------:R-:W-:Y:S01]  /*13a50*/  FFMA.FTZ R6, R18, c[0x0][0x2d0], -R6 ;  /* 0x0000b40012067a23 */ /* 0x000fe20000010806 */
[----:B------:R1:W-:Y:S01]  /*13a60*/  MUFU.EX2 R212, R11 ;  /* 0x0000000b00d47308 */ /* 0x0003e20000000800 */
[----:B------:R-:W-:Y:S02]  /*13a70*/  FMUL.FTZ R18, R0, R134 ;  /* 0x0000008600127220 */ /* 0x000fe40000410000 */
[----:B------:R-:W-:Y:S01]  /*13a80*/  FADD.FTZ R138, R22, R8 ;  /* 0x00000008168a7221 */ /* 0x000fe20000010000 */
[----:B------:R-:W-:Y:S01]  /*13a90*/  LDSM.16.MT88.4 R132, [R170+0x1000] ;  /* 0x00100000aa84783b */ /* 0x000fe20000004200 */
[C---:B------:R-:W-:Y:S02]  /*13aa0*/  FMUL.FTZ R9, R4.reuse, R141 ;  /* 0x0000008d04097220 */ /* 0x040fe40000410000 */
[C---:B------:R-:W-:Y:S02]  /*13ab0*/  FMUL.FTZ R8, R4.reuse, R140 ;  /* 0x0000008c04087220 */ /* 0x040fe40000410000 */
[C---:B------:R-:W-:Y:S01]  /*13ac0*/  FMUL.FTZ R20, R4.reuse, R144 ;  /* 0x0000009004147220 */ /* 0x040fe20000410000 */
[----:B------:R2:W3:Y:S01]  /*13ad0*/  MUFU.EX2 R0, R27 ;  /* 0x0000001b00007308 */ /* 0x0004e20000000800 */
[C---:B------:R-:W-:Y:S02]  /*13ae0*/  FMUL.FTZ R21, R4.reuse, R145 ;  /* 0x0000009104157220 */ /* 0x040fe40000410000 */
[C---:B------:R-:W-:Y:S02]  /*13af0*/  FMUL.FTZ R22, R3.reuse, R146 ;  /* 0x0000009203167220 */ /* 0x040fe40000410000 */
[C---:B------:R-:W-:Y:S02]  /*13b00*/  FMUL.FTZ R36, R4.reuse, R152 ;  /* 0x0000009804247220 */ /* 0x040fe40000410000 */
[C---:B------:R-:W-:Y:S02]  /*13b10*/  FMUL.FTZ R84, R4.reuse, R84 ;  /* 0x0000005404547220 */ /* 0x040fe40000410000 */
[C---:B------:R-:W-:Y:S01]  /*13b20*/  FMUL.FTZ R85, R4.reuse, R85 ;  /* 0x0000005504557220 */ /* 0x040fe20000410000 */
[----:B------:R-:W4:Y:S01]  /*13b30*/  MUFU.EX2 R240, R10 ;  /* 0x0000000a00f07308 */ /* 0x000f220000000800 */
[C---:B------:R-:W-:Y:S02]  /*13b40*/  FMUL.FTZ R86, R3.reuse, R86 ;  /* 0x0000005603567220 */ /* 0x040fe40000410000 */
[C---:B------:R-:W-:Y:S02]  /*13b50*/  FMUL.FTZ R87, R3.reuse, R87 ;  /* 0x0000005703577220 */ /* 0x040fe40000410000 */
[C---:B-1----:R-:W-:Y:S02]  /*13b60*/  FMUL.FTZ R11, R3.reuse, R143 ;  /* 0x0000008f030b7220 */ /* 0x042fe40000410000 */
[C---:B------:R-:W-:Y:S02]  /*13b70*/  FMUL.FTZ R100, R4.reuse, R100 ;  /* 0x0000006404647220 */ /* 0x040fe40000410000 */
[----:B------:R-:W-:Y:S01]  /*13b80*/  FMUL.FTZ R101, R4, R101 ;  /* 0x0000006504657220 */ /* 0x000fe20000410000 */
[----:B------:R1:W5:Y:S01]  /*13b90*/  MUFU.EX2 R213, R23 ;  /* 0x0000001700d57308 */ /* 0x0003620000000800 */
[C---:B------:R-:W-:Y:S02]  /*13ba0*/  FMUL.FTZ R102, R3.reuse, R102 ;  /* 0x0000006603667220 */ /* 0x040fe40000410000 */
[----:B------:R-:W-:Y:S01]  /*13bb0*/  FMUL.FTZ R103, R3, R103 ;  /* 0x0000006703677220 */ /* 0x000fe20000410000 */
[----:B--2---:R-:W2:Y:S01]  /*13bc0*/  LDSM.16.MT88.4 R24, [R170] ;  /* 0x00000000aa18783b */ /* 0x004ea20000004200 */
[----:B---3--:R-:W-:Y:S01]  /*13bd0*/  F2FP.PACK_AB R175, R214, R0 ;  /* 0x00000000d6af723e */ /* 0x008fe200000000ff */
[----:B------:R-:W-:Y:S02]  /*13be0*/  FADD.FTZ R137, R0, R37 ;  /* 0x0000002500897221 */ /* 0x000fe40000010000 */
[C---:B------:R-:W-:Y:S02]  /*13bf0*/  FMUL.FTZ R37, R4.reuse, R153 ;  /* 0x0000009904257220 */ /* 0x040fe40000410000 */
[----:B------:R-:W-:Y:S01]  /*13c00*/  MUFU.EX2 R140, R187 ;  /* 0x000000bb008c7308 */ /* 0x000fe20000000800 */
[----:B------:R-:W-:Y:S01]  /*13c10*/  FADD.FTZ R0, R109, R188 ;  /* 0x000000bc6d007221 */ /* 0x000fe20000010000 */
[----:B------:R-:W-:Y:S01]  /*13c20*/  LDSM.16.MT88.4 R152, [R171+0x800] ;  /* 0x00080000ab98783b */ /* 0x000fe20000004200 */
[----:B------:R-:W-:Y:S01]  /*13c30*/  FMUL.FTZ R88, R4, R88 ;  /* 0x0000005804587220 */ /* 0x000fe20000410000 */
[----:B----4-:R-:W-:Y:S01]  /*13c40*/  F2FP.PACK_AB R119, R240, R212 ;  /* 0x000000d4f077723e */ /* 0x010fe200000000ff */
[C---:B------:R-:W-:Y:S02]  /*13c50*/  FMUL.FTZ R10, R3.reuse, R142 ;  /* 0x0000008e030a7220 */ /* 0x040fe40000410000 */
[----:B------:R-:W-:Y:S02]  /*13c60*/  FMUL.FTZ R89, R4, R89 ;  /* 0x0000005904597220 */ /* 0x000fe40000410000 */
[C---:B------:R-:W-:Y:S01]  /*13c70*/  FMUL.FTZ R90, R3.reuse, R90 ;  /* 0x0000005a035a7220 */ /* 0x040fe20000410000 */
[----:B------:R-:W3:Y:S01]  /*13c80*/  MUFU.EX2 R2, R217 ;  /* 0x000000d900027308 */ /* 0x000ee20000000800 */
[C---:B------:R-:W-:Y:S02]  /*13c90*/  FMUL.FTZ R91, R3.reuse, R91 ;  /* 0x0000005b035b7220 */ /* 0x040fe40000410000 */
[----:B-1----:R-:W-:Y:S01]  /*13ca0*/  FMUL.FTZ R23, R3, R147 ;  /* 0x0000009303177220 */ /* 0x002fe20000410000 */
[----:B-----5:R-:W-:Y:S01]  /*13cb0*/  F2FP.PACK_AB R118, R239, R213 ;  /* 0x000000d5ef76723e */ /* 0x020fe200000000ff */
[----:B------:R-:W-:Y:S05]  /*13cc0*/  LDSM.16.MT88.4 R144, [R170+0x800] ;  /* 0x00080000aa90783b */ /* 0x000fea0000004200 */
[----:B------:R-:W-:Y:S10]  /*13cd0*/  MUFU.EX2 R233, R186 ;  /* 0x000000ba00e97308 */ /* 0x000ff40000000800 */
[----:B------:R-:W-:Y:S01]  /*13ce0*/  MUFU.EX2 R217, R181 ;  /* 0x000000b500d97308 */ /* 0x000fe20000000800 */
[-C--:B--2---:R-:W-:Y:S05]  /*13cf0*/  HMMA.16816.F32 R8, R172, R24.reuse, R8 ;  /* 0x00000018ac08723c */ /* 0x084fea0000001808 */
[----:B---3--:R-:W-:Y:S04]  /*13d00*/  FADD.FTZ R0, R2, R0 ;  /* 0x0000000002007221 */ /* 0x008fe80000010000 */
[----:B------:R-:W-:Y:S01]  /*13d10*/  MUFU.EX2 R215, R183 ;  /* 0x000000b700d77308 */ /* 0x000fe20000000800 */
[C---:B------:R-:W-:Y:S04]  /*13d20*/  HMMA.16816.F32 R12, R116.reuse, R24, R12 ;  /* 0x00000018740c723c */ /* 0x040fe8000000180c */
[----:B------:R-:W-:Y:S03]  /*13d30*/  FADD.FTZ R0, R111, R0 ;  /* 0x000000006f007221 */ /* 0x000fe60000010000 */
[C---:B------:R-:W-:Y:S01]  /*13d40*/  FMUL.FTZ R24, R4.reuse, R148 ;  /* 0x0000009404187220 */ /* 0x040fe20000410000 */
[-C--:B------:R-:W-:Y:S01]  /*13d50*/  HMMA.16816.F32 R16, R116, R26.reuse, R16 ;  /* 0x0000001a7410723c */ /* 0x080fe20000001810 */
[----:B------:R-:W-:Y:S03]  /*13d60*/  MUFU.EX2 R184, R222 ;  /* 0x000000de00b87308 */ /* 0x000fe60000000800 */
[C---:B------:R-:W-:Y:S04]  /*13d70*/  FMUL.FTZ R25, R4.reuse, R149 ;  /* 0x0000009504197220 */ /* 0x040fe80000410000 */
[C---:B------:R-:W-:Y:S03]  /*13d80*/  HMMA.16816.F32 R20, R172.reuse, R26, R20 ;  /* 0x0000001aac14723c */ /* 0x040fe60000001814 */
[----:B------:R-:W-:Y:S04]  /*13d90*/  MUFU.EX2 R188, R221 ;  /* 0x000000dd00bc7308 */ /* 0x000fe80000000800 */
[C---:B------:R-:W-:Y:S02]  /*13da0*/  FMUL.FTZ R26, R3.reuse, R150 ;  /* 0x00000096031a7220 */ /* 0x040fe40000410000 */
[C---:B------:R-:W-:Y:S04]  /*13db0*/  FMUL.FTZ R27, R3.reuse, R151 ;  /* 0x00000097031b7220 */ /* 0x040fe80000410000 */
[----:B------:R-:W-:Y:S03]  /*13dc0*/  MUFU.EX2 R193, R220 ;  /* 0x000000dc00c17308 */ /* 0x000fe60000000800 */
[-C--:B------:R-:W-:Y:S07]  /*13dd0*/  HMMA.16816.F32 R24, R172, R40.reuse, R24 ;  /* 0x00000028ac18723c */ /* 0x080fee0000001818 */
[----:B------:R-:W-:Y:S01]  /*13de0*/  MUFU.EX2 R194, R210 ;  /* 0x000000d200c27308 */ /* 0x000fe20000000800 */
[C---:B------:R-:W-:Y:S07]  /*13df0*/  HMMA.16816.F32 R28, R116.reuse, R40, R28 ;  /* 0x00000028741c723c */ /* 0x040fee000000181c */
[C---:B------:R-:W-:Y:S01]  /*13e00*/  FMUL.FTZ R40, R4.reuse, R156 ;  /* 0x0000009c04287220 */ /* 0x040fe20000410000 */
[-C--:B------:R-:W-:Y:S01]  /*13e10*/  HMMA.16816.F32 R32, R116, R42.reuse, R32 ;  /* 0x0000002a7420723c */ /* 0x080fe20000001820 */
[----:B------:R-:W-:Y:S03]  /*13e20*/  MUFU.EX2 R185, R195 ;  /* 0x000000c300b97308 */ /* 0x000fe60000000800 */
[----:B------:R-:W-:Y:S04]  /*13e30*/  FMUL.FTZ R41, R4, R157 ;  /* 0x0000009d04297220 */ /* 0x000fe80000410000 */
[C---:B------:R-:W-:Y:S03]  /*13e40*/  HMMA.16816.F32 R36, R172.reuse, R42, R36 ;  /* 0x0000002aac24723c */ /* 0x040fe60000001824 */
[----:B------:R-:W1:Y:S04]  /*13e50*/  MUFU.EX2 R186, R191 ;  /* 0x000000bf00ba7308 */ /* 0x000e680000000800 */
[C---:B------:R-:W-:Y:S02]  /*13e60*/  FMUL.FTZ R42, R3.reuse, R158 ;  /* 0x0000009e032a7220 */ /* 0x040fe40000410000 */
[----:B------:R-:W-:Y:S03]  /*13e70*/  FMUL.FTZ R43, R3, R159 ;  /* 0x0000009f032b7220 */ /* 0x000fe60000410000 */
[----:B------:R-:W-:Y:S01]  /*13e80*/  FADD.FTZ R3, R214, R137 ;  /* 0x00000089d6037221 */ /* 0x000fe20000010000 */
[----:B------:R-:W-:Y:S03]  /*13e90*/  MUFU.EX2 R187, R189 ;  /* 0x000000bd00bb7308 */ /* 0x000fe60000000800 */
[-C--:B------:R-:W-:Y:S07]  /*13ea0*/  HMMA.16816.F32 R40, R172, R120.reuse, R40 ;  /* 0x00000078ac28723c */ /* 0x080fee0000001828 */
[----:B------:R-:W-:Y:S01]  /*13eb0*/  MUFU.EX2 R137, R224 ;  /* 0x000000e000897308 */ /* 0x000fe20000000800 */
[C---:B------:R-:W-:Y:S04]  /*13ec0*/  HMMA.16816.F32 R44, R116.reuse, R120, R44 ;  /* 0x00000078742c723c */ /* 0x040fe8000000182c */
[----:B-1----:R-:W-:Y:S04]  /*13ed0*/  F2FP.PACK_AB R176, R186, R185 ;  /* 0x000000b9bab0723e */ /* 0x002fe800000000ff */
[-C--:B------:R-:W-:Y:S01]  /*13ee0*/  HMMA.16816.F32 R48, R116, R122.reuse, R48 ;  /* 0x0000007a7430723c */ /* 0x080fe20000001830 */
[----:B------:R-:W1:Y:S07]  /*13ef0*/  MUFU.EX2 R183, R208 ;  /* 0x000000d000b77308 */ /* 0x000e6e0000000800 */
[C---:B------:R-:W-:Y:S01]  /*13f00*/  HMMA.16816.F32 R52, R172.reuse, R122, R52 ;  /* 0x0000007aac34723c */ /* 0x040fe20000001834 */
[----:B------:R-:W2:Y:S02]  /*13f10*/  LDSM.16.MT88.4 R120, [R171+0xc00] ;  /* 0x000c0000ab78783b */ /* 0x000ea40000004200 */
[----:B------:R-:W-:Y:S10]  /*13f20*/  MUFU.EX2 R182, R190 ;  /* 0x000000be00b67308 */ /* 0x000ff40000000800 */
[----:B------:R-:W3:Y:S01]  /*13f30*/  MUFU.EX2 R181, R192 ;  /* 0x000000c000b57308 */ /* 0x000ee20000000800 */
[----:B-1----:R-:W-:Y:S09]  /*13f40*/  F2FP.PACK_AB R178, R183, R187 ;  /* 0x000000bbb7b2723e */ /* 0x002ff200000000ff */
[----:B------:R-:W-:Y:S10]  /*13f50*/  MUFU.EX2 R180, R209 ;  /* 0x000000d100b47308 */ /* 0x000ff40000000800 */
[----:B------:R-:W1:Y:S01]  /*13f60*/  MUFU.EX2 R6, R6 ;  /* 0x0000000600067308 */ /* 0x000e620000000800 */
[----:B---3--:R-:W-:Y:S01]  /*13f70*/  F2FP.PACK_AB R177, R181, R182 ;  /* 0x000000b6b5b1723e */ /* 0x008fe200000000ff */
[-C--:B--2---:R-:W-:Y:S08]  /*13f80*/  HMMA.16816.F32 R56, R172, R120.reuse, R56 ;  /* 0x00000078ac38723c */ /* 0x084ff00000001838 */
[C---:B------:R-:W-:Y:S08]  /*13f90*/  HMMA.16816.F32 R60, R116.reuse, R120, R60 ;  /* 0x00000078743c723c */ /* 0x040ff0000000183c */
[-C--:B------:R-:W-:Y:S04]  /*13fa0*/  HMMA.16816.F32 R64, R116, R122.reuse, R64 ;  /* 0x0000007a7440723c */ /* 0x080fe80000001840 */
[----:B-1----:R-:W-:Y:S04]  /*13fb0*/  F2FP.PACK_AB R179, R6, R180 ;  /* 0x000000b406b3723e */ /* 0x002fe800000000ff */
[C---:B------:R-:W-:Y:S01]  /*13fc0*/  HMMA.16816.F32 R68, R172.reuse, R122, R68 ;  /* 0x0000007aac44723c */ /* 0x040fe20000001844 */
[----:B------:R-:W1:Y:S07]  /*13fd0*/  LDSM.16.MT88.4 R120, [R170+0x1800] ;  /* 0x00180000aa78783b */ /* 0x000e6e0000004200 */
[-C--:B-1----:R-:W-:Y:S08]  /*13fe0*/  HMMA.16816.F32 R72, R172, R120.reuse, R72 ;  /* 0x00000078ac48723c */ /* 0x082ff00000001848 */
[C---:B------:R-:W-:Y:S08]  /*13ff0*/  HMMA.16816.F32 R76, R116.reuse, R120, R76 ;  /* 0x00000078744c723c */ /* 0x040ff0000000184c */
[-C--:B------:R-:W-:Y:S08]  /*14000*/  HMMA.16816.F32 R80, R116, R122.reuse, R80 ;  /* 0x0000007a7450723c */ /* 0x080ff00000001850 */
[C---:B------:R-:W-:Y:S01]  /*14010*/  HMMA.16816.F32 R84, R172.reuse, R122, R84 ;  /* 0x0000007aac54723c */ /* 0x040fe20000001854 */
[----:B------:R-:W1:Y:S07]  /*14020*/  LDSM.16.MT88.4 R120, [R171+0x1800] ;  /* 0x00180000ab78783b */ /* 0x000e6e0000004200 */
[-C--:B-1----:R-:W-:Y:S08]  /*14030*/  HMMA.16816.F32 R88, R172, R120.reuse, R88 ;  /* 0x00000078ac58723c */ /* 0x082ff00000001858 */
[C---:B------:R-:W-:Y:S07]  /*14040*/  HMMA.16816.F32 R92, R116.reuse, R120, R92 ;  /* 0x00000078745c723c */ /* 0x040fee000000185c */
[----:B------:R-:W-:Y:S01]  /*14050*/  F2FP.PACK_AB R120, R232, R139 ;  /* 0x0000008be878723e */ /* 0x000fe200000000ff */
[-C--:B------:R-:W-:Y:S04]  /*14060*/  HMMA.16816.F32 R96, R116, R122.reuse, R96 ;  /* 0x0000007a7460723c */ /* 0x080fe80000001860 */
[----:B------:R-:W-:Y:S03]  /*14070*/  F2FP.PACK_AB R121, R217, R231 ;  /* 0x000000e7d979723e */ /* 0x000fe600000000ff */
[----:B------:R-:W-:Y:S01]  /*14080*/  F2FP.PACK_AB R116, R2, R109 ;  /* 0x0000006d0274723e */ /* 0x000fe200000000ff */
[----:B------:R-:W-:Y:S04]  /*14090*/  HMMA.16816.F32 R100, R172, R122, R100 ;  /* 0x0000007aac64723c */ /* 0x000fe80000001864 */
[C---:B------:R-:W-:Y:S01]  /*140a0*/  F2FP.PACK_AB R118, R110.reuse, R111 ;  /* 0x0000006f6e76723e */ /* 0x040fe200000000ff */
[----:B------:R-:W-:Y:S01]  /*140b0*/  FADD.FTZ R109, R213, R138 ;  /* 0x0000008ad56d7221 */ /* 0x000fe20000010000 */
[----:B------:R-:W-:Y:S01]  /*140c0*/  F2FP.PACK_AB R117, R233, R140 ;  /* 0x0000008ce975723e */ /* 0x000fe200000000ff */
[----:B------:R-:W1:Y:S01]  /*140d0*/  MUFU.EX2 R111, R226 ;  /* 0x000000e2006f7308 */ /* 0x000e620000000800 */
[----:B------:R-:W-:Y:S01]  /*140e0*/  F2FP.PACK_AB R119, R237, R234 ;  /* 0x000000eaed77723e */ /* 0x000fe200000000ff */
[----:B------:R-:W-:Y:S03]  /*140f0*/  FADD.FTZ R2, R110, R0 ;  /* 0x000000006e027221 */ /* 0x000fe60000010000 */
[----:B------:R-:W-:Y:S01]  /*14100*/  F2FP.PACK_AB R122, R236, R235 ;  /* 0x000000ebec7a723e */ /* 0x000fe200000000ff */
[----:B------:R-:W-:Y:S01]  /*14110*/  FADD.FTZ R0, R211, R136 ;  /* 0x00000088d3007221 */ /* 0x000fe20000010000 */
[----:B------:R-:W-:Y:S01]  /*14120*/  F2FP.PACK_AB R123, R215, R216 ;  /* 0x000000d8d77b723e */ /* 0x000fe200000000ff */
[-C--:B------:R-:W-:Y:S02]  /*14130*/  HMMA.16816.F32 R8, R116, R124.reuse, R8 ;  /* 0x0000007c7408723c */ /* 0x080fe40000001808 */
[----:B------:R-:W2:Y:S03]  /*14140*/  MUFU.EX2 R136, R223 ;  /* 0x000000df00887308 */ /* 0x000ea60000000800 */
[----:B------:R-:W-:Y:S01]  /*14150*/  F2FP.PACK_AB R173, R188, R184 ;  /* 0x000000b8bcad723e */ /* 0x000fe200000000ff */
[----:B------:R-:W-:Y:S01]  /*14160*/  FADD.FTZ R4, R212, R0 ;  /* 0x00000000d4047221 */ /* 0x000fe20000010000 */
[----:B------:R-:W-:Y:S01]  /*14170*/  F2FP.PACK_AB R175, R194, R193 ;  /* 0x000000c1c2af723e */ /* 0x000fe200000000ff */
[C---:B------:R-:W-:Y:S04]  /*14180*/  HMMA.16816.F32 R12, R120.reuse, R124, R12 ;  /* 0x0000007c780c723c */ /* 0x040fe8000000180c */
[----:B------:R-:W3:Y:S04]  /*14190*/  MUFU.EX2 R110, R225 ;  /* 0x000000e1006e7308 */ /* 0x000ee80000000800 */
[-C--:B------:R-:W-:Y:S04]  /*141a0*/  HMMA.16816.F32 R16, R120, R126.reuse, R16 ;  /* 0x0000007e7810723c */ /* 0x080fe80000001810 */
[----:B-1----:R-:W-:Y:S02]  /*141b0*/  FADD.FTZ R0, R111, R2 ;  /* 0x000000026f007221 */ /* 0x002fe40000010000 */
[----:B------:R-:W-:Y:S02]  /*141c0*/  FADD.FTZ R2, R240, R4 ;  /* 0x00000004f0027221 */ /* 0x000fe40000010000 */
[C---:B------:R-:W-:Y:S01]  /*141d0*/  HMMA.16816.F32 R20, R116.reuse, R126, R20 ;  /* 0x0000007e7414723c */ /* 0x040fe20000001814 */
[----:B------:R-:W1:Y:S03]  /*141e0*/  LDSM.16.MT88.4 R124, [R171+0x1000] ;  /* 0x00100000ab7c783b */ /* 0x000e660000004200 */
[----:B--2---:R-:W-:Y:S01]  /*141f0*/  F2FP.PACK_AB R174, R136, R137 ;  /* 0x0000008988ae723e */ /* 0x004fe200000000ff */
[----:B------:R-:W-:Y:S02]  /*14200*/  FADD.FTZ R4, R140, R3 ;  /* 0x000000038c047221 */ /* 0x000fe40000010000 */
[----:B------:R-:W-:Y:S01]  /*14210*/  FADD.FTZ R2, R231, R2 ;  /* 0x00000002e7027221 */ /* 0x000fe20000010000 */
[-C--:B------:R-:W-:Y:S04]  /*14220*/  HMMA.16816.F32 R24, R116, R128.reuse, R24 ;  /* 0x000000807418723c */ /* 0x080fe80000001818 */
[C---:B---3--:R-:W-:Y:S01]  /*14230*/  F2FP.PACK_AB R172, R110.reuse, R111 ;  /* 0x0000006f6eac723e */ /* 0x048fe200000000ff */
[----:B------:R-:W-:Y:S02]  /*14240*/  FADD.FTZ R0, R110, R0 ;  /* 0x000000006e007221 */ /* 0x000fe40000010000 */
[----:B------:R-:W-:Y:S01]  /*14250*/  FADD.FTZ R2, R217, R2 ;  /* 0x00000002d9027221 */ /* 0x000fe20000010000 */
[C---:B------:R-:W-:Y:S04]  /*14260*/  HMMA.16816.F32 R28, R120.reuse, R128, R28 ;  /* 0x00000080781c723c */ /* 0x040fe8000000181c */
[----:B------:R-:W-:Y:S02]  /*14270*/  FADD.FTZ R0, R137, R0 ;  /* 0x0000000089007221 */ /* 0x000fe40000010000 */
[----:B------:R-:W-:Y:S02]  /*14280*/  FADD.FTZ R2, R216, R2 ;  /* 0x00000002d8027221 */ /* 0x000fe40000010000 */
[-C--:B------:R-:W-:Y:S04]  /*14290*/  HMMA.16816.F32 R32, R120, R130.reuse, R32 ;  /* 0x000000827820723c */ /* 0x080fe80000001820 */
[----:B------:R-:W-:Y:S02]  /*142a0*/  FADD.FTZ R220, R136, R0 ;  /* 0x0000000088dc7221 */ /* 0x000fe40000010000 */
[----:B------:R-:W-:Y:S02]  /*142b0*/  FADD.FTZ R0, R239, R109 ;  /* 0x0000006def007221 */ /* 0x000fe40000010000 */
[C---:B------:R-:W-:Y:S01]  /*142c0*/  HMMA.16816.F32 R36, R116.reuse, R130, R36 ;  /* 0x000000827424723c */ /* 0x040fe20000001824 */
[----:B------:R-:W2:Y:S03]  /*142d0*/  LDSM.16.MT88.4 R128, [R170+0x1c00] ;  /* 0x001c0000aa80783b */ /* 0x000ea60000004200 */
[----:B------:R-:W-:Y:S02]  /*142e0*/  FADD.FTZ R3, R139, R0 ;  /* 0x000000008b037221 */ /* 0x000fe40000010000 */
[----:B------:R-:W-:Y:S02]  /*142f0*/  FADD.FTZ R0, R233, R4 ;  /* 0x00000004e9007221 */ /* 0x000fe40000010000 */
[-C--:B------:R-:W-:Y:S04]  /*14300*/  HMMA.16816.F32 R40, R116, R132.reuse, R40 ;  /* 0x000000847428723c */ /* 0x080fe80000001828 */
[----:B------:R-:W-:Y:S02]  /*14310*/  FADD.FTZ R3, R232, R3 ;  /* 0x00000003e8037221 */ /* 0x000fe40000010000 */
[----:B------:R-:W-:Y:S02]  /*14320*/  FADD.FTZ R0, R234, R0 ;  /* 0x00000000ea007221 */ /* 0x000fe40000010000 */
[C---:B------:R-:W-:Y:S04]  /*14330*/  HMMA.16816.F32 R44, R120.reuse, R132, R44 ;  /* 0x00000084782c723c */ /* 0x040fe8000000182c */
[----:B------:R-:W-:Y:S02]  /*14340*/  FADD.FTZ R3, R235, R3 ;  /* 0x00000003eb037221 */ /* 0x000fe40000010000 */
[----:B------:R-:W-:Y:S02]  /*14350*/  FADD.FTZ R0, R237, R0 ;  /* 0x00000000ed007221 */ /* 0x000fe40000010000 */
[-C--:B------:R-:W-:Y:S04]  /*14360*/  HMMA.16816.F32 R48, R120, R134.reuse, R48 ;  /* 0x000000867830723c */ /* 0x080fe80000001830 */
[----:B------:R-:W-:Y:S02]  /*14370*/  FADD.FTZ R4, R236, R3 ;  /* 0x00000003ec047221 */ /* 0x000fe40000010000 */
[----:B------:R-:W-:Y:S02]  /*14380*/  FADD.FTZ R3, R215, R2 ;  /* 0x00000002d7037221 */ /* 0x000fe40000010000 */
[C---:B------:R-:W-:Y:S01]  /*14390*/  HMMA.16816.F32 R52, R116.reuse, R134, R52 ;  /* 0x000000867434723c */ /* 0x040fe20000001834 */
[----:B------:R-:W3:Y:S03]  /*143a0*/  LDSM.16.MT88.4 R132, [R171+0x1c00] ;  /* 0x001c0000ab84783b */ /* 0x000ee60000004200 */
[----:B------:R-:W-:Y:S02]  /*143b0*/  FADD.FTZ R2, R184, R0 ;  /* 0x00000000b8027221 */ /* 0x000fe40000010000 */
[----:B------:R-:W-:Y:S02]  /*143c0*/  FADD.FTZ R0, R185, R4 ;  /* 0x00000004b9007221 */ /* 0x000fe40000010000 */
[-C--:B-1----:R-:W-:Y:S04]  /*143d0*/  HMMA.16816.F32 R56, R116, R124.reuse, R56 ;  /* 0x0000007c7438723c */ /* 0x082fe80000001838 */
        /* <DEDUP_REMOVED lines=8> */
[C---:B------:R-:W-:Y:S04]  /*14460*/  HMMA.16816.F32 R68, R116.reuse, R126, R68 ;  /* 0x0000007e7444723c */ /* 0x040fe80000001844 */
[----:B------:R-:W-:Y:S01]  /*14470*/  FADD.FTZ R2, R180, R0 ;  /* 0x00000000b4027221 */ /* 0x000fe20000010000 */
[----:B------:R-:W-:Y:S01]  /*14480*/  IADD3 R0, R219, -0x1, RZ ;  /* 0xffffffffdb007810 */ /* 0x000fe20007ffe0ff */
[----:B------:R-:W-:Y:S02]  /*14490*/  FADD.FTZ R231, R194, R4 ;  /* 0x00000004c2e77221 */ /* 0x000fe40000010000 */
[-C--:B--2---:R-:W-:Y:S04]  /*144a0*/  HMMA.16816.F32 R72, R116, R128.reuse, R72 ;  /* 0x000000807448723c */ /* 0x084fe80000001848 */
[----:B------:R-:W-:Y:S01]  /*144b0*/  FADD.FTZ R232, R183, R3 ;  /* 0x00000003b7e87221 */ /* 0x000fe20000010000 */
[----:B------:R-:W-:Y:S01]  /*144c0*/  MOV R219, R0 ;  /* 0x0000000000db7202 */ /* 0x000fe20000000f00 */
[----:B------:R-:W-:Y:S01]  /*144d0*/  FADD.FTZ R233, R6, R2 ;  /* 0x0000000206e97221 */ /* 0x000fe20000010000 */
[----:B------:R-:W-:Y:S01]  /*144e0*/  MOV R6, R5 ;  /* 0x0000000500067202 */ /* 0x000fe20000000f00 */
[C---:B------:R-:W-:Y:S08]  /*144f0*/  HMMA.16816.F32 R76, R120.reuse, R128, R76 ;  /* 0x00000080784c723c */ /* 0x040ff0000000184c */
[-C--:B------:R-:W-:Y:S08]  /*14500*/  HMMA.16816.F32 R80, R120, R130.reuse, R80 ;  /* 0x000000827850723c */ /* 0x080ff00000001850 */
[C---:B------:R-:W-:Y:S08]  /*14510*/  HMMA.16816.F32 R84, R116.reuse, R130, R84 ;  /* 0x000000827454723c */ /* 0x040ff00000001854 */
[-C--:B---3--:R-:W-:Y:S08]  /*14520*/  HMMA.16816.F32 R88, R116, R132.reuse, R88 ;  /* 0x000000847458723c */ /* 0x088ff00000001858 */
[C---:B------:R-:W-:Y:S08]  /*14530*/  HMMA.16816.F32 R92, R120.reuse, R132, R92 ;  /* 0x00000084785c723c */ /* 0x040ff0000000185c */
[-C--:B------:R-:W-:Y:S08]  /*14540*/  HMMA.16816.F32 R96, R120, R134.reuse, R96 ;  /* 0x000000867860723c */ /* 0x080ff00000001860 */
[----:B------:R-:W-:Y:S08]  /*14550*/  HMMA.16816.F32 R100, R116, R134, R100 ;  /* 0x000000867464723c */ /* 0x000ff00000001864 */
[-C--:B------:R-:W-:Y:S01]  /*14560*/  HMMA.16816.F32 R140, R172, R144.reuse, R8 ;  /* 0x00000090ac8c723c */ /* 0x080fe20000001808 */
[----:B------:R-:W1:Y:S07]  /*14570*/  LDSM.16.MT88.4 R8, [R171+0x1400] ;  /* 0x00140000ab08783b */ /* 0x000e6e0000004200 */
[C---:B------:R-:W-:Y:S01]  /*14580*/  HMMA.16816.F32 R136, R176.reuse, R144, R12 ;  /* 0x00000090b088723c */ /* 0x040fe2000000180c */
[----:B------:R-:W2:Y:S07]  /*14590*/  LDSM.16.MT88.4 R12, [R170+0x2000] ;  /* 0x00200000aa0c783b */ /* 0x000eae0000004200 */
[-C--:B------:R-:W-:Y:S01]  /*145a0*/  HMMA.16816.F32 R132, R176, R146.reuse, R16 ;  /* 0x00000092b084723c */ /* 0x080fe20000001810 */
[----:B------:R-:W3:Y:S07]  /*145b0*/  LDSM.16.MT88.4 R16, [R171+0x2000] ;  /* 0x00200000ab10783b */ /* 0x000eee0000004200 */
        /* <DEDUP_REMOVED lines=20> */
[----:B------:R-:W-:Y:S01]  /*14700*/  HMMA.16816.F32 R100, R172, R18, R100 ;  /* 0x00000012ac64723c */ /* 0x000fe20000001864 */
[----:B------:R-:W-:Y:S07]  /*14710*/  @!UPT UIADD3 URZ, URZ, URZ, URZ ;  /* 0x0000003f3f3ff290 */ /* 0x000fee000fffe03f */
[----:B------:R-:W-:-:S11]  /*14720*/  @P0 BRA `(.L_x_319) ;  /* 0xffffcf2000000947 */ /* 0x000fd6000383ffff */
.L_x_307:
        /* <DEDUP_REMOVED lines=16> */
.L_x_409:
        /* <DEDUP_REMOVED lines=13> */
[----:B------:R-:W-:Y:S01]  /*14900*/  @P2 MUFU.RCP R3, R8 ;  /* 0x0000000800032308 */ /* 0x000fe20000001000 */
[----:B-1----:R-:W-:-:S07]  /*14910*/  FMUL.FTZ R110, R0, R72 ;  /* 0x00000048006e7220 */ /* 0x002fce0000410000 */
[----:B------:R-:W1:Y:S01]  /*14920*/  @P2 MUFU.LG2 R8, R8 ;  /* 0x0000000800082308 */ /* 0x000e620000000c00 */
[C---:B------:R-:W-:Y:S02]  /*14930*/  FMUL.FTZ R111, R0.reuse, R73 ;  /* 0x00000049006f7220 */ /* 0x040fe40000410000 */
[C---:B------:R-:W-:Y:S02]  /*14940*/  FMUL.FTZ R182, R0.reuse, R84 ;  /* 0x0000005400b67220 */ /* 0x040fe40000410000 */
[C---:B------:R-:W-:Y:S02]  /*14950*/  FMUL.FTZ R183, R0.reuse, R85 ;  /* 0x0000005500b77220 */ /* 0x040fe40000410000 */
[C---:B------:R-:W-:Y:S01]  /*14960*/  FMUL.FTZ R140, R0.reuse, R140 ;  /* 0x0000008c008c7220 */ /* 0x040fe20000410000 */
[----:B------:R-:W-:Y:S01]  /*14970*/  @P1 MUFU.RCP R2, R5 ;  /* 0x0000000500021308 */ /* 0x000fe20000001000 */
        /* <DEDUP_REMOVED lines=20> */
[----:B------:R2:W3:Y:S01]  /*14ac0*/  @P1 MUFU.LG2 R0, R5 ;  /* 0x0000000500001308 */ /* 0x0004e20000000c00 */
[----:B-1----:R-:W-:-:S02]  /*14ad0*/  @P2 FMUL.FTZ R10, R8, 0.69314718246459960938 ;  /* 0x3f317218080a2820 */ /* 0x002fc40000410000 */
[C---:B------:R-:W-:Y:S02]  /*14ae0*/  FMUL.FTZ R180, R3.reuse, R150 ;  /* 0x0000009603b47220 */ /* 0x040fe40000410000 */
[C---:B------:R-:W-:Y:S02]  /*14af0*/  FMUL.FTZ R181, R3.reuse, R151 ;  /* 0x0000009703b57220 */ /* 0x040fe40000410000 */
[C---:B------:R-:W-:Y:S02]  /*14b00*/  FMUL.FTZ R88, R3.reuse, R154 ;  /* 0x0000009a03587220 */ /* 0x040fe40000410000 */
[C---:B------:R-:W-:Y:S02]  /*14b10*/  FMUL.FTZ R89, R3.reuse, R155 ;  /* 0x0000009b03597220 */ /* 0x040fe40000410000 */
[C---:B------:R-:W-:Y:S02]  /*14b20*/  FMUL.FTZ R176, R3.reuse, R142 ;  /* 0x0000008e03b07220 */ /* 0x040fe40000410000 */
[----:B------:R-:W-:-:S02]  /*14b30*/  FMUL.FTZ R177, R3, R143 ;  /* 0x0000008f03b17220 */ /* 0x000fc40000410000 */
[C---:B------:R-:W-:Y:S01]  /*14b40*/  FMUL.FTZ R178, R3.reuse, R146 ;  /* 0x0000009203b27220 */ /* 0x040fe20000410000 */
[----:B--2---:R-:W-:Y:S01]  /*14b50*/  @P2 MOV R5, 0x3f317218 ;  /* 0x3f31721800052802 */ /* 0x004fe20000000f00 */
[----:B---3--:R-:W-:Y:S01]  /*14b60*/  @P1 FMUL.FTZ R8, R0, 0.69314718246459960938 ;  /* 0x3f31721800081820 */ /* 0x008fe20000410000 */
[----:B------:R-:W-:Y:S01]  /*14b70*/  MOV R0, RZ ;  /* 0x000000ff00007202 */ /* 0x000fe20000000f00 */
[C---:B------:R-:W-:Y:S02]  /*14b80*/  FMUL.FTZ R179, R3.reuse, R147 ;  /* 0x0000009303b37220 */ /* 0x040fe40000410000 */
[C---:B------:R-:W-:Y:S02]  /*14b90*/  FMUL.FTZ R100, R3.reuse, R158 ;  /* 0x0000009e03647220 */ /* 0x040fe40000410000 */
        /* <DEDUP_REMOVED lines=16> */
[----:B------:R-:W-:Y:S01]  /*14ca0*/  @P3 MOV R3, 0x3f317218 ;  /* 0x3f31721800033802 */ /* 0x000fe20000000f00 */
        /* <DEDUP_REMOVED lines=23> */
[----:B------:R-:W-:Y:S02]  /*14e20*/  FMUL.FTZ R27, R2, R97 ;  /* 0x00000061021b7220 */ /* 0x000fe40000410000 */
[----:B------:R2:W3:Y:S01]  /*14e30*/  @P0 MUFU.LG2 R2, R4 ;  /* 0x0000000400020308 */ /* 0x0004e20000000c00 */
[----:B------:R-:W-:Y:S02]  /*14e40*/  @P3 FMUL.FTZ R11, R9, 0.69314718246459960938 ;  /* 0x3f317218090b3820 */ /* 0x000fe40000410000 */
[----:B------:R-:W-:Y:S02]  /*14e50*/  @P3 FMUL.FTZ R9, R3, c[0x0][0x2d0] ;  /* 0x0000b40003093a20 */ /* 0x000fe40000410000 */
[----:B------:R-:W-:Y:S02]  /*14e60*/  @P1 FMUL.FTZ R3, R12, c[0x0][0x2d0] ;  /* 0x0000b4000c031a20 */ /* 0x000fe40000410000 */
[----:B------:R-:W-:Y:S02]  /*14e70*/  @P2 FMUL.FTZ R5, R5, c[0x0][0x2d0] ;  /* 0x0000b40005052a20 */ /* 0x000fe40000410000 */
[----:B------:R-:W-:Y:S01]  /*14e80*/  @P1 FFMA.FTZ R25, R3, R106, R8 ;  /* 0x0000006a03191223 */ /* 0x000fe20000010008 */
[----:B------:R-:W-:Y:S01]  /*14e90*/  @P0 MOV R3, 0x3f317218 ;  /* 0x3f31721800030802 */ /* 0x000fe20000000f00 */
[----:B-1----:R-:W-:-:S02]  /*14ea0*/  FMUL.FTZ R76, R0, R66 ;  /* 0x00000042004c7220 */ /* 0x002fc40000410000 */
[----:B------:R-:W-:Y:S02]  /*14eb0*/  FMUL.FTZ R77, R0, R67 ;  /* 0x00000043004d7220 */ /* 0x000fe40000410000 */
[----:B------:R-:W-:Y:S01]  /*14ec0*/  @P0 FMUL.FTZ R3, R3, c[0x0][0x2d0] ;  /* 0x0000b40003030a20 */ /* 0x000fe20000410000 */
[----:B--2---:R-:W-:Y:S01]  /*14ed0*/  MOV R4, 0x1 ;  /* 0x0000000100047802 */ /* 0x004fe20000000f00 */
[----:B---3--:R-:W-:Y:S02]  /*14ee0*/  @P0 FMUL.FTZ R2, R2, 0.69314718246459960938 ;  /* 0x3f31721802020820 */ /* 0x008fe40000410000 */
        /* <DEDUP_REMOVED lines=26> */
.L_x_242:
[----:B-1----:R1:W5:Y:S04]  /*15090*/  LDL R6, [R1+0x50] ;  /* 0x0000500001067983 */ /* 0x0023680000100800 */
[----:B------:R-:W4:Y:S01]  /*150a0*/  S2R R2, SR_TID.X ;  /* 0x0000000000027919 */ /* 0x000f220000002100 */
[----:B------:R-:W-:Y:S01]  /*150b0*/  BSSY B0, `(.L_x_321) ;  /* 0x0000011000007945 */ /* 0x000fe20003800000 */
[----:B----4-:R-:W-:-:S13]  /*150c0*/  LOP3.LUT P0, RZ, R2, 0x7f, RZ, 0xc0, !PT ;  /* 0x0000007f02ff7812 */ /* 0x010fda000780c0ff */
[----:B------:R-:W-:Y:S05]  /*150d0*/  @P0 BRA `(.L_x_322) ;  /* 0x000000e000000947 */ /* 0x000fea0003800000 */
[----:B-12---:R-:W1:Y:S01]  /*150e0*/  S2R R4, SR_LANEID ;  /* 0x0000000000047919 */ /* 0x006e620000000000 */
[----:B------:R-:W-:Y:S01]  /*150f0*/  VOTEU.ANY UR4, UPT, PT ;  /* 0x0000000000047886 */ /* 0x000fe200038e0100 */
[----:B---3--:R-:W-:Y:S01]  /*15100*/  IMAD.MOV.U32 R5, RZ, RZ, c[0x0][0x564] ;  /* 0x00015900ff057624 */ /* 0x008fe200078e00ff */
[----:B------:R-:W1:Y:S08]  /*15110*/  FLO.U32 R3, UR4 ;  /* 0x0000000400037d00 */ /* 0x000e7000080e0000 */
[----:B------:R-:W2:Y:S01]  /*15120*/  POPC R2, UR4 ;  /* 0x0000000400027d09 */ /* 0x000ea20008000000 */
[----:B-1----:R-:W-:Y:S01]  /*15130*/  ISETP.EQ.U32.AND P0, PT, R3, R4, PT ;  /* 0x000000040300720c */ /* 0x002fe20003f02070 */
[----:B------:R-:W-:-:S12]  /*15140*/  IMAD.MOV.U32 R4, RZ, RZ, c[0x0][0x560] ;  /* 0x00015800ff047624 */ /* 0x000fd800078e00ff */
[----:B--2---:R1:W2:Y:S04]  /*15150*/  @P0 ATOMG.E.ADD.STRONG.GPU PT, R2, [R4.64], R2 ;  /* 0x00000002040209a8 */ /* 0x0042a800081ee1c8 */
[----:B-1----:R-:W1:Y:S04]  /*15160*/  S2R R4, SR_LTMASK ;  /* 0x0000000000047919 */ /* 0x002e680000003900 */
[----:B--2---:R1:W2:Y:S02]  /*15170*/  SHFL.IDX PT, R3, R2, R3, 0x1f ;  /* 0x00001f0302037589 */ /* 0x0042a400000e0000 */
[----:B-1----:R-:W-:-:S06]  /*15180*/  LOP3.LUT R2, R4, UR4, RZ, 0xc0, !PT ;  /* 0x0000000404027c12 */ /* 0x002fcc000f8ec0ff */
[----:B------:R-:W2:Y:S02]  /*15190*/  POPC R2, R2 ;  /* 0x0000000200027309 */ /* 0x000ea40000000000 */
[----:B--2--5:R-:W-:-:S05]  /*151a0*/  IADD3 R6, R3, c[0x0][0xc], R2 ;  /* 0x0000030003067a10 */ /* 0x024fca0007ffe002 */
[----:B------:R1:W-:Y:S02]  /*151b0*/  STL [R1+0x50], R6 ;  /* 0x0000500601007387 */ /* 0x0003e40000100800 */
.L_x_322:
[----:B-1----:R-:W-:Y:S05]  /*151c0*/  BSYNC B0 ;  /* 0x0000000000007941 */ /* 0x002fea0003800000 */
.L_x_321:
[----:B------:R-:W-:Y:S01]  /*151d0*/  PRMT R0, R0, 0x9910, RZ ;  /* 0x0000991000007816 */ /* 0x000fe200000000ff */
[----:B------:R-:W-:Y:S01]  /*151e0*/  BSSY B1, `(.L_x_323) ;  /* 0x000038b000017945 */ /* 0x000fe20003800000 */
[----:B-----5:R-:W-:Y:S02]  /*151f0*/  IMAD.MOV.U32 R34, RZ, RZ, R6 ;  /* 0x000000ffff227224 */ /* 0x020fe400078e0006 */
[----:B------:R-:W-:-:S13]  /*15200*/  ISETP.NE.AND P0, PT, R0, RZ, PT ;  /* 0x000000ff0000720c */ /* 0x000fda0003f05270 */
[----:B------:R-:W-:Y:S05]  /*15210*/  @!P0 BRA `(.L_x_324) ;  /* 0x00002bb000008947 */ /* 0x000fea0003800000 */
[----:B------:R-:W4:Y:S04]  /*15220*/  LDL R6, [R1+0x60] ;  /* 0x0000600001067983 */ /* 0x000f280000100800 */
[----:B---3--:R-:W3:Y:S04]  /*15230*/  LDL R8, [R1+0x64] ;  /* 0x0000640001087983 */ /* 0x008ee80000100800 */
[----:B--2---:R-:W2:Y:S04]  /*15240*/  LDL R13, [R1+0x98] ;  /* 0x00009800010d7983 */ /* 0x004ea80000100800 */
[----:B------:R-:W2:Y:S04]  /*15250*/  LDL.LU R12, [R1+0x44] ;  /* 0x00004400010c7983 */ /* 0x000ea80000300800 */
[----:B------:R-:W2:Y:S04]  /*15260*/  LDL R11, [R1+0x94] ;  /* 0x00009400010b7983 */ /* 0x000ea80000100800 */
[----:B------:R-:W2:Y:S01]  /*15270*/  LDL.LU R10, [R1+0x48] ;  /* 0x00004800010a7983 */ /* 0x000ea20000300800 */
[----:B------:R-:W-:Y:S01]  /*15280*/  WARPSYNC 0xffffffff ;  /* 0xffffffff00007948 */ /* 0x000fe20003800000 */
[----:B------:R-:W-:-:S02]  /*15290*/  F2FP.PACK_AB R0, R141, R140 ;  /* 0x0000008c8d00723e */ /* 0x000fc400000000ff */
[----:B------:R-:W-:Y:S01]  /*152a0*/  BAR.SYNC.DEFER_BLOCKING 0x1, 0x80 ;  /* 0x0042000000007b1d */ /* 0x000fe20000010000 */
[----:B------:R-:W-:Y:S02]  /*152b0*/  F2FP.PACK_AB R3, R177, R176 ;  /* 0x000000b0b103723e */ /* 0x000fe400000000ff */
[----:B------:R-:W-:Y:S02]  /*152c0*/  F2FP.PACK_AB R2, R145, R144 ;  /* 0x000000909102723e */ /* 0x000fe400000000ff */
[----:B------:R-:W-:Y:S02]  /*152d0*/  F2FP.PACK_AB R4, R47, R46 ;  /* 0x0000002e2f04723e */ /* 0x000fe400000000ff */
[----:B------:R-:W-:Y:S02]  /*152e0*/  F2FP.PACK_AB R5, R77, R76 ;  /* 0x0000004c4d05723e */ /* 0x000fe400000000ff */
[----:B------:R-:W-:-:S04]  /*152f0*/  ISETP.NE.U32.AND P0, PT, RZ, c[0x0][0x508], PT ;  /* 0x00014200ff007a0c */ /* 0x000fc80003f05070 */
[----:B------:R-:W-:Y:S02]  /*15300*/  ISETP.NE.AND.EX P2, PT, RZ, c[0x0][0x50c], PT, P0 ;  /* 0x00014300ff007a0c */ /* 0x000fe40003f45300 */
[----:B------:R-:W-:-:S04]  /*15310*/  ISETP.NE.U32.AND P3, PT, RZ, c[0x0][0x500], PT ;  /* 0x00014000ff007a0c */ /* 0x000fc80003f65070 */
[----:B------:R-:W-:Y:S01]  /*15320*/  ISETP.NE.AND.EX P3, PT, RZ, c[0x0][0x504], PT, P3 ;  /* 0x00014100ff007a0c */ /* 0x000fe20003f65330 */
[----:B----4-:R1:W-:Y:S04]  /*15330*/  STS [R6+0x80], R0 ;  /* 0x0000800006007388 */ /* 0x0103e80000000800 */
[----:B------:R4:W-:Y:S04]  /*15340*/  STS [R6+0x280], R3 ;  /* 0x0002800306007388 */ /* 0x0009e80000000800 */
[----:B---3--:R3:W-:Y:S01]  /*15350*/  STS [R8], R2 ;  /* 0x0000000208007388 */ /* 0x0087e20000000800 */
[----:B-1----:R-:W-:-:S02]  /*15360*/  F2FP.PACK_AB R0, R179, R178 ;  /* 0x000000b2b300723e */ /* 0x002fc400000000ff */
[----:B----4-:R-:W-:-:S03]  /*15370*/  F2FP.PACK_AB R3, R29, R28 ;  /* 0x0000001c1d03723e */ /* 0x010fc600000000ff */
[----:B------:R1:W-:Y:S01]  /*15380*/  STS [R8+0x200], R0 ;  /* 0x0002000008007388 */ /* 0x0003e20000000800 */
[----:B---3--:R-:W-:-:S03]  /*15390*/  F2FP.PACK_AB R2, R59, R58 ;  /* 0x0000003a3b02723e */ /* 0x008fc600000000ff */
[----:B------:R3:W-:Y:S04]  /*153a0*/  STS [R6+0x1080], R3 ;  /* 0x0010800306007388 */ /* 0x0007e80000000800 */
[----:B------:R4:W-:Y:S01]  /*153b0*/  STS [R6+0x1280], R2 ;  /* 0x0012800206007388 */ /* 0x0009e20000000800 */
[----:B-1----:R-:W-:Y:S02]  /*153c0*/  F2FP.PACK_AB R0, R31, R30 ;  /* 0x0000001e1f00723e */ /* 0x002fe400000000ff */
[----:B---3--:R-:W-:-:S03]  /*153d0*/  F2FP.PACK_AB R3, R149, R148 ;  /* 0x000000949503723e */ /* 0x008fc600000000ff */
[----:B------:R1:W-:Y:S01]  /*153e0*/  STS [R8+0x1000], R0 ;  /* 0x0010000008007388 */ /* 0x0003e20000000800 */
[----:B----4-:R-:W-:-:S03]  /*153f0*/  F2FP.PACK_AB R2, R181, R180 ;  /* 0x000000b4b502723e */ /* 0x010fc600000000ff */
[----:B------:R3:W-:Y:S04]  /*15400*/  STS [R8+0x1200], R4 ;  /* 0x0012000408007388 */ /* 0x0007e80000000800 */
[----:B--2---:R2:W-:Y:S04]  /*15410*/  STS [R13+0x80], R3 ;  /* 0x000080030d007388 */ /* 0x0045e80000000800 */
[----:B------:R4:W-:Y:S01]  /*15420*/  STS [R13+0x280], R2 ;  /* 0x000280020d007388 */ /* 0x0009e20000000800 */
[----:B-1----:R-:W-:Y:S02]  /*15430*/  F2FP.PACK_AB R0, R153, R152 ;  /* 0x000000989900723e */ /* 0x002fe400000000ff */
[----:B---3--:R-:W-:-:S03]  /*15440*/  F2FP.PACK_AB R4, R33, R32 ;  /* 0x000000202104723e */ /* 0x008fc600000000ff */
[----:B------:R1:W-:Y:S01]  /*15450*/  STS [R11], R0 ;  /* 0x000000000b007388 */ /* 0x0003e20000000800 */
[----:B--2---:R-:W-:Y:S02]  /*15460*/  F2FP.PACK_AB R3, R89, R88 ;  /* 0x000000585903723e */ /* 0x004fe400000000ff */
[----:B----4-:R-:W-:-:S03]  /*15470*/  F2FP.PACK_AB R2, R75, R74 ;  /* 0x0000004a4b02723e */ /* 0x010fc600000000ff */
[----:B------:R2:W-:Y:S04]  /*15480*/  STS [R11+0x200], R3 ;  /* 0x000200030b007388 */ /* 0x0005e80000000800 */
[----:B------:R3:W-:Y:S04]  /*15490*/  STS [R13+0x1080], R4 ;  /* 0x001080040d007388 */ /* 0x0007e80000000800 */
[----:B------:R4:W-:Y:S01]  /*154a0*/  STS [R13+0x1280], R2 ;  /* 0x001280020d007388 */ /* 0x0009e20000000800 */
[----:B-1----:R-:W-:-:S05]  /*154b0*/  F2FP.PACK_AB R0, R37, R36 ;  /* 0x000000242500723e */ /* 0x002fca00000000ff */
[----:B------:R1:W-:Y:S01]  /*154c0*/  STS [R11+0x1000], R0 ;  /* 0x001000000b007388 */ /* 0x0003e20000000800 */
[----:B--2---:R-:W-:Y:S02]  /*154d0*/  F2FP.PACK_AB R3, R157, R156 ;  /* 0x0000009c9d03723e */ /* 0x004fe400000000ff */
[----:B---3--:R-:W-:Y:S02]  /*154e0*/  F2FP.PACK_AB R4, R65, R64 ;  /* 0x000000404104723e */ /* 0x008fe400000000ff */
        /* <DEDUP_REMOVED lines=18> */
[----:B------:R3:W-:Y:S01]  /*15610*/  STS [R13+0x2080], R3 ;  /* 0x002080030d007388 */ /* 0x0007e20000000800 */
[----:B-1----:R-:W-:-:S03]  /*15620*/  F2FP.PACK_AB R0, R175, R174 ;  /* 0x000000aeaf00723e */ /* 0x002fc600000000ff */
[----:B------:R1:W-:Y:S04]  /*15630*/  STS [R13+0x2280], R2 ;  /* 0x002280020d007388 */ /* 0x0003e80000000800 */
[----:B------:R4:W-:Y:S01]  /*15640*/  STS [R11+0x2000], R0 ;  /* 0x002000000b007388 */ /* 0x0009e20000000800 */
[----:B--2---:R-:W-:Y:S02]  /*15650*/  F2FP.PACK_AB R4, R41, R40 ;  /* 0x000000282904723e */ /* 0x004fe400000000ff */
[----:B---3--:R-:W-:Y:S02]  /*15660*/  F2FP.PACK_AB R3, R151, R150 ;  /* 0x000000969703723e */ /* 0x008fe400000000ff */
[----:B-1----:R-:W-:-:S03]  /*15670*/  F2FP.PACK_AB R2, R63, R62 ;  /* 0x0000003e3f02723e */ /* 0x002fc600000000ff */
[----:B------:R1:W-:Y:S01]  /*15680*/  STS [R11+0x2200], R3 ;  /* 0x002200030b007388 */ /* 0x0003e20000000800 */
[----:B----4-:R-:W-:-:S03]  /*15690*/  F2FP.PACK_AB R0, R43, R42 ;  /* 0x0000002a2b00723e */ /* 0x010fc600000000ff */
[----:B------:R2:W-:Y:S04]  /*156a0*/  STS [R13+0x3080], R4 ;  /* 0x003080040d007388 */ /* 0x0005e80000000800 */
[----:B------:R3:W-:Y:S04]  /*156b0*/  STS [R13+0x3280], R2 ;  /* 0x003280020d007388 */ /* 0x0007e80000000800 */
[----:B------:R4:W-:Y:S04]  /*156c0*/  STS [R11+0x3000], R0 ;  /* 0x003000000b007388 */ /* 0x0009e80000000800 */
[----:B------:R-:W-:Y:S01]  /*156d0*/  STS [R11+0x3200], R5 ;  /* 0x003200050b007388 */ /* 0x000fe20000000800 */
[----:B-1----:R-:W-:-:S02]  /*156e0*/  F2FP.PACK_AB R3, R159, R158 ;  /* 0x0000009e9f03723e */ /* 0x002fc400000000ff */
[----:B--2---:R-:W-:Y:S02]  /*156f0*/  F2FP.PACK_AB R4, R111, R110 ;  /* 0x0000006e6f04723e */ /* 0x004fe400000000ff */
[----:B---3--:R-:W-:-:S03]  /*15700*/  F2FP.PACK_AB R2, R183, R182 ;  /* 0x000000b6b702723e */ /* 0x008fc600000000ff */
[----:B------:R1:W-:Y:S01]  /*15710*/  STS [R6+0x4080], R4 ;  /* 0x0040800406007388 */ /* 0x0003e20000000800 */
[----:B----4-:R-:W-:-:S03]  /*15720*/  F2FP.PACK_AB R0, R155, R154 ;  /* 0x0000009a9b00723e */ /* 0x010fc600000000ff */
[----:B------:R2:W-:Y:S04]  /*15730*/  STS [R6+0x4280], R3 ;  /* 0x0042800306007388 */ /* 0x0005e80000000800 */
        /* <DEDUP_REMOVED lines=11> */
[----:B--2---:R-:W-:Y:S01]  /*157f0*/  F2FP.PACK_AB R3, R73, R72 ;  /* 0x000000484903723e */ /* 0x004fe200000000ff */
[----:B------:R-:W2:Y:S01]  /*15800*/  LDL.LU R6, [R1+0xa4] ;  /* 0x0000a40001067983 */ /* 0x000ea20000300800 */
[----:B---3--:R-:W-:Y:S02]  /*15810*/  F2FP.PACK_AB R2, R71, R70 ;  /* 0x000000464702723e */ /* 0x008fe400000000ff */
[----:B----4-:R-:W-:-:S02]  /*15820*/  F2FP.PACK_AB R0, R85, R84 ;  /* 0x000000545500723e */ /* 0x010fc400000000ff */
[----:B------:R-:W-:-:S03]  /*15830*/  @P2 IADD3 R8, P0, R12, c[0x0][0x508], RZ ;  /* 0x000142000c082a10 */ /* 0x000fc60007f1e0ff */
[----:B------:R1:W-:Y:S01]  /*15840*/  STS [R13+0x4080], R0 ;  /* 0x004080000d007388 */ /* 0x0003e20000000800 */
[----:B------:R-:W-:-:S03]  /*15850*/  @P2 IADD3.X R9, R10, c[0x0][0x50c], RZ, P0, !PT ;  /* 0x000143000a092a10 */ /* 0x000fc600007fe4ff */
[----:B------:R3:W-:Y:S04]  /*15860*/  STS [R13+0x4280], R4 ;  /* 0x004280040d007388 */ /* 0x0007e80000000800 */
[----:B------:R4:W-:Y:S04]  /*15870*/  STS [R11+0x4000], R3 ;  /* 0x004000030b007388 */ /* 0x0009e80000000800 */
[----:B------:R4:W-:Y:S01]  /*15880*/  STS [R11+0x4200], R2 ;  /* 0x004200020b007388 */ /* 0x0009e20000000800 */
[----:B-1----:R-:W-:Y:S02]  /*15890*/  F2FP.PACK_AB R0, R45, R44 ;  /* 0x0000002c2d00723e */ /* 0x002fe400000000ff */
[----:B---3--:R-:W-:-:S03]  /*158a0*/  IADD3 R4, P1, R12, c[0x0][0x500], RZ ;  /* 0x000140000c047a10 */ /* 0x008fc60007f3e0ff */
[----:B------:R1:W-:Y:S01]  /*158b0*/  STS [R13+0x5080], R0 ;  /* 0x005080000d007388 */ /* 0x0003e20000000800 */
[----:B------:R-:W-:Y:S01]  /*158c0*/  IMAD.MOV.U32 R12, RZ, RZ, c[0x0][0x388] ;  /* 0x0000e200ff0c7624 */ /* 0x000fe200078e00ff */
[----:B----4-:R-:W-:Y:S02]  /*158d0*/  F2FP.PACK_AB R3, R51, R50 ;  /* 0x000000323303723e */ /* 0x010fe400000000ff */
[----:B------:R-:W-:Y:S02]  /*158e0*/  IADD3.X R5, R10, c[0x0][0x504], RZ, P1, !PT ;  /* 0x000141000a057a10 */ /* 0x000fe40000ffe4ff */
[----:B------:R-:W-:-:S05]  /*158f0*/  F2FP.PACK_AB R2, R57, R56 ;  /* 0x000000383902723e */ /* 0x000fca00000000ff */
[----:B------:R3:W-:Y:S01]  /*15900*/  STS [R13+0x5280], R2 ;  /* 0x005280020d007388 */ /* 0x0007e20000000800 */
[----:B-1----:R-:W-:-:S05]  /*15910*/  F2FP.PACK_AB R0, R27, R26 ;  /* 0x0000001a1b00723e */ /* 0x002fca00000000ff */
[----:B------:R1:W-:Y:S04]  /*15920*/  STS [R11+0x5000], R0 ;  /* 0x005000000b007388 */ /* 0x0003e80000000800 */
[----:B------:R4:W-:Y:S01]  /*15930*/  STS [R11+0x5200], R3 ;  /* 0x005200030b007388 */ /* 0x0009e20000000800 */
[----:B---3--:R-:W-:-:S03]  /*15940*/  IMAD.MOV.U32 R2, RZ, RZ, RZ ;  /* 0x000000ffff027224 */ /* 0x008fc600078e00ff */
[----:B------:R-:W-:Y:S06]  /*15950*/  BAR.SYNC.DEFER_BLOCKING 0x1, 0x80 ;  /* 0x0042000000007b1d */ /* 0x000fec0000010000 */
[----:B------:R4:W5:Y:S04]  /*15960*/  @P2 LDG.E R12, [R8.64] ;  /* 0x00000008080c2981 */ /* 0x000968000c1e1900 */
[----:B------:R4:W5:Y:S01]  /*15970*/  @P3 LDG.E R2, [R4.64] ;  /* 0x0000000804023981 */ /* 0x000962000c1e1900 */
[----:B--2---:R-:W-:-:S04]  /*15980*/  ISETP.NE.AND P0, PT, R6, RZ, PT ;  /* 0x000000ff0600720c */ /* 0x004fc80003f05270 */
[----:B-1----:R-:W-:Y:S01]  /*15990*/  SEL R0, R6, c[0x0][0x3d4], P0 ;  /* 0x0000f50006007a07 */ /* 0x002fe20000000000 */
[----:B------:R-:W-:Y:S05]  /*159a0*/  @P2 BRA `(.L_x_325) ;  /* 0x0000004000002947 */ /* 0x000fea0003800000 */
[----:B----4-:R-:W-:Y:S05]  /*159b0*/  @!P3 BRA `(.L_x_325) ;  /* 0x000000300000b947 */ /* 0x010fea0003800000 */
[----:B-----5:R1:W2:Y:S04]  /*159c0*/  LDG.E R12, [R4.64] ;  /* 0x00000008040c7981 */ /* 0x0202a8000c1e1900 */
[----:B-1----:R-:W2:Y:S02]  /*159d0*/  LDG.E R4, [R4.64+0x4] ;  /* 0x0000040804047981 */ /* 0x002ea4000c1e1900 */
[----:B--2---:R-:W-:Y:S02]  /*159e0*/  IADD3 R12, -R12, R4, RZ ;  /* 0x000000040c0c7210 */ /* 0x004fe40007ffe1ff */
.L_x_325:
[----:B----4-:R-:W2:Y:S04]  /*159f0*/  LDL.LU R6, [R1+0x4c] ;  /* 0x00004c0001067983 */ /* 0x010ea80000300800 */
[----:B------:R-:W3:Y:S04]  /*15a00*/  LDL R3, [R1+0x12c] ;  /* 0x00012c0001037983 */ /* 0x000ee80000100800 */
[----:B------:R-:W4:Y:S04]  /*15a10*/  LDL.LU R4, [R1+0xa0] ;  /* 0x0000a00001047983 */ /* 0x000f280000300800 */
[----:B------:R-:W3:Y:S04]  /*15a20*/  LDL.LU R5, [R1+0x58] ;  /* 0x0000580001057983 */ /* 0x000ee80000300800 */
[----:B------:R-:W3:Y:S04]  /*15a30*/  LDL R35, [R1+0x54] ;  /* 0x0000540001237983 */ /* 0x000ee80000100800 */
[----:B------:R-:W3:Y:S04]  /*15a40*/  LDL R15, [R1+0xa8] ;  /* 0x0000a800010f7983 */ /* 0x000ee80000100800 */
[----:B------:R-:W3:Y:S01]  /*15a50*/  LDL R80, [R1+0x128] ;  /* 0x0001280001507983 */ /* 0x000ee20000100800 */
[----:B------:R-:W-:Y:S01]  /*15a60*/  IMAD.MOV.U32 R13, RZ, RZ, 0x368 ;  /* 0x00000368ff0d7424 */ /* 0x000fe200078e00ff */
[----:B------:R-:W-:-:S04]  /*15a70*/  ISETP.GT.AND P2, PT, R0, 0x1, PT ;  /* 0x000000010000780c */ /* 0x000fc80003f44270 */
[----:B------:R-:W-:-:S04]  /*15a80*/  SEL R13, R13, 0x328, P2 ;  /* 0x000003280d0d7807 */ /* 0x000fc80001000000 */
[----:B------:R-:W1:Y:S08]  /*15a90*/  LDC.64 R8, c[0x0][R13+0x170] ;  /* 0x00005c000d087b82 */ /* 0x000e700000000a00 */
[----:B------:R-:W1:Y:S08]  /*15aa0*/  LDC.64 R16, c[0x0][R13+0x168] ;  /* 0x00005a000d107b82 */ /* 0x000e700000000a00 */
[----:B------:R1:W1:Y:S08]  /*15ab0*/  LDC.64 R20, c[0x0][R13+0x178] ;  /* 0x00005e000d147b82 */ /* 0x0002700000000a00 */
[----:B------:R1:W1:Y:S01]  /*15ac0*/  LDC.64 R18, c[0x0][R13+0x160] ;  /* 0x000058000d127b82 */ /* 0x0002620000000a00 */
[----:B------:R-:W-:Y:S01]  /*15ad0*/  ISETP.NE.U32.AND P0, PT, RZ, c[0x0][0x500], PT ;  /* 0x00014000ff007a0c */ /* 0x000fe20003f05070 */
[----:B------:R-:W-:-:S03]  /*15ae0*/  IMAD.MOV.U32 R0, RZ, RZ, c[0x0][0x4e8] ;  /* 0x00013a00ff007624 */ /* 0x000fc600078e00ff */
[----:B------:R-:W-:Y:S02]  /*15af0*/  ISETP.NE.AND.EX P0, PT, RZ, c[0x0][0x504], PT, P0 ;  /* 0x00014100ff007a0c */ /* 0x000fe40003f05300 */
[----:B------:R-:W-:Y:S01]  /*15b00*/  ISETP.NE.AND P5, PT, R0, 0x1, PT ;  /* 0x000000010000780c */ /* 0x000fe20003fa5270 */
[----:B------:R-:W1:Y:S01]  /*15b10*/  S2R R81, SR_TID.X ;  /* 0x0000000000517919 */ /* 0x000e620000002100 */
[----:B------:R-:W-:-:S04]  /*15b20*/  LOP3.LUT R241, R241, 0xfffffffd, RZ, 0xc0, !PT ;  /* 0xfffffffdf1f17812 */ /* 0x000fc800078ec0ff */
[----:B------:R-:W-:Y:S02]  /*15b30*/  LOP3.LUT R241, R241, 0xfffffffe, RZ, 0xc0, !PT ;  /* 0xfffffffef1f17812 */ /* 0x000fe400078ec0ff */
[----:B--2---:R-:W-:Y:S02]  /*15b40*/  SEL R0, R6, RZ, !P0 ;  /* 0x000000ff06007207 */ /* 0x004fe40004000000 */
[----:B----4-:R-:W-:-:S03]  /*15b50*/  SEL R6, R4, RZ, !P0 ;  /* 0x000000ff04067207 */ /* 0x010fc60004000000 */
[----:B-1----:R-:W-:Y:S01]  /*15b60*/  IMAD R4, R9, R0, RZ ;  /* 0x0000000009047224 */ /* 0x002fe200078e02ff */
[----:B---3--:R-:W-:-:S03]  /*15b70*/  LOP3.LUT R5, R5, 0xffff, RZ, 0xc0, !PT ;  /* 0x0000ffff05057812 */ /* 0x008fc600078ec0ff */
[C---:B------:R-:W-:Y:S02]  /*15b80*/  IMAD R14, R8.reuse, R6, R4 ;  /* 0x00000006080e7224 */ /* 0x040fe400078e0204 */
[----:B------:R-:W-:Y:S02]  /*15b90*/  IMAD R3, R35, 0x80, R3 ;  /* 0x0000008023037824 */ /* 0x000fe400078e0203 */
[----:B------:R-:W-:-:S04]  /*15ba0*/  IMAD.WIDE.U32 R8, R8, R0, RZ ;  /* 0x0000000008087225 */ /* 0x000fc800078e00ff */
[----:B------:R-:W-:-:S04]  /*15bb0*/  @P5 IMAD.HI.U32 R6, R3, c[0x0][0x4ec], RZ ;  /* 0x00013b0003065a27 */ /* 0x000fc800078e00ff */
[----:B------:R-:W-:-:S04]  /*15bc0*/  IMAD.WIDE.U32 R10, R16, R5, RZ ;  /* 0x00000005100a7225 */ /* 0x000fc800078e00ff */
[----:B------:R-:W-:Y:S01]  /*15bd0*/  IMAD.MOV.U32 R4, RZ, RZ, R3 ;  /* 0x000000ffff047224 */ /* 0x000fe200078e0003 */
[----:B------:R-:W-:Y:S01]  /*15be0*/  @P5 SHF.R.U32.HI R4, RZ, c[0x0][0x4f0], R6 ;  /* 0x00013c00ff045a19 */ /* 0x000fe20000011606 */
[----:B------:R-:W-:Y:S01]  /*15bf0*/  IMAD R13, R17, R5, RZ ;  /* 0x00000005110d7224 */ /* 0x000fe200078e02ff */
[----:B------:R-:W-:Y:S01]  /*15c00*/  SEL R6, R15, RZ, P2 ;  /* 0x000000ff0f067207 */ /* 0x000fe20001000000 */
[----:B------:R-:W-:Y:S01]  /*15c10*/  IMAD.IADD R14, R9, 0x1, R14 ;  /* 0x00000001090e7824 */ /* 0x000fe200078e020e */
[--C-:B-----5:R-:W-:Y:S01]  /*15c20*/  IADD3 R15, P1, P0, R8, R10, R2.reuse ;  /* 0x0000000a080f7210 */ /* 0x120fe2000783e002 */
[----:B------:R-:W-:Y:S01]  /*15c30*/  IMAD.IADD R10, R11, 0x1, R13 ;  /* 0x000000010b0a7824 */ /* 0x000fe200078e020d */
[----:B------:R-:W-:Y:S01]  /*15c40*/  SHF.R.S32.HI R16, RZ, 0x1f, R2 ;  /* 0x0000001fff107819 */ /* 0x000fe20000011402 */
[----:B------:R-:W-:Y:S02]  /*15c50*/  IMAD.MOV R11, RZ, RZ, -R4 ;  /* 0x000000ffff0b7224 */ /* 0x000fe400078e0a04 */
[----:B------:R-:W-:-:S02]  /*15c60*/  IMAD R13, R21, R6, RZ ;  /* 0x00000006150d7224 */ /* 0x000fc400078e02ff */
        /* <DEDUP_REMOVED lines=14> */
[----:B------:R-:W-:Y:S01]  /*15d50*/  SHF.R.S32.HI R17, RZ, 0x1f, R81 ;  /* 0x0000001fff117819 */ /* 0x000fe20000011451 */
[----:B------:R-:W-:Y:S01]  /*15d60*/  IMAD.IADD R6, R11, 0x1, R4 ;  /* 0x000000010b067824 */ /* 0x000fe200078e0204 */
[C---:B------:R-:W-:Y:S02]  /*15d70*/  LEA R8, P0, R10.reuse, R8, 0x2 ;  /* 0x000000080a087211 */ /* 0x040fe400078010ff */
[----:B------:R-:W-:Y:S02]  /*15d80*/  SEL R9, R9, c[0x0][0x454], P2 ;  /* 0x0001150009097a07 */ /* 0x000fe40001000000 */
[----:B------:R-:W-:Y:S02]  /*15d90*/  LEA.HI R17, R17, R81, RZ, 0x5 ;  /* 0x0000005111117211 */ /* 0x000fe400078f28ff */
[----:B------:R-:W-:Y:S02]  /*15da0*/  LEA.HI.X R6, R10, R9, R6, 0x2, P0 ;  /* 0x000000090a067211 */ /* 0x000fe400000f1406 */
[----:B------:R-:W-:Y:S01]  /*15db0*/  LOP3.LUT R17, R17, 0xffffffe0, RZ, 0xc0, !PT ;  /* 0xffffffe011117812 */ /* 0x000fe200078ec0ff */
[----:B------:R-:W-:Y:S01]  /*15dc0*/  IMAD R4, R12, c[0x0][0x4e8], RZ ;  /* 0x00013a000c047a24 */ /* 0x000fe200078e02ff */
[----:B------:R-:W-:Y:S04]  /*15dd0*/  SHFL.IDX PT, R14, R8, RZ, 0x1c1f ;  /* 0x001c1fff080e7589 */ /* 0x000fe800000e0000 */
[----:B------:R-:W1:Y:S01]  /*15de0*/  SHFL.IDX PT, R15, R6, RZ, 0x1c1f ;  /* 0x001c1fff060f7589 */ /* 0x000e6200000e0000 */
[----:B------:R-:W-:-:S03]  /*15df0*/  IMAD.IADD R17, R81, 0x1, -R17 ;  /* 0x0000000151117824 */ /* 0x000fc600078e0a11 */
[----:B------:R-:W-:Y:S04]  /*15e00*/  SHFL.IDX PT, R12, R8, 0x1, 0x1c1f ;  /* 0x003c1f00080c7f89 */ /* 0x000fe800000e0000 */
[----:B------:R-:W2:Y:S04]  /*15e10*/  SHFL.IDX PT, R13, R6, 0x1, 0x1c1f ;  /* 0x003c1f00060d7f89 */ /* 0x000ea800000e0000 */
[----:B------:R-:W-:Y:S04]  /*15e20*/  SHFL.IDX PT, R11, R6, 0x2, 0x1c1f ;  /* 0x005c1f00060b7f89 */ /* 0x000fe800000e0000 */
[----:B------:R3:W-:Y:S01]  /*15e30*/  SHFL.IDX PT, R9, R6, 0x3, 0x1c1f ;  /* 0x007c1f0006097f89 */ /* 0x0007e200000e0000 */
[----:B------:R-:W-:-:S03]  /*15e40*/  LOP3.LUT P0, RZ, R17, 0x3, RZ, 0xc0, !PT ;  /* 0x0000000311ff7812 */ /* 0x000fc6000780c0ff */
[----:B------:R-:W4:Y:S04]  /*15e50*/  SHFL.IDX PT, R10, R8, 0x2, 0x1c1f ;  /* 0x005c1f00080a7f89 */ /* 0x000f2800000e0000 */
[----:B------:R-:W1:Y:S01]  /*15e60*/  SHFL.IDX PT, R8, R8, 0x3, 0x1c1f ;  /* 0x007c1f0008087f89 */ /* 0x000e6200000e0000 */
[----:B---3--:R-:W-:-:S05]  /*15e70*/  IMAD R6, R35, 0x80, R80 ;  /* 0x0000008023067824 */ /* 0x008fca00078e0250 */
[C---:B------:R-:W-:Y:S02]  /*15e80*/  IADD3 R19, R6.reuse, 0x8, RZ ;  /* 0x0000000806137810 */ /* 0x040fe40007ffe0ff */
[CC--:B------:R-:W-:Y:S02]  /*15e90*/  ISETP.GE.OR P4, PT, R6.reuse, R4.reuse, P0 ;  /* 0x000000040600720c */ /* 0x0c0fe40000786670 */
[----:B------:R-:W-:Y:S02]  /*15ea0*/  IADD3 R18, R6, 0x40, RZ ;  /* 0x0000004006127810 */ /* 0x000fe40007ffe0ff */
[-C--:B------:R-:W-:Y:S02]  /*15eb0*/  ISETP.GE.OR P3, PT, R19, R4.reuse, P0 ;  /* 0x000000041300720c */ /* 0x080fe40000766670 */
[----:B------:R-:W-:Y:S02]  /*15ec0*/  ISETP.GE.OR P1, PT, R18, R4, P0 ;  /* 0x000000041200720c */ /* 0x000fe40000726670 */
[----:B------:R-:W-:-:S05]  /*15ed0*/  IADD3 R17, R6, 0x48, RZ ;  /* 0x0000004806117810 */ /* 0x000fca0007ffe0ff */
[----:B-1----:R1:W-:Y:S04]  /*15ee0*/  @!P4 ST.E [R14.64], R23 ;  /* 0x000000170e00c985 */ /* 0x0023e8000c101908 */
[----:B--2---:R1:W-:Y:S01]  /*15ef0*/  @!P3 ST.E [R12.64], R24 ;  /* 0x000000180c00b985 */ /* 0x0043e2000c101908 */
[-C--:B------:R-:W-:Y:S02]  /*15f00*/  ISETP.GE.AND P3, PT, R18, R4.reuse, PT ;  /* 0x000000041200720c */ /* 0x080fe40003f66270 */
[CC--:B------:R-:W-:Y:S01]  /*15f10*/  ISETP.GE.OR P0, PT, R17.reuse, R4.reuse, P0 ;  /* 0x000000041100720c */ /* 0x0c0fe20000706670 */
[----:B----4-:R1:W-:Y:S01]  /*15f20*/  @!P1 ST.E [R10.64], R25 ;  /* 0x000000190a009985 */ /* 0x0103e2000c101908 */
[-C--:B------:R-:W-:Y:S02]  /*15f30*/  ISETP.GE.AND P1, PT, R17, R4.reuse, PT ;  /* 0x000000041100720c */ /* 0x080fe40003f26270 */
[----:B------:R-:W-:-:S07]  /*15f40*/  ISETP.GE.AND P6, PT, R19, R4, PT ;  /* 0x000000041300720c */ /* 0x000fce0003fc6270 */
[----:B------:R-:W-:Y:S02]  /*15f50*/  @P3 LOP3.LUT R241, R241, 0x1, RZ, 0xfc, !PT ;  /* 0x00000001f1f13812 */ /* 0x000fe400078efcff */
[----:B------:R1:W-:Y:S01]  /*15f60*/  @!P0 ST.E [R8.64], R22 ;  /* 0x0000001608008985 */ /* 0x0003e2000c101908 */
[----:B------:R-:W-:Y:S02]  /*15f70*/  ISETP.GE.AND P0, PT, R6, R4, PT ;  /* 0x000000040600720c */ /* 0x000fe40003f06270 */
[----:B------:R-:W-:Y:S01]  /*15f80*/  @P1 LOP3.LUT R241, R241, 0x2, RZ, 0xfc, !PT ;  /* 0x00000002f1f11812 */ /* 0x000fe200078efcff */
[----:B------:R-:W-:Y:S05]  /*15f90*/  @P2 BRA `(.L_x_326) ;  /* 0x0000083000002947 */ /* 0x000fea0003800000 */
[----:B------:R-:W2:Y:S01]  /*15fa0*/  S2R R81, SR_TID.X ;  /* 0x0000000000517919 */ /* 0x000ea20000002100 */
[----:B------:R-:W-:Y:S01]  /*15fb0*/  IMAD R16, R16, c[0x0][0x3a0], RZ ;  /* 0x0000e80010107a24 */ /* 0x000fe200078e02ff */
[----:B-1----:R-:W-:Y:S01]  /*15fc0*/  LEA R12, R35, R247, 0x7 ;  /* 0x000000f7230c7211 */ /* 0x002fe200078e38ff */
[----:B------:R-:W-:-:S04]  /*15fd0*/  IMAD.WIDE.U32 R8, R2, c[0x0][0x3a0], RZ ;  /* 0x0000e80002087a25 */ /* 0x000fc800078e00ff */
[----:B------:R-:W-:-:S05]  /*15fe0*/  IMAD R2, R2, c[0x0][0x3a4], R16 ;  /* 0x0000e90002027a24 */ /* 0x000fca00078e0210 */
[----:B------:R-:W-:Y:S02]  /*15ff0*/  IADD3 R3, R9, R2, RZ ;  /* 0x0000000209037210 */ /* 0x000fe40007ffe0ff */
[----:B------:R-:W-:-:S05]  /*16000*/  MOV R2, R8 ;  /* 0x0000000800027202 */ /* 0x000fca0000000f00 */
[----:B------:R-:W-:Y:S01]  /*16010*/  IMAD.WIDE.U32 R8, R5, c[0x0][0x3e8], R2 ;  /* 0x0000fa0005087a25 */ /* 0x000fe200078e0002 */
[----:B------:R-:W-:-:S03]  /*16020*/  SHF.R.S32.HI R3, RZ, 0x1f, R0 ;  /* 0x0000001fff037819 */ /* 0x000fc60000011400 */
[----:B------:R-:W-:Y:S01]  /*16030*/  IMAD R9, R5, c[0x0][0x3ec], R9 ;  /* 0x0000fb0005097a24 */ /* 0x000fe200078e0209 */
[----:B--2---:R-:W-:Y:S01]  /*16040*/  SHF.R.S32.HI R80, RZ, 0x1f, R81 ;  /* 0x0000001fff507819 */ /* 0x004fe20000011451 */
[----:B------:R-:W-:Y:S01]  /*16050*/  IMAD R5, R3, c[0x0][0x3f0], RZ ;  /* 0x0000fc0003057a24 */ /* 0x000fe200078e02ff */
[----:B------:R-:W-:Y:S01]  /*16060*/  SHF.L.U32 R3, R248, 0x1, RZ ;  /* 0x00000001f8037819 */ /* 0x000fe200000006ff */
[----:B------:R-:W-:Y:S01]  /*16070*/  IMAD.WIDE.U32 R8, R0, c[0x0][0x3f0], R8 ;  /* 0x0000fc0000087a25 */ /* 0x000fe200078e0008 */
[----:B------:R-:W-:-:S03]  /*16080*/  LEA.HI R80, R80, R81, RZ, 0x2 ;  /* 0x0000005150507211 */ /* 0x000fc600078f10ff */
[----:B------:R-:W1:Y:S01]  /*16090*/  LDS.128 R24, [R3+0x80] ;  /* 0x0000800003187984 */ /* 0x000e620000000c00 */
[----:B------:R-:W-:-:S03]  /*160a0*/  LOP3.LUT R80, R80, 0xfffffffc, RZ, 0xc0, !PT ;  /* 0xfffffffc50507812 */ /* 0x000fc600078ec0ff */
[----:B------:R-:W2:Y:S01]  /*160b0*/  LDS.128 R40, [R3+0x880] ;  /* 0x0008800003287984 */ /* 0x000ea20000000c00 */
[----:B------:R-:W-:-:S03]  /*160c0*/  IADD3 R80, -R80, R81, RZ ;  /* 0x0000005150507210 */ /* 0x000fc60007ffe1ff */
[----:B------:R-:W3:Y:S01]  /*160d0*/  LDS.128 R52, [R3+0x1080] ;  /* 0x0010800003347984 */ /* 0x000ee20000000c00 */
[----:B------:R-:W-:-:S03]  /*160e0*/  LEA R6, R80, R247, 0x5 ;  /* 0x000000f750067211 */ /* 0x000fc600078e28ff */
[----:B------:R-:W4:Y:S01]  /*160f0*/  LDS.128 R64, [R3+0x1880] ;  /* 0x0018800003407984 */ /* 0x000f220000000c00 */
[----:B------:R-:W-:-:S03]  /*16100*/  LEA R6, R35, R6, 0x7 ;  /* 0x0000000623067211 */ /* 0x000fc600078e38ff */
[----:B------:R-:W1:Y:S02]  /*16110*/  LDS.128 R20, [R3+0x2080] ;  /* 0x0020800003147984 */ /* 0x000e640000000c00 */
[----:B------:R-:W-:Y:S02]  /*16120*/  @P5 IMAD.HI.U32 R10, R6, c[0x0][0x4ec], RZ ;  /* 0x00013b00060a5a27 */ /* 0x000fe400078e00ff */
[----:B------:R-:W1:Y:S02]  /*16130*/  LDS.128 R36, [R3+0x2880] ;  /* 0x0028800003247984 */ /* 0x000e640000000c00 */
[----:B------:R-:W-:Y:S01]  /*16140*/  IMAD.MOV.U32 R2, RZ, RZ, R6 ;  /* 0x000000ffff027224 */ /* 0x000fe200078e0006 */
[----:B------:R-:W-:Y:S01]  /*16150*/  @P5 SHF.R.U32.HI R2, RZ, c[0x0][0x4f0], R10 ;  /* 0x00013c00ff025a19 */ /* 0x000fe2000001160a */
[----:B------:R-:W-:Y:S01]  /*16160*/  IMAD R10, R0, c[0x0][0x3f4], R5 ;  /* 0x0000fd00000a7a24 */ /* 0x000fe200078e0205 */
[----:B------:R-:W1:Y:S02]  /*16170*/  LDS.128 R48, [R3+0x3080] ;  /* 0x0030800003307984 */ /* 0x000e640000000c00 */
[----:B------:R-:W-:Y:S01]  /*16180*/  SHF.R.S32.HI R5, RZ, 0x1f, R2 ;  /* 0x0000001fff057819 */ /* 0x000fe20000011402 */
[----:B------:R-:W-:Y:S01]  /*16190*/  IMAD.IADD R9, R9, 0x1, R10 ;  /* 0x0000000109097824 */ /* 0x000fe200078e020a */
[----:B------:R-:W-:Y:S01]  /*161a0*/  IADD3 R0, -R2, RZ, RZ ;  /* 0x000000ff02007210 */ /* 0x000fe20007ffe1ff */
[----:B------:R-:W1:Y:S04]  /*161b0*/  LDS.128 R60, [R3+0x3880] ;  /* 0x00388000033c7984 */ /* 0x000e680000000c00 */
[----:B------:R-:W1:Y:S01]  /*161c0*/  LDS.128 R16, [R3+0x4080] ;  /* 0x0040800003107984 */ /* 0x000e620000000c00 */
[----:B------:R-:W-:-:S03]  /*161d0*/  IMAD R0, R0, c[0x0][0x4e8], R6 ;  /* 0x00013a0000007a24 */ /* 0x000fc600078e0206 */
[----:B------:R-:W1:Y:S04]  /*161e0*/  LDS.128 R28, [R3+0x4880] ;  /* 0x00488000031c7984 */ /* 0x000e680000000c00 */
[----:B------:R-:W1:Y:S04]  /*161f0*/  LDS.128 R44, [R3+0x5080] ;  /* 0x00508000032c7984 */ /* 0x000e680000000c00 */
[----:B------:R5:W1:Y:S02]  /*16200*/  LDS.128 R56, [R3+0x5880] ;  /* 0x0058800003387984 */ /* 0x000a640000000c00 */
[----:B-----5:R-:W-:Y:S01]  /*16210*/  IMAD R3, R5, c[0x0][0x3e0], RZ ;  /* 0x0000f80005037a24 */ /* 0x020fe200078e02ff */
[----:B------:R-:W-:-:S03]  /*16220*/  SHF.R.S32.HI R5, RZ, 0x1f, R0 ;  /* 0x0000001fff057819 */ /* 0x000fc60000011400 */
[C---:B------:R-:W-:Y:S02]  /*16230*/  IMAD R6, R2.reuse, c[0x0][0x3e4], R3 ;  /* 0x0000f90002067a24 */ /* 0x040fe400078e0203 */
[----:B------:R-:W-:-:S04]  /*16240*/  IMAD.WIDE.U32 R2, R2, c[0x0][0x3e0], R8 ;  /* 0x0000f80002027a25 */ /* 0x000fc800078e0008 */
[----:B------:R-:W-:Y:S01]  /*16250*/  IMAD R5, R5, c[0x0][0x3d8], RZ ;  /* 0x0000f60005057a24 */ /* 0x000fe200078e02ff */
[----:B------:R-:W-:-:S05]  /*16260*/  IADD3 R3, R3, R6, RZ ;  /* 0x0000000603037210 */ /* 0x000fca0007ffe0ff */
[----:B------:R-:W-:-:S04]  /*16270*/  IMAD.WIDE.U32 R2, R0, c[0x0][0x3d8], R2 ;  /* 0x0000f60000027a25 */ /* 0x000fc800078e0002 */
[----:B------:R-:W-:Y:S01]  /*16280*/  IMAD R0, R0, c[0x0][0x3dc], R5 ;  /* 0x0000f70000007a24 */ /* 0x000fe200078e0205 */
[----:B------:R-:W-:-:S04]  /*16290*/  LEA R13, P0, R2, c[0x0][0x380], 0x1 ;  /* 0x0000e000020d7a11 */ /* 0x000fc800078008ff */
[----:B------:R-:W-:-:S04]  /*162a0*/  IADD3 R0, R3, R0, RZ ;  /* 0x0000000003007210 */ /* 0x000fc80007ffe0ff */
[----:B------:R-:W-:Y:S01]  /*162b0*/  LEA.HI.X R6, R2, c[0x0][0x384], R0, 0x1, P0 ;  /* 0x0000e10002067a11 */ /* 0x000fe200000f0c00 */
[----:B------:R-:W-:Y:S05]  /*162c0*/  BRA.DIV ~URZ, `(.L_x_327) ;  /* 0x000047327f007947 */ /* 0x000fea000b800000 */
[----:B-1234-:R1:W2:Y:S02]  /*162d0*/  SHFL.IDX PT, R5, R6, RZ, 0x1c1f ;  /* 0x001c1fff06057589 */ /* 0x01e2a400000e0000 */
.L_x_410:
[----:B------:R-:W-:Y:S05]  /*162e0*/  BRA.DIV ~URZ, `(.L_x_328) ;  /* 0x000047827f007947 */ /* 0x000fea000b800000 */
[----:B------:R3:W4:Y:S02]  /*162f0*/  SHFL.IDX PT, R0, R13, RZ, 0x1c1f ;  /* 0x001c1fff0d007589 */ /* 0x00072400000e0000 */
.L_x_411:
[----:B------:R-:W-:Y:S01]  /*16300*/  ISETP.GE.AND P0, PT, R12, R4, PT ;  /* 0x000000040c00720c */ /* 0x000fe20003f06270 */
[----:B------:R-:W-:-:S12]  /*16310*/  BSSY B0, `(.L_x_329) ;  /* 0x000000e000007945 */ /* 0x000fd80003800000 */
[----:B------:R-:W-:Y:S05]  /*16320*/  @P0 BRA `(.L_x_330) ;  /* 0x000000c000000947 */ /* 0x000fea0003800000 */
[----:B------:R-:W-:Y:S02]  /*16330*/  ISETP.GE.AND P2, PT, R228, c[0x0][0x3c8], PT ;  /* 0x0000f200e4007a0c */ /* 0x000fe40003f46270 */
[----:B------:R-:W-:Y:S02]  /*16340*/  ISETP.GE.AND P1, PT, R238, c[0x0][0x3c8], PT ;  /* 0x0000f200ee007a0c */ /* 0x000fe40003f26270 */
[----:B------:R-:W-:-:S09]  /*16350*/  ISETP.GE.AND P0, PT, R230, c[0x0][0x3c8], PT ;  /* 0x0000f200e6007a0c */ /* 0x000fd20003f06270 */
[-C--:B----4-:R-:W-:Y:S02]  /*16360*/  @!P2 LEA R10, P5, R228, R0.reuse, 0x1 ;  /* 0x00000000e40aa211 */ /* 0x090fe400078a08ff */
[-C--:B------:R-:W-:Y:S02]  /*16370*/  @!P1 LEA R8, P4, R238, R0.reuse, 0x1 ;  /* 0x00000000ee089211 */ /* 0x080fe400078808ff */
[----:B------:R-:W-:Y:S02]  /*16380*/  @!P0 LEA R2, P3, R230, R0, 0x1 ;  /* 0x00000000e6028211 */ /* 0x000fe400078608ff */
[-C--:B--2---:R-:W-:Y:S02]  /*16390*/  @!P2 LEA.HI.X R11, R228, R5.reuse, R229, 0x1, P5 ;  /* 0x00000005e40ba211 */ /* 0x084fe400028f0ce5 */
[-C--:B------:R-:W-:Y:S02]  /*163a0*/  @!P1 LEA.HI.X R9, R238, R5.reuse, R250, 0x1, P4 ;  /* 0x00000005ee099211 */ /* 0x080fe400020f0cfa */
[----:B------:R-:W-:Y:S01]  /*163b0*/  @!P0 LEA.HI.X R3, R230, R5, R249, 0x1, P3 ;  /* 0x00000005e6038211 */ /* 0x000fe200018f0cf9 */
[----:B------:R2:W-:Y:S04]  /*163c0*/  @!P2 ST.E.128 [R10.64], R24 ;  /* 0x000000180a00a985 */ /* 0x0005e8000c101d08 */
[----:B------:R2:W-:Y:S04]  /*163d0*/  @!P1 ST.E.128 [R8.64], R20 ;  /* 0x0000001408009985 */ /* 0x0005e8000c101d08 */
[----:B------:R2:W-:Y:S02]  /*163e0*/  @!P0 ST.E.128 [R2.64], R16 ;  /* 0x0000001002008985 */ /* 0x0005e4000c101d08 */
.L_x_330:
[----:B------:R-:W-:Y:S05]  /*163f0*/  BSYNC B0 ;  /* 0x0000000000007941 */ /* 0x000fea0003800000 */
.L_x_329:
[----:B------:R-:W-:Y:S05]  /*16400*/  BRA.DIV ~URZ, `(.L_x_331) ;  /* 0x000046c27f007947 */ /* 0x000fea000b800000 */
[----:B--2---:R2:W1:Y:S04]  /*16410*/  SHFL.IDX PT, R5, R6, 0x1, 0x1c1f ;  /* 0x003c1f0006057f89 */ /* 0x00446800000e0000 */
[----:B----4-:R2:W4:Y:S02]  /*16420*/  SHFL.IDX PT, R0, R13, 0x1, 0x1c1f ;  /* 0x003c1f000d007f89 */ /* 0x01052400000e0000 */
.L_x_412:
[----:B------:R-:W-:Y:S01]  /*16430*/  IADD3 R2, R12, 0x20, RZ ;  /* 0x000000200c027810 */ /* 0x000fe20007ffe0ff */
[----:B------:R-:W-:Y:S03]  /*16440*/  BSSY B0, `(.L_x_332) ;  /* 0x000000f000007945 */ /* 0x000fe60003800000 */
[----:B------:R-:W-:-:S13]  /*16450*/  ISETP.GE.AND P0, PT, R2, R4, PT ;  /* 0x000000040200720c */ /* 0x000fda0003f06270 */
[----:B------:R-:W-:Y:S05]  /*16460*/  @P0 BRA `(.L_x_333) ;  /* 0x000000c000000947 */ /* 0x000fea0003800000 */
[----:B------:R-:W-:Y:S02]  /*16470*/  ISETP.GE.AND P2, PT, R228, c[0x0][0x3c8], PT ;  /* 0x0000f200e4007a0c */ /* 0x000fe40003f46270 */
[----:B------:R-:W-:Y:S02]  /*16480*/  ISETP.GE.AND P1, PT, R238, c[0x0][0x3c8], PT ;  /* 0x0000f200ee007a0c */ /* 0x000fe40003f26270 */
[----:B------:R-:W-:-:S09]  /*16490*/  ISETP.GE.AND P0, PT, R230, c[0x0][0x3c8], PT ;  /* 0x0000f200e6007a0c */ /* 0x000fd20003f06270 */
[-C--:B----4-:R-:W-:Y:S02]  /*164a0*/  @!P2 LEA R10, P5, R228, R0.reuse, 0x1 ;  /* 0x00000000e40aa211 */ /* 0x090fe400078a08ff */
[-C--:B------:R-:W-:Y:S02]  /*164b0*/  @!P1 LEA R8, P4, R238, R0.reuse, 0x1 ;  /* 0x00000000ee089211 */ /* 0x080fe400078808ff */
[----:B------:R-:W-:Y:S02]  /*164c0*/  @!P0 LEA R2, P3, R230, R0, 0x1 ;  /* 0x00000000e6028211 */ /* 0x000fe400078608ff */
[-C--:B-1----:R-:W-:Y:S02]  /*164d0*/  @!P2 LEA.HI.X R11, R228, R5.reuse, R229, 0x1, P5 ;  /* 0x00000005e40ba211 */ /* 0x082fe400028f0ce5 */
[-C--:B------:R-:W-:Y:S02]  /*164e0*/  @!P1 LEA.HI.X R9, R238, R5.reuse, R250, 0x1, P4 ;  /* 0x00000005ee099211 */ /* 0x080fe400020f0cfa */
[----:B------:R-:W-:Y:S01]  /*164f0*/  @!P0 LEA.HI.X R3, R230, R5, R249, 0x1, P3 ;  /* 0x00000005e6038211 */ /* 0x000fe200018f0cf9 */
[----:B------:R1:W-:Y:S04]  /*16500*/  @!P2 ST.E.128 [R10.64], R40 ;  /* 0x000000280a00a985 */ /* 0x0003e8000c101d08 */
[----:B------:R1:W-:Y:S04]  /*16510*/  @!P1 ST.E.128 [R8.64], R36 ;  /* 0x0000002408009985 */ /* 0x0003e8000c101d08 */
[----:B------:R1:W-:Y:S02]  /*16520*/  @!P0 ST.E.128 [R2.64], R28 ;  /* 0x0000001c02008985 */ /* 0x0003e4000c101d08 */
.L_x_333:
[----:B------:R-:W-:Y:S05]  /*16530*/  BSYNC B0 ;  /* 0x0000000000007941 */ /* 0x000fea0003800000 */
.L_x_332:
[----:B------:R-:W-:Y:S05]  /*16540*/  BRA.DIV ~URZ, `(.L_x_334) ;  /* 0x000046427f007947 */ /* 0x000fea000b800000 */
[----:B-1----:R1:W2:Y:S02]  /*16550*/  SHFL.IDX PT, R5, R6, 0x2, 0x1c1f ;  /* 0x005c1f0006057f89 */ /* 0x0022a400000e0000 */
.L_x_413:
[----:B------:R-:W-:Y:S05]  /*16560*/  BRA.DIV ~URZ, `(.L_x_335) ;  /* 0x000046927f007947 */ /* 0x000fea000b800000 */
[----:B----4-:R4:W1:Y:S02]  /*16570*/  SHFL.IDX PT, R0, R13, 0x2, 0x1c1f ;  /* 0x005c1f000d007f89 */ /* 0x01086400000e0000 */
.L_x_414:
[----:B------:R-:W-:Y:S01]  /*16580*/  IADD3 R2, R12, 0x40, RZ ;  /* 0x000000400c027810 */ /* 0x000fe20007ffe0ff */
[----:B------:R-:W-:Y:S03]  /*16590*/  BSSY B0, `(.L_x_336) ;  /* 0x000000f000007945 */ /* 0x000fe60003800000 */
[----:B------:R-:W-:-:S13]  /*165a0*/  ISETP.GE.AND P0, PT, R2, R4, PT ;  /* 0x000000040200720c */ /* 0x000fda0003f06270 */
[----:B------:R-:W-:Y:S05]  /*165b0*/  @P0 BRA `(.L_x_337) ;  /* 0x000000c000000947 */ /* 0x000fea0003800000 */
[----:B------:R-:W-:Y:S02]  /*165c0*/  ISETP.GE.AND P2, PT, R228, c[0x0][0x3c8], PT ;  /* 0x0000f200e4007a0c */ /* 0x000fe40003f46270 */
[----:B------:R-:W-:Y:S02]  /*165d0*/  ISETP.GE.AND P1, PT, R238, c[0x0][0x3c8], PT ;  /* 0x0000f200ee007a0c */ /* 0x000fe40003f26270 */
[----:B------:R-:W-:-:S09]  /*165e0*/  ISETP.GE.AND P0, PT, R230, c[0x0][0x3c8], PT ;  /* 0x0000f200e6007a0c */ /* 0x000fd20003f06270 */
[-C--:B-1----:R-:W-:Y:S02]  /*165f0*/  @!P2 LEA R10, P5, R228, R0.reuse, 0x1 ;  /* 0x00000000e40aa211 */ /* 0x082fe400078a08ff */
        /* <DEDUP_REMOVED lines=8> */
.L_x_337:
[----:B------:R-:W-:Y:S05]  /*16680*/  BSYNC B0 ;  /* 0x0000000000007941 */ /* 0x000fea0003800000 */
.L_x_336:
[----:B------:R-:W-:Y:S05]  /*16690*/  BRA.DIV ~URZ, `(.L_x_338) ;  /* 0x000045c27f007947 */ /* 0x000fea000b800000 */
[----:B-12---:R-:W1:Y:S04]  /*166a0*/  SHFL.IDX PT, R6, R6, 0x3, 0x1c1f ;  /* 0x007c1f0006067f89 */ /* 0x006e6800000e0000 */
[----:B------:R2:W3:Y:S02]  /*166b0*/  SHFL.IDX PT, R0, R13, 0x3, 0x1c1f ;  /* 0x007c1f000d007f89 */ /* 0x0004e400000e0000 */
.L_x_415:
[----:B------:R-:W-:-:S04]  /*166c0*/  IADD3 R2, R12, 0x60, RZ ;  /* 0x000000600c027810 */ /* 0x000fc80007ffe0ff */
[----:B------:R-:W-:-:S13]  /*166d0*/  ISETP.GE.AND P0, PT, R2, R4, PT ;  /* 0x000000040200720c */ /* 0x000fda0003f06270 */
[----:B------:R-:W-:Y:S05]  /*166e0*/  @P0 BRA `(.L_x_339) ;  /* 0x000023a000000947 */ /* 0x000fea0003800000 */
[----:B------:R-:W-:Y:S02]  /*166f0*/  ISETP.GE.AND P1, PT, R228, c[0x0][0x3c8], PT ;  /* 0x0000f200e4007a0c */ /* 0x000fe40003f26270 */
[----:B------:R-:W-:-:S11]  /*16700*/  ISETP.GE.AND P0, PT, R238, c[0x0][0x3c8], PT ;  /* 0x0000f200ee007a0c */ /* 0x000fd60003f06270 */
[-C--:B---3--:R-:W-:Y:S02]  /*16710*/  @!P1 LEA R4, P3, R228, R0.reuse, 0x1 ;  /* 0x00000000e4049211 */ /* 0x088fe400078608ff */
[----:B------:R-:W-:Y:S02]  /*16720*/  @!P0 LEA R2, P2, R238, R0, 0x1 ;  /* 0x00000000ee028211 */ /* 0x000fe400078408ff */
[-C--:B-1----:R-:W-:Y:S02]  /*16730*/  @!P1 LEA.HI.X R5, R228, R6.reuse, R229, 0x1, P3 ;  /* 0x00000006e4059211 */ /* 0x082fe400018f0ce5 */
[----:B------:R-:W-:-:S03]  /*16740*/  @!P0 LEA.HI.X R3, R238, R6, R250, 0x1, P2 ;  /* 0x00000006ee038211 */ /* 0x000fc600010f0cfa */
[----:B------:R1:W-:Y:S04]  /*16750*/  @!P1 ST.E.128 [R4.64], R64 ;  /* 0x0000004004009985 */ /* 0x0003e8000c101d08 */
[----:B------:R1:W-:Y:S01]  /*16760*/  @!P0 ST.E.128 [R2.64], R60 ;  /* 0x0000003c02008985 */ /* 0x0003e2000c101d08 */
[----:B------:R-:W-:-:S13]  /*16770*/  ISETP.GE.AND P0, PT, R230, c[0x0][0x3c8], PT ;  /* 0x0000f200e6007a0c */ /* 0x000fda0003f06270 */
[----:B------:R-:W-:Y:S05]  /*16780*/  @P0 BRA `(.L_x_339) ;  /* 0x0000230000000947 */ /* 0x000fea0003800000 */
[----:B-1----:R-:W-:-:S04]  /*16790*/  LEA R2, P0, R230, R0, 0x1 ;  /* 0x00000000e6027211 */ /* 0x002fc800078008ff */
[----:B------:R-:W-:-:S05]  /*167a0*/  LEA.HI.X R3, R230, R6, R249, 0x1, P0 ;  /* 0x00000006e6037211 */ /* 0x000fca00000f0cf9 */
[----:B------:R1:W-:Y:S01]  /*167b0*/  ST.E.128 [R2.64], R56 ;  /* 0x0000003802007985 */ /* 0x0003e2000c101d08 */
[----:B------:R-:W-:Y:S05]  /*167c0*/  BRA `(.L_x_339) ;  /* 0x000022c000007947 */ /* 0x000fea0003800000 */
.L_x_326:
        /* <DEDUP_REMOVED lines=8> */
[----:B------:R-:W-:Y:S01]  /*16850*/  IMAD R2, R2, c[0x0][0x440], RZ ;  /* 0x0001100002027a24 */ /* 0x000fe200078e02ff */
[----:B------:R-:W-:Y:S01]  /*16860*/  MOV R4, R8 ;  /* 0x0000000800047202 */ /* 0x000fe20000000f00 */
[----:B------:R-:W-:Y:S02]  /*16870*/  IMAD R5, R5, c[0x0][0x43c], R9 ;  /* 0x00010f0005057a24 */ /* 0x000fe400078e0209 */
[C---:B------:R-:W-:Y:S02]  /*16880*/  IMAD R2, R0.reuse, c[0x0][0x444], R2 ;  /* 0x0001110000027a24 */ /* 0x040fe400078e0202 */
[----:B------:R-:W-:Y:S01]  /*16890*/  IMAD.WIDE.U32 R4, R0, c[0x0][0x440], R4 ;  /* 0x0001100000047a25 */ /* 0x000fe200078e0004 */
[----:B------:R-:W-:Y:S02]  /*168a0*/  MOV R0, R3 ;  /* 0x0000000300007202 */ /* 0x000fe40000000f00 */
[----:B------:R-:W-:Y:S02]  /*168b0*/  @P5 SHF.R.U32.HI R0, RZ, c[0x0][0x4f0], R6 ;  /* 0x00013c00ff005a19 */ /* 0x000fe40000011606 */
[----:B------:R-:W-:-:S02]  /*168c0*/  IADD3 R5, R5, R2, RZ ;  /* 0x0000000205057210 */ /* 0x000fc40007ffe0ff */
        /* <DEDUP_REMOVED lines=18> */
.L_x_416:
[----:B------:R-:W-:Y:S05]  /*169f0*/  BRA.DIV ~URZ, `(.L_x_341) ;  /* 0x000043927f007947 */ /* 0x000fea000b800000 */
[----:B------:R3:W4:Y:S02]  /*16a00*/  SHFL.IDX PT, R0, R5, RZ, 0x1c1f ;  /* 0x001c1fff05007589 */ /* 0x00072400000e0000 */
.L_x_417:
        /* <DEDUP_REMOVED lines=22> */
[----:B---3--:R-:W-:Y:S02]  /*16b70*/  ISETP.GE.AND P1, PT, R17, c[0x0][0x3c8], PT ;  /* 0x0000f20011007a0c */ /* 0x008fe40003f26270 */
[----:B----4-:R-:W-:-:S09]  /*16b80*/  ISETP.GE.AND P3, PT, R13, c[0x0][0x3c8], PT ;  /* 0x0000f2000d007a0c */ /* 0x010fd20003f66270 */
[----:B------:R-:W-:Y:S02]  /*16b90*/  @!P0 IMAD.MOV.U32 R2, RZ, RZ, R0 ;  /* 0x000000ffff028224 */ /* 0x000fe400078e0000 */
[----:B------:R-:W-:-:S04]  /*16ba0*/  @!P0 IMAD.MOV.U32 R3, RZ, RZ, R4 ;  /* 0x000000ffff038224 */ /* 0x000fc800078e0004 */
        /* <DEDUP_REMOVED lines=12> */
[----:B------:R-:W-:Y:S02]  /*16c70*/  ISETP.GE.AND P1, PT, R24, c[0x0][0x3c8], PT ;  /* 0x0000f20018007a0c */ /* 0x000fe40003f26270 */
[----:B------:R-:W-:Y:S01]  /*16c80*/  ISETP.GE.AND P2, PT, R10, c[0x0][0x3c8], PT ;  /* 0x0000f2000a007a0c */ /* 0x000fe20003f46270 */
[----:B------:R1:W-:Y:S06]  /*16c90*/  @!P3 ST.E.64 [R8.64], R148 ;  /* 0x000000940800b985 */ /* 0x0003ec000c101b08 */
[----:B-1----:R-:W-:-:S04]  /*16ca0*/  @!P4 LEA R2, P0, R35, R0, 0x2 ;  /* 0x000000002302c211 */ /* 0x002fc800078010ff */
[----:B------:R-:W-:Y:S02]  /*16cb0*/  @!P4 LEA.HI.X R3, R35, R4, R80, 0x2, P0 ;  /* 0x000000042303c211 */ /* 0x000fe400000f1450 */
[----:B------:R-:W-:-:S03]  /*16cc0*/  @!P1 LEA R8, P0, R24, R0, 0x2 ;  /* 0x0000000018089211 */ /* 0x000fc600078010ff */
[----:B------:R1:W-:Y:S01]  /*16cd0*/  @!P4 ST.E.64 [R2.64], R152 ;  /* 0x000000980200c985 */ /* 0x0003e2000c101b08 */
[----:B------:R-:W-:Y:S02]  /*16ce0*/  ISETP.GE.AND P4, PT, R22, c[0x0][0x3c8], PT ;  /* 0x0000f20016007a0c */ /* 0x000fe40003f86270 */
[----:B------:R-:W-:-:S05]  /*16cf0*/  @!P1 LEA.HI.X R9, R24, R4, R25, 0x2, P0 ;  /* 0x0000000418099211 */ /* 0x000fca00000f1419 */
[----:B------:R1:W-:Y:S01]  /*16d00*/  @!P1 ST.E.64 [R8.64], R156 ;  /* 0x0000009c08009985 */ /* 0x0003e2000c101b08 */
[----:B------:R-:W-:Y:S02]  /*16d10*/  ISETP.GE.AND P1, PT, R20, c[0x0][0x3c8], PT ;  /* 0x0000f20014007a0c */ /* 0x000fe40003f26270 */
[----:B------:R-:W-:Y:S02]  /*16d20*/  ISETP.GE.AND P3, PT, R18, c[0x0][0x3c8], PT ;  /* 0x0000f20012007a0c */ /* 0x000fe40003f66270 */
[----:B-1----:R-:W-:-:S04]  /*16d30*/  @!P2 LEA R2, P0, R10, R0, 0x2 ;  /* 0x000000000a02a211 */ /* 0x002fc800078010ff */
[----:B------:R-:W-:Y:S02]  /*16d40*/  @!P2 LEA.HI.X R3, R10, R4, R11, 0x2, P0 ;  /* 0x000000040a03a211 */ /* 0x000fe400000f140b */
[----:B------:R-:W-:-:S04]  /*16d50*/  @!P4 LEA R10, P0, R22, R0, 0x2 ;  /* 0x00000000160ac211 */ /* 0x000fc800078010ff */
[----:B------:R-:W-:Y:S01]  /*16d60*/  @!P4 LEA.HI.X R11, R22, R4, R23, 0x2, P0 ;  /* 0x00000004160bc211 */ /* 0x000fe200000f1417 */
[----:B------:R1:W-:Y:S01]  /*16d70*/  @!P2 ST.E.64 [R2.64], R160 ;  /* 0x000000a00200a985 */ /* 0x0003e2000c101b08 */
[----:B------:R-:W-:-:S03]  /*16d80*/  @!P1 LEA R8, P0, R20, R0, 0x2 ;  /* 0x0000000014089211 */ /* 0x000fc600078010ff */
[----:B------:R2:W-:Y:S01]  /*16d90*/  @!P4 ST.E.64 [R10.64], R172 ;  /* 0x000000ac0a00c985 */ /* 0x0005e2000c101b08 */
[----:B------:R-:W-:Y:S02]  /*16da0*/  ISETP.GE.AND P4, PT, R16, c[0x0][0x3c8], PT ;  /* 0x0000f20010007a0c */ /* 0x000fe40003f86270 */
[----:B------:R-:W-:Y:S02]  /*16db0*/  @!P1 LEA.HI.X R9, R20, R4, R21, 0x2, P0 ;  /* 0x0000000414099211 */ /* 0x000fe400000f1415 */
[----:B------:R-:W-:-:S03]  /*16dc0*/  ISETP.GE.AND P2, PT, R14, c[0x0][0x3c8], PT ;  /* 0x0000f2000e007a0c */ /* 0x000fc60003f46270 */
[----:B------:R2:W-:Y:S01]  /*16dd0*/  @!P1 ST.E.64 [R8.64], R174 ;  /* 0x000000ae08009985 */ /* 0x0005e2000c101b08 */
[----:B------:R-:W-:Y:S02]  /*16de0*/  ISETP.GE.AND P1, PT, R12, c[0x0][0x3c8], PT ;  /* 0x0000f2000c007a0c */ /* 0x000fe40003f26270 */
[----:B-1----:R-:W-:-:S04]  /*16df0*/  @!P3 LEA R2, P0, R18, R0, 0x2 ;  /* 0x000000001202b211 */ /* 0x002fc800078010ff */
[----:B--2---:R-:W-:Y:S02]  /*16e00*/  @!P3 LEA.HI.X R3, R18, R4, R19, 0x2, P0 ;  /* 0x000000041203b211 */ /* 0x004fe400000f1413 */
[----:B------:R-:W-:-:S04]  /*16e10*/  @!P4 LEA R10, P0, R16, R0, 0x2 ;  /* 0x00000000100ac211 */ /* 0x000fc800078010ff */
[----:B----4-:R-:W-:Y:S02]  /*16e20*/  @!P4 LEA.HI.X R11, R16, R4, R17, 0x2, P0 ;  /* 0x00000004100bc211 */ /* 0x010fe400000f1411 */
[C---:B------:R-:W-:Y:S01]  /*16e30*/  @!P2 LEA R8, P0, R14.reuse, R0, 0x2 ;  /* 0x000000000e08a211 */ /* 0x040fe200078010ff */
[----:B------:R1:W-:Y:S04]  /*16e40*/  @!P3 ST.E.64 [R2.64], R110 ;  /* 0x0000006e0200b985 */ /* 0x0003e8000c101b08 */
[----:B------:R2:W-:Y:S01]  /*16e50*/  @!P4 ST.E.64 [R10.64], R182 ;  /* 0x000000b60a00c985 */ /* 0x0005e2000c101b08 */
[----:B---3--:R-:W-:Y:S02]  /*16e60*/  @!P2 LEA.HI.X R9, R14, R4, R15, 0x2, P0 ;  /* 0x000000040e09a211 */ /* 0x008fe400000f140f */
[----:B-1----:R-:W-:-:S04]  /*16e70*/  @!P1 LEA R2, P0, R12, R0, 0x2 ;  /* 0x000000000c029211 */ /* 0x002fc800078010ff */
[----:B-----5:R-:W-:Y:S01]  /*16e80*/  @!P1 LEA.HI.X R3, R12, R4, R13, 0x2, P0 ;  /* 0x000000040c039211 */ /* 0x020fe200000f140d */
[----:B------:R2:W-:Y:S04]  /*16e90*/  @!P2 ST.E.64 [R8.64], R84 ;  /* 0x000000540800a985 */ /* 0x0005e8000c101b08 */
[----:B------:R2:W-:Y:S04]  /*16ea0*/  @!P1 ST.E.64 [R2.64], R72 ;  /* 0x0000004802009985 */ /* 0x0005e8000c101b08 */
.L_x_343:
[----:B------:R-:W-:Y:S05]  /*16eb0*/  BSYNC B0 ;  /* 0x0000000000007941 */ /* 0x000fea0003800000 */
.L_x_342:
[----:B------:R-:W-:Y:S05]  /*16ec0*/  BRA.DIV ~URZ, `(.L_x_344) ;  /* 0x00003f227f007947 */ /* 0x000fea000b800000 */
[----:B--2---:R2:W1:Y:S04]  /*16ed0*/  SHFL.IDX PT, R4, R6, 0x1, 0x1c1f ;  /* 0x003c1f0006047f89 */ /* 0x00446800000e0000 */
[----:B----4-:R2:W4:Y:S02]  /*16ee0*/  SHFL.IDX PT, R0, R5, 0x1, 0x1c1f ;  /* 0x003c1f0005007f89 */ /* 0x01052400000e0000 */
.L_x_418:
        /* <DEDUP_REMOVED lines=33> */
[----:B------:R-:W-:Y:S02]  /*17100*/  ISETP.GE.AND P4, PT, R35, c[0x0][0x3c8], PT ;  /* 0x0000f20023007a0c */ /* 0x000fe40003f86270 */
[----:B------:R-:W-:Y:S01]  /*17110*/  ISETP.GE.AND P2, PT, R24, c[0x0][0x3c8], PT ;  /* 0x0000f20018007a0c */ /* 0x000fe20003f46270 */
[----:B------:R1:W-:Y:S01]  /*17120*/  @!P1 ST.E.64 [R8.64], R176 ;  /* 0x000000b008009985 */ /* 0x0003e2000c101b08 */
[----:B------:R-:W-:-:S03]  /*17130*/  ISETP.GE.AND P1, PT, R22, c[0x0][0x3c8], PT ;  /* 0x0000f20016007a0c */ /* 0x000fc60003f26270 */
[----:B------:R4:W-:Y:S04]  /*17140*/  @!P0 ST.E.64 [R2.64], R178 ;  /* 0x000000b202008985 */ /* 0x0009e8000c101b08 */
[-C--:B-1----:R-:W-:Y:S02]  /*17150*/  @!P3 LEA R8, P5, R73, R0.reuse, 0x2 ;  /* 0x000000004908b211 */ /* 0x082fe400078a10ff */
[----:B----4-:R-:W-:Y:S02]  /*17160*/  @!P4 LEA R2, P0, R35, R0, 0x2 ;  /* 0x000000002302c211 */ /* 0x010fe400078010ff */
[-C--:B------:R-:W-:Y:S02]  /*17170*/  @!P3 LEA.HI.X R9, R73, R4.reuse, R80, 0x2, P5 ;  /* 0x000000044909b211 */ /* 0x080fe400028f1450 */
[----:B------:R-:W-:-:S02]  /*17180*/  @!P4 LEA.HI.X R3, R35, R4, R72, 0x2, P0 ;  /* 0x000000042303c211 */ /* 0x000fc400000f1448 */
[----:B------:R-:W-:Y:S01]  /*17190*/  ISETP.GE.AND P0, PT, R20, c[0x0][0x3c8], PT ;  /* 0x0000f20014007a0c */ /* 0x000fe20003f06270 */
[----:B------:R1:W-:Y:S04]  /*171a0*/  @!P3 ST.E.64 [R8.64], R180 ;  /* 0x000000b40800b985 */ /* 0x0003e8000c101b08 */
[----:B------:R4:W-:Y:S01]  /*171b0*/  @!P4 ST.E.64 [R2.64], R88 ;  /* 0x000000580200c985 */ /* 0x0009e2000c101b08 */
[----:B------:R-:W-:Y:S02]  /*171c0*/  ISETP.GE.AND P4, PT, R12, c[0x0][0x3c8], PT ;  /* 0x0000f2000c007a0c */ /* 0x000fe40003f86270 */
        /* <DEDUP_REMOVED lines=10> */
[----:B----4-:R-:W-:Y:S02]  /*17270*/  @!P4 LEA R2, P1, R12, R0, 0x2 ;  /* 0x000000000c02c211 */ /* 0x010fe400078210ff */
[----:B------:R-:W-:Y:S01]  /*17280*/  ISETP.GE.AND P2, PT, R16, c[0x0][0x3c8], PT ;  /* 0x0000f20010007a0c */ /* 0x000fe20003f46270 */
[----:B------:R1:W-:Y:S01]  /*17290*/  @!P0 ST.E.64 [R8.64], R146 ;  /* 0x0000009208008985 */ /* 0x0003e2000c101b08 */
[----:B------:R-:W-:Y:S02]  /*172a0*/  @!P4 LEA.HI.X R3, R12, R4, R13, 0x2, P1 ;  /* 0x000000040c03c211 */ /* 0x000fe400008f140d */
[----:B------:R-:W-:-:S03]  /*172b0*/  @!P5 LEA R12, P0, R10, R0, 0x2 ;  /* 0x000000000a0cd211 */ /* 0x000fc600078010ff */
[----:B------:R4:W-:Y:S01]  /*172c0*/  @!P4 ST.E.64 [R2.64], R150 ;  /* 0x000000960200c985 */ /* 0x0009e2000c101b08 */
[----:B--2---:R-:W-:Y:S02]  /*172d0*/  ISETP.GE.AND P1, PT, R14, c[0x0][0x3c8], PT ;  /* 0x0000f2000e007a0c */ /* 0x004fe40003f26270 */
[----:B---3--:R-:W-:Y:S02]  /*172e0*/  @!P5 LEA.HI.X R13, R10, R4, R11, 0x2, P0 ;  /* 0x000000040a0dd211 */ /* 0x008fe400000f140b */
        /* <DEDUP_REMOVED lines=10> */
.L_x_346:
[----:B------:R-:W-:Y:S05]  /*17390*/  BSYNC B0 ;  /* 0x0000000000007941 */ /* 0x000fea0003800000 */
.L_x_345:
[----:B------:R-:W-:Y:S05]  /*173a0*/  BRA.DIV ~URZ, `(.L_x_347) ;  /* 0x00003b027f007947 */ /* 0x000fea000b800000 */
[----:B-1----:R1:W2:Y:S02]  /*173b0*/  SHFL.IDX PT, R4, R6, 0x2, 0x1c1f ;  /* 0x005c1f0006047f89 */ /* 0x0022a400000e0000 */
.L_x_419:
[----:B------:R-:W-:Y:S05]  /*173c0*/  BRA.DIV ~URZ, `(.L_x_348) ;  /* 0x00003b527f007947 */ /* 0x000fea000b800000 */
[----:B----4-:R4:W1:Y:S02]  /*173d0*/  SHFL.IDX PT, R0, R5, 0x2, 0x1c1f ;  /* 0x005c1f0005007f89 */ /* 0x01086400000e0000 */
.L_x_420:
[----:B------:R-:W-:Y:S01]  /*173e0*/  LOP3.LUT P0, RZ, R241, 0x1, RZ, 0xc0, !PT ;  /* 0x00000001f1ff7812 */ /* 0x000fe2000780c0ff */
[----:B------:R-:W-:-:S12]  /*173f0*/  BSSY B0, `(.L_x_349) ;  /* 0x000004a000007945 */ /* 0x000fd80003800000 */
        /* <DEDUP_REMOVED lines=34> */
[----:B------:R-:W-:Y:S02]  /*17620*/  ISETP.GE.AND P1, PT, R35, c[0x0][0x3c8], PT ;  /* 0x0000f20023007a0c */ /* 0x000fe40003f26270 */
[----:B------:R-:W-:Y:S01]  /*17630*/  ISETP.GE.AND P0, PT, R24, c[0x0][0x3c8], PT ;  /* 0x0000f20018007a0c */ /* 0x000fe20003f06270 */
[----:B------:R2:W-:Y:S01]  /*17640*/  @!P2 ST.E.64 [R2.64], R30 ;  /* 0x0000001e0200a985 */ /* 0x0005e2000c101b08 */
[----:B------:R-:W-:-:S05]  /*17650*/  ISETP.GE.AND P6, PT, R22, c[0x0][0x3c8], PT ;  /* 0x0000f20016007a0c */ /* 0x000fca0003fc6270 */
[CC--:B-1----:R-:W-:Y:S02]  /*17660*/  @!P4 LEA R8, P5, R71.reuse, R0.reuse, 0x2 ;  /* 0x000000004708c211 */ /* 0x0c2fe400078a10ff */
[C---:B--2---:R-:W-:Y:S02]  /*17670*/  @!P3 LEA R2, P2, R10.reuse, R0, 0x2 ;  /* 0x000000000a02b211 */ /* 0x044fe400078410ff */
[-C--:B------:R-:W-:Y:S02]  /*17680*/  @!P4 LEA.HI.X R9, R71, R4.reuse, R72, 0x2, P5 ;  /* 0x000000044709c211 */ /* 0x080fe400028f1448 */
[----:B------:R-:W-:-:S03]  /*17690*/  @!P3 LEA.HI.X R3, R10, R4, R11, 0x2, P2 ;  /* 0x000000040a03b211 */ /* 0x000fc600010f140b */
[----:B------:R-:W-:Y:S01]  /*176a0*/  @!P4 ST.E.64 [R8.64], R32 ;  /* 0x000000200800c985 */ /* 0x000fe2000c101b08 */
[----:B------:R-:W-:Y:S02]  /*176b0*/  ISETP.GE.AND P4, PT, R12, c[0x0][0x3c8], PT ;  /* 0x0000f2000c007a0c */ /* 0x000fe40003f86270 */
[C---:B------:R-:W-:Y:S01]  /*176c0*/  @!P1 LEA R10, P5, R35.reuse, R0, 0x2 ;  /* 0x00000000230a9211 */ /* 0x040fe200078a10ff */
[----:B------:R1:W-:Y:S03]  /*176d0*/  @!P3 ST.E.64 [R2.64], R36 ;  /* 0x000000240200b985 */ /* 0x0003e6000c101b08 */
[----:B------:R-:W-:Y:S02]  /*176e0*/  @!P1 LEA.HI.X R11, R35, R4, R70, 0x2, P5 ;  /* 0x00000004230b9211 */ /* 0x000fe400028f1446 */
[----:B------:R-:W-:-:S03]  /*176f0*/  ISETP.GE.AND P3, PT, R20, c[0x0][0x3c8], PT ;  /* 0x0000f20014007a0c */ /* 0x000fc60003f66270 */
[----:B------:R-:W-:Y:S01]  /*17700*/  @!P1 ST.E.64 [R10.64], R52 ;  /* 0x000000340a009985 */ /* 0x000fe2000c101b08 */
[----:B------:R-:W-:Y:S02]  /*17710*/  ISETP.GE.AND P1, PT, R16, c[0x0][0x3c8], PT ;  /* 0x0000f20010007a0c */ /* 0x000fe40003f26270 */
[-C--:B-1----:R-:W-:Y:S02]  /*17720*/  @!P0 LEA R2, P2, R24, R0.reuse, 0x2 ;  /* 0x0000000018028211 */ /* 0x082fe400078410ff */
[----:B------:R-:W-:Y:S02]  /*17730*/  @!P6 LEA R8, P5, R22, R0, 0x2 ;  /* 0x000000001608e211 */ /* 0x000fe400078a10ff */
[-C--:B------:R-:W-:Y:S02]  /*17740*/  @!P0 LEA.HI.X R3, R24, R4.reuse, R25, 0x2, P2 ;  /* 0x0000000418038211 */ /* 0x080fe400010f1419 */
[----:B------:R-:W-:Y:S02]  /*17750*/  ISETP.GE.AND P2, PT, R18, c[0x0][0x3c8], PT ;  /* 0x0000f20012007a0c */ /* 0x000fe40003f46270 */
[----:B------:R-:W-:Y:S01]  /*17760*/  @!P6 LEA.HI.X R9, R22, R4, R23, 0x2, P5 ;  /* 0x000000041609e211 */ /* 0x000fe200028f1417 */
[----:B------:R1:W-:Y:S01]  /*17770*/  @!P0 ST.E.64 [R2.64], R38 ;  /* 0x0000002602008985 */ /* 0x0003e2000c101b08 */
[----:B------:R-:W-:-:S03]  /*17780*/  ISETP.GE.AND P0, PT, R14, c[0x0][0x3c8], PT ;  /* 0x0000f2000e007a0c */ /* 0x000fc60003f06270 */
[----:B------:R2:W-:Y:S01]  /*17790*/  @!P6 ST.E.64 [R8.64], R40 ;  /* 0x000000280800e985 */ /* 0x0005e2000c101b08 */
        /* <DEDUP_REMOVED lines=15> */
.L_x_350:
[----:B------:R-:W-:Y:S05]  /*17890*/  BSYNC B0 ;  /* 0x0000000000007941 */ /* 0x000fea0003800000 */
.L_x_349:
[----:B------:R-:W-:Y:S05]  /*178a0*/  BRA.DIV ~URZ, `(.L_x_351) ;  /* 0x000036d27f007947 */ /* 0x000fea000b800000 */
[----:B--2---:R2:W3:Y:S04]  /*178b0*/  SHFL.IDX PT, R4, R6, 0x3, 0x1c1f ;  /* 0x007c1f0006047f89 */ /* 0x0044e800000e0000 */
[----:B-1----:R2:W1:Y:S02]  /*178c0*/  SHFL.IDX PT, R0, R5, 0x3, 0x1c1f ;  /* 0x007c1f0005007f89 */ /* 0x00246400000e0000 */
.L_x_421:
[----:B------:R-:W-:-:S13]  /*178d0*/  LOP3.LUT P0, RZ, R241, 0x2, RZ, 0xc0, !PT ;  /* 0x00000002f1ff7812 */ /* 0x000fda000780c0ff */
[----:B------:R-:W-:Y:S05]  /*178e0*/  @P0 BRA `(.L_x_339) ;  /* 0x000011a000000947 */ /* 0x000fea0003800000 */
[----:B------:R-:W5:Y:S04]  /*178f0*/  LDL R14, [R1+0x9c] ;  /* 0x00009c00010e7983 */ /* 0x000f680000100800 */
[----:B--2---:R-:W2:Y:S04]  /*17900*/  LDL R10, [R1+0x90] ;  /* 0x00009000010a7983 */ /* 0x004ea80000100800 */
[----:B---34-:R-:W3:Y:S04]  /*17910*/  LDL R5, [R1+0x8c] ;  /* 0x00008c0001057983 */ /* 0x018ee80000100800 */
        /* <DEDUP_REMOVED lines=18> */
[----:B--2---:R-:W-:Y:S02]  /*17a40*/  ISETP.GE.AND P3, PT, R10, c[0x0][0x3c8], PT ;  /* 0x0000f2000a007a0c */ /* 0x004fe40003f66270 */
[----:B---3--:R-:W-:-:S09]  /*17a50*/  ISETP.GE.AND P2, PT, R5, c[0x0][0x3c8], PT ;  /* 0x0000f20005007a0c */ /* 0x008fd20003f46270 */
[----:B-1----:R-:W-:Y:S02]  /*17a60*/  @!P4 IMAD.MOV.U32 R8, RZ, RZ, R0 ;  /* 0x000000ffff08c224 */ /* 0x002fe400078e0000 */
[----:B------:R-:W-:Y:S01]  /*17a70*/  @!P4 IMAD.MOV.U32 R9, RZ, RZ, R4 ;  /* 0x000000ffff09c224 */ /* 0x000fe200078e0004 */
[----:B------:R-:W-:-:S03]  /*17a80*/  @!P3 LEA R2, P5, R10, R0, 0x2 ;  /* 0x000000000a02b211 */ /* 0x000fc600078a10ff */
[----:B------:R-:W-:Y:S01]  /*17a90*/  @!P4 IMAD.WIDE R8, R14, 0x4, R8 ;  /* 0x000000040e08c825 */ /* 0x000fe200078e0208 */
[----:B----4-:R-:W-:Y:S01]  /*17aa0*/  @!P3 LEA.HI.X R3, R10, R4, R11, 0x2, P5 ;  /* 0x000000040a03b211 */ /* 0x010fe200028f140b */
[----:B------:R-:W2:Y:S04]  /*17ab0*/  LDL R14, [R1+0xb0] ;  /* 0x0000b000010e7983 */ /* 0x000ea80000100800 */
[----:B------:R1:W-:Y:S04]  /*17ac0*/  @!P4 ST.E.64 [R8.64], R58 ;  /* 0x0000003a0800c985 */ /* 0x0003e8000c101b08 */
[----:B------:R3:W-:Y:S01]  /*17ad0*/  @!P3 ST.E.64 [R2.64], R46 ;  /* 0x0000002e0200b985 */ /* 0x0007e2000c101b08 */
[----:B------:R-:W-:-:S04]  /*17ae0*/  @!P2 LEA R10, P3, R5, R0, 0x2 ;  /* 0x00000000050aa211 */ /* 0x000fc800078610ff */
[----:B------:R-:W-:Y:S02]  /*17af0*/  @!P2 LEA.HI.X R11, R5, R4, R27, 0x2, P3 ;  /* 0x00000004050ba211 */ /* 0x000fe400018f141b */
[----:B------:R-:W4:Y:S01]  /*17b00*/  LDL R5, [R1+0x68] ;  /* 0x0000680001057983 */ /* 0x000f220000100800 */
[----:B------:R-:W-:Y:S02]  /*17b10*/  ISETP.GE.AND P1, PT, R25, c[0x0][0x3c8], PT ;  /* 0x0000f20019007a0c */ /* 0x000fe40003f26270 */
[----:B------:R-:W-:-:S11]  /*17b20*/  ISETP.GE.AND P0, PT, R23, c[0x0][0x3c8], PT ;  /* 0x0000f20017007a0c */ /* 0x000fd60003f06270 */
[-C--:B-1----:R-:W-:Y:S02]  /*17b30*/  @!P1 LEA R8, P4, R25, R0.reuse, 0x2 ;  /* 0x0000000019089211 */ /* 0x082fe400078810ff */
[----:B------:R-:W-:Y:S02]  /*17b40*/  ISETP.GE.AND P5, PT, R21, c[0x0][0x3c8], PT ;  /* 0x0000f20015007a0c */ /* 0x000fe40003fa6270 */
[----:B---3--:R-:W-:-:S09]  /*17b50*/  @!P0 LEA R2, P6, R23, R0, 0x2 ;  /* 0x0000000017028211 */ /* 0x008fd200078c10ff */
[----:B------:R-:W-:-:S04]  /*17b60*/  P2R R3, PR, RZ, 0x10 ;  /* 0x00000010ff037803 */ /* 0x000fc80000000000 */
[----:B------:R-:W-:Y:S02]  /*17b70*/  ISETP.NE.AND P3, PT, R3, RZ, PT ;  /* 0x000000ff0300720c */ /* 0x000fe40003f65270 */
[----:B------:R-:W-:Y:S02]  /*17b80*/  ISETP.GE.AND P4, PT, R12, c[0x0][0x3c8], PT ;  /* 0x0000f2000c007a0c */ /* 0x000fe40003f86270 */
[-C--:B------:R-:W-:Y:S02]  /*17b90*/  @!P1 LEA.HI.X R9, R25, R4.reuse, R26, 0x2, P3 ;  /* 0x0000000419099211 */ /* 0x080fe400018f141a */
[----:B------:R-:W-:Y:S01]  /*17ba0*/  @!P0 LEA.HI.X R3, R23, R4, R24, 0x2, P6 ;  /* 0x0000000417038211 */ /* 0x000fe200030f1418 */
[----:B------:R-:W-:Y:S01]  /*17bb0*/  @!P2 ST.E.64 [R10.64], R74 ;  /* 0x0000004a0a00a985 */ /* 0x000fe2000c101b08 */
[----:B------:R-:W-:-:S03]  /*17bc0*/  ISETP.GE.AND P3, PT, R19, c[0x0][0x3c8], PT ;  /* 0x0000f20013007a0c */ /* 0x000fc60003f66270 */
[----:B------:R1:W-:Y:S04]  /*17bd0*/  @!P1 ST.E.64 [R8.64], R64 ;  /* 0x0000004008009985 */ /* 0x0003e8000c101b08 */
[----:B------:R3:W-:Y:S01]  /*17be0*/  @!P0 ST.E.64 [R2.64], R48 ;  /* 0x0000003002008985 */ /* 0x0007e2000c101b08 */
[----:B------:R-:W-:Y:S02]  /*17bf0*/  ISETP.GE.AND P2, PT, R17, c[0x0][0x3c8], PT ;  /* 0x0000f20011007a0c */ /* 0x000fe40003f46270 */
[----:B------:R-:W-:Y:S02]  /*17c00*/  ISETP.GE.AND P1, PT, R15, c[0x0][0x3c8], PT ;  /* 0x0000f2000f007a0c */ /* 0x000fe40003f26270 */
[----:B-1----:R-:W-:-:S04]  /*17c10*/  @!P5 LEA R8, P0, R21, R0, 0x2 ;  /* 0x000000001508d211 */ /* 0x002fc800078010ff */
[----:B------:R-:W-:Y:S02]  /*17c20*/  @!P5 LEA.HI.X R9, R21, R4, R22, 0x2, P0 ;  /* 0x000000041509d211 */ /* 0x000fe400000f1416 */
[----:B---3--:R-:W-:-:S03]  /*17c30*/  @!P4 LEA R2, P6, R12, R0, 0x2 ;  /* 0x000000000c02c211 */ /* 0x008fc600078c10ff */
[----:B------:R-:W-:Y:S01]  /*17c40*/  @!P5 ST.E.64 [R8.64], R60 ;  /* 0x0000003c0800d985 */ /* 0x000fe2000c101b08 */
[----:B------:R-:W-:Y:S02]  /*17c50*/  @!P4 LEA.HI.X R3, R12, R4, R13, 0x2, P6 ;  /* 0x000000040c03c211 */ /* 0x000fe400030f140d */
[-C--:B------:R-:W-:Y:S02]  /*17c60*/  @!P3 LEA R12, P5, R19, R0.reuse, 0x2 ;  /* 0x00000000130cb211 */ /* 0x080fe400078a10ff */
[----:B------:R-:W-:Y:S01]  /*17c70*/  ISETP.GE.AND P0, PT, R6, c[0x0][0x3c8], PT ;  /* 0x0000f20006007a0c */ /* 0x000fe20003f06270 */
[----:B------:R1:W-:Y:S01]  /*17c80*/  @!P4 ST.E.64 [R2.64], R62 ;  /* 0x0000003e0200c985 */ /* 0x0003e2000c101b08 */
[----:B------:R-:W-:-:S04]  /*17c90*/  @!P2 LEA R10, P6, R17, R0, 0x2 ;  /* 0x00000000110aa211 */ /* 0x000fc800078c10ff */
[----:B------:R-:W-:-:S05]  /*17ca0*/  @!P2 LEA.HI.X R11, R17, R4, R18, 0x2, P6 ;  /* 0x00000004110ba211 */ /* 0x000fca00030f1412 */
[----:B-1----:R-:W-:-:S04]  /*17cb0*/  P2R R2, PR, RZ, 0x20 ;  /* 0x00000020ff027803 */ /* 0x002fc80000000000 */
[----:B------:R-:W-:Y:S02]  /*17cc0*/  ISETP.NE.AND P4, PT, R2, RZ, PT ;  /* 0x000000ff0200720c */ /* 0x000fe40003f85270 */
[----:B------:R-:W-:Y:S02]  /*17cd0*/  @!P1 LEA R8, P5, R15, R0, 0x2 ;  /* 0x000000000f089211 */ /* 0x000fe400078a10ff */
[----:B------:R-:W-:Y:S02]  /*17ce0*/  @!P3 LEA.HI.X R13, R19, R4, R20, 0x2, P4 ;  /* 0x00000004130db211 */ /* 0x000fe400020f1414 */
[C---:B------:R-:W-:Y:S02]  /*17cf0*/  @!P0 LEA R2, P4, R6.reuse, R0, 0x2 ;  /* 0x0000000006028211 */ /* 0x040fe400078810ff */
[-C--:B------:R-:W-:Y:S01]  /*17d00*/  @!P1 LEA.HI.X R9, R15, R4.reuse, R16, 0x2, P5 ;  /* 0x000000040f099211 */ /* 0x080fe200028f1410 */
[----:B------:R1:W-:Y:S04]  /*17d10*/  @!P3 ST.E.64 [R12.64], R76 ;  /* 0x0000004c0c00b985 */ /* 0x0003e8000c101b08 */
[----:B------:R1:W-:Y:S04]  /*17d20*/  @!P2 ST.E.64 [R10.64], R78 ;  /* 0x0000004e0a00a985 */ /* 0x0003e8000c101b08 */
[----:B------:R1:W-:Y:S01]  /*17d30*/  @!P1 ST.E.64 [R8.64], R66 ;  /* 0x0000004208009985 */ /* 0x0003e2000c101b08 */
[----:B--2---:R-:W-:-:S05]  /*17d40*/  @!P0 LEA.HI.X R3, R6, R4, R14, 0x2, P4 ;  /* 0x0000000406038211 */ /* 0x004fca00020f140e */
[----:B------:R1:W-:Y:S01]  /*17d50*/  @!P0 ST.E.64 [R2.64], R56 ;  /* 0x0000003802008985 */ /* 0x0003e2000c101b08 */
[----:B----4-:R-:W-:-:S13]  /*17d60*/  ISETP.GE.AND P0, PT, R5, c[0x0][0x3c8], PT ;  /* 0x0000f20005007a0c */ /* 0x010fda0003f06270 */
[----:B------:R-:W-:Y:S05]  /*17d70*/  @P0 BRA `(.L_x_339) ;  /* 0x00000d1000000947 */ /* 0x000fea0003800000 */
[----:B------:R-:W2:Y:S01]  /*17d80*/  LDL R6, [R1+0xac] ;  /* 0x0000ac0001067983 */ /* 0x000ea20000100800 */
[----:B-1----:R-:W-:-:S04]  /*17d90*/  LEA R2, P0, R5, R0, 0x2 ;  /* 0x0000000005027211 */ /* 0x002fc800078010ff */
[----:B--2---:R-:W-:-:S05]  /*17da0*/  LEA.HI.X R3, R5, R4, R6, 0x2, P0 ;  /* 0x0000000405037211 */ /* 0x004fca00000f1406 */
[----:B------:R1:W-:Y:S01]  /*17db0*/  ST.E.64 [R2.64], R50 ;  /* 0x0000003202007985 */ /* 0x0003e2000c101b08 */
[----:B------:R-:W-:Y:S05]  /*17dc0*/  BRA `(.L_x_339) ;  /* 0x00000cc000007947 */ /* 0x000fea0003800000 */
.L_x_324:
[----:B------:R-:W4:Y:S04]  /*17dd0*/  LDL.LU R0, [R1+0x44] ;  /* 0x0000440001007983 */ /* 0x000f280000300800 */
[----:B---3--:R-:W3:Y:S01]  /*17de0*/  LDL.LU R8, [R1+0x48] ;  /* 0x0000480001087983 */ /* 0x008ee20000300800 */
[----:B------:R-:W-:Y:S02]  /*17df0*/  ISETP.NE.U32.AND P0, PT, RZ, c[0x0][0x508], PT ;  /* 0x00014200ff007a0c */ /* 0x000fe40003f05070 */
[----:B------:R-:W-:Y:S01]  /*17e00*/  ISETP.NE.U32.AND P3, PT, RZ, c[0x0][0x500], PT ;  /* 0x00014000ff007a0c */ /* 0x000fe20003f65070 */
[----:B--2---:R-:W2:Y:S01]  /*17e10*/  LDL.LU R6, [R1+0xa4] ;  /* 0x0000a40001067983 */ /* 0x004ea20000300800 */
[----:B------:R-:W-:Y:S01]  /*17e20*/  ISETP.NE.AND.EX P2, PT, RZ, c[0x0][0x50c], PT, P0 ;  /* 0x00014300ff007a0c */ /* 0x000fe20003f45300 */
[----:B------:R-:W-:Y:S01]  /*17e30*/  IMAD.MOV.U32 R20, RZ, RZ, c[0x0][0x388] ;  /* 0x0000e200ff147624 */ /* 0x000fe200078e00ff */
[----:B------:R-:W-:-:S02]  /*17e40*/  ISETP.NE.AND.EX P3, PT, RZ, c[0x0][0x504], PT, P3 ;  /* 0x00014100ff007a0c */ /* 0x000fc40003f65330 */
[----:B----4-:R-:W-:-:S09]  /*17e50*/  IADD3 R2, P1, R0, c[0x0][0x500], RZ ;  /* 0x0001400000027a10 */ /* 0x010fd20007f3e0ff */
[----:B------:R-:W-:Y:S01]  /*17e60*/  @P2 IADD3 R4, P0, R0, c[0x0][0x508], RZ ;  /* 0x0001420000042a10 */ /* 0x000fe20007f1e0ff */
[----:B------:R-:W-:Y:S01]  /*17e70*/  IMAD.MOV.U32 R0, RZ, RZ, RZ ;  /* 0x000000ffff007224 */ /* 0x000fe200078e00ff */
[C---:B---3--:R-:W-:Y:S02]  /*17e80*/  IADD3.X R3, R8.reuse, c[0x0][0x504], RZ, P1, !PT ;  /* 0x0001410008037a10 */ /* 0x048fe40000ffe4ff */
[----:B------:R-:W-:-:S03]  /*17e90*/  @P2 IADD3.X R5, R8, c[0x0][0x50c], RZ, P0, !PT ;  /* 0x0001430008052a10 */ /* 0x000fc600007fe4ff */
[----:B------:R1:W5:Y:S04]  /*17ea0*/  @P3 LDG.E R0, [R2.64] ;  /* 0x0000000802003981 */ /* 0x000368000c1e1900 */
[----:B------:R1:W5:Y:S01]  /*17eb0*/  @P2 LDG.E R20, [R4.64] ;  /* 0x0000000804142981 */ /* 0x000362000c1e1900 */
[----:B--2---:R-:W-:-:S04]  /*17ec0*/  ISETP.NE.AND P0, PT, R6, RZ, PT ;  /* 0x000000ff0600720c */ /* 0x004fc80003f05270 */
[----:B------:R-:W-:Y:S01]  /*17ed0*/  SEL R19, R6, c[0x0][0x3d4], P0 ;  /* 0x0000f50006137a07 */ /* 0x000fe20000000000 */
[----:B------:R-:W-:Y:S05]  /*17ee0*/  @P2 BRA `(.L_x_352) ;  /* 0x0000004000002947 */ /* 0x000fea0003800000 */
[----:B------:R-:W-:Y:S05]  /*17ef0*/  @!P3 BRA `(.L_x_352) ;  /* 0x000000300000b947 */ /* 0x000fea0003800000 */
[----:B-1----:R1:W2:Y:S04]  /*17f00*/  LDG.E R4, [R2.64] ;  /* 0x0000000802047981 */ /* 0x0022a8000c1e1900 */
[----:B-1----:R-:W2:Y:S02]  /*17f10*/  LDG.E R2, [R2.64+0x4] ;  /* 0x0000040802027981 */ /* 0x002ea4000c1e1900 */
[----:B--2--5:R-:W-:Y:S02]  /*17f20*/  IADD3 R20, -R4, R2, RZ ;  /* 0x0000000204147210 */ /* 0x024fe40007ffe1ff */
.L_x_352:
[----:B-1----:R-:W2:Y:S04]  /*17f30*/  LDL.LU R5, [R1+0x58] ;  /* 0x0000580001057983 */ /* 0x002ea80000300800 */
[----:B------:R-:W3:Y:S04]  /*17f40*/  LDL.LU R3, [R1+0x4c] ;  /* 0x00004c0001037983 */ /* 0x000ee80000300800 */
[----:B------:R-:W4:Y:S01]  /*17f50*/  LDL.LU R2, [R1+0xa0] ;  /* 0x0000a00001027983 */ /* 0x000f220000300800 */
[----:B------:R-:W-:Y:S01]  /*17f60*/  BSSY B0, `(.L_x_353) ;  /* 0x0000039000007945 */ /* 0x000fe20003800000 */
[----:B-----5:R-:W-:-:S02]  /*17f70*/  SHF.R.S32.HI R18, RZ, 0x1f, R0 ;  /* 0x0000001fff127819 */ /* 0x020fc40000011400 */
[----:B------:R-:W1:Y:S02]  /*17f80*/  S2R R4, SR_TID.X ;  /* 0x0000000000047919 */ /* 0x000e640000002100 */
[----:B-1----:R-:W-:Y:S02]  /*17f90*/  ISETP.GT.AND P0, PT, R4, 0x7f, PT ;  /* 0x0000007f0400780c */ /* 0x002fe40003f04270 */
[----:B--2---:R-:W-:Y:S02]  /*17fa0*/  LOP3.LUT R6, R5, 0xffff, RZ, 0xc0, !PT ;  /* 0x0000ffff05067812 */ /* 0x004fe400078ec0ff */
[----:B---3--:R-:W-:Y:S02]  /*17fb0*/  SEL R10, R3, RZ, !P3 ;  /* 0x000000ff030a7207 */ /* 0x008fe40005800000 */
[----:B----4-:R-:W-:-:S07]  /*17fc0*/  SEL R22, R2, RZ, !P3 ;  /* 0x000000ff02167207 */ /* 0x010fce0005800000 */
        /* <DEDUP_REMOVED lines=21> */
[----:B------:R-:W-:-:S04]  /*18120*/  IMAD.WIDE.U32 R8, R8, R6, RZ ;  /* 0x0000000608087225 */ /* 0x000fc800078e00ff */
[----:B------:R-:W-:Y:S01]  /*18130*/  IMAD.IADD R13, R9, 0x1, R13 ;  /* 0x00000001090d7824 */ /* 0x000fe200078e020d */
[----:B------:R-:W-:Y:S01]  /*18140*/  IADD3 R9, R5, R12, RZ ;  /* 0x0000000c05097210 */ /* 0x000fe20007ffe0ff */
[----:B------:R-:W-:-:S05]  /*18150*/  @P0 IMAD.HI.U32 R21, R11, c[0x0][0x4ec], RZ ;  /* 0x00013b000b150a27 */ /* 0x000fca00078e00ff */
[----:B------:R-:W-:Y:S02]  /*18160*/  @P0 SHF.R.U32.HI R2, RZ, c[0x0][0x4f0], R21 ;  /* 0x00013c00ff020a19 */ /* 0x000fe40000011615 */
[----:B------:R-:W-:-:S03]  /*18170*/  IADD3 R21, P1, P0, R4, R8, R0 ;  /* 0x0000000804157210 */ /* 0x000fc6000783e000 */
[----:B------:R-:W-:Y:S01]  /*18180*/  IMAD.MOV R8, RZ, RZ, -R2 ;  /* 0x000000ffff087224 */ /* 0x000fe200078e0a02 */
[----:B--2---:R-:W-:-:S05]  /*18190*/  SEL R3, R23, RZ, P2 ;  /* 0x000000ff17037207 */ /* 0x004fca0001000000 */
[-C--:B-----5:R-:W-:Y:S02]  /*181a0*/  IMAD R12, R17, R3.reuse, RZ ;  /* 0x00000003110c7224 */ /* 0x0a0fe400078e02ff */
[----:B------:R-:W-:-:S04]  /*181b0*/  IMAD.WIDE.U32 R4, R16, R3, RZ ;  /* 0x0000000310047225 */ /* 0x000fc800078e00ff */
[----:B------:R-:W-:Y:S01]  /*181c0*/  IMAD R3, R8, c[0x0][0x4e8], R11 ;  /* 0x00013a0008037a24 */ /* 0x000fe200078e020b */
[----:B------:R-:W-:Y:S02]  /*181d0*/  IADD3.X R11, R9, R13, R18, P1, P0 ;  /* 0x0000000d090b7210 */ /* 0x000fe40000fe0412 */
[----:B------:R-:W-:Y:S02]  /*181e0*/  IADD3 R9, R5, R12, RZ ;  /* 0x0000000c05097210 */ /* 0x000fe40007ffe0ff */
[----:B------:R-:W-:Y:S02]  /*181f0*/  IADD3 R4, P1, P0, R2, R21, R4 ;  /* 0x0000001502047210 */ /* 0x000fe4000783e004 */
[----:B------:R-:W-:Y:S01]  /*18200*/  SHF.R.S32.HI R5, RZ, 0x1f, R2 ;  /* 0x0000001fff057819 */ /* 0x000fe20000011402 */
[----:B------:R-:W-:Y:S01]  /*18210*/  IMAD R2, R15, R3, RZ ;  /* 0x000000030f027224 */ /* 0x000fe200078e02ff */
[----:B------:R-:W-:Y:S02]  /*18220*/  SHF.R.S32.HI R8, RZ, 0x1f, R3 ;  /* 0x0000001fff087819 */ /* 0x000fe40000011403 */
[----:B------:R-:W-:Y:S01]  /*18230*/  IADD3.X R5, R5, R11, R9, P1, P0 ;  /* 0x0000000b05057210 */ /* 0x000fe20000fe0409 */
[----:B------:R-:W-:-:S02]  /*18240*/  IMAD.MOV.U32 R9, RZ, RZ, c[0x0][0x4a8] ;  /* 0x00012a00ff097624 */ /* 0x000fc400078e00ff */
[C---:B------:R-:W-:Y:S02]  /*18250*/  IMAD R8, R14.reuse, R8, R2 ;  /* 0x000000080e087224 */ /* 0x040fe400078e0202 */
        /* <DEDUP_REMOVED lines=9> */
.L_x_354:
[----:B------:R-:W-:Y:S05]  /*182f0*/  BSYNC B0 ;  /* 0x0000000000007941 */ /* 0x000fea0003800000 */
.L_x_353:
[----:B------:R-:W-:-:S13]  /*18300*/  ISETP.GT.AND P0, PT, R19, 0x1, PT ;  /* 0x000000011300780c */ /* 0x000fda0003f04270 */
[----:B------:R-:W-:Y:S05]  /*18310*/  @P0 BRA `(.L_x_339) ;  /* 0x0000077000000947 */ /* 0x000fea0003800000 */
[----:B-1----:R-:W2:Y:S01]  /*18320*/  LDL.LU R2, [R1+0x54] ;  /* 0x0000540001027983 */ /* 0x002ea20000300800 */
[----:B------:R-:W-:-:S03]  /*18330*/  IMAD R4, R18, c[0x0][0x3a0], RZ ;  /* 0x0000e80012047a24 */ /* 0x000fc600078e02ff */
[----:B------:R-:W1:Y:S02]  /*18340*/  S2R R3, SR_TID.X ;  /* 0x0000000000037919 */ /* 0x000e640000002100 */
[----:B-1----:R-:W-:-:S04]  /*18350*/  SHF.R.S32.HI R5, RZ, 0x1f, R3 ;  /* 0x0000001fff057819 */ /* 0x002fc80000011403 */
[----:B------:R-:W-:-:S04]  /*18360*/  LEA.HI R5, R5, R3, RZ, 0x2 ;  /* 0x0000000305057211 */ /* 0x000fc800078f10ff */
[----:B------:R-:W-:-:S04]  /*18370*/  LOP3.LUT R5, R5, 0xfffffffc, RZ, 0xc0, !PT ;  /* 0xfffffffc05057812 */ /* 0x000fc800078ec0ff */
[----:B------:R-:W-:Y:S02]  /*18380*/  IADD3 R5, -R5, R3, RZ ;  /* 0x0000000305057210 */ /* 0x000fe40007ffe1ff */
[----:B--2---:R-:W-:Y:S02]  /*18390*/  MOV R9, R2 ;  /* 0x0000000200097202 */ /* 0x004fe40000000f00 */
[----:B------:R-:W-:Y:S02]  /*183a0*/  MOV R2, c[0x0][0x4e8] ;  /* 0x00013a0000027a02 */ /* 0x000fe40000000f00 */
[----:B------:R-:W-:Y:S02]  /*183b0*/  LEA R12, R9, R247, 0x7 ;  /* 0x000000f7090c7211 */ /* 0x000fe400078e38ff */
[----:B------:R-:W-:Y:S01]  /*183c0*/  ISETP.NE.AND P0, PT, R2, 0x1, PT ;  /* 0x000000010200780c */ /* 0x000fe20003f05270 */
[----:B------:R-:W-:-:S04]  /*183d0*/  IMAD.WIDE.U32 R2, R0, c[0x0][0x3a0], RZ ;  /* 0x0000e80000027a25 */ /* 0x000fc800078e00ff */
[----:B------:R-:W-:Y:S01]  /*183e0*/  IMAD R0, R0, c[0x0][0x3a4], R4 ;  /* 0x0000e90000007a24 */ /* 0x000fe200078e0204 */
[----:B------:R-:W-:Y:S01]  /*183f0*/  LEA R4, R5, R247, 0x5 ;  /* 0x000000f705047211 */ /* 0x000fe200078e28ff */
[----:B------:R-:W-:Y:S02]  /*18400*/  IMAD R5, R22, c[0x0][0x3f0], RZ ;  /* 0x0000fc0016057a24 */ /* 0x000fe400078e02ff */
[----:B------:R-:W-:Y:S01]  /*18410*/  IMAD.IADD R3, R3, 0x1, R0 ;  /* 0x0000000103037824 */ /* 0x000fe200078e0200 */
[----:B------:R-:W-:-:S03]  /*18420*/  LEA R4, R9, R4, 0x7 ;  /* 0x0000000409047211 */ /* 0x000fc600078e38ff */
[----:B------:R-:W-:Y:S01]  /*18430*/  IMAD.WIDE.U32 R2, R6, c[0x0][0x3e8], R2 ;  /* 0x0000fa0006027a25 */ /* 0x000fe200078e0002 */
[----:B------:R-:W-:-:S03]  /*18440*/  MOV R0, R4 ;  /* 0x0000000400007202 */ /* 0x000fc60000000f00 */
[----:B------:R-:W-:-:S04]  /*18450*/  @P0 IMAD.HI.U32 R8, R4, c[0x0][0x4ec], RZ ;  /* 0x00013b0004080a27 */ /* 0x000fc800078e00ff */
[----:B------:R-:W-:Y:S01]  /*18460*/  IMAD R3, R6, c[0x0][0x3ec], R3 ;  /* 0x0000fb0006037a24 */ /* 0x000fe200078e0203 */
[----:B------:R-:W-:Y:S01]  /*18470*/  @P0 SHF.R.U32.HI R0, RZ, c[0x0][0x4f0], R8 ;  /* 0x00013c00ff000a19 */ /* 0x000fe20000011608 */
[C---:B------:R-:W-:Y:S02]  /*18480*/  IMAD R8, R10.reuse, c[0x0][0x3f4], R5 ;  /* 0x0000fd000a087a24 */ /* 0x040fe400078e0205 */
[----:B------:R-:W-:Y:S01]  /*18490*/  IMAD.WIDE.U32 R2, R10, c[0x0][0x3f0], R2 ;  /* 0x0000fc000a027a25 */ /* 0x000fe200078e0002 */
[----:B------:R-:W-:Y:S02]  /*184a0*/  SHF.R.S32.HI R6, RZ, 0x1f, R0 ;  /* 0x0000001fff067819 */ /* 0x000fe40000011400 */
[----:B------:R-:W-:Y:S01]  /*184b0*/  IADD3 R5, -R0, RZ, RZ ;  /* 0x000000ff00057210 */ /* 0x000fe20007ffe1ff */
[----:B------:R-:W-:Y:S02]  /*184c0*/  IMAD.IADD R3, R3, 0x1, R8 ;  /* 0x0000000103037824 */ /* 0x000fe400078e0208 */
[----:B------:R-:W-:-:S02]  /*184d0*/  IMAD R6, R6, c[0x0][0x3e0], RZ ;  /* 0x0000f80006067a24 */ /* 0x000fc400078e02ff */
        /* <DEDUP_REMOVED lines=13> */
.L_x_422:
[----:B------:R-:W-:Y:S05]  /*185b0*/  BRA.DIV ~URZ, `(.L_x_356) ;  /* 0x00002af27f007947 */ /* 0x000fea000b800000 */
[----:B------:R3:W4:Y:S02]  /*185c0*/  SHFL.IDX PT, R0, R13, RZ, 0x1c1f ;  /* 0x001c1fff0d007589 */ /* 0x00072400000e0000 */
.L_x_423:
[----:B------:R-:W-:Y:S01]  /*185d0*/  IMAD R6, R20, c[0x0][0x4e8], RZ ;  /* 0x00013a0014067a24 */ /* 0x000fe200078e02ff */
[----:B------:R-:W-:Y:S04]  /*185e0*/  BSSY B0, `(.L_x_357) ;  /* 0x000000f000007945 */ /* 0x000fe80003800000 */
        /* <DEDUP_REMOVED lines=11> */
[----:B------:R2:W-:Y:S04]  /*186a0*/  @!P2 ST.E.128 [R10.64], RZ ;  /* 0x000000ff0a00a985 */ /* 0x0005e8000c101d08 */
[----:B------:R2:W-:Y:S04]  /*186b0*/  @!P1 ST.E.128 [R8.64], RZ ;  /* 0x000000ff08009985 */ /* 0x0005e8000c101d08 */
[----:B------:R2:W-:Y:S02]  /*186c0*/  @!P0 ST.E.128 [R2.64], RZ ;  /* 0x000000ff02008985 */ /* 0x0005e4000c101d08 */
.L_x_358:
[----:B------:R-:W-:Y:S05]  /*186d0*/  BSYNC B0 ;  /* 0x0000000000007941 */ /* 0x000fea0003800000 */
.L_x_357:
[----:B------:R-:W-:Y:S05]  /*186e0*/  BRA.DIV ~URZ, `(.L_x_359) ;  /* 0x00002a227f007947 */ /* 0x000fea000b800000 */
[----:B--2---:R2:W1:Y:S04]  /*186f0*/  SHFL.IDX PT, R4, R5, 0x1, 0x1c1f ;  /* 0x003c1f0005047f89 */ /* 0x00446800000e0000 */
[----:B----4-:R2:W4:Y:S02]  /*18700*/  SHFL.IDX PT, R0, R13, 0x1, 0x1c1f ;  /* 0x003c1f000d007f89 */ /* 0x01052400000e0000 */
.L_x_424:
        /* <DEDUP_REMOVED lines=13> */
[----:B------:R1:W-:Y:S04]  /*187e0*/  @!P2 ST.E.128 [R10.64], RZ ;  /* 0x000000ff0a00a985 */ /* 0x0003e8000c101d08 */
[----:B------:R1:W-:Y:S04]  /*187f0*/  @!P1 ST.E.128 [R8.64], RZ ;  /* 0x000000ff08009985 */ /* 0x0003e8000c101d08 */
[----:B------:R1:W-:Y:S02]  /*18800*/  @!P0 ST.E.128 [R2.64], RZ ;  /* 0x000000ff02008985 */ /* 0x0003e4000c101d08 */
.L_x_361:
[----:B------:R-:W-:Y:S05]  /*18810*/  BSYNC B0 ;  /* 0x0000000000007941 */ /* 0x000fea0003800000 */
.L_x_360:
[----:B------:R-:W-:Y:S05]  /*18820*/  BRA.DIV ~URZ, `(.L_x_362) ;  /* 0x000029a27f007947 */ /* 0x000fea000b800000 */
[----:B-1----:R1:W2:Y:S02]  /*18830*/  SHFL.IDX PT, R4, R5, 0x2, 0x1c1f ;  /* 0x005c1f0005047f89 */ /* 0x0022a400000e0000 */
.L_x_425:
[----:B------:R-:W-:Y:S05]  /*18840*/  BRA.DIV ~URZ, `(.L_x_363) ;  /* 0x000029f27f007947 */ /* 0x000fea000b800000 */
[----:B----4-:R4:W1:Y:S02]  /*18850*/  SHFL.IDX PT, R0, R13, 0x2, 0x1c1f ;  /* 0x005c1f000d007f89 */ /* 0x01086400000e0000 */
.L_x_426:
        /* <DEDUP_REMOVED lines=16> */
.L_x_365:
[----:B------:R-:W-:Y:S05]  /*18960*/  BSYNC B0 ;  /* 0x0000000000007941 */ /* 0x000fea0003800000 */
.L_x_364:
[----:B------:R-:W-:Y:S05]  /*18970*/  BRA.DIV ~URZ, `(.L_x_366) ;  /* 0x000029227f007947 */ /* 0x000fea000b800000 */
[----:B--2---:R2:W3:Y:S04]  /*18980*/  SHFL.IDX PT, R4, R5, 0x3, 0x1c1f ;  /* 0x007c1f0005047f89 */ /* 0x0044e800000e0000 */
[----:B-1----:R2:W1:Y:S02]  /*18990*/  SHFL.IDX PT, R0, R13, 0x3, 0x1c1f ;  /* 0x007c1f000d007f89 */ /* 0x00246400000e0000 */
.L_x_427:
[----:B------:R-:W-:-:S04]  /*189a0*/  IADD3 R12, R12, 0x60, RZ ;  /* 0x000000600c0c7810 */ /* 0x000fc80007ffe0ff */
        /* <DEDUP_REMOVED lines=8> */
[-C--:B---3--:R-:W-:Y:S02]  /*18a30*/  @!P2 LEA.HI.X R11, R228, R4.reuse, R229, 0x1, P5 ;  /* 0x00000004e40ba211 */ /* 0x088fe400028f0ce5 */
[-C--:B------:R-:W-:Y:S02]  /*18a40*/  @!P1 LEA.HI.X R9, R238, R4.reuse, R250, 0x1, P4 ;  /* 0x00000004ee099211 */ /* 0x080fe400020f0cfa */
[----:B------:R-:W-:Y:S01]  /*18a50*/  @!P0 LEA.HI.X R3, R230, R4, R249, 0x1, P3 ;  /* 0x00000004e6038211 */ /* 0x000fe200018f0cf9 */
[----:B------:R1:W-:Y:S04]  /*18a60*/  @!P2 ST.E.128 [R10.64], RZ ;  /* 0x000000ff0a00a985 */ /* 0x0003e8000c101d08 */
[----:B------:R1:W-:Y:S04]  /*18a70*/  @!P1 ST.E.128 [R8.64], RZ ;  /* 0x000000ff08009985 */ /* 0x0003e8000c101d08 */
[----:B------:R1:W-:Y:S02]  /*18a80*/  @!P0 ST.E.128 [R2.64], RZ ;  /* 0x000000ff02008985 */ /* 0x0003e4000c101d08 */
.L_x_339:
[----:B------:R-:W-:Y:S05]  /*18a90*/  BSYNC B1 ;  /* 0x0000000000017941 */ /* 0x000fea0003800000 */
.L_x_323:
[----:B-1-3--:R-:W3:Y:S02]  /*18aa0*/  LDL R0, [R1+0x124] ;  /* 0x0001240001007983 */ /* 0x00aee40000100800 */
[----:B---3--:R-:W-:-:S13]  /*18ab0*/  ISETP.NE.AND P0, PT, R0, RZ, PT ;  /* 0x000000ff0000720c */ /* 0x008fda0003f05270 */
[----:B------:R-:W-:Y:S01]  /*18ac0*/  @P0 WARPSYNC 0xffffffff ;  /* 0xffffffff00000948 */ /* 0x000fe20003800000 */
[----:B------:R-:W-:Y:S06]  /*18ad0*/  @P0 BAR.SYNC.DEFER_BLOCKING 0x5, 0x80 ;  /* 0x0142000000000b1d */ /* 0x000fec0000010000 */
[----:B------:R-:W1:Y:S04]  /*18ae0*/  @P0 LDS.128 R8, [0xc080] ;  /* 0x00c08000ff080984 */ /* 0x000e680000000c00 */
[----:B-1----:R1:W-:Y:S04]  /*18af0*/  @P0 STL.64 [R1+0x50], R8 ;  /* 0x0000500801000387 */ /* 0x0023e80000100a00 */
[----:B------:R1:W-:Y:S04]  /*18b00*/  @P0 STL.64 [R1+0x58], R10 ;  /* 0x0000580a01000387 */ /* 0x0003e80000100a00 */
[----:B------:R-:W-:Y:S06]  /*18b10*/  @P0 BAR.ARV 0x4, 0x80 ;  /* 0x0102000000000b1d */ /* 0x000fec0000002000 */
[----:B------:R-:W-:Y:S05]  /*18b20*/  @P0 BRA `(.L_x_367) ;  /* 0x00000ba000000947 */ /* 0x000fea0003800000 */
[----:B------:R-:W3:Y:S01]  /*18b30*/  S2R R0, SR_TID.X ;  /* 0x0000000000007919 */ /* 0x000ee20000002100 */
[----:B-1----:R-:W-:Y:S01]  /*18b40*/  IMAD.MOV.U32 R8, RZ, RZ, RZ ;  /* 0x000000ffff087224 */ /* 0x002fe200078e00ff */
[----:B---3--:R-:W-:-:S04]  /*18b50*/  LOP3.LUT R14, R0, 0x1f, RZ, 0xc0, !PT ;  /* 0x0000001f000e7812 */ /* 0x008fc800078ec0ff */
[----:B------:R-:W-:Y:S01]  /*18b60*/  ISETP.NE.AND P6, PT, R14, 0x1f, PT ;  /* 0x0000001f0e00780c */ /* 0x000fe20003fc5270 */
[----:B------:R-:W-:Y:S10]  /*18b70*/  BRA.DIV ~URZ, `(.L_x_368) ;  /* 0x000027e27f007947 */ /* 0x000ff4000b800000 */
[----:B------:R1:W3:Y:S02]  /*18b80*/  SHFL.IDX PT, R10, R34, RZ, 0x1f ;  /* 0x00001fff220a7589 */ /* 0x0002e400000e0000 */
.L_x_428:
[----:B------:R-:W-:Y:S05]  /*18b90*/  BRA.DIV ~URZ, `(.L_x_369) ;  /* 0x000028327f007947 */ /* 0x000fea000b800000 */
[----:B------:R1:W2:Y:S02]  /*18ba0*/  SHFL.IDX PT, R9, R34, 0x1, 0x1f ;  /* 0x00201f0022097f89 */ /* 0x0002a400000e0000 */
.L_x_429:
[----:B------:R-:W5:Y:S01]  /*18bb0*/  LDL R0, [R1+0x5c] ;  /* 0x00005c0001007983 */ /* 0x000f620000100800 */
[----:B--2---:R-:W-:Y:S02]  /*18bc0*/  IMAD.MOV.U32 R6, RZ, RZ, RZ ;  /* 0x000000ffff067224 */ /* 0x004fe400078e00ff */
[----:B-----5:R-:W-:-:S05]  /*18bd0*/  IMAD.IADD R0, R0, 0x1, R14 ;  /* 0x0000000100007824 */ /* 0x020fca00078e020e */
[----:B------:R-:W-:-:S13]  /*18be0*/  ISETP.GE.OR P0, PT, R0, c[0x0][0x53c], !P6 ;  /* 0x00014f0000007a0c */ /* 0x000fda0007706670 */
[----:B------:R-:W-:Y:S01]  /*18bf0*/  @!P0 MOV R2, 0x4 ;  /* 0x0000000400028802 */ /* 0x000fe20000000f00 */
[----:B------:R-:W-:-:S04]  /*18c00*/  @!P0 IMAD.MOV.U32 R4, RZ, RZ, 0x4 ;  /* 0x00000004ff048424 */ /* 0x000fc800078e00ff */
[----:B----4-:R-:W-:-:S04]  /*18c10*/  @!P0 IMAD.WIDE R4, R0, R4, c[0x0][0x580] ;  /* 0x0001600000048625 */ /* 0x010fc800078e0204 */
[----:B------:R-:W-:Y:S01]  /*18c20*/  @!P0 IMAD.WIDE R2, R0, R2, c[0x0][0x578] ;  /* 0x00015e0000028625 */ /* 0x000fe200078e0202 */
[----:B------:R-:W2:Y:S04]  /*18c30*/  @!P0 LDG.E R6, [R4.64] ;  /* 0x0000000804068981 */ /* 0x000ea8000c1e1900 */
[----:B------:R-:W2:Y:S01]  /*18c40*/  @!P0 LDG.E R8, [R2.64] ;  /* 0x0000000802088981 */ /* 0x000ea2000c1e1900 */
[C---:B------:R-:W-:Y:S02]  /*18c50*/  ISETP.GE.U32.AND P4, PT, R14.reuse, 0x10, PT ;  /* 0x000000100e00780c */ /* 0x040fe40003f86070 */
[C---:B------:R-:W-:Y:S02]  /*18c60*/  ISETP.GE.U32.AND P3, PT, R14.reuse, 0x8, PT ;  /* 0x000000080e00780c */ /* 0x040fe40003f66070 */
[----:B------:R-:W-:-:S02]  /*18c70*/  ISETP.GE.U32.AND P2, PT, R14, 0x4, PT ;  /* 0x000000040e00780c */ /* 0x000fc40003f46070 */
[C---:B------:R-:W-:Y:S02]  /*18c80*/  ISETP.GE.U32.AND P1, PT, R14.reuse, 0x2, PT ;  /* 0x000000020e00780c */ /* 0x040fe40003f26070 */
[----:B------:R-:W-:Y:S02]  /*18c90*/  ISETP.NE.AND P5, PT, R14, RZ, PT ;  /* 0x000000ff0e00720c */ /* 0x000fe40003fa5270 */
[----:B------:R-:W-:Y:S01]  /*18ca0*/  MOV R13, RZ ;  /* 0x000000ff000d7202 */ /* 0x000fe20000000f00 */
[----:B--2---:R-:W-:Y:S01]  /*18cb0*/  IMAD R0, R8, R6, RZ ;  /* 0x0000000608007224 */ /* 0x004fe200078e02ff */
[----:B------:R-:W-:Y:S07]  /*18cc0*/  BRA.DIV ~URZ, `(.L_x_370) ;  /* 0x000027727f007947 */ /* 0x000fee000b800000 */
[----:B------:R2:W4:Y:S02]  /*18cd0*/  SHFL.UP PT, R4, R0, 0x1, RZ ;  /* 0x0420000000047989 */ /* 0x00052400000e00ff */
.L_x_430:
[----:B----4-:R-:W-:-:S04]  /*18ce0*/  SEL R4, R4, RZ, P5 ;  /* 0x000000ff04047207 */ /* 0x010fc80002800000 */
[----:B--2---:R-:W-:Y:S01]  /*18cf0*/  IADD3 R0, R0, R4, RZ ;  /* 0x0000000400007210 */ /* 0x004fe20007ffe0ff */
[----:B------:R-:W-:Y:S05]  /*18d00*/  BRA.DIV ~URZ, `(.L_x_371) ;  /* 0x000027727f007947 */ /* 0x000fea000b800000 */
        /* <DEDUP_REMOVED lines=12> */
[----:B------:R2:W4:Y:S02]  /*18dd0*/  SHFL.IDX PT, R0, R4, 0x1f, 0x1f ;  /* 0x03e01f0004007f89 */ /* 0x00052400000e0000 */
.L_x_431:
[----:B----4-:R-:W-:Y:S01]  /*18de0*/  IMAD R0, R0, c[0x0][0x538], RZ ;  /* 0x00014e0000007a24 */ /* 0x010fe200078e02ff */
[----:B------:R-:W-:Y:S04]  /*18df0*/  BSSY B1, `(.L_x_372) ;  /* 0x0000084000017945 */ /* 0x000fe80003800000 */
[----:B------:R-:W-:-:S04]  /*18e00*/  IADD3 R9, R0, R9, RZ ;  /* 0x0000000900097210 */ /* 0x000fc80007ffe0ff */
[----:B---3--:R-:W-:-:S13]  /*18e10*/  ISETP.GT.AND P0, PT, R9, R10, PT ;  /* 0x0000000a0900720c */ /* 0x008fda0003f04270 */
[----:B------:R-:W-:Y:S05]  /*18e20*/  @P0 BRA `(.L_x_373) ;  /* 0x0000026000000947 */ /* 0x000fea0003800000 */
.L_x_377:
[----:B------:R-:W3:Y:S02]  /*18e30*/  LDL.LU R0, [R1+0x5c] ;  /* 0x00005c0001007983 */ /* 0x000ee40000300800 */
[----:B---3--:R-:W-:-:S04]  /*18e40*/  IADD3 R0, R0, 0x1f, RZ ;  /* 0x0000001f00007810 */ /* 0x008fc80007ffe0ff */
[----:B------:R-:W-:-:S13]  /*18e50*/  ISETP.GE.AND P0, PT, R0, c[0x0][0x53c], PT ;  /* 0x00014f0000007a0c */ /* 0x000fda0003f06270 */
[----:B------:R-:W-:Y:S05]  /*18e60*/  @P0 BRA `(.L_x_374) ;  /* 0x0000077000000947 */ /* 0x000fea0003800000 */
[----:B------:R3:W-:Y:S01]  /*18e70*/  STL [R1+0x5c], R0 ;  /* 0x00005c0001007387 */ /* 0x0007e20000100800 */
[----:B------:R-:W-:Y:S02]  /*18e80*/  MOV R6, RZ ;  /* 0x000000ff00067202 */ /* 0x000fe40000000f00 */
[----:B------:R-:W-:Y:S02]  /*18e90*/  MOV R8, RZ ;  /* 0x000000ff00087202 */ /* 0x000fe40000000f00 */
[----:B---3--:R-:W-:-:S04]  /*18ea0*/  IADD3 R0, R0, R14, RZ ;  /* 0x0000000e00007210 */ /* 0x008fc80007ffe0ff */
[----:B------:R-:W-:-:S13]  /*18eb0*/  ISETP.GE.OR P0, PT, R0, c[0x0][0x53c], !P6 ;  /* 0x00014f0000007a0c */ /* 0x000fda0007706670 */
[----:B--2---:R-:W-:Y:S02]  /*18ec0*/  @!P0 MOV R4, 0x4 ;  /* 0x0000000400048802 */ /* 0x004fe40000000f00 */
[----:B------:R-:W-:-:S03]  /*18ed0*/  @!P0 MOV R2, 0x4 ;  /* 0x0000000400028802 */ /* 0x000fc60000000f00 */
[----:B------:R-:W-:-:S04]  /*18ee0*/  @!P0 IMAD.WIDE R4, R0, R4, c[0x0][0x580] ;  /* 0x0001600000048625 */ /* 0x000fc800078e0204 */
[----:B------:R-:W-:Y:S01]  /*18ef0*/  @!P0 IMAD.WIDE R2, R0, R2, c[0x0][0x578] ;  /* 0x00015e0000028625 */ /* 0x000fe200078e0202 */
[----:B------:R-:W2:Y:S04]  /*18f00*/  @!P0 LDG.E R6, [R4.64] ;  /* 0x0000000804068981 */ /* 0x000ea8000c1e1900 */
[----:B------:R-:W2:Y:S02]  /*18f10*/  @!P0 LDG.E R8, [R2.64] ;  /* 0x0000000802088981 */ /* 0x000ea4000c1e1900 */
[----:B--2---:R-:W-:Y:S01]  /*18f20*/  IMAD R0, R8, R6, RZ ;  /* 0x0000000608007224 */ /* 0x004fe200078e02ff */
[----:B------:R-:W-:Y:S05]  /*18f30*/  BRA.DIV ~URZ, `(.L_x_375) ;  /* 0x000026e27f007947 */ /* 0x000fea000b800000 */
[----:B------:R2:W3:Y:S02]  /*18f40*/  SHFL.UP PT, R2, R0, 0x1, RZ ;  /* 0x0420000000027989 */ /* 0x0004e400000e00ff */
.L_x_432:
[----:B---3--:R-:W-:-:S04]  /*18f50*/  SEL R2, R2, RZ, P5 ;  /* 0x000000ff02027207 */ /* 0x008fc80002800000 */
        /* <DEDUP_REMOVED lines=14> */
[----:B------:R2:W3:Y:S02]  /*19040*/  SHFL.IDX PT, R0, R4, 0x1f, 0x1f ;  /* 0x03e01f0004007f89 */ /* 0x0004e400000e0000 */
.L_x_433:
[----:B---3--:R-:W-:-:S05]  /*19050*/  IMAD R0, R0, c[0x0][0x538], RZ ;  /* 0x00014e0000007a24 */ /* 0x008fca00078e02ff */
[----:B------:R-:W-:-:S04]  /*19060*/  IADD3 R9, R0, R9, RZ ;  /* 0x0000000900097210 */ /* 0x000fc80007ffe0ff */
[----:B------:R-:W-:-:S13]  /*19070*/  ISETP.GT.AND P0, PT, R9, R10, PT ;  /* 0x0000000a0900720c */ /* 0x000fda0003f04270 */
[----:B-12---:R-:W-:Y:S05]  /*19080*/  @!P0 BRA `(.L_x_377) ;  /* 0xfffffda000008947 */ /* 0x006fea000383ffff */
.L_x_373:
[----:B------:R-:W-:-:S05]  /*19090*/  IADD3 R12, -R0, R9, RZ ;  /* 0x00000009000c7210 */ /* 0x000fca0007ffe1ff */
[----:B------:R-:W-:-:S05]  /*190a0*/  IMAD R0, R4, c[0x0][0x538], R12 ;  /* 0x00014e0004007a24 */ /* 0x000fca00078e020c */
[----:B------:R-:W-:Y:S01]  /*190b0*/  ISETP.GT.AND P0, PT, R0, R10, PT ;  /* 0x0000000a0000720c */ /* 0x000fe20003f04270 */
[----:B------:R-:W-:-:S12]  /*190c0*/  BRA.DIV ~URZ, `(.L_x_378) ;  /* 0x000027427f007947 */ /* 0x000fd8000b800000 */
[----:B------:R-:W-:-:S04]  /*190d0*/  VOTE.ANY R9, PT, !P0 ;  /* 0x0000000000097806 */ /* 0x000fc800040e0100 */
.L_x_434:
[----:B------:R3:W4:Y:S01]  /*190e0*/  POPC R11, R9 ;  /* 0x00000009000b7309 */ /* 0x0007220000000000 */
[----:B------:R-:W-:Y:S05]  /*190f0*/  BRA.DIV ~URZ, `(.L_x_379) ;  /* 0x000027627f007947 */ /* 0x000fea000b800000 */
[----:B----4-:R4:W1:Y:S04]  /*19100*/  SHFL.IDX PT, R6, R6, R11, 0x1f ;  /* 0x00001f0b06067589 */ /* 0x01086800000e0000 */
[----:B------:R4:W2:Y:S02]  /*19110*/  SHFL.IDX PT, R5, R8, R11, 0x1f ;  /* 0x00001f0b08057589 */ /* 0x0008a400000e0000 */
.L_x_435:
[----:B------:R-:W-:Y:S01]  /*19120*/  ISETP.NE.AND P0, PT, R9, RZ, PT ;  /* 0x000000ff0900720c */ /* 0x000fe20003f05270 */
[----:B------:R-:W-:-:S12]  /*19130*/  BSSY B0, `(.L_x_380) ;  /* 0x0000005000007945 */ /* 0x000fd80003800000 */
[----:B------:R-:W-:Y:S05]  /*19140*/  @!P0 BRA `(.L_x_381) ;  /* 0x0000003000008947 */ /* 0x000fea0003800000 */
[----:B------:R-:W-:Y:S01]  /*19150*/  IADD3 R0, R11, -0x1, RZ ;  /* 0xffffffff0b007810 */ /* 0x000fe20007ffe0ff */
[----:B------:R-:W-:Y:S05]  /*19160*/  BRA.DIV ~URZ, `(.L_x_382) ;  /* 0x000027c27f007947 */ /* 0x000fea000b800000 */
[----:B------:R3:W4:Y:S02]  /*19170*/  SHFL.IDX PT, R13, R4, R0, 0x1f ;  /* 0x00001f00040d7589 */ /* 0x00072400000e0000 */
.L_x_381:
[----:B------:R-:W-:Y:S05]  /*19180*/  BSYNC B0 ;  /* 0x0000000000007941 */ /* 0x000fea0003800000 */
.L_x_380:
[----:B--234-:R-:W-:Y:S01]  /*19190*/  IMAD R4, R13, c[0x0][0x538], R12 ;  /* 0x00014e000d047a24 */ /* 0x01cfe200078e020c */
[----:B-1----:R-:W-:Y:S02]  /*191a0*/  IABS R2, R6 ;  /* 0x0000000600027213 */ /* 0x002fe40000000000 */
[----:B------:R-:W-:Y:S01]  /*191b0*/  IABS R0, R5 ;  /* 0x0000000500007213 */ /* 0x000fe20000000000 */
[----:B------:R-:W-:Y:S01]  /*191c0*/  IMAD.IADD R10, R10, 0x1, -R4 ;  /* 0x000000010a0a7824 */ /* 0x000fe200078e0a04 */
[----:B------:R1:W-:Y:S01]  /*191d0*/  STL [R1+0x50], R4 ;  /* 0x0000500401007387 */ /* 0x0003e20000100800 */
        /* <DEDUP_REMOVED lines=64> */
.L_x_374:
[----:B------:R-:W-:Y:S01]  /*195e0*/  MOV R0, c[0x0][0x53c] ;  /* 0x00014f0000007a02 */ /* 0x000fe20000000f00 */
[----:B------:R3:W-:Y:S04]  /*195f0*/  STL [R1+0x50], R10 ;  /* 0x0000500a01007387 */ /* 0x0007e80000100800 */
[----:B------:R3:W-:Y:S04]  /*19600*/  STL [R1+0x54], RZ ;  /* 0x000054ff01007387 */ /* 0x0007e80000100800 */
[----:B------:R3:W-:Y:S04]  /*19610*/  STL [R1+0x58], RZ ;  /* 0x000058ff01007387 */ /* 0x0007e80000100800 */
[----:B------:R3:W-:Y:S02]  /*19620*/  STL [R1+0x5c], R0 ;  /* 0x00005c0001007387 */ /* 0x0007e40000100800 */
.L_x_383:
[----:B------:R-:W-:Y:S05]  /*19630*/  BSYNC B1 ;  /* 0x0000000000017941 */ /* 0x000fea0003800000 */
.L_x_372:
[----:B------:R-:W4:Y:S04]  /*19640*/  LDL R8, [R1+0x50] ;  /* 0x0000500001087983 */ /* 0x000f280000100800 */
[----:B------:R-:W4:Y:S04]  /*19650*/  LDL R9, [R1+0x54] ;  /* 0x0000540001097983 */ /* 0x000f280000100800 */
[----:B---3--:R-:W4:Y:S04]  /*19660*/  LDL R10, [R1+0x58] ;  /* 0x00005800010a7983 */ /* 0x008f280000100800 */
[----:B------:R-:W4:Y:S01]  /*19670*/  LDL R11, [R1+0x5c] ;  /* 0x00005c00010b7983 */ /* 0x000f220000100800 */
[----:B------:R-:W-:Y:S03]  /*19680*/  WARPSYNC 0xffffffff ;  /* 0xffffffff00007948 */ /* 0x000fe60003800000 */
[----:B------:R-:W-:Y:S01]  /*19690*/  BAR.SYNC.DEFER_BLOCKING 0x4, 0x80 ;  /* 0x0102000000007b1d */ /* 0x000fe20000010000 */
[----:B------:R-:W-:-:S13]  /*196a0*/  ISETP.NE.AND P0, PT, R14, RZ, PT ;  /* 0x000000ff0e00720c */ /* 0x000fda0003f05270 */
[----:B----4-:R3:W-:Y:S04]  /*196b0*/  @!P0 STS.128 [0xc080], R8 ;  /* 0x00c08008ff008388 */ /* 0x0107e80000000c00 */
[----:B------:R-:W-:Y:S06]  /*196c0*/  BAR.ARV 0x5, 0x80 ;  /* 0x0142000000007b1d */ /* 0x000fec0000002000 */
.L_x_367:
[----:B-1----:R-:W5:Y:S02]  /*196d0*/  LDL R0, [R1+0x5c] ;  /* 0x00005c0001007983 */ /* 0x002f640000100800 */
[----:B-----5:R-:W-:-:S13]  /*196e0*/  ISETP.GE.AND P0, PT, R0, c[0x0][0x53c], PT ;  /* 0x00014f0000007a0c */ /* 0x020fda0003f06270 */
[----:B--234-:R-:W-:Y:S01]  /*196f0*/  @P0 CALL.REL.NOINC `(.L_x_384) ;  /* 0x0000001000000944 */ /* 0x01cfe20003c00000 */
[----:B------:R-:W-:Y:S05]  /*19700*/  BRA `(.L_x_385) ;  /* 0xfffe88b000007947 */ /* 0x000fea000383ffff */
.L_x_384:
[----:B------:R-:W-:Y:S05]  /*19710*/  EXIT ;  /* 0x000000000000794d */ /* 0x000fea0003800000 */
.L_x_198:
[----:B------:R-:W-:Y:S01]  /*19720*/  IMAD.MOV.U32 R0, RZ, RZ, R5 ;  /* 0x000000ffff007224 */ /* 0x000fe200078e0005 */
[----:B------:R-:W-:Y:S02]  /*19730*/  MOV R3, 0x1 ;  /* 0x0000000100037802 */ /* 0x000fe40000000f00 */
[----:B------:R-:W-:Y:S02]  /*19740*/  MOV R2, 0x19760 ;  /* 0x0001976000027802 */ /* 0x000fe40000000f00 */
[----:B------:R-:W-:Y:S05]  /*19750*/  CALL.REL.NOINC `($__internal_6_$__cuda_sm70_shflsync_up_p) ;  /* 0x000022f000007944 */ /* 0x000fea0003c00000 */
[----:B------:R-:W-:Y:S01]  /*19760*/  MOV R0, R4 ;  /* 0x0000000400007202 */ /* 0x000fe20000000f00 */
[----:B------:R-:W-:Y:S05]  /*19770*/  BRA `(.L_x_386) ;  /* 0xfffe6cf000007947 */ /* 0x000fea000383ffff */
.L_x_199:
[----:B------:R-:W-:Y:S01]  /*19780*/  IMAD.MOV.U32 R0, RZ, RZ, R5 ;  /* 0x000000ffff007224 */ /* 0x000fe200078e0005 */
[----:B------:R-:W-:Y:S02]  /*19790*/  MOV R3, 0x2 ;  /* 0x0000000200037802 */ /* 0x000fe40000000f00 */
[----:B------:R-:W-:Y:S02]  /*197a0*/  MOV R2, 0x197c0 ;  /* 0x000197c000027802 */ /* 0x000fe40000000f00 */
[----:B------:R-:W-:Y:S05]  /*197b0*/  CALL.REL.NOINC `($__internal_6_$__cuda_sm70_shflsync_up_p) ;  /* 0x0000229000007944 */ /* 0x000fea0003c00000 */
[----:B------:R-:W-:Y:S01]  /*197c0*/  SEL R4, R4, RZ, P4 ;  /* 0x000000ff04047207 */ /* 0x000fe20002000000 */
[----:B------:R-:W-:Y:S01]  /*197d0*/  IMAD.MOV.U32 R3, RZ, RZ, 0x4 ;  /* 0x00000004ff037424 */ /* 0x000fe200078e00ff */
[----:B------:R-:W-:-:S03]  /*197e0*/  MOV R2, 0x19810 ;  /* 0x0001981000027802 */ /* 0x000fc60000000f00 */
[----:B------:R-:W-:Y:S02]  /*197f0*/  IMAD.IADD R0, R5, 0x1, R4 ;  /* 0x0000000105007824 */ /* 0x000fe400078e0204 */
        /* <DEDUP_REMOVED lines=14> */
[----:B------:R-:W-:Y:S01]  /*198e0*/  IMAD.IADD R4, R0, 0x1, R4 ;  /* 0x0000000100047824 */ /* 0x000fe200078e0204 */
[----:B------:R-:W-:-:S03]  /*198f0*/  MOV R0, 0x1f ;  /* 0x0000001f00007802 */ /* 0x000fc60000000f00 */
[----:B------:R-:W-:Y:S02]  /*19900*/  IMAD.MOV.U32 R35, RZ, RZ, R4 ;  /* 0x000000ffff237224 */ /* 0x000fe400078e0004 */
[----:B------:R-:W-:Y:S05]  /*19910*/  CALL.REL.NOINC `($__internal_5_$__cuda_sm70_shflsync_idx_p) ;  /* 0x000020e000007944 */ /* 0x000fea0003c00000 */
[----:B------:R-:W-:Y:S05]  /*19920*/  BRA `(.L_x_387) ;  /* 0xfffe6c4000007947 */ /* 0x000fea000383ffff */
.L_x_201:
[----:B------:R-:W-:Y:S02]  /*19930*/  SEL R0, RZ, 0x1, P0 ;  /* 0x00000001ff007807 */ /* 0x000fe40000000000 */
[----:B------:R-:W-:Y:S02]  /*19940*/  MOV R2, 0x19960 ;  /* 0x0001996000027802 */ /* 0x000fe40000000f00 */
[----:B------:R-:W-:Y:S05]  /*19950*/  CALL.REL.NOINC `($__internal_7_$__cuda_sm70_votesync_ballot) ;  /* 0x0000215000007944 */ /* 0x000fea0003c00000 */
[----:B------:R-:W-:Y:S01]  /*19960*/  MOV R5, R0 ;  /* 0x0000000000057202 */ /* 0x000fe20000000f00 */
[----:B------:R-:W-:Y:S05]  /*19970*/  BRA `(.L_x_388) ;  /* 0xfffe6c8000007947 */ /* 0x000fea000383ffff */
.L_x_202:
[----:B------:R-:W-:Y:S01]  /*19980*/  IMAD.MOV.U32 R35, RZ, RZ, R8 ;  /* 0x000000ffff237224 */ /* 0x000fe200078e0008 */
[----:B--2---:R-:W-:Y:S01]  /*19990*/  MOV R3, R13 ;  /* 0x0000000d00037202 */ /* 0x004fe20000000f00 */
[----:B------:R-:W-:Y:S01]  /*199a0*/  IMAD.MOV.U32 R0, RZ, RZ, 0x1f ;  /* 0x0000001fff007424 */ /* 0x000fe200078e00ff */
[----:B------:R-:W-:Y:S02]  /*199b0*/  MOV R2, 0x199d0 ;  /* 0x000199d000027802 */ /* 0x000fe40000000f00 */
[----:B-1----:R-:W-:Y:S05]  /*199c0*/  CALL.REL.NOINC `($__internal_5_$__cuda_sm70_shflsync_idx_p) ;  /* 0x0000203000007944 */ /* 0x002fea0003c00000 */
[----:B------:R-:W-:Y:S01]  /*199d0*/  IMAD.MOV.U32 R11, RZ, RZ, R0 ;  /* 0x000000ffff0b7224 */ /* 0x000fe200078e0000 */
[----:B------:R-:W-:Y:S01]  /*199e0*/  MOV R35, R7 ;  /* 0x0000000700237202 */ /* 0x000fe20000000f00 */
[----:B------:R-:W-:Y:S01]  /*199f0*/  IMAD.MOV.U32 R6, RZ, RZ, RZ ;  /* 0x000000ffff067224 */ /* 0x000fe200078e00ff */
[----:B------:R-:W-:Y:S01]  /*19a00*/  MOV R3, R13 ;  /* 0x0000000d00037202 */ /* 0x000fe20000000f00 */
[----:B------:R-:W-:Y:S01]  /*19a10*/  IMAD.MOV.U32 R0, RZ, RZ, 0x1f ;  /* 0x0000001fff007424 */ /* 0x000fe200078e00ff */
[----:B------:R-:W-:-:S02]  /*19a20*/  MOV R2, 0x19a40 ;  /* 0x00019a4000027802 */ /* 0x000fc40000000f00 */
[----:B------:R-:W-:Y:S05]  /*19a30*/  CALL.REL.NOINC `($__internal_5_$__cuda_sm70_shflsync_idx_p) ;  /* 0x00001fc000007944 */ /* 0x000fea0003c00000 */
[----:B------:R-:W-:Y:S01]  /*19a40*/  MOV R10, R0 ;  /* 0x00000000000a7202 */ /* 0x000fe20000000f00 */
[----:B------:R-:W-:Y:S05]  /*19a50*/  BRA `(.L_x_389) ;  /* 0xfffe6bf000007947 */ /* 0x000fea000383ffff */
.L_x_205:
[----:B------:R-:W-:Y:S01]  /*19a60*/  IMAD.MOV.U32 R35, RZ, RZ, R4 ;  /* 0x000000ffff237224 */ /* 0x000fe200078e0004 */
[----:B------:R-:W-:-:S02]  /*19a70*/  MOV R0, 0x1f ;  /* 0x0000001f00007802 */ /* 0x000fc40000000f00 */
[----:B------:R-:W-:Y:S02]  /*19a80*/  MOV R2, 0x19aa0 ;  /* 0x00019aa000027802 */ /* 0x000fe40000000f00 */
[----:B-1234-:R-:W-:Y:S05]  /*19a90*/  CALL.REL.NOINC `($__internal_5_$__cuda_sm70_shflsync_idx_p) ;  /* 0x00001f6000007944 */ /* 0x01efea0003c00000 */
[----:B------:R-:W-:Y:S01]  /*19aa0*/  MOV R6, R0 ;  /* 0x0000000000067202 */ /* 0x000fe20000000f00 */
[----:B------:R-:W-:Y:S05]  /*19ab0*/  BRA `(.L_x_204) ;  /* 0xfffe6bf000007947 */ /* 0x000fea000383ffff */
.L_x_243:
[----:B------:R-:W-:Y:S01]  /*19ac0*/  IMAD.MOV.U32 R35, RZ, RZ, R6 ;  /* 0x000000ffff237224 */ /* 0x000fe200078e0006 */
[----:B------:R-:W-:Y:S01]  /*19ad0*/  MOV R3, RZ ;  /* 0x000000ff00037202 */ /* 0x000fe20000000f00 */
[----:B------:R-:W-:Y:S01]  /*19ae0*/  IMAD.MOV.U32 R0, RZ, RZ, 0x1c1f ;  /* 0x00001c1fff007424 */ /* 0x000fe200078e00ff */
[----:B------:R-:W-:Y:S02]  /*19af0*/  MOV R2, 0x19b10 ;  /* 0x00019b1000027802 */ /* 0x000fe40000000f00 */
[----:B-----5:R-:W-:Y:S05]  /*19b00*/  CALL.REL.NOINC `($__internal_5_$__cuda_sm70_shflsync_idx_p) ;  /* 0x00001ef000007944 */ /* 0x020fea0003c00000 */
[----:B------:R-:W-:Y:S01]  /*19b10*/  MOV R4, R0 ;  /* 0x0000000000047202 */ /* 0x000fe20000000f00 */
[----:B------:R-:W-:Y:S05]  /*19b20*/  BRA `(.L_x_390) ;  /* 0xfffeea0000007947 */ /* 0x000fea000383ffff */
.L_x_244:
[----:B------:R-:W-:Y:S01]  /*19b30*/  IMAD.MOV.U32 R35, RZ, RZ, R12 ;  /* 0x000000ffff237224 */ /* 0x000fe200078e000c */
[----:B------:R-:W-:Y:S01]  /*19b40*/  MOV R3, RZ ;  /* 0x000000ff00037202 */ /* 0x000fe20000000f00 */
[----:B------:R-:W-:Y:S01]  /*19b50*/  IMAD.MOV.U32 R0, RZ, RZ, 0x1c1f ;  /* 0x00001c1fff007424 */ /* 0x000fe200078e00ff */
[----:B------:R-:W-:Y:S02]  /*19b60*/  MOV R2, 0x19b80 ;  /* 0x00019b8000027802 */ /* 0x000fe40000000f00 */
[----:B-12--5:R-:W-:Y:S05]  /*19b70*/  CALL.REL.NOINC `($__internal_5_$__cuda_sm70_shflsync_idx_p) ;  /* 0x00001e8000007944 */ /* 0x026fea0003c00000 */
[----:B------:R-:W-:Y:S05]  /*19b80*/  BRA `(.L_x_391) ;  /* 0xfffee9c000007947 */ /* 0x000fea000383ffff */
.L_x_247:
[----:B------:R-:W-:Y:S01]  /*19b90*/  IMAD.MOV.U32 R35, RZ, RZ, R6 ;  /* 0x000000ffff237224 */ /* 0x000fe200078e0006 */
[----:B--2---:R-:W-:Y:S01]  /*19ba0*/  MOV R3, 0x1 ;  /* 0x0000000100037802 */ /* 0x004fe20000000f00 */
[----:B----4-:R-:W-:Y:S01]  /*19bb0*/  IMAD.MOV.U32 R0, RZ, RZ, 0x1c1f ;  /* 0x00001c1fff007424 */ /* 0x010fe200078e00ff */
[----:B------:R-:W-:-:S02]  /*19bc0*/  MOV R2, 0x19be0 ;  /* 0x00019be000027802 */ /* 0x000fc40000000f00 */
[----:B-1-3-5:R-:W-:Y:S05]  /*19bd0*/  CALL.REL.NOINC `($__internal_5_$__cuda_sm70_shflsync_idx_p) ;  /* 0x00001e2000007944 */ /* 0x02afea0003c00000 */
[----:B------:R-:W-:Y:S01]  /*19be0*/  IMAD.MOV.U32 R4, RZ, RZ, R0 ;  /* 0x000000ffff047224 */ /* 0x000fe200078e0000 */
[----:B------:R-:W-:Y:S01]  /*19bf0*/  MOV R3, 0x1 ;  /* 0x0000000100037802 */ /* 0x000fe20000000f00 */
[----:B------:R-:W-:Y:S01]  /*19c00*/  IMAD.MOV.U32 R35, RZ, RZ, R12 ;  /* 0x000000ffff237224 */ /* 0x000fe200078e000c */
[----:B------:R-:W-:-:S02]  /*19c10*/  MOV R0, 0x1c1f ;  /* 0x00001c1f00007802 */ /* 0x000fc40000000f00 */
[----:B------:R-:W-:Y:S02]  /*19c20*/  MOV R2, 0x19c40 ;  /* 0x00019c4000027802 */ /* 0x000fe40000000f00 */
[----:B------:R-:W-:Y:S05]  /*19c30*/  CALL.REL.NOINC `($__internal_5_$__cuda_sm70_shflsync_idx_p) ;  /* 0x00001dc000007944 */ /* 0x000fea0003c00000 */
[----:B------:R-:W-:Y:S05]  /*19c40*/  BRA `(.L_x_392) ;  /* 0xfffeea5000007947 */ /* 0x000fea000383ffff */
.L_x_250:
[----:B------:R-:W-:Y:S01]  /*19c50*/  IMAD.MOV.U32 R35, RZ, RZ, R6 ;  /* 0x000000ffff237224 */ /* 0x000fe200078e0006 */
[----:B-1----:R-:W-:Y:S01]  /*19c60*/  MOV R3, 0x2 ;  /* 0x0000000200037802 */ /* 0x002fe20000000f00 */
[----:B----4-:R-:W-:Y:S01]  /*19c70*/  IMAD.MOV.U32 R0, RZ, RZ, 0x1c1f ;  /* 0x00001c1fff007424 */ /* 0x010fe200078e00ff */
[----:B------:R-:W-:Y:S02]  /*19c80*/  MOV R2, 0x19ca0 ;  /* 0x00019ca000027802 */ /* 0x000fe40000000f00 */
[----:B--23-5:R-:W-:Y:S05]  /*19c90*/  CALL.REL.NOINC `($__internal_5_$__cuda_sm70_shflsync_idx_p) ;  /* 0x00001d6000007944 */ /* 0x02cfea0003c00000 */
[----:B------:R-:W-:Y:S01]  /*19ca0*/  MOV R4, R0 ;  /* 0x0000000000047202 */ /* 0x000fe20000000f00 */
[----:B------:R-:W-:Y:S05]  /*19cb0*/  BRA `(.L_x_393) ;  /* 0xfffeeb2000007947 */ /* 0x000fea000383ffff */
.L_x_251:
[----:B------:R-:W-:Y:S01]  /*19cc0*/  IMAD.MOV.U32 R35, RZ, RZ, R12 ;  /* 0x000000ffff237224 */ /* 0x000fe200078e000c */
[----:B------:R-:W-:Y:S01]  /*19cd0*/  MOV R3, 0x2 ;  /* 0x0000000200037802 */ /* 0x000fe20000000f00 */
[----:B----4-:R-:W-:Y:S01]  /*19ce0*/  IMAD.MOV.U32 R0, RZ, RZ, 0x1c1f ;  /* 0x00001c1fff007424 */ /* 0x010fe200078e00ff */
[----:B------:R-:W-:Y:S02]  /*19cf0*/  MOV R2, 0x19d10 ;  /* 0x00019d1000027802 */ /* 0x000fe40000000f00 */
[----:B-123-5:R-:W-:Y:S05]  /*19d00*/  CALL.REL.NOINC `($__internal_5_$__cuda_sm70_shflsync_idx_p) ;  /* 0x00001cf000007944 */ /* 0x02efea0003c00000 */
[----:B------:R-:W-:Y:S05]  /*19d10*/  BRA `(.L_x_394) ;  /* 0xfffeeae000007947 */ /* 0x000fea000383ffff */
.L_x_254:
[----:B------:R-:W-:Y:S01]  /*19d20*/  IMAD.MOV.U32 R35, RZ, RZ, R6 ;  /* 0x000000ffff237224 */ /* 0x000fe200078e0006 */
[----:B-1----:R-:W-:Y:S01]  /*19d30*/  MOV R3, 0x3 ;  /* 0x0000000300037802 */ /* 0x002fe20000000f00 */
[----:B------:R-:W-:Y:S01]  /*19d40*/  IMAD.MOV.U32 R0, RZ, RZ, 0x1c1f ;  /* 0x00001c1fff007424 */ /* 0x000fe200078e00ff */
[----:B------:R-:W-:-:S02]  /*19d50*/  MOV R2, 0x19d70 ;  /* 0x00019d7000027802 */ /* 0x000fc40000000f00 */
[----:B--2345:R-:W-:Y:S05]  /*19d60*/  CALL.REL.NOINC `($__internal_5_$__cuda_sm70_shflsync_idx_p) ;  /* 0x00001c9000007944 */ /* 0x03cfea0003c00000 */
[----:B------:R-:W-:Y:S01]  /*19d70*/  IMAD.MOV.U32 R6, RZ, RZ, R0 ;  /* 0x000000ffff067224 */ /* 0x000fe200078e0000 */
[----:B------:R-:W-:Y:S01]  /*19d80*/  MOV R3, 0x3 ;  /* 0x0000000300037802 */ /* 0x000fe20000000f00 */
[----:B------:R-:W-:Y:S01]  /*19d90*/  IMAD.MOV.U32 R35, RZ, RZ, R12 ;  /* 0x000000ffff237224 */ /* 0x000fe200078e000c */
[----:B------:R-:W-:-:S02]  /*19da0*/  MOV R0, 0x1c1f ;  /* 0x00001c1f00007802 */ /* 0x000fc40000000f00 */
[----:B------:R-:W-:Y:S02]  /*19db0*/  MOV R2, 0x19dd0 ;  /* 0x00019dd000027802 */ /* 0x000fe40000000f00 */
[----:B------:R-:W-:Y:S05]  /*19dc0*/  CALL.REL.NOINC `($__internal_5_$__cuda_sm70_shflsync_idx_p) ;  /* 0x00001c3000007944 */ /* 0x000fea0003c00000 */
[----:B------:R-:W-:Y:S01]  /*19dd0*/  MOV R2, R0 ;  /* 0x0000000000027202 */ /* 0x000fe20000000f00 */
[----:B------:R-:W-:Y:S05]  /*19de0*/  BRA `(.L_x_395) ;  /* 0xfffeeb6000007947 */ /* 0x000fea000383ffff */
.L_x_297:
[----:B------:R-:W-:Y:S01]  /*19df0*/  IMAD.MOV.U32 R35, RZ, RZ, R3 ;  /* 0x000000ffff237224 */ /* 0x000fe200078e0003 */
[----:B------:R-:W-:Y:S01]  /*19e00*/  MOV R3, 0x1 ;  /* 0x0000000100037802 */ /* 0x000fe20000000f00 */
[----:B------:R-:W-:Y:S01]  /*19e10*/  IMAD.MOV.U32 R0, RZ, RZ, 0x1c1f ;  /* 0x00001c1fff007424 */ /* 0x000fe200078e00ff */
[----:B------:R-:W-:Y:S02]  /*19e20*/  MOV R2, 0x19e40 ;  /* 0x00019e4000027802 */ /* 0x000fe40000000f00 */
[----:B--2--5:R-:W-:Y:S05]  /*19e30*/  CALL.REL.NOINC `($__internal_5_$__cuda_sm70_shflsync_idx_p) ;  /* 0x00001bc000007944 */ /* 0x024fea0003c00000 */
[----:B------:R-:W-:Y:S01]  /*19e40*/  IMAD.MOV.U32 R5, RZ, RZ, R0 ;  /* 0x000000ffff057224 */ /* 0x000fe200078e0000 */
[----:B------:R-:W-:Y:S01]  /*19e50*/  MOV R3, 0x1 ;  /* 0x0000000100037802 */ /* 0x000fe20000000f00 */
[----:B------:R-:W-:Y:S01]  /*19e60*/  IMAD.MOV.U32 R35, RZ, RZ, R6 ;  /* 0x000000ffff237224 */ /* 0x000fe200078e0006 */
[----:B------:R-:W-:Y:S02]  /*19e70*/  MOV R0, 0x1c1f ;  /* 0x00001c1f00007802 */ /* 0x000fe40000000f00 */
[----:B------:R-:W-:Y:S02]  /*19e80*/  MOV R2, 0x19ea0 ;  /* 0x00019ea000027802 */ /* 0x000fe40000000f00 */
[----:B------:R-:W-:Y:S05]  /*19e90*/  CALL.REL.NOINC `($__internal_5_$__cuda_sm70_shflsync_idx_p) ;  /* 0x00001b6000007944 */ /* 0x000fea0003c00000 */
[----:B------:R-:W-:Y:S05]  /*19ea0*/  BRA `(.L_x_396) ;  /* 0xffff4c7000007947 */ /* 0x000fea000383ffff */
.L_x_300:
[----:B------:R-:W-:Y:S01]  /*19eb0*/  IMAD.MOV.U32 R35, RZ, RZ, R5 ;  /* 0x000000ffff237224 */ /* 0x000fe200078e0005 */
[----:B------:R-:W-:Y:S01]  /*19ec0*/  MOV R3, RZ ;  /* 0x000000ff00037202 */ /* 0x000fe20000000f00 */
[----:B------:R-:W-:Y:S01]  /*19ed0*/  IMAD.MOV.U32 R0, RZ, RZ, 0x1c1f ;  /* 0x00001c1fff007424 */ /* 0x000fe200078e00ff */
[----:B------:R-:W-:-:S02]  /*19ee0*/  MOV R2, 0x19f00 ;  /* 0x00019f0000027802 */ /* 0x000fc40000000f00 */
[----:B------:R-:W-:Y:S05]  /*19ef0*/  CALL.REL.NOINC `($__internal_5_$__cuda_sm70_shflsync_idx_p) ;  /* 0x00001b0000007944 */ /* 0x000fea0003c00000 */
[----:B------:R-:W-:Y:S01]  /*19f00*/  MOV R4, R0 ;  /* 0x0000000000047202 */ /* 0x000fe20000000f00 */
[----:B------:R-:W-:Y:S05]  /*19f10*/  BRA `(.L_x_397) ;  /* 0xffff5c0000007947 */ /* 0x000fea000383ffff */
.L_x_301:
[----:B------:R-:W-:Y:S01]  /*19f20*/  IMAD.MOV.U32 R35, RZ, RZ, R6 ;  /* 0x000000ffff237224 */ /* 0x000fe200078e0006 */
[----:B------:R-:W-:Y:S01]  /*19f30*/  MOV R3, RZ ;  /* 0x000000ff00037202 */ /* 0x000fe20000000f00 */
[----:B------:R-:W-:Y:S01]  /*19f40*/  IMAD.MOV.U32 R0, RZ, RZ, 0x1c1f ;  /* 0x00001c1fff007424 */ /* 0x000fe200078e00ff */
[----:B------:R-:W-:-:S02]  /*19f50*/  MOV R2, 0x19f70 ;  /* 0x00019f7000027802 */ /* 0x000fc40000000f00 */
[----:B-12---:R-:W-:Y:S05]  /*19f60*/  CALL.REL.NOINC `($__internal_5_$__cuda_sm70_shflsync_idx_p) ;  /* 0x00001a9000007944 */ /* 0x006fea0003c00000 */
[----:B------:R-:W-:Y:S05]  /*19f70*/  BRA `(.L_x_398) ;  /* 0xffff5bc000007947 */ /* 0x000fea000383ffff */
.L_x_304:
[----:B------:R-:W-:Y:S01]  /*19f80*/  IMAD.MOV.U32 R35, RZ, RZ, R5 ;  /* 0x000000ffff237224 */ /* 0x000fe200078e0005 */
[----:B--2---:R-:W-:Y:S01]  /*19f90*/  MOV R3, 0x1 ;  /* 0x0000000100037802 */ /* 0x004fe20000000f00 */
[----:B----4-:R-:W-:Y:S01]  /*19fa0*/  IMAD.MOV.U32 R0, RZ, RZ, 0x1c1f ;  /* 0x00001c1fff007424 */ /* 0x010fe200078e00ff */
[----:B------:R-:W-:-:S03]  /*19fb0*/  MOV R2, 0x19fd0 ;  /* 0x00019fd000027802 */ /* 0x000fc60000000f00 */
[----:B-1-3--:R-:W-:Y:S05]  /*19fc0*/  CALL.REL.NOINC `($__internal_5_$__cuda_sm70_shflsync_idx_p) ;  /* 0x00001a3000007944 */ /* 0x00afea0003c00000 */
[----:B------:R-:W-:Y:S01]  /*19fd0*/  IMAD.MOV.U32 R4, RZ, RZ, R0 ;  /* 0x000000ffff047224 */ /* 0x000fe200078e0000 */
[----:B------:R-:W-:Y:S01]  /*19fe0*/  MOV R3, 0x1 ;  /* 0x0000000100037802 */ /* 0x000fe20000000f00 */
[----:B------:R-:W-:Y:S01]  /*19ff0*/  IMAD.MOV.U32 R35, RZ, RZ, R6 ;  /* 0x000000ffff237224 */ /* 0x000fe200078e0006 */
[----:B------:R-:W-:-:S02]  /*1a000*/  MOV R0, 0x1c1f ;  /* 0x00001c1f00007802 */ /* 0x000fc40000000f00 */
[----:B------:R-:W-:Y:S02]  /*1a010*/  MOV R2, 0x1a030 ;  /* 0x0001a03000027802 */ /* 0x000fe40000000f00 */
[----:B------:R-:W-:Y:S05]  /*1a020*/  CALL.REL.NOINC `($__internal_5_$__cuda_sm70_shflsync_idx_p) ;  /* 0x000019d000007944 */ /* 0x000fea0003c00000 */
[----:B------:R-:W-:Y:S05]  /*1a030*/  BRA `(.L_x_399) ;  /* 0xffff5c4000007947 */ /* 0x000fea000383ffff */
.L_x_305:
[----:B------:R-:W-:Y:S02]  /*1a040*/  MOV R0, 0x2 ;  /* 0x0000000200007802 */ /* 0x000fe40000000f00 */
[----:B------:R-:W-:Y:S02]  /*1a050*/  MOV R2, 0x1a070 ;  /* 0x0001a07000027802 */ /* 0x000fe40000000f00 */
[----:B------:R-:W-:Y:S05]  /*1a060*/  CALL.REL.NOINC `($__internal_4_$__cuda_sm70_shflsync_bfly_p) ;  /* 0x0000193000007944 */ /* 0x000fea0003c00000 */
[----:B------:R-:W-:Y:S05]  /*1a070*/  BRA `(.L_x_400) ;  /* 0xffff63c000007947 */ /* 0x000fea000383ffff */
.L_x_306:
[----:B------:R-:W-:Y:S02]  /*1a080*/  MOV R0, 0x1 ;  /* 0x0000000100007802 */ /* 0x000fe40000000f00 */
[----:B------:R-:W-:Y:S02]  /*1a090*/  MOV R2, 0x1a0b0 ;  /* 0x0001a0b000027802 */ /* 0x000fe40000000f00 */
[----:B------:R-:W-:Y:S05]  /*1a0a0*/  CALL.REL.NOINC `($__internal_4_$__cuda_sm70_shflsync_bfly_p) ;  /* 0x000018f000007944 */ /* 0x000fea0003c00000 */
[----:B------:R-:W-:Y:S01]  /*1a0b0*/  FMNMX.FTZ R108, R4, R0, !PT ;  /* 0x00000000046c7209 */ /* 0x000fe20007810000 */
[----:B------:R-:W-:Y:S01]  /*1a0c0*/  IMAD.MOV.U32 R4, RZ, RZ, R5 ;  /* 0x000000ffff047224 */ /* 0x000fe200078e0005 */
[----:B------:R-:W-:Y:S01]  /*1a0d0*/  MOV R2, 0x1a100 ;  /* 0x0001a10000027802 */ /* 0x000fe20000000f00 */
[----:B------:R-:W-:Y:S02]  /*1a0e0*/  IMAD.MOV.U32 R0, RZ, RZ, 0x2 ;  /* 0x00000002ff007424 */ /* 0x000fe400078e00ff */
[----:B------:R-:W-:Y:S05]  /*1a0f0*/  CALL.REL.NOINC `($__internal_4_$__cuda_sm70_shflsync_bfly_p) ;  /* 0x000018a000007944 */ /* 0x000fea0003c00000 */
[----:B------:R-:W-:Y:S01]  /*1a100*/  FMNMX.FTZ R5, R5, R0, !PT ;  /* 0x0000000005057209 */ /* 0x000fe20007810000 */
[----:B------:R-:W-:Y:S01]  /*1a110*/  IMAD.MOV.U32 R0, RZ, RZ, 0x1 ;  /* 0x00000001ff007424 */ /* 0x000fe200078e00ff */
[----:B------:R-:W-:-:S03]  /*1a120*/  MOV R2, 0x1a150 ;  /* 0x0001a15000027802 */ /* 0x000fc60000000f00 */
[----:B------:R-:W-:Y:S02]  /*1a130*/  IMAD.MOV.U32 R4, RZ, RZ, R5 ;  /* 0x000000ffff047224 */ /* 0x000fe400078e0005 */
        /* <DEDUP_REMOVED lines=21> */
[----:B------:R-:W-:Y:S01]  /*1a290*/  MOV R9, R0 ;  /* 0x0000000000097202 */ /* 0x000fe20000000f00 */
[----:B------:R-:W-:Y:S05]  /*1a2a0*/  BRA `(.L_x_401) ;  /* 0xffff628000007947 */ /* 0x000fea000383ffff */
.L_x_308:
[----:B-1--4-:R-:W-:Y:S01]  /*1a2b0*/  MOV R3, RZ ;  /* 0x000000ff00037202 */ /* 0x012fe20000000f00 */
[----:B------:R-:W-:Y:S01]  /*1a2c0*/  IMAD.MOV.U32 R35, RZ, RZ, R8 ;  /* 0x000000ffff237224 */ /* 0x000fe200078e0008 */
[----:B------:R-:W-:Y:S01]  /*1a2d0*/  MOV R2, 0x1a300 ;  /* 0x0001a30000027802 */ /* 0x000fe20000000f00 */
[----:B------:R-:W-:Y:S02]  /*1a2e0*/  IMAD.MOV.U32 R0, RZ, RZ, 0x1c1f ;  /* 0x00001c1fff007424 */ /* 0x000fe400078e00ff */
[----:B------:R-:W-:Y:S05]  /*1a2f0*/  CALL.REL.NOINC `($__internal_5_$__cuda_sm70_shflsync_idx_p) ;  /* 0x0000170000007944 */ /* 0x000fea0003c00000 */
[----:B------:R-:W-:-:S05]  /*1a300*/  BRA `(.L_x_402) ;  /* 0xffff756000007947 */ /* 0x000fca000383ffff */
.L_x_311:
[----:B--2---:R-:W-:Y:S01]  /*1a310*/  MOV R3, 0x1 ;  /* 0x0000000100037802 */ /* 0x004fe20000000f00 */
[----:B------:R-:W-:Y:S01]  /*1a320*/  IMAD.MOV.U32 R35, RZ, RZ, R8 ;  /* 0x000000ffff237224 */ /* 0x000fe200078e0008 */
[----:B------:R-:W-:Y:S01]  /*1a330*/  MOV R2, 0x1a360 ;  /* 0x0001a36000027802 */ /* 0x000fe20000000f00 */
[----:B------:R-:W-:Y:S02]  /*1a340*/  IMAD.MOV.U32 R0, RZ, RZ, 0x1c1f ;  /* 0x00001c1fff007424 */ /* 0x000fe400078e00ff */
[----:B-1----:R-:W-:Y:S05]  /*1a350*/  CALL.REL.NOINC `($__internal_5_$__cuda_sm70_shflsync_idx_p) ;  /* 0x000016a000007944 */ /* 0x002fea0003c00000 */
[----:B------:R-:W-:Y:S01]  /*1a360*/  MOV R3, 0x1 ;  /* 0x0000000100037802 */ /* 0x000fe20000000f00 */
[----:B------:R-:W-:Y:S01]  /*1a370*/  IMAD.MOV.U32 R4, RZ, RZ, R0 ;  /* 0x000000ffff047224 */ /* 0x000fe200078e0000 */
[----:B------:R-:W-:Y:S01]  /*1a380*/  MOV R0, 0x1c1f ;  /* 0x00001c1f00007802 */ /* 0x000fe20000000f00 */
[----:B------:R-:W-:Y:S01]  /*1a390*/  IMAD.MOV.U32 R35, RZ, RZ, R9 ;  /* 0x000000ffff237224 */ /* 0x000fe200078e0009 */
[----:B------:R-:W-:Y:S02]  /*1a3a0*/  MOV R2, 0x1a3c0 ;  /* 0x0001a3c000027802 */ /* 0x000fe40000000f00 */
[----:B------:R-:W-:Y:S05]  /*1a3b0*/  CALL.REL.NOINC `($__internal_5_$__cuda_sm70_shflsync_idx_p) ;  /* 0x0000164000007944 */ /* 0x000fea0003c00000 */
[----:B------:R-:W-:-:S05]  /*1a3c0*/  BRA `(.L_x_403) ;  /* 0xffff75d000007947 */ /* 0x000fca000383ffff */
.L_x_314:
[----:B------:R-:W-:Y:S01]  /*1a3d0*/  MOV R3, RZ ;  /* 0x000000ff00037202 */ /* 0x000fe20000000f00 */
[----:B------:R-:W-:Y:S01]  /*1a3e0*/  IMAD.MOV.U32 R35, RZ, RZ, R10 ;  /* 0x000000ffff237224 */ /* 0x000fe200078e000a */
[----:B------:R-:W-:Y:S01]  /*1a3f0*/  MOV R2, 0x1a420 ;  /* 0x0001a42000027802 */ /* 0x000fe20000000f00 */
[----:B------:R-:W-:Y:S02]  /*1a400*/  IMAD.MOV.U32 R0, RZ, RZ, 0x1c1f ;  /* 0x00001c1fff007424 */ /* 0x000fe400078e00ff */
[----:B------:R-:W-:Y:S05]  /*1a410*/  CALL.REL.NOINC `($__internal_5_$__cuda_sm70_shflsync_idx_p) ;  /* 0x000015e000007944 */ /* 0x000fea0003c00000 */
[----:B------:R-:W-:Y:S01]  /*1a420*/  MOV R4, R0 ;  /* 0x0000000000047202 */ /* 0x000fe20000000f00 */
[----:B------:R-:W-:-:S05]  /*1a430*/  BRA `(.L_x_404) ;  /* 0xffff854000007947 */ /* 0x000fca000383ffff */
.L_x_315:
[----:B------:R-:W-:Y:S01]  /*1a440*/  MOV R3, RZ ;  /* 0x000000ff00037202 */ /* 0x000fe20000000f00 */
[----:B------:R-:W-:Y:S01]  /*1a450*/  IMAD.MOV.U32 R35, RZ, RZ, R11 ;  /* 0x000000ffff237224 */ /* 0x000fe200078e000b */
[----:B------:R-:W-:Y:S01]  /*1a460*/  MOV R2, 0x1a490 ;  /* 0x0001a49000027802 */ /* 0x000fe20000000f00 */
[----:B------:R-:W-:Y:S02]  /*1a470*/  IMAD.MOV.U32 R0, RZ, RZ, 0x1c1f ;  /* 0x00001c1fff007424 */ /* 0x000fe400078e00ff */
[----:B-12---:R-:W-:Y:S05]  /*1a480*/  CALL.REL.NOINC `($__internal_5_$__cuda_sm70_shflsync_idx_p) ;  /* 0x0000157000007944 */ /* 0x006fea0003c00000 */
[----:B------:R-:W-:-:S05]  /*1a490*/  BRA `(.L_x_405) ;  /* 0xffff850000007947 */ /* 0x000fca000383ffff */
.L_x_316:
[----:B----4-:R-:W-:Y:S01]  /*1a4a0*/  MOV R3, 0x1 ;  /* 0x0000000100037802 */ /* 0x010fe20000000f00 */
[----:B------:R-:W-:Y:S01]  /*1a4b0*/  IMAD.MOV.U32 R35, RZ, RZ, R10 ;  /* 0x000000ffff237224 */ /* 0x000fe200078e000a */
[----:B------:R-:W-:Y:S01]  /*1a4c0*/  MOV R2, 0x1a4f0 ;  /* 0x0001a4f000027802 */ /* 0x000fe20000000f00 */
[----:B------:R-:W-:Y:S03]  /*1a4d0*/  IMAD.MOV.U32 R0, RZ, RZ, 0x1c1f ;  /* 0x00001c1fff007424 */ /* 0x000fe600078e00ff */
[----:B-1-3--:R-:W-:Y:S05]  /*1a4e0*/  CALL.REL.NOINC `($__internal_5_$__cuda_sm70_shflsync_idx_p) ;  /* 0x0000151000007944 */ /* 0x00afea0003c00000 */
[----:B------:R-:W-:Y:S01]  /*1a4f0*/  MOV R3, 0x1 ;  /* 0x0000000100037802 */ /* 0x000fe20000000f00 */
[----:B------:R-:W-:Y:S01]  /*1a500*/  IMAD.MOV.U32 R4, RZ, RZ, R0 ;  /* 0x000000ffff047224 */ /* 0x000fe200078e0000 */
[----:B------:R-:W-:Y:S01]  /*1a510*/  MOV R0, 0x1c1f ;  /* 0x00001c1f00007802 */ /* 0x000fe20000000f00 */
[----:B------:R-:W-:Y:S01]  /*1a520*/  IMAD.MOV.U32 R35, RZ, RZ, R11 ;  /* 0x000000ffff237224 */ /* 0x000fe200078e000b */
[----:B------:R-:W-:Y:S02]  /*1a530*/  MOV R2, 0x1a550 ;  /* 0x0001a55000027802 */ /* 0x000fe40000000f00 */
[----:B------:R-:W-:Y:S05]  /*1a540*/  CALL.REL.NOINC `($__internal_5_$__cuda_sm70_shflsync_idx_p) ;  /* 0x000014b000007944 */ /* 0x000fea0003c00000 */
[----:B------:R-:W-:-:S05]  /*1a550*/  BRA `(.L_x_406) ;  /* 0xffff854000007947 */ /* 0x000fca000383ffff */
.L_x_317:
[----:B------:R-:W-:Y:S02]  /*1a560*/  MOV R0, 0x2 ;  /* 0x0000000200007802 */ /* 0x000fe40000000f00 */
[----:B------:R-:W-:Y:S02]  /*1a570*/  MOV R2, 0x1a590 ;  /* 0x0001a59000027802 */ /* 0x000fe40000000f00 */
[----:B------:R-:W-:Y:S05]  /*1a580*/  CALL.REL.NOINC `($__internal_4_$__cuda_sm70_shflsync_bfly_p) ;  /* 0x0000141000007944 */ /* 0x000fea0003c00000 */
[----:B------:R-:W-:-:S05]  /*1a590*/  BRA `(.L_x_407) ;  /* 0xffff890000007947 */ /* 0x000fca000383ffff */
.L_x_318:
        /* <DEDUP_REMOVED lines=30> */
[----:B------:R-:W-:-:S05]  /*1a780*/  BRA `(.L_x_408) ;  /* 0xffff880000007947 */ /* 0x000fca000383ffff */
.L_x_320:
[----:B------:R-:W-:Y:S01]  /*1a790*/  IMAD.MOV.U32 R4, RZ, RZ, R220 ;  /* 0x000000ffff047224 */ /* 0x000fe200078e00dc */
[----:B------:R-:W-:-:S02]  /*1a7a0*/  MOV R0, 0x2 ;  /* 0x0000000200007802 */ /* 0x000fc40000000f00 */
[----:B------:R-:W-:Y:S02]  /*1a7b0*/  MOV R2, 0x1a7d0 ;  /* 0x0001a7d000027802 */ /* 0x000fe40000000f00 */
[----:B------:R-:W-:Y:S05]  /*1a7c0*/  CALL.REL.NOINC `($__internal_4_$__cuda_sm70_shflsync_bfly_p) ;  /* 0x000011d000007944 */ /* 0x000fea0003c00000 */
[----:B------:R-:W-:Y:S01]  /*1a7d0*/  FADD.FTZ R4, R220, R0 ;  /* 0x00000000dc047221 */ /* 0x000fe20000010000 */
[----:B------:R-:W-:Y:S02]  /*1a7e0*/  MOV R0, 0x1 ;  /* 0x0000000100007802 */ /* 0x000fe40000000f00 */
[----:B------:R-:W-:Y:S02]  /*1a7f0*/  MOV R2, 0x1a810 ;  /* 0x0001a81000027802 */ /* 0x000fe40000000f00 */
[----:B------:R-:W-:Y:S05]  /*1a800*/  CALL.REL.NOINC `($__internal_4_$__cuda_sm70_shflsync_bfly_p) ;  /* 0x0000119000007944 */ /* 0x000fea0003c00000 */
[----:B------:R-:W-:Y:S01]  /*1a810*/  FADD.FTZ R9, R4, R0 ;  /* 0x0000000004097221 */ /* 0x000fe20000010000 */
[----:B------:R-:W-:Y:S02]  /*1a820*/  MOV R4, R231 ;  /* 0x000000e700047202 */ /* 0x000fe40000000f00 */
[----:B------:R-:W-:Y:S02]  /*1a830*/  MOV R0, 0x2 ;  /* 0x0000000200007802 */ /* 0x000fe40000000f00 */
[----:B------:R-:W-:Y:S02]  /*1a840*/  MOV R2, 0x1a860 ;  /* 0x0001a86000027802 */ /* 0x000fe40000000f00 */
[----:B------:R-:W-:Y:S05]  /*1a850*/  CALL.REL.NOINC `($__internal_4_$__cuda_sm70_shflsync_bfly_p) ;  /* 0x0000114000007944 */ /* 0x000fea0003c00000 */
[----:B------:R-:W-:Y:S01]  /*1a860*/  FADD.FTZ R8, R231, R0 ;  /* 0x00000000e7087221 */ /* 0x000fe20000010000 */
[----:B------:R-:W-:Y:S02]  /*1a870*/  MOV R0, 0x1 ;  /* 0x0000000100007802 */ /* 0x000fe40000000f00 */
[----:B------:R-:W-:-:S02]  /*1a880*/  MOV R2, 0x1a8b0 ;  /* 0x0001a8b000027802 */ /* 0x000fc40000000f00 */
[----:B------:R-:W-:Y:S02]  /*1a890*/  MOV R4, R8 ;  /* 0x0000000800047202 */ /* 0x000fe40000000f00 */
        /* <DEDUP_REMOVED lines=8> */
[----:B------:R-:W-:Y:S02]  /*1a920*/  MOV R2, 0x1a950 ;  /* 0x0001a95000027802 */ /* 0x000fe40000000f00 */
[----:B------:R-:W-:-:S02]  /*1a930*/  MOV R4, R5 ;  /* 0x0000000500047202 */ /* 0x000fc40000000f00 */
[----:B------:R-:W-:Y:S05]  /*1a940*/  CALL.REL.NOINC `($__internal_4_$__cuda_sm70_shflsync_bfly_p) ;  /* 0x0000105000007944 */ /* 0x000fea0003c00000 */
[----:B------:R-:W-:Y:S01]  /*1a950*/  FADD.FTZ R5, R5, R0 ;  /* 0x0000000005057221 */ /* 0x000fe20000010000 */
[----:B------:R-:W-:-:S02]  /*1a960*/  MOV R4, R233 ;  /* 0x000000e900047202 */ /* 0x000fc40000000f00 */
[----:B------:R-:W-:Y:S02]  /*1a970*/  MOV R0, 0x2 ;  /* 0x0000000200007802 */ /* 0x000fe40000000f00 */
[----:B------:R-:W-:Y:S02]  /*1a980*/  MOV R2, 0x1a9a0 ;  /* 0x0001a9a000027802 */ /* 0x000fe40000000f00 */
[----:B------:R-:W-:Y:S05]  /*1a990*/  CALL.REL.NOINC `($__internal_4_$__cuda_sm70_shflsync_bfly_p) ;  /* 0x0000100000007944 */ /* 0x000fea0003c00000 */
[----:B------:R-:W-:Y:S01]  /*1a9a0*/  FADD.FTZ R4, R233, R0 ;  /* 0x00000000e9047221 */ /* 0x000fe20000010000 */
[----:B------:R-:W-:Y:S02]  /*1a9b0*/  MOV R0, 0x1 ;  /* 0x0000000100007802 */ /* 0x000fe40000000f00 */
[----:B------:R-:W-:Y:S02]  /*1a9c0*/  MOV R2, 0x1a9e0 ;  /* 0x0001a9e000027802 */ /* 0x000fe40000000f00 */
[----:B------:R-:W-:Y:S05]  /*1a9d0*/  CALL.REL.NOINC `($__internal_4_$__cuda_sm70_shflsync_bfly_p) ;  /* 0x00000fc000007944 */ /* 0x000fea0003c00000 */
[----:B------:R-:W-:Y:S01]  /*1a9e0*/  MOV R11, R0 ;  /* 0x00000000000b7202 */ /* 0x000fe20000000f00 */
[----:B------:R-:W-:Y:S05]  /*1a9f0*/  BRA `(.L_x_409) ;  /* 0xffff9e3000007947 */ /* 0x000fea000383ffff */
.L_x_327:
[----:B-1234-:R-:W-:Y:S01]  /*1aa00*/  IMAD.MOV.U32 R35, RZ, RZ, R6 ;  /* 0x000000ffff237224 */ /* 0x01efe200078e0006 */
[----:B------:R-:W-:Y:S01]  /*1aa10*/  MOV R3, RZ ;  /* 0x000000ff00037202 */ /* 0x000fe20000000f00 */
[----:B------:R-:W-:Y:S01]  /*1aa20*/  IMAD.MOV.U32 R0, RZ, RZ, 0x1c1f ;  /* 0x00001c1fff007424 */ /* 0x000fe200078e00ff */
[----:B------:R-:W-:Y:S02]  /*1aa30*/  MOV R2, 0x1aa50 ;  /* 0x0001aa5000027802 */ /* 0x000fe40000000f00 */
[----:B------:R-:W-:Y:S05]  /*1aa40*/  CALL.REL.NOINC `($__internal_5_$__cuda_sm70_shflsync_idx_p) ;  /* 0x00000fb000007944 */ /* 0x000fea0003c00000 */
[----:B------:R-:W-:Y:S01]  /*1aa50*/  MOV R5, R0 ;  /* 0x0000000000057202 */ /* 0x000fe20000000f00 */
[----:B------:R-:W-:Y:S05]  /*1aa60*/  BRA `(.L_x_410) ;  /* 0xffffb87000007947 */ /* 0x000fea000383ffff */
.L_x_328:
[----:B------:R-:W-:Y:S01]  /*1aa70*/  IMAD.MOV.U32 R35, RZ, RZ, R13 ;  /* 0x000000ffff237224 */ /* 0x000fe200078e000d */
[----:B------:R-:W-:Y:S01]  /*1aa80*/  MOV R3, RZ ;  /* 0x000000ff00037202 */ /* 0x000fe20000000f00 */
[----:B------:R-:W-:Y:S01]  /*1aa90*/  IMAD.MOV.U32 R0, RZ, RZ, 0x1c1f ;  /* 0x00001c1fff007424 */ /* 0x000fe200078e00ff */
[----:B------:R-:W-:-:S02]  /*1aaa0*/  MOV R2, 0x1aac0 ;  /* 0x0001aac000027802 */ /* 0x000fc40000000f00 */
[----:B-12---:R-:W-:Y:S05]  /*1aab0*/  CALL.REL.NOINC `($__internal_5_$__cuda_sm70_shflsync_idx_p) ;  /* 0x00000f4000007944 */ /* 0x006fea0003c00000 */
[----:B------:R-:W-:Y:S05]  /*1aac0*/  BRA `(.L_x_411) ;  /* 0xffffb83000007947 */ /* 0x000fea000383ffff */
.L_x_331:
[----:B------:R-:W-:Y:S01]  /*1aad0*/  IMAD.MOV.U32 R35, RZ, RZ, R6 ;  /* 0x000000ffff237224 */ /* 0x000fe200078e0006 */
[----:B--2---:R-:W-:Y:S01]  /*1aae0*/  MOV R3, 0x1 ;  /* 0x0000000100037802 */ /* 0x004fe20000000f00 */
[----:B----4-:R-:W-:Y:S01]  /*1aaf0*/  IMAD.MOV.U32 R0, RZ, RZ, 0x1c1f ;  /* 0x00001c1fff007424 */ /* 0x010fe200078e00ff */
[----:B------:R-:W-:-:S02]  /*1ab00*/  MOV R2, 0x1ab20 ;  /* 0x0001ab2000027802 */ /* 0x000fc40000000f00 */
        /* <DEDUP_REMOVED lines=8> */
.L_x_334:
[----:B------:R-:W-:Y:S01]  /*1ab90*/  IMAD.MOV.U32 R35, RZ, RZ, R6 ;  /* 0x000000ffff237224 */ /* 0x000fe200078e0006 */
[----:B-1----:R-:W-:Y:S01]  /*1aba0*/  MOV R3, 0x2 ;  /* 0x0000000200037802 */ /* 0x002fe20000000f00 */
[----:B----4-:R-:W-:Y:S01]  /*1abb0*/  IMAD.MOV.U32 R0, RZ, RZ, 0x1c1f ;  /* 0x00001c1fff007424 */ /* 0x010fe200078e00ff */
[----:B------:R-:W-:Y:S02]  /*1abc0*/  MOV R2, 0x1abe0 ;  /* 0x0001abe000027802 */ /* 0x000fe40000000f00 */
[----:B--23--:R-:W-:Y:S05]  /*1abd0*/  CALL.REL.NOINC `($__internal_5_$__cuda_sm70_shflsync_idx_p) ;  /* 0x00000e2000007944 */ /* 0x00cfea0003c00000 */
[----:B------:R-:W-:Y:S01]  /*1abe0*/  MOV R5, R0 ;  /* 0x0000000000057202 */ /* 0x000fe20000000f00 */
[----:B------:R-:W-:Y:S05]  /*1abf0*/  BRA `(.L_x_413) ;  /* 0xffffb96000007947 */ /* 0x000fea000383ffff */
.L_x_335:
[----:B------:R-:W-:Y:S01]  /*1ac00*/  IMAD.MOV.U32 R35, RZ, RZ, R13 ;  /* 0x000000ffff237224 */ /* 0x000fe200078e000d */
[----:B------:R-:W-:Y:S01]  /*1ac10*/  MOV R3, 0x2 ;  /* 0x0000000200037802 */ /* 0x000fe20000000f00 */
[----:B----4-:R-:W-:Y:S01]  /*1ac20*/  IMAD.MOV.U32 R0, RZ, RZ, 0x1c1f ;  /* 0x00001c1fff007424 */ /* 0x010fe200078e00ff */
[----:B------:R-:W-:Y:S02]  /*1ac30*/  MOV R2, 0x1ac50 ;  /* 0x0001ac5000027802 */ /* 0x000fe40000000f00 */
[----:B-123--:R-:W-:Y:S05]  /*1ac40*/  CALL.REL.NOINC `($__internal_5_$__cuda_sm70_shflsync_idx_p) ;  /* 0x00000db000007944 */ /* 0x00efea0003c00000 */
[----:B------:R-:W-:Y:S05]  /*1ac50*/  BRA `(.L_x_414) ;  /* 0xffffb92000007947 */ /* 0x000fea000383ffff */
.L_x_338:
[----:B------:R-:W-:Y:S01]  /*1ac60*/  IMAD.MOV.U32 R35, RZ, RZ, R6 ;  /* 0x000000ffff237224 */ /* 0x000fe200078e0006 */
[----:B-1----:R-:W-:Y:S01]  /*1ac70*/  MOV R3, 0x3 ;  /* 0x0000000300037802 */ /* 0x002fe20000000f00 */
[----:B------:R-:W-:Y:S01]  /*1ac80*/  IMAD.MOV.U32 R0, RZ, RZ, 0x1c1f ;  /* 0x00001c1fff007424 */ /* 0x000fe200078e00ff */
[----:B------:R-:W-:-:S02]  /*1ac90*/  MOV R2, 0x1acb0 ;  /* 0x0001acb000027802 */ /* 0x000fc40000000f00 */
[----:B--234-:R-:W-:Y:S05]  /*1aca0*/  CALL.REL.NOINC `($__internal_5_$__cuda_sm70_shflsync_idx_p) ;  /* 0x00000d5000007944 */ /* 0x01cfea0003c00000 */
[----:B------:R-:W-:Y:S01]  /*1acb0*/  IMAD.MOV.U32 R6, RZ, RZ, R0 ;  /* 0x000000ffff067224 */ /* 0x000fe200078e0000 */
[----:B------:R-:W-:Y:S01]  /*1acc0*/  MOV R3, 0x3 ;  /* 0x0000000300037802 */ /* 0x000fe20000000f00 */
[----:B------:R-:W-:Y:S01]  /*1acd0*/  IMAD.MOV.U32 R35, RZ, RZ, R13 ;  /* 0x000000ffff237224 */ /* 0x000fe200078e000d */
[----:B------:R-:W-:-:S02]  /*1ace0*/  MOV R0, 0x1c1f ;  /* 0x00001c1f00007802 */ /* 0x000fc40000000f00 */
[----:B------:R-:W-:Y:S02]  /*1acf0*/  MOV R2, 0x1ad10 ;  /* 0x0001ad1000027802 */ /* 0x000fe40000000f00 */
[----:B------:R-:W-:Y:S05]  /*1ad00*/  CALL.REL.NOINC `($__internal_5_$__cuda_sm70_shflsync_idx_p) ;  /* 0x00000cf000007944 */ /* 0x000fea0003c00000 */
[----:B------:R-:W-:Y:S05]  /*1ad10*/  BRA `(.L_x_415) ;  /* 0xffffb9a000007947 */ /* 0x000fea000383ffff */
.L_x_340:
[----:B------:R-:W-:Y:S01]  /*1ad20*/  IMAD.MOV.U32 R35, RZ, RZ, R6 ;  /* 0x000000ffff237224 */ /* 0x000fe200078e0006 */
[----:B------:R-:W-:Y:S01]  /*1ad30*/  MOV R3, RZ ;  /* 0x000000ff00037202 */ /* 0x000fe20000000f00 */
[----:B------:R-:W-:Y:S01]  /*1ad40*/  IMAD.MOV.U32 R0, RZ, RZ, 0x1c1f ;  /* 0x00001c1fff007424 */ /* 0x000fe200078e00ff */
[----:B------:R-:W-:Y:S02]  /*1ad50*/  MOV R2, 0x1ad70 ;  /* 0x0001ad7000027802 */ /* 0x000fe40000000f00 */
[----:B------:R-:W-:Y:S05]  /*1ad60*/  CALL.REL.NOINC `($__internal_5_$__cuda_sm70_shflsync_idx_p) ;  /* 0x00000c9000007944 */ /* 0x000fea0003c00000 */
[----:B------:R-:W-:Y:S01]  /*1ad70*/  MOV R4, R0 ;  /* 0x0000000000047202 */ /* 0x000fe20000000f00 */
[----:B------:R-:W-:Y:S05]  /*1ad80*/  BRA `(.L_x_416) ;  /* 0xffffbc6000007947 */ /* 0x000fea000383ffff */
.L_x_341:
[----:B------:R-:W-:Y:S01]  /*1ad90*/  IMAD.MOV.U32 R35, RZ, RZ, R5 ;  /* 0x000000ffff237224 */ /* 0x000fe200078e0005 */
[----:B------:R-:W-:Y:S01]  /*1ada0*/  MOV R3, RZ ;  /* 0x000000ff00037202 */ /* 0x000fe20000000f00 */
[----:B------:R-:W-:Y:S01]  /*1adb0*/  IMAD.MOV.U32 R0, RZ, RZ, 0x1c1f ;  /* 0x00001c1fff007424 */ /* 0x000fe200078e00ff */
[----:B------:R-:W-:Y:S02]  /*1adc0*/  MOV R2, 0x1ade0 ;  /* 0x0001ade000027802 */ /* 0x000fe40000000f00 */
[----:B-12---:R-:W-:Y:S05]  /*1add0*/  CALL.REL.NOINC `($__internal_5_$__cuda_sm70_shflsync_idx_p) ;  /* 0x00000c2000007944 */ /* 0x006fea0003c00000 */
[----:B------:R-:W-:Y:S05]  /*1ade0*/  BRA `(.L_x_417) ;  /* 0xffffbc2000007947 */ /* 0x000fea000383ffff */
.L_x_344:
        /* <DEDUP_REMOVED lines=12> */
.L_x_347:
[----:B------:R-:W-:Y:S01]  /*1aeb0*/  IMAD.MOV.U32 R35, RZ, RZ, R6 ;  /* 0x000000ffff237224 */ /* 0x000fe200078e0006 */
[----:B-1----:R-:W-:Y:S01]  /*1aec0*/  MOV R3, 0x2 ;  /* 0x0000000200037802 */ /* 0x002fe20000000f00 */
[----:B----4-:R-:W-:Y:S01]  /*1aed0*/  IMAD.MOV.U32 R0, RZ, RZ, 0x1c1f ;  /* 0x00001c1fff007424 */ /* 0x010fe200078e00ff */
[----:B------:R-:W-:Y:S02]  /*1aee0*/  MOV R2, 0x1af00 ;  /* 0x0001af0000027802 */ /* 0x000fe40000000f00 */
[----:B--23--:R-:W-:Y:S05]  /*1aef0*/  CALL.REL.NOINC `($__internal_5_$__cuda_sm70_shflsync_idx_p) ;  /* 0x00000b0000007944 */ /* 0x00cfea0003c00000 */
[----:B------:R-:W-:Y:S01]  /*1af00*/  MOV R4, R0 ;  /* 0x0000000000047202 */ /* 0x000fe20000000f00 */
[----:B------:R-:W-:Y:S05]  /*1af10*/  BRA `(.L_x_419) ;  /* 0xffffc4a000007947 */ /* 0x000fea000383ffff */
.L_x_348:
[----:B------:R-:W-:Y:S01]  /*1af20*/  IMAD.MOV.U32 R35, RZ, RZ, R5 ;  /* 0x000000ffff237224 */ /* 0x000fe200078e0005 */
[----:B------:R-:W-:Y:S01]  /*1af30*/  MOV R3, 0x2 ;  /* 0x0000000200037802 */ /* 0x000fe20000000f00 */
[----:B----4-:R-:W-:Y:S01]  /*1af40*/  IMAD.MOV.U32 R0, RZ, RZ, 0x1c1f ;  /* 0x00001c1fff007424 */ /* 0x010fe200078e00ff */
[----:B------:R-:W-:Y:S02]  /*1af50*/  MOV R2, 0x1af70 ;  /* 0x0001af7000027802 */ /* 0x000fe40000000f00 */
[----:B-123--:R-:W-:Y:S05]  /*1af60*/  CALL.REL.NOINC `($__internal_5_$__cuda_sm70_shflsync_idx_p) ;  /* 0x00000a9000007944 */ /* 0x00efea0003c00000 */
[----:B------:R-:W-:Y:S05]  /*1af70*/  BRA `(.L_x_420) ;  /* 0xffffc46000007947 */ /* 0x000fea000383ffff */
.L_x_351:
[----:B------:R-:W-:Y:S01]  /*1af80*/  IMAD.MOV.U32 R35, RZ, RZ, R6 ;  /* 0x000000ffff237224 */ /* 0x000fe200078e0006 */
[----:B--2---:R-:W-:Y:S01]  /*1af90*/  MOV R3, 0x3 ;  /* 0x0000000300037802 */ /* 0x004fe20000000f00 */
[----:B-1----:R-:W-:Y:S01]  /*1afa0*/  IMAD.MOV.U32 R0, RZ, RZ, 0x1c1f ;  /* 0x00001c1fff007424 */ /* 0x002fe200078e00ff */
[----:B------:R-:W-:-:S02]  /*1afb0*/  MOV R2, 0x1afd0 ;  /* 0x0001afd000027802 */ /* 0x000fc40000000f00 */
[----:B---34-:R-:W-:Y:S05]  /*1afc0*/  CALL.REL.NOINC `($__internal_5_$__cuda_sm70_shflsync_idx_p) ;  /* 0x00000a3000007944 */ /* 0x018fea0003c00000 */
[----:B------:R-:W-:Y:S01]  /*1afd0*/  IMAD.MOV.U32 R4, RZ, RZ, R0 ;  /* 0x000000ffff047224 */ /* 0x000fe200078e0000 */
[----:B------:R-:W-:Y:S01]  /*1afe0*/  MOV R3, 0x3 ;  /* 0x0000000300037802 */ /* 0x000fe20000000f00 */
[----:B------:R-:W-:Y:S01]  /*1aff0*/  IMAD.MOV.U32 R35, RZ, RZ, R5 ;  /* 0x000000ffff237224 */ /* 0x000fe200078e0005 */
[----:B------:R-:W-:-:S02]  /*1b000*/  MOV R0, 0x1c1f ;  /* 0x00001c1f00007802 */ /* 0x000fc40000000f00 */
[----:B------:R-:W-:Y:S02]  /*1b010*/  MOV R2, 0x1b030 ;  /* 0x0001b03000027802 */ /* 0x000fe40000000f00 */
[----:B------:R-:W-:Y:S05]  /*1b020*/  CALL.REL.NOINC `($__internal_5_$__cuda_sm70_shflsync_idx_p) ;  /* 0x000009d000007944 */ /* 0x000fea0003c00000 */
[----:B------:R-:W-:Y:S05]  /*1b030*/  BRA `(.L_x_421) ;  /* 0xffffc89000007947 */ /* 0x000fea000383ffff */
.L_x_355:
[----:B------:R-:W-:Y:S01]  /*1b040*/  IMAD.MOV.U32 R35, RZ, RZ, R5 ;  /* 0x000000ffff237224 */ /* 0x000fe200078e0005 */
[----:B------:R-:W-:Y:S01]  /*1b050*/  MOV R3, RZ ;  /* 0x000000ff00037202 */ /* 0x000fe20000000f00 */
[----:B------:R-:W-:Y:S01]  /*1b060*/  IMAD.MOV.U32 R0, RZ, RZ, 0x1c1f ;  /* 0x00001c1fff007424 */ /* 0x000fe200078e00ff */
[----:B------:R-:W-:Y:S02]  /*1b070*/  MOV R2, 0x1b090 ;  /* 0x0001b09000027802 */ /* 0x000fe40000000f00 */
[----:B------:R-:W-:Y:S05]  /*1b080*/  CALL.REL.NOINC `($__internal_5_$__cuda_sm70_shflsync_idx_p) ;  /* 0x0000097000007944 */ /* 0x000fea0003c00000 */
[----:B------:R-:W-:Y:S01]  /*1b090*/  MOV R4, R0 ;  /* 0x0000000000047202 */ /* 0x000fe20000000f00 */
[----:B------:R-:W-:Y:S05]  /*1b0a0*/  BRA `(.L_x_422) ;  /* 0xffffd50000007947 */ /* 0x000fea000383ffff */
.L_x_356:
[----:B------:R-:W-:Y:S01]  /*1b0b0*/  IMAD.MOV.U32 R35, RZ, RZ, R13 ;  /* 0x000000ffff237224 */ /* 0x000fe200078e000d */
[----:B------:R-:W-:Y:S01]  /*1b0c0*/  MOV R3, RZ ;  /* 0x000000ff00037202 */ /* 0x000fe20000000f00 */
[----:B------:R-:W-:Y:S01]  /*1b0d0*/  IMAD.MOV.U32 R0, RZ, RZ, 0x1c1f ;  /* 0x00001c1fff007424 */ /* 0x000fe200078e00ff */
[----:B------:R-:W-:Y:S02]  /*1b0e0*/  MOV R2, 0x1b100 ;  /* 0x0001b10000027802 */ /* 0x000fe40000000f00 */
[----:B-12---:R-:W-:Y:S05]  /*1b0f0*/  CALL.REL.NOINC `($__internal_5_$__cuda_sm70_shflsync_idx_p) ;  /* 0x0000090000007944 */ /* 0x006fea0003c00000 */
[----:B------:R-:W-:Y:S05]  /*1b100*/  BRA `(.L_x_423) ;  /* 0xffffd4c000007947 */ /* 0x000fea000383ffff */
.L_x_359:
        /* <DEDUP_REMOVED lines=12> */
.L_x_362:
[----:B------:R-:W-:Y:S01]  /*1b1d0*/  IMAD.MOV.U32 R35, RZ, RZ, R5 ;  /* 0x000000ffff237224 */ /* 0x000fe200078e0005 */
[----:B-1----:R-:W-:Y:S01]  /*1b1e0*/  MOV R3, 0x2 ;  /* 0x0000000200037802 */ /* 0x002fe20000000f00 */
[----:B----4-:R-:W-:Y:S01]  /*1b1f0*/  IMAD.MOV.U32 R0, RZ, RZ, 0x1c1f ;  /* 0x00001c1fff007424 */ /* 0x010fe200078e00ff */
[----:B------:R-:W-:Y:S02]  /*1b200*/  MOV R2, 0x1b220 ;  /* 0x0001b22000027802 */ /* 0x000fe40000000f00 */
[----:B--23--:R-:W-:Y:S05]  /*1b210*/  CALL.REL.NOINC `($__internal_5_$__cuda_sm70_shflsync_idx_p) ;  /* 0x000007e000007944 */ /* 0x00cfea0003c00000 */
[----:B------:R-:W-:Y:S01]  /*1b220*/  MOV R4, R0 ;  /* 0x0000000000047202 */ /* 0x000fe20000000f00 */
[----:B------:R-:W-:Y:S05]  /*1b230*/  BRA `(.L_x_425) ;  /* 0xffffd60000007947 */ /* 0x000fea000383ffff */
.L_x_363:
[----:B------:R-:W-:Y:S01]  /*1b240*/  IMAD.MOV.U32 R35, RZ, RZ, R13 ;  /* 0x000000ffff237224 */ /* 0x000fe200078e000d */
[----:B------:R-:W-:Y:S01]  /*1b250*/  MOV R3, 0x2 ;  /* 0x0000000200037802 */ /* 0x000fe20000000f00 */
[----:B----4-:R-:W-:Y:S01]  /*1b260*/  IMAD.MOV.U32 R0, RZ, RZ, 0x1c1f ;  /* 0x00001c1fff007424 */ /* 0x010fe200078e00ff */
[----:B------:R-:W-:Y:S02]  /*1b270*/  MOV R2, 0x1b290 ;  /* 0x0001b29000027802 */ /* 0x000fe40000000f00 */
[----:B-123--:R-:W-:Y:S05]  /*1b280*/  CALL.REL.NOINC `($__internal_5_$__cuda_sm70_shflsync_idx_p) ;  /* 0x0000077000007944 */ /* 0x00efea0003c00000 */
[----:B------:R-:W-:Y:S05]  /*1b290*/  BRA `(.L_x_426) ;  /* 0xffffd5c000007947 */ /* 0x000fea000383ffff */
.L_x_366:
        /* <DEDUP_REMOVED lines=12> */
.L_x_368:
[----:B------:R-:W-:Y:S01]  /*1b360*/  IMAD.MOV.U32 R35, RZ, RZ, R34 ;  /* 0x000000ffff237224 */ /* 0x000fe200078e0022 */
[----:B------:R-:W-:Y:S01]  /*1b370*/  MOV R3, RZ ;  /* 0x000000ff00037202 */ /* 0x000fe20000000f00 */
[----:B------:R-:W-:Y:S01]  /*1b380*/  IMAD.MOV.U32 R0, RZ, RZ, 0x1f ;  /* 0x0000001fff007424 */ /* 0x000fe200078e00ff */
[----:B------:R-:W-:Y:S02]  /*1b390*/  MOV R2, 0x1b3b0 ;  /* 0x0001b3b000027802 */ /* 0x000fe40000000f00 */
[----:B--2-4-:R-:W-:Y:S05]  /*1b3a0*/  CALL.REL.NOINC `($__internal_5_$__cuda_sm70_shflsync_idx_p) ;  /* 0x0000065000007944 */ /* 0x014fea0003c00000 */
[----:B------:R-:W-:Y:S01]  /*1b3b0*/  MOV R10, R0 ;  /* 0x00000000000a7202 */ /* 0x000fe20000000f00 */
[----:B------:R-:W-:Y:S05]  /*1b3c0*/  BRA `(.L_x_428) ;  /* 0xffffd7c000007947 */ /* 0x000fea000383ffff */
.L_x_369:
[----:B------:R-:W-:Y:S01]  /*1b3d0*/  IMAD.MOV.U32 R35, RZ, RZ, R34 ;  /* 0x000000ffff237224 */ /* 0x000fe200078e0022 */
[----:B------:R-:W-:Y:S01]  /*1b3e0*/  MOV R3, 0x1 ;  /* 0x0000000100037802 */ /* 0x000fe20000000f00 */
[----:B------:R-:W-:Y:S01]  /*1b3f0*/  IMAD.MOV.U32 R0, RZ, RZ, 0x1f ;  /* 0x0000001fff007424 */ /* 0x000fe200078e00ff */
[----:B------:R-:W-:Y:S02]  /*1b400*/  MOV R2, 0x1b420 ;  /* 0x0001b42000027802 */ /* 0x000fe40000000f00 */
[----:B-1234-:R-:W-:Y:S05]  /*1b410*/  CALL.REL.NOINC `($__internal_5_$__cuda_sm70_shflsync_idx_p) ;  /* 0x000005e000007944 */ /* 0x01efea0003c00000 */
[----:B------:R-:W-:Y:S01]  /*1b420*/  MOV R9, R0 ;  /* 0x0000000000097202 */ /* 0x000fe20000000f00 */
[----:B------:R-:W-:Y:S05]  /*1b430*/  BRA `(.L_x_429) ;  /* 0xffffd77000007947 */ /* 0x000fea000383ffff */
.L_x_370:
[----:B------:R-:W-:Y:S02]  /*1b440*/  MOV R3, 0x1 ;  /* 0x0000000100037802 */ /* 0x000fe40000000f00 */
[----:B------:R-:W-:-:S02]  /*1b450*/  MOV R2, 0x1b470 ;  /* 0x0001b47000027802 */ /* 0x000fc40000000f00 */
[----:B-1-3--:R-:W-:Y:S05]  /*1b460*/  CALL.REL.NOINC `($__internal_6_$__cuda_sm70_shflsync_up_p) ;  /* 0x000005e000007944 */ /* 0x00afea0003c00000 */
[----:B------:R-:W-:Y:S05]  /*1b470*/  BRA `(.L_x_430) ;  /* 0xffffd86000007947 */ /* 0x000fea000383ffff */
.L_x_371:
[----:B------:R-:W-:Y:S02]  /*1b480*/  MOV R3, 0x2 ;  /* 0x0000000200037802 */ /* 0x000fe40000000f00 */
[----:B------:R-:W-:-:S02]  /*1b490*/  MOV R2, 0x1b4b0 ;  /* 0x0001b4b000027802 */ /* 0x000fc40000000f00 */
[----:B-1-3--:R-:W-:Y:S05]  /*1b4a0*/  CALL.REL.NOINC `($__internal_6_$__cuda_sm70_shflsync_up_p) ;  /* 0x000005a000007944 */ /* 0x00afea0003c00000 */
        /* <DEDUP_REMOVED lines=23> */
.L_x_375:
[----:B------:R-:W-:Y:S02]  /*1b620*/  MOV R3, 0x1 ;  /* 0x0000000100037802 */ /* 0x000fe40000000f00 */
[----:B------:R-:W-:Y:S02]  /*1b630*/  MOV R2, 0x1b650 ;  /* 0x0001b65000027802 */ /* 0x000fe40000000f00 */
[----:B-1----:R-:W-:Y:S05]  /*1b640*/  CALL.REL.NOINC `($__internal_6_$__cuda_sm70_shflsync_up_p) ;  /* 0x0000040000007944 */ /* 0x002fea0003c00000 */
[----:B------:R-:W-:Y:S01]  /*1b650*/  MOV R2, R4 ;  /* 0x0000000400027202 */ /* 0x000fe20000000f00 */
[----:B------:R-:W-:Y:S05]  /*1b660*/  BRA `(.L_x_432) ;  /* 0xffffd8e000007947 */ /* 0x000fea000383ffff */
.L_x_376:
[----:B------:R-:W-:Y:S02]  /*1b670*/  MOV R3, 0x2 ;  /* 0x0000000200037802 */ /* 0x000fe40000000f00 */
[----:B------:R-:W-:Y:S02]  /*1b680*/  MOV R2, 0x1b6a0 ;  /* 0x0001b6a000027802 */ /* 0x000fe40000000f00 */
[----:B-1----:R-:W-:Y:S05]  /*1b690*/  CALL.REL.NOINC `($__internal_6_$__cuda_sm70_shflsync_up_p) ;  /* 0x000003b000007944 */ /* 0x002fea0003c00000 */
        /* <DEDUP_REMOVED lines=23> */
.L_x_378:
[----:B------:R-:W-:Y:S02]  /*1b810*/  SEL R0, RZ, 0x1, P0 ;  /* 0x00000001ff007807 */ /* 0x000fe40000000000 */
[----:B------:R-:W-:Y:S02]  /*1b820*/  MOV R2, 0x1b840 ;  /* 0x0001b84000027802 */ /* 0x000fe40000000f00 */
[----:B-12---:R-:W-:Y:S05]  /*1b830*/  CALL.REL.NOINC `($__internal_7_$__cuda_sm70_votesync_ballot) ;  /* 0x0000027000007944 */ /* 0x006fea0003c00000 */
[----:B------:R-:W-:Y:S01]  /*1b840*/  MOV R9, R0 ;  /* 0x0000000000097202 */ /* 0x000fe20000000f00 */
[----:B------:R-:W-:Y:S05]  /*1b850*/  BRA `(.L_x_434) ;  /* 0xffffd88000007947 */ /* 0x000fea000383ffff */
.L_x_379:
[----:B------:R-:W-:Y:S01]  /*1b860*/  IMAD.MOV.U32 R35, RZ, RZ, R6 ;  /* 0x000000ffff237224 */ /* 0x000fe200078e0006 */
[----:B----4-:R-:W-:Y:S01]  /*1b870*/  MOV R3, R11 ;  /* 0x0000000b00037202 */ /* 0x010fe20000000f00 */
[----:B------:R-:W-:Y:S01]  /*1b880*/  IMAD.MOV.U32 R0, RZ, RZ, 0x1f ;  /* 0x0000001fff007424 */ /* 0x000fe200078e00ff */
[----:B------:R-:W-:Y:S02]  /*1b890*/  MOV R2, 0x1b8b0 ;  /* 0x0001b8b000027802 */ /* 0x000fe40000000f00 */
[----:B-123--:R-:W-:Y:S05]  /*1b8a0*/  CALL.REL.NOINC `($__internal_5_$__cuda_sm70_shflsync_idx_p) ;  /* 0x0000015000007944 */ /* 0x00efea0003c00000 */
[----:B------:R-:W-:Y:S01]  /*1b8b0*/  IMAD.MOV.U32 R6, RZ, RZ, R0 ;  /* 0x000000ffff067224 */ /* 0x000fe200078e0000 */
[----:B------:R-:W-:Y:S01]  /*1b8c0*/  MOV R3, R11 ;  /* 0x0000000b00037202 */ /* 0x000fe20000000f00 */
[----:B------:R-:W-:Y:S01]  /*1b8d0*/  IMAD.MOV.U32 R35, RZ, RZ, R8 ;  /* 0x000000ffff237224 */ /* 0x000fe200078e0008 */
[----:B------:R-:W-:Y:S02]  /*1b8e0*/  MOV R0, 0x1f ;  /* 0x0000001f00007802 */ /* 0x000fe40000000f00 */
[----:B------:R-:W-:-:S02]  /*1b8f0*/  MOV R2, 0x1b910 ;  /* 0x0001b91000027802 */ /* 0x000fc40000000f00 */
[----:B------:R-:W-:Y:S05]  /*1b900*/  CALL.REL.NOINC `($__internal_5_$__cuda_sm70_shflsync_idx_p) ;  /* 0x000000f000007944 */ /* 0x000fea0003c00000 */
[----:B------:R-:W-:Y:S01]  /*1b910*/  MOV R5, R0 ;  /* 0x0000000000057202 */ /* 0x000fe20000000f00 */
[----:B------:R-:W-:Y:S05]  /*1b920*/  BRA `(.L_x_435) ;  /* 0xffffd7f000007947 */ /* 0x000fea000383ffff */
.L_x_382:
[----:B------:R-:W-:Y:S01]  /*1b930*/  MOV R3, R0 ;  /* 0x0000000000037202 */ /* 0x000fe20000000f00 */
[----:B------:R-:W-:Y:S01]  /*1b940*/  IMAD.MOV.U32 R35, RZ, RZ, R4 ;  /* 0x000000ffff237224 */ /* 0x000fe200078e0004 */
[----:B------:R-:W-:Y:S01]  /*1b950*/  MOV R2, 0x1b980 ;  /* 0x0001b98000027802 */ /* 0x000fe20000000f00 */
[----:B------:R-:W-:-:S02]  /*1b960*/  IMAD.MOV.U32 R0, RZ, RZ, 0x1f ;  /* 0x0000001fff007424 */ /* 0x000fc400078e00ff */
[----:B-1234-:R-:W-:Y:S05]  /*1b970*/  CALL.REL.NOINC `($__internal_5_$__cuda_sm70_shflsync_idx_p) ;  /* 0x0000008000007944 */ /* 0x01efea0003c00000 */
[----:B------:R-:W-:Y:S01]  /*1b980*/  MOV R13, R0 ;  /* 0x00000000000d7202 */ /* 0x000fe20000000f00 */
[----:B------:R-:W-:Y:S05]  /*1b990*/  BRA `(.L_x_381) ;  /* 0xffffd7e000007947 */ /* 0x000fea000383ffff */
        .weak           $__internal_4_$__cuda_sm70_shflsync_bfly_p
        .type           $__internal_4_$__cuda_sm70_shflsync_bfly_p,@function
        .size           $__internal_4_$__cuda_sm70_shflsync_bfly_p,($__internal_5_$__cuda_sm70_shflsync_idx_p - $__internal_4_$__cuda_sm70_shflsync_bfly_p)
$__internal_4_$__cuda_sm70_shflsync_bfly_p:
[----:B------:R-:W-:Y:S02]  /*1b9a0*/  MOV R36, 0xffffffff ;  /* 0xffffffff00247802 */ /* 0x000fe40000000f00 */
[----:B------:R-:W-:-:S02]  /*1b9b0*/  MOV R3, 0x1f ;  /* 0x0000001f00037802 */ /* 0x000fc40000000f00 */
[----:B------:R-:W-:Y:S04]  /*1b9c0*/  WARPSYNC R36 ;  /* 0x0000002400007348 */ /* 0x000fe80003800000 */
[----:B------:R1:W2:Y:S02]  /*1b9d0*/  SHFL.BFLY PT, R0, R4, R0, R3 ;  /* 0x0c00000004007389 */ /* 0x0002a400000e0003 */
[----:B-1----:R-:W-:-:S04]  /*1b9e0*/  MOV R3, 0x0 ;  /* 0x0000000000037802 */ /* 0x002fc80000000f00 */
[----:B--2---:R-:W-:Y:S05]  /*1b9f0*/  RET.REL.NODEC R2 `(_ZN7cutlass13device_kernelIN5flash19enable_sm80_to_sm89INS1_16FlashAttnFwdSm80INS1_25CollectiveMainloopFwdSm80ILi4ELi1ELb0EN4cute5tupleIJNS5_1CILi128EEENS7_ILi48EEENS7_ILi96EEEEEELi96ENS_6half_tEfNS_4arch4Sm80ELb0ELb0ELb1ELb1ELb1ELb1ELb1ELb1EEENS1_21CollectiveEpilogueFwdINS6_IJS8_SA_S9_EEENS6_IJNS7_ILi1EEESI_SI_EEESC_SE_Li128ELb1ELb1ELb1ELb0EEENS1_36VarlenDynamicPersistentTileSchedulerILi128ELi48ELi128ELi128ELb1ELb1ELb0ELb0ELb1ELb1EEEEEEEEEvNT_6ParamsE) ;  /* 0xfffe460002007950 */ /* 0x004fea0003c3ffff */
        .weak           $__internal_5_$__cuda_sm70_shflsync_idx_p
        .type           $__internal_5_$__cuda_sm70_shflsync_idx_p,@function
        .size           $__internal_5_$__cuda_sm70_shflsync_idx_p,($__internal_6_$__cuda_sm70_shflsync_up_p - $__internal_5_$__cuda_sm70_shflsync_idx_p)
$__internal_5_$__cuda_sm70_shflsync_idx_p:
[----:B------:R-:W-:-:S04]  /*1ba00*/  MOV R217, 0xffffffff ;  /* 0xffffffff00d97802 */ /* 0x000fc80000000f00 */
[----:B------:R-:W-:Y:S04]  /*1ba10*/  WARPSYNC R217 ;  /* 0x000000d900007348 */ /* 0x000fe80003800000 */
[----:B------:R1:W2:Y:S02]  /*1ba20*/  SHFL.IDX PT, R0, R35, R3, R0 ;  /* 0x0000000323007389 */ /* 0x0002a400000e0000 */
[----:B-1----:R-:W-:-:S04]  /*1ba30*/  MOV R3, 0x0 ;  /* 0x0000000000037802 */ /* 0x002fc80000000f00 */
[----:B--2---:R-:W-:Y:S05]  /*1ba40*/  RET.REL.NODEC R2 `(_ZN7cutlass13device_kernelIN5flash19enable_sm80_to_sm89INS1_16FlashAttnFwdSm80INS1_25CollectiveMainloopFwdSm80ILi4ELi1ELb0EN4cute5tupleIJNS5_1CILi128EEENS7_ILi48EEENS7_ILi96EEEEEELi96ENS_6half_tEfNS_4arch4Sm80ELb0ELb0ELb1ELb1ELb1ELb1ELb1ELb1EEENS1_21CollectiveEpilogueFwdINS6_IJS8_SA_S9_EEENS6_IJNS7_ILi1EEESI_SI_EEESC_SE_Li128ELb1ELb1ELb1ELb0EEENS1_36VarlenDynamicPersistentTileSchedulerILi128ELi48ELi128ELi128ELb1ELb1ELb0ELb0ELb1ELb1EEEEEEEEEvNT_6ParamsE) ;  /* 0xfffe45b002007950 */ /* 0x004fea0003c3ffff */
        .weak           $__internal_6_$__cuda_sm70_shflsync_up_p
        .type           $__internal_6_$__cuda_sm70_shflsync_up_p,@function
        .size           $__internal_6_$__cuda_sm70_shflsync_up_p,($__internal_7_$__cuda_sm70_votesync_ballot - $__internal_6_$__cuda_sm70_shflsync_up_p)
$__internal_6_$__cuda_sm70_shflsync_up_p:
[----:B------:R-:W-:Y:S02]  /*1ba50*/  MOV R4, RZ ;  /* 0x000000ff00047202 */ /* 0x000fe40000000f00 */
[----:B------:R-:W-:-:S04]  /*1ba60*/  MOV R11, 0xffffffff ;  /* 0xffffffff000b7802 */ /* 0x000fc80000000f00 */
[----:B------:R-:W-:Y:S04]  /*1ba70*/  WARPSYNC R11 ;  /* 0x0000000b00007348 */ /* 0x000fe80003800000 */
[----:B------:R1:W2:Y:S02]  /*1ba80*/  SHFL.UP PT, R4, R0, R3, R4 ;  /* 0x0400000300047389 */ /* 0x0002a400000e0004 */
[----:B-1----:R-:W-:-:S04]  /*1ba90*/  MOV R3, 0x0 ;  /* 0x0000000000037802 */ /* 0x002fc80000000f00 */
[----:B--2---:R-:W-:Y:S05]  /*1baa0*/  RET.REL.NODEC R2 `(_ZN7cutlass13device_kernelIN5flash19enable_sm80_to_sm89INS1_16FlashAttnFwdSm80INS1_25CollectiveMainloopFwdSm80ILi4ELi1ELb0EN4cute5tupleIJNS5_1CILi128EEENS7_ILi48EEENS7_ILi96EEEEEELi96ENS_6half_tEfNS_4arch4Sm80ELb0ELb0ELb1ELb1ELb1ELb1ELb1ELb1EEENS1_21CollectiveEpilogueFwdINS6_IJS8_SA_S9_EEENS6_IJNS7_ILi1EEESI_SI_EEESC_SE_Li128ELb1ELb1ELb1ELb0EEENS1_36VarlenDynamicPersistentTileSchedulerILi128ELi48ELi128ELi128ELb1ELb1ELb0ELb0ELb1ELb1EEEEEEEEEvNT_6ParamsE) ;  /* 0xfffe455002007950 */ /* 0x004fea0003c3ffff */
        .weak           $__internal_7_$__cuda_sm70_votesync_ballot
        .type           $__internal_7_$__cuda_sm70_votesync_ballot,@function
        .size           $__internal_7_$__cuda_sm70_votesync_ballot,(.L_x_3634 - $__internal_7_$__cuda_sm70_votesync_ballot)
$__internal_7_$__cuda_sm70_votesync_ballot:
[----:B------:R-:W-:Y:S01]  /*1bab0*/  ISETP.NE.U32.AND P0, PT, R0, 0x1, PT ;  /* 0x000000010000780c */ /* 0x000fe20003f05070 */
[----:B------:R-:W-:-:S04]  /*1bac0*/  IMAD.MOV.U32 R3, RZ, RZ, -0x1 ;  /* 0xffffffffff037424 */ /* 0x000fc800078e00ff */
[----:B------:R-:W-:Y:S08]  /*1bad0*/  WARPSYNC R3 ;  /* 0x0000000300007348 */ /* 0x000ff00003800000 */
[----:B------:R-:W-:-:S04]  /*1bae0*/  VOTE.ANY R0, PT, !P0 ;  /* 0x0000000000007806 */ /* 0x000fc800040e0100 */
[----:B------:R-:W-:Y:S01]  /*1baf0*/  LOP3.LUT R0, R0, R3, RZ, 0xc0, !PT ;  /* 0x0000000300007212 */ /* 0x000fe200078ec0ff */
[----:B------:R-:W-:-:S04]  /*1bb00*/  IMAD.MOV.U32 R3, RZ, RZ, 0x0 ;  /* 0x00000000ff037424 */ /* 0x000fc800078e00ff */
[----:B------:R-:W-:Y:S05]  /*1bb10*/  RET.REL.NODEC R2 `(_ZN7cutlass13device_kernelIN5flash19enable_sm80_to_sm89INS1_16FlashAttnFwdSm80INS1_25CollectiveMainloopFwdSm80ILi4ELi1ELb0EN4cute5tupleIJNS5_1CILi128EEENS7_ILi48EEENS7_ILi96EEEEEELi96ENS_6half_tEfNS_4arch4Sm80ELb0ELb0ELb1ELb1ELb1ELb1ELb1ELb1EEENS1_21CollectiveEpilogueFwdINS6_IJS8_SA_S9_EEENS6_IJNS7_ILi1EEESI_SI_EEESC_SE_Li128ELb1ELb1ELb1ELb0EEENS1_36VarlenDynamicPersistentTileSchedulerILi128ELi48ELi128ELi128ELb1ELb1ELb0ELb0ELb1ELb1EEEEEEEEEvNT_6ParamsE) ;  /* 0xfffe44e002007950 */ /* 0x000fea0003c3ffff */
.L_x_436:
        /* <DEDUP_REMOVED lines=14> */
.L_x_3634:


//--------------------- .text._ZN7cutlass13device_kernelIN5flash19enable_sm80_to_sm89INS1_16FlashAttnFwdSm80INS1_25CollectiveMainloopFwdSm80ILi4ELi1ELb0EN4cute5tupleIJNS5_1CILi128EEENS7_ILi48EEENS7_ILi96EEEEEELi96ENS_6half_tEfNS_4arch4Sm80ELb0ELb1ELb1ELb0ELb1ELb0ELb1ELb1EEENS1_21CollectiveEpilogueFwdINS6_IJS8_SA_S9_EEENS6_IJNS7_ILi1EEESI_SI_EEESC_SE_Li128ELb0ELb1ELb1ELb0EEENS1_19SingleTileSchedulerILb0ELb1ELb1ELi128EEEEEEEEEvNT_6ParamsE --------------------------
	.section	.text._ZN7cutlass13device_kernelIN5flash19enable_sm80_to_sm89INS1_16FlashAttnFwdSm80INS1_25CollectiveMainloopFwdSm80ILi4ELi1ELb0EN4cute5tupleIJNS5_1CILi128EEENS7_ILi48EEENS7_ILi96EEEEEELi96ENS_6half_tEfNS_4arch4Sm80ELb0ELb1ELb1ELb0ELb1ELb0ELb1ELb1EEENS1_21CollectiveEpilogueFwdINS6_IJS8_SA_S9_EEENS6_IJNS7_ILi1EEESI_SI_EEESC_SE_Li128ELb0ELb1ELb1ELb0EEENS1_19SingleTileSchedulerILb0ELb1ELb1ELi128EEEEEEEEEvNT_6ParamsE,"ax",@progbits
	.sectioninfo	@"SHI_REGISTERS=255"
	.align	128
.text._ZN7cutlass13device_kernelIN5flash19enable_sm80_to_sm89INS1_16FlashAttnFwdSm80INS1_25CollectiveMainloopFwdSm80ILi4ELi1ELb0EN4cute5tupleIJNS5_1CILi128EEENS7_ILi48EEENS7_ILi96EEEEEELi96ENS_6half_tEfNS_4arch4Sm80ELb0ELb1ELb1ELb0ELb1ELb0ELb1ELb1EEENS1_21CollectiveEpilogueFwdINS6_IJS8_SA_S9_EEENS6_IJNS7_ILi1EEESI_SI_EEESC_SE_Li128ELb0ELb1ELb1ELb0EEENS1_19SingleTileSchedulerILb0ELb1ELb1ELi128EEEEEEEEEvNT_6ParamsE:
        .type           _ZN7cutlass13device_kernelIN5flash19enable_sm80_to_sm89INS1_16FlashAttnFwdSm80INS1_25CollectiveMainloopFwdSm80ILi4ELi1ELb0EN4cute5tupleIJNS5_1CILi128EEENS7_ILi48EEENS7_ILi96EEEEEELi96ENS_6half_tEfNS_4arch4Sm80ELb0ELb1ELb1ELb0ELb1ELb0ELb1ELb1EEENS1_21CollectiveEpilogueFwdINS6_IJS8_SA_S9_EEENS6_IJNS7_ILi1EEESI_SI_EEESC_SE_Li128ELb0ELb1ELb1ELb0EEENS1_19SingleTileSchedulerILb0ELb1ELb1ELi128EEEEEEEEEvNT_6ParamsE,@function
        .size           _ZN7cutlass13device_kernelIN5flash19enable_sm80_to_sm89INS1_16FlashAttnFwdSm80INS1_25CollectiveMainloopFwdSm80ILi4ELi1ELb0EN4cute5tupleIJNS5_1CILi128EEENS7_ILi48EEENS7_ILi96EEEEEELi96ENS_6half_tEfNS_4arch4Sm80ELb0ELb1ELb1ELb0ELb1ELb0ELb1ELb1EEENS1_21CollectiveEpilogueFwdINS6_IJS8_SA_S9_EEENS6_IJNS7_ILi1EEESI_SI_EEESC_SE_Li128ELb0ELb1ELb1ELb0EEENS1_19SingleTileSchedulerILb0ELb1ELb1ELi128EEEEEEEEEvNT_6ParamsE,(.L_x_3639 - _ZN7cutlass13device_kernelIN5flash19enable_sm80_to_sm89INS1_16FlashAttnFwdSm80INS1_25CollectiveMainloopFwdSm80ILi4ELi1ELb0EN4cute5tupleIJNS5_1CILi128EEENS7_ILi48EEENS7_ILi96EEEEEELi96ENS_6half_tEfNS_4arch4Sm80ELb0ELb1ELb1ELb0ELb1ELb0ELb1ELb1EEENS1_21CollectiveEpilogueFwdINS6_IJS8_SA_S9_EEENS6_IJNS7_ILi1EEESI_SI_EEESC_SE_Li128ELb0ELb1ELb1ELb0EEENS1_19SingleTileSchedulerILb0ELb1ELb1ELi128EEEEEEEEEvNT_6ParamsE)
        .other          _ZN7cutlass13device_kernelIN5flash19enable_sm80_to_sm89INS1_16FlashAttnFwdSm80INS1_25CollectiveMainloopFwdSm80ILi4ELi1ELb0EN4cute5tupleIJNS5_1CILi128EEENS7_ILi48EEENS7_ILi96EEEEEELi96ENS_6half_tEfNS_4arch4Sm80ELb0ELb1ELb1ELb0ELb1ELb0ELb1ELb1EEENS1_21CollectiveEpilogueFwdINS6_IJS8_SA_S9_EEENS6_IJNS7_ILi1EEESI_SI_EEESC_SE_Li128ELb0ELb1ELb1ELb0EEENS1_19SingleTileSchedulerILb0ELb1ELb1ELi128EEEEEEEEEvNT_6ParamsE,@"STO_CUDA_ENTRY STV_DEFAULT"
_ZN7cutlass13device_kernelIN5flash19enable_sm80_to_sm89INS1_16FlashAttnFwdSm80INS1_25CollectiveMainloopFwdSm80ILi4ELi1ELb0EN4cute5tupleIJNS5_1CILi128EEENS7_ILi48EEENS7_ILi96EEEEEELi96ENS_6half_tEfNS_4arch4Sm80ELb0ELb1ELb1ELb0ELb1ELb0ELb1ELb1EEENS1_21CollectiveEpilogueFwdINS6_IJS8_SA_S9_EEENS6_IJNS7_ILi1EEESI_SI_EEESC_SE_Li128ELb0ELb1ELb1ELb0EEENS1_19SingleTileSchedulerILb0ELb1ELb1ELi128EEEEEEEEEvNT_6ParamsE:
[----:B------:R-:W-:Y:S02]  /*0000*/  MOV R1, c[0x0][0x28] ;  /* 0x00000a0000017a02 */ /* 0x000fe40000000f00 */
[----:B------:R-:W1:Y:S01]  /*0010*/  S2R R224, SR_TID.X ;  /* 0x0000000000e07919 */ /* 0x000e620000002100 */
[----:B------:R-:W2:Y:S08]  /*0020*/  S2UR UR7, SR_CTAID.Y ;  /* 0x00000000000779c3 */ /* 0x000eb00000002600 */
[----:B------:R-:W3:Y:S01]  /*0030*/  S2UR UR6, SR_CTAID.Z ;  /* 0x00000000000679c3 */ /* 0x000ee20000002700 */
[----:B-1----:R-:W-:-:S06]  /*0040*/  SHF.R.U32.HI R0, RZ, 0x5, R224 ;  /* 0x00000005ff007819 */ /* 0x002fcc00000116e0 */
[----:B------:R-:W1:Y:S02]  /*0050*/  SHFL.IDX PT, R0, R0, RZ, 0x1f ;  /* 0x00001fff00007589 */ /* 0x000e6400000e0000 */
[----:B-1----:R-:W-:-:S13]  /*0060*/  ISETP.NE.AND P0, PT, R0, RZ, PT ;  /* 0x000000ff0000720c */ /* 0x002fda0003f05270 */
[----:B--23--:R-:W-:Y:S05]  /*0070*/  @!P0 BRA `(.L_x_437) ;  /* 0x0000009000008947 */ /* 0x00cfea0003800000 */
[----:B------:R-:W-:Y:S01]  /*0080*/  MOV R0, c[0x0][0x550] ;  /* 0x0001540000007a02 */ /* 0x000fe20000000f00 */
[----:B------:R-:W-:-:S03]  /*0090*/  UMOV UR8, UR7 ;  /* 0x0000000700087c82 */ /* 0x000fc60008000000 */
[----:B------:R-:W-:-:S13]  /*00a0*/  ISETP.NE.AND P0, PT, R0, 0x1, PT ;  /* 0x000000010000780c */ /* 0x000fda0003f05270 */
[----:B------:R-:W-:Y:S05]  /*00b0*/  @!P0 BRA `(.L_x_438) ;  /* 0x000000b000008947 */ /* 0x000fea0003800000 */
[----:B------:R-:W-:Y:S02]  /*00c0*/  ULDC UR4, c[0x0][0x554] ;  /* 0x0001550000047ab9 */ /* 0x000fe40000000800 */
[----:B------:R-:W-:Y:S02]  /*00d0*/  UIMAD.WIDE.U32 UR4, UR7, UR4, URZ ;  /* 0x00000004070472a5 */ /* 0x000fe4000f8e003f */
[----:B------:R-:W-:Y:S02]  /*00e0*/  ULDC UR8, c[0x0][0x558] ;  /* 0x0001560000087ab9 */ /* 0x000fe40000000800 */
[----:B------:R-:W-:Y:S01]  /*00f0*/  USHF.R.U32.HI UR8, URZ, UR8, UR5 ;  /* 0x000000083f087299 */ /* 0x000fe20008011605 */
[----:B------:R-:W-:Y:S05]  /*0100*/  BRA `(.L_x_438) ;  /* 0x0000006000007947 */ /* 0x000fea0003800000 */
.L_x_437:
[----:B------:R-:W-:Y:S02]  /*0110*/  ULDC.64 UR4, c[0x0][0x550] ;  /* 0x0001540000047ab9 */ /* 0x000fe40000000a00 */
[----:B------:R-:W-:Y:S02]  /*0120*/  UISETP.NE.AND UP0, UPT, UR4, 0x1, UPT ;  /* 0x000000010400788c */ /* 0x000fe4000bf05270 */
[----:B------:R-:W-:-:S02]  /*0130*/  UIMAD.WIDE.U32 UR10, UR7, UR5, URZ ;  /* 0x00000005070a72a5 */ /* 0x000fc4000f8e003f */
[----:B------:R-:W-:Y:S02]  /*0140*/  ULDC UR4, c[0x0][0x558] ;  /* 0x0001560000047ab9 */ /* 0x000fe40000000800 */
[----:B------:R-:W-:-:S05]  /*0150*/  UMOV UR8, UR7 ;  /* 0x0000000700087c82 */ /* 0x000fca0008000000 */
[----:B------:R-:W-:-:S03]  /*0160*/  @UP0 USHF.R.U32.HI UR8, URZ, UR4, UR11 ;  /* 0x000000043f080299 */ /* 0x000fc6000801160b */
.L_x_438:
[----:B------:R-:W-:Y:S01]  /*0170*/  ISETP.LE.AND P0, PT, RZ, UR6, PT ;  /* 0x00000006ff007c0c */ /* 0x000fe2000bf03270 */
[----:B------:R-:W-:Y:S02]  /*0180*/  UIADD3 UR4, -UR8, URZ, URZ ;  /* 0x0000003f08047290 */ /* 0x000fe4000fffe13f */
[----:B------:R-:W-:Y:S02]  /*0190*/  ULDC UR9, c[0x0][0x550] ;  /* 0x0001540000097ab9 */ /* 0x000fe40000000800 */
[----:B------:R-:W-:-:S08]  /*01a0*/  UIMAD UR9, UR4, UR9, UR7 ;  /* 0x00000009040972a4 */ /* 0x000fd0000f8e0207 */
[----:B------:R-:W-:Y:S05]  /*01b0*/  @!P0 EXIT ;  /* 0x000000000000894d */ /* 0x000fea0003800000 */
[----:B------:R-:W-:Y:S01]  /*01c0*/  ULDC.64 UR4, c[0x0][0x370] ;  /* 0x0000dc0000047ab9 */ /* 0x000fe20000000a00 */
[----:B------:R-:W-:Y:S01]  /*01d0*/  IMAD.MOV.U32 R232, RZ, RZ, RZ ;  /* 0x000000ffffe87224 */ /* 0x000fe200078e00ff */
[----:B------:R-:W-:Y:S02]  /*01e0*/  UISETP.NE.U32.AND UP0, UPT, URZ, UR4, UPT ;  /* 0x000000043f00728c */ /* 0x000fe4000bf05070 */
[----:B------:R-:W-:Y:S02]  /*01f0*/  ULDC.64 UR10, c[0x0][0x370] ;  /* 0x0000dc00000a7ab9 */ /* 0x000fe40000000a00 */
[----:B------:R-:W-:Y:S01]  /*0200*/  UISETP.NE.AND.EX UP0, UPT, URZ, UR5, UPT, UP0 ;  /* 0x000000053f00728c */ /* 0x000fe2000bf05300 */
[----:B------:R-:W1:Y:S01]  /*0210*/  S2UR UR15, SR_CTAID.X ;  /* 0x00000000000f79c3 */ /* 0x000e620000002500 */
[----:B------:R-:W-:Y:S02]  /*0220*/  ULDC UR7, c[0x0][0x2ac] ;  /* 0x0000ab0000077ab9 */ /* 0x000fe40000000800 */
[----:B------:R-:W-:-:S02]  /*0230*/  ULDC.64 UR12, c[0x0][0x118] ;  /* 0x00004600000c7ab9 */ /* 0x000fc40000000a00 */
[----:B------:R-:W-:-:S05]  /*0240*/  PLOP3.LUT P0, PT, PT, PT, UP0, 0x80, 0x0 ;  /* 0x000000000000781c */ /* 0x000fca0003f0f008 */
[----:B------:R-:W-:Y:S02]  /*0250*/  @UP0 UMOV UR4, 0x4 ;  /* 0x0000000400040882 */ /* 0x000fe40000000000 */
[----:B------:R-:W-:-:S06]  /*0260*/  @UP0 UIMAD.WIDE UR4, UR6, UR4, UR10 ;  /* 0x00000004060402a5 */ /* 0x000fcc000f8e020a */
[----:B------:R-:W-:Y:S01]  /*0270*/  MOV R2, UR4 ;  /* 0x0000000400027c02 */ /* 0x000fe20008000f00 */
[----:B------:R-:W-:Y:S01]  /*0280*/  ULDC UR4, c[0x0][0x2c4] ;  /* 0x0000b10000047ab9 */ /* 0x000fe20000000800 */
[----:B------:R-:W-:Y:S01]  /*0290*/  IMAD.U32 R3, RZ, RZ, UR5 ;  /* 0x00000005ff037e24 */ /* 0x000fe2000f8e00ff */
[----:B------:R-:W-:Y:S02]  /*02a0*/  UISETP.NE.AND UP2, UPT, UR4, 0x1, UPT ;  /* 0x000000010400788c */ /* 0x000fe4000bf45270 */
[----:B-1----:R-:W-:Y:S02]  /*02b0*/  USHF.L.U32 UR15, UR15, 0x7, URZ ;  /* 0x000000070f0f7899 */ /* 0x002fe4000800063f */
[----:B------:R1:W5:Y:S01]  /*02c0*/  @P0 LDG.E R232, [R2.64] ;  /* 0x0000000c02e80981 */ /* 0x000362000c1e1900 */
[----:B------:R-:W-:Y:S02]  /*02d0*/  ULDC.64 UR4, c[0x0][0x2c8] ;  /* 0x0000b20000047ab9 */ /* 0x000fe40000000a00 */
[----:B------:R-:W-:-:S02]  /*02e0*/  UIADD3 UR10, UR15, 0x7f, URZ ;  /* 0x0000007f0f0a7890 */ /* 0x000fc4000fffe03f */
[----:B------:R-:W-:Y:S02]  /*02f0*/  ULDC UR14, c[0x0][0x168] ;  /* 0x00005a00000e7ab9 */ /* 0x000fe40000000800 */
[----:B------:R-:W-:-:S04]  /*0300*/  @UP2 UIADD3 UR16, UR15, 0x7f, URZ ;  /* 0x0000007f0f102890 */ /* 0x000fc8000fffe03f */
[----:B------:R-:W-:-:S03]  /*0310*/  UIMAD.WIDE.U32 UR16, UR16, UR4, URZ ;  /* 0x00000004101072a5 */ /* 0x000fc6000f8e003f */
[----:B------:R-:W-:Y:S02]  /*0320*/  ULDC UR4, c[0x0][0x1d0] ;  /* 0x0000740000047ab9 */ /* 0x000fe40000000800 */
[----:B------:R-:W-:Y:S02]  /*0330*/  UIMAD UR7, UR7, UR4, URZ ;  /* 0x00000004070772a4 */ /* 0x000fe4000f8e023f */
[----:B------:R-:W-:Y:S02]  /*0340*/  @UP2 UMOV UR11, UR17 ;  /* 0x00000011000b2c82 */ /* 0x000fe40008000000 */
[----:B------:R-:W-:-:S03]  /*0350*/  @UP2 USHF.R.U32.HI UR10, URZ, UR5, UR11 ;  /* 0x000000053f0a2299 */ /* 0x000fc6000801160b */
[----:B------:R-:W-:Y:S02]  /*0360*/  UMOV UR11, 0x1 ;  /* 0x00000001000b7882 */ /* 0x000fe40000000000 */
[----:B------:R-:W-:Y:S02]  /*0370*/  ULDC.64 UR4, c[0x0][0x328] ;  /* 0x0000ca0000047ab9 */ /* 0x000fe40000000a00 */
[----:B------:R-:W-:Y:S02]  /*0380*/  UISETP.LE.AND UP1, UPT, UR11, UR5, UPT ;  /* 0x000000050b00728c */ /* 0x000fe4000bf23270 */
[----:B------:R-:W-:-:S04]  /*0390*/  UIADD3 UR14, UR7, -UR14, UR11 ;  /* 0x8000000e070e7290 */ /* 0x000fc8000fffe00b */
[----:B------:R-:W-:Y:S01]  /*03a0*/  PLOP3.LUT P0, PT, PT, PT, UP1, 0x40, 0x0 ;  /* 0x000000000000781c */ /* 0x000fe20003f0e818 */
[----:B------:R-:W-:-:S04]  /*03b0*/  UIADD3 UR5, UR14, UR10, URZ ;  /* 0x0000000a0e057290 */ /* 0x000fc8000fffe03f */
[----:B------:R-:W-:-:S08]  /*03c0*/  UIADD3 UR10, UR5, UR4, URZ ;  /* 0x00000004050a7290 */ /* 0x000fd0000fffe03f */
[----:B------:R-:W-:Y:S05]  /*03d0*/  @P0 BRA `(.L_x_439) ;  /* 0x0000016000000947 */ /* 0x000fea0003800000 */
[----:B-1----:R-:W-:Y:S01]  /*03e0*/  ISETP.LT.AND P0, PT, RZ, UR5, PT ;  /* 0x00000005ff007c0c */ /* 0x002fe2000bf01270 */
[----:B------:R-:W-:-:S12]  /*03f0*/  UIADD3 UR14, UR5, -0x1, URZ ;  /* 0xffffffff050e7890 */ /* 0x000fd8000fffe03f */
[----:B------:R-:W-:Y:S05]  /*0400*/  @P0 BRA `(.L_x_440) ;  /* 0x0000009000000947 */ /* 0x000fea0003800000 */
[----:B------:R-:W-:Y:S02]  /*0410*/  ULDC UR4, c[0x0][0x32c] ;  /* 0x0000cb0000047ab9 */ /* 0x000fe40000000800 */
[----:B------:R-:W-:Y:S02]  /*0420*/  UISETP.NE.AND UP0, UPT, UR11, UR4, UPT ;  /* 0x000000040b00728c */ /* 0x000fe4000bf05270 */
[----:B------:R-:W-:-:S03]  /*0430*/  UIADD3 UR14, -UR5, URZ, URZ ;  /* 0x0000003f050e7290 */ /* 0x000fc6000fffe13f */
[----:B------:R-:W-:Y:S02]  /*0440*/  ULDC.64 UR4, c[0x0][0x330] ;  /* 0x0000cc0000047ab9 */ /* 0x000fe40000000a00 */
[----:B------:R-:W-:-:S07]  /*0450*/  UIMAD.WIDE.U32 UR16, UR14, UR4, URZ ;  /* 0x000000040e1072a5 */ /* 0x000fce000f8e003f */
[----:B------:R-:W-:Y:S02]  /*0460*/  @UP0 UMOV UR11, UR17 ;  /* 0x00000011000b0c82 */ /* 0x000fe40008000000 */
[----:B------:R-:W-:-:S04]  /*0470*/  @UP0 USHF.R.U32.HI UR14, URZ, UR5, UR11 ;  /* 0x000000053f0e0299 */ /* 0x000fc8000801160b */
[----:B------:R-:W-:Y:S01]  /*0480*/  ULOP3.LUT UR14, URZ, UR14, URZ, 0x33, !UPT ;  /* 0x0000000e3f0e7292 */ /* 0x000fe2000f8e333f */
[----:B------:R-:W-:Y:S05]  /*0490*/  BRA `(.L_x_441) ;  /* 0x0000006000007947 */ /* 0x000fea0003800000 */
.L_x_440:
[----:B------:R-:W-:Y:S02]  /*04a0*/  ULDC UR4, c[0x0][0x32c] ;  /* 0x0000cb0000047ab9 */ /* 0x000fe40000000800 */
[----:B------:R-:W-:-:S03]  /*04b0*/  UISETP.NE.AND UP0, UPT, UR11, UR4, UPT ;  /* 0x000000040b00728c */ /* 0x000fc6000bf05270 */
[----:B------:R-:W-:Y:S02]  /*04c0*/  ULDC.64 UR4, c[0x0][0x330] ;  /* 0x0000cc0000047ab9 */ /* 0x000fe40000000a00 */
[----:B------:R-:W-:-:S07]  /*04d0*/  UIMAD.WIDE.U32 UR16, UR14, UR4, URZ ;  /* 0x000000040e1072a5 */ /* 0x000fce000f8e003f */
[----:B------:R-:W-:Y:S02]  /*04e0*/  @UP0 UMOV UR11, UR17 ;  /* 0x00000011000b0c82 */ /* 0x000fe40008000000 */
[----:B------:R-:W-:Y:S02]  /*04f0*/  @UP0 USHF.R.U32.HI UR14, URZ, UR5, UR11 ;  /* 0x000000053f0e0299 */ /* 0x000fe4000801160b */
.L_x_441:
[----:B------:R-:W-:Y:S02]  /*0500*/  ULDC UR4, c[0x0][0x32c] ;  /* 0x0000cb0000047ab9 */ /* 0x000fe40000000800 */
[----:B------:R-:W-:-:S04]  /*0510*/  UIMAD UR4, UR14, UR4, UR4 ;  /* 0x000000040e0472a4 */ /* 0x000fc8000f8e0204 */
[----:B------:R-:W-:-:S04]  /*0520*/  UISETP.LT.AND UP0, UPT, UR10, UR4, UPT ;  /* 0x000000040a00728c */ /* 0x000fc8000bf01270 */
[----:B------:R-:W-:Y:S02]  /*0530*/  USEL UR10, UR10, UR4, UP0 ;  /* 0x000000040a0a7287 */ /* 0x000fe40008000000 */
.L_x_439:
[----:B-1----:R-:W-:Y:S01]  /*0540*/  UIADD3 UR11, UR7, 0x2f, URZ ;  /* 0x0000002f070b7890 */ /* 0x002fe2000fffe03f */
[----:B------:R-:W-:Y:S01]  /*0550*/  PLOP3.LUT P0, PT, PT, PT, UP1, 0x40, 0x0 ;  /* 0x000000000000781c */ /* 0x000fe20003f0e818 */
[----:B------:R-:W-:Y:S02]  /*0560*/  ULDC.64 UR4, c[0x0][0x2c8] ;  /* 0x0000b20000047ab9 */ /* 0x000fe40000000a00 */
[----:B------:R-:W-:Y:S02]  /*0570*/  UIMAD.WIDE.U32 UR16, UR15, UR4, URZ ;  /* 0x000000040f1072a5 */ /* 0x000fe4000f8e003f */
[----:B------:R-:W-:Y:S02]  /*0580*/  UIMAD.WIDE UR18, UR11, 0x2aaaaaab, URZ ;  /* 0x2aaaaaab0b1278a5 */ /* 0x000fe4000f8e023f */
[----:B------:R-:W-:Y:S02]  /*0590*/  UIADD3 UR10, UR10, 0x2f, URZ ;  /* 0x0000002f0a0a7890 */ /* 0x000fe4000fffe03f */
[----:B------:R-:W-:-:S02]  /*05a0*/  UMOV UR4, UR15 ;  /* 0x0000000f00047c82 */ /* 0x000fc40008000000 */
[----:B------:R-:W-:Y:S02]  /*05b0*/  UIMAD.WIDE UR10, UR10, 0x2aaaaaab, URZ ;  /* 0x2aaaaaab0a0a78a5 */ /* 0x000fe4000f8e023f */
[----:B------:R-:W-:Y:S02]  /*05c0*/  ULDC UR14, c[0x0][0x168] ;  /* 0x00005a00000e7ab9 */ /* 0x000fe40000000800 */
[----:B------:R-:W-:Y:S02]  /*05d0*/  @UP2 USHF.R.U32.HI UR4, URZ, UR5, UR17 ;  /* 0x000000053f042299 */ /* 0x000fe40008011611 */
[----:B------:R-:W-:Y:S02]  /*05e0*/  UIADD3 UR14, UR7, -UR14, URZ ;  /* 0x8000000e070e7290 */ /* 0x000fe4000fffe03f */
[----:B------:R-:W-:Y:S02]  /*05f0*/  UMOV UR17, UR19 ;  /* 0x0000001300117c82 */ /* 0x000fe40008000000 */
[----:B------:R-:W-:-:S02]  /*0600*/  USHF.R.U32.HI UR16, URZ, 0x1f, UR17 ;  /* 0x0000001f3f107899 */ /* 0x000fc40008011611 */
[----:B------:R-:W-:Y:S02]  /*0610*/  USHF.R.U32.HI UR10, URZ, 0x1f, UR11 ;  /* 0x0000001f3f0a7899 */ /* 0x000fe4000801160b */
[----:B------:R-:W-:Y:S02]  /*0620*/  UIADD3 UR4, UR14, UR4, URZ ;  /* 0x000000040e047290 */ /* 0x000fe4000fffe03f */
[----:B------:R-:W-:Y:S02]  /*0630*/  ULDC UR5, c[0x0][0x324] ;  /* 0x0000c90000057ab9 */ /* 0x000fe40000000800 */
[----:B------:R-:W-:Y:S02]  /*0640*/  ULEA.HI.SX32 UR16, UR17, UR16, 0x1d ;  /* 0x0000001011107291 */ /* 0x000fe4000f8fea3f */
[----:B------:R-:W-:Y:S02]  /*0650*/  ULEA.HI.SX32 UR10, UR11, UR10, 0x1d ;  /* 0x0000000a0b0a7291 */ /* 0x000fe4000f8fea3f */
[----:B------:R-:W-:-:S02]  /*0660*/  UIADD3 UR5, UR4, -UR5, URZ ;  /* 0x8000000504057290 */ /* 0x000fc4000fffe03f */
[----:B------:R-:W-:-:S04]  /*0670*/  UISETP.LT.AND UP0, UPT, UR16, UR10, UPT ;  /* 0x0000000a1000728c */ /* 0x000fc8000bf01270 */
[----:B------:R-:W-:Y:S01]  /*0680*/  USEL UR10, UR16, UR10, UP0 ;  /* 0x0000000a100a7287 */ /* 0x000fe20008000000 */
[----:B------:R-:W-:Y:S01]  /*0690*/  MOV R2, UR5 ;  /* 0x0000000500027c02 */ /* 0x000fe20008000f00 */
[----:B------:R-:W-:Y:S05]  /*06a0*/  @P0 BRA `(.L_x_442) ;  /* 0x0000010000000947 */ /* 0x000fea0003800000 */
[----:B------:R-:W-:-:S04]  /*06b0*/  MOV R3, UR4 ;  /* 0x0000000400037c02 */ /* 0x000fc80008000f00 */
[----:B------:R-:W-:-:S13]  /*06c0*/  ISETP.GT.AND P0, PT, R3, -0x1, PT ;  /* 0xffffffff0300780c */ /* 0x000fda0003f04270 */
[----:B------:R-:W-:Y:S05]  /*06d0*/  @P0 BRA `(.L_x_443) ;  /* 0x0000007000000947 */ /* 0x000fea0003800000 */
[----:B------:R-:W-:Y:S01]  /*06e0*/  IMAD.MOV.U32 R0, RZ, RZ, c[0x0][0x32c] ;  /* 0x0000cb00ff007624 */ /* 0x000fe200078e00ff */
[----:B------:R-:W-:-:S04]  /*06f0*/  LOP3.LUT R3, RZ, R3, RZ, 0x33, !PT ;  /* 0x00000003ff037212 */ /* 0x000fc800078e33ff */
[----:B------:R-:W-:-:S13]  /*0700*/  ISETP.NE.AND P0, PT, R0, 0x1, PT ;  /* 0x000000010000780c */ /* 0x000fda0003f05270 */
[----:B------:R-:W-:-:S05]  /*0710*/  @P0 IMAD.HI.U32 R0, R3, c[0x0][0x330], RZ ;  /* 0x0000cc0003000a27 */ /* 0x000fca00078e00ff */
[----:B------:R-:W-:-:S04]  /*0720*/  @P0 SHF.R.U32.HI R3, RZ, c[0x0][0x334], R0 ;  /* 0x0000cd00ff030a19 */ /* 0x000fc80000011600 */
[----:B------:R-:W-:Y:S01]  /*0730*/  LOP3.LUT R3, RZ, R3, RZ, 0x33, !PT ;  /* 0x00000003ff037212 */ /* 0x000fe200078e33ff */
[----:B------:R-:W-:Y:S05]  /*0740*/  BRA `(.L_x_444) ;  /* 0x0000004000007947 */ /* 0x000fea0003800000 */
.L_x_443:
[----:B------:R-:W-:-:S04]  /*0750*/  MOV R0, c[0x0][0x32c] ;  /* 0x0000cb0000007a02 */ /* 0x000fc80000000f00 */
[----:B------:R-:W-:-:S13]  /*0760*/  ISETP.NE.AND P0, PT, R0, 0x1, PT ;  /* 0x000000010000780c */ /* 0x000fda0003f05270 */
[----:B------:R-:W-:-:S05]  /*0770*/  @P0 IMAD.HI.U32 R0, R3, c[0x0][0x330], RZ ;  /* 0x0000cc0003000a27 */ /* 0x000fca00078e00ff */
[----:B------:R-:W-:-:S05]  /*0780*/  @P0 SHF.R.U32.HI R3, RZ, c[0x0][0x334], R0 ;  /* 0x0000cd00ff030a19 */ /* 0x000fca0000011600 */
.L_x_444:
[----:B------:R-:W-:-:S05]  /*0790*/  IMAD R3, R3, c[0x0][0x32c], RZ ;  /* 0x0000cb0003037a24 */ /* 0x000fca00078e02ff */
[----:B------:R-:W-:-:S05]  /*07a0*/  IMNMX R2, R2, R3, !PT ;  /* 0x0000000302027217 */ /* 0x000fca0007800200 */
.L_x_442:
[----:B------:R-:W-:Y:S01]  /*07b0*/  IMAD.HI R3, R2, 0x2aaaaaab, RZ ;  /* 0x2aaaaaab02037827 */ /* 0x000fe200078e02ff */
[----:B------:R-:W-:Y:S02]  /*07c0*/  USHF.R.U32.HI UR5, URZ, 0x10, UR9 ;  /* 0x000000103f057899 */ /* 0x000fe40008011609 */
[----:B------:R-:W-:Y:S01]  /*07d0*/  ULDC UR4, c[0x0][0x338] ;  /* 0x0000ce0000047ab9 */ /* 0x000fe20000000800 */
[----:B------:R-:W-:Y:S01]  /*07e0*/  IMAD.MOV.U32 R154, RZ, RZ, RZ ;  /* 0x000000ffff9a7224 */ /* 0x000fe200078e00ff */
[----:B------:R-:W-:Y:S01]  /*07f0*/  SHF.R.U32.HI R0, RZ, 0x1f, R3 ;  /* 0x0000001fff007819 */ /* 0x000fe20000011603 */
[----:B------:R-:W-:-:S03]  /*0800*/  UISETP.NE.AND UP0, UPT, UR5, URZ, UPT ;  /* 0x0000003f0500728c */ /* 0x000fc6000bf05270 */
[----:B------:R-:W-:Y:S01]  /*0810*/  LEA.HI.SX32 R0, R3, R0, 0x1d ;  /* 0x0000000003007211 */ /* 0x000fe200078feaff */
[----:B------:R-:W-:-:S03]  /*0820*/  USEL UR4, UR5, UR4, UP0 ;  /* 0x0000000405047287 */ /* 0x000fc60008000000 */
[----:B------:R-:W-:-:S04]  /*0830*/  IMNMX R221, RZ, R0, !PT ;  /* 0x00000000ffdd7217 */ /* 0x000fc80007800200 */
[----:B------:R-:W-:-:S13]  /*0840*/  ISETP.LT.AND P0, PT, R221, UR10, PT ;  /* 0x0000000add007c0c */ /* 0x000fda000bf01270 */
[----:B------:R-:W-:Y:S05]  /*0850*/  @!P0 BRA `(.L_x_445) ;  /* 0x000001c000008947 */ /* 0x000fea0003800000 */
[----:B------:R-:W-:Y:S01]  /*0860*/  IMAD.U32 R0, RZ, RZ, UR4 ;  /* 0x00000004ff007e24 */ /* 0x000fe2000f8e00ff */
[----:B------:R-:W-:-:S04]  /*0870*/  UIADD3 UR5, UR4, -0x1, UR10 ;  /* 0xffffffff04057890 */ /* 0x000fc8000fffe00a */
[-C--:B------:R-:W-:Y:S02]  /*0880*/  IABS R4, R0.reuse ;  /* 0x0000000000047213 */ /* 0x080fe40000000000 */
[----:B------:R-:W-:Y:S02]  /*0890*/  IADD3 R5, -R221, UR5, RZ ;  /* 0x00000005dd057c10 */ /* 0x000fe4000fffe1ff */
[----:B------:R-:W1:Y:S01]  /*08a0*/  I2F.RP R8, R4 ;  /* 0x0000000400087306 */ /* 0x000e620000209400 */
[----:B------:R-:W-:Y:S02]  /*08b0*/  IABS R0, R0 ;  /* 0x0000000000007213 */ /* 0x000fe40000000000 */
[----:B------:R-:W-:Y:S02]  /*08c0*/  IABS R2, R5 ;  /* 0x0000000500027213 */ /* 0x000fe40000000000 */
[----:B------:R-:W-:Y:S01]  /*08d0*/  LOP3.LUT R5, R5, UR4, RZ, 0x3c, !PT ;  /* 0x0000000405057c12 */ /* 0x000fe2000f8e3cff */
[----:B------:R-:W-:-:S03]  /*08e0*/  IMAD.MOV R0, RZ, RZ, -R0 ;  /* 0x000000ffff007224 */ /* 0x000fc600078e0a00 */
[----:B------:R-:W-:Y:S01]  /*08f0*/  ISETP.GE.AND P1, PT, R5, RZ, PT ;  /* 0x000000ff0500720c */ /* 0x000fe20003f26270 */
[----:B-1----:R-:W1:Y:S02]  /*0900*/  MUFU.RCP R6, R8 ;  /* 0x0000000800067308 */ /* 0x002e640000001000 */
[----:B-1----:R-:W-:-:S06]  /*0910*/  IADD3 R6, R6, 0xffffffe, RZ ;  /* 0x0ffffffe06067810 */ /* 0x002fcc0007ffe0ff */
[----:B------:R-:W1:Y:S02]  /*0920*/  F2I.FTZ.U32.TRUNC.NTZ R7, R6 ;  /* 0x0000000600077305 */ /* 0x000e64000021f000 */
[----:B-1----:R-:W-:Y:S02]  /*0930*/  IMAD.MOV R3, RZ, RZ, -R7 ;  /* 0x000000ffff037224 */ /* 0x002fe400078e0a07 */
[----:B------:R-:W-:Y:S02]  /*0940*/  IMAD.MOV.U32 R6, RZ, RZ, RZ ;  /* 0x000000ffff067224 */ /* 0x000fe400078e00ff */
[----:B------:R-:W-:-:S04]  /*0950*/  IMAD R3, R3, R4, RZ ;  /* 0x0000000403037224 */ /* 0x000fc800078e02ff */
[----:B------:R-:W-:-:S06]  /*0960*/  IMAD.HI.U32 R3, R7, R3, R6 ;  /* 0x0000000307037227 */ /* 0x000fcc00078e0006 */
[----:B------:R-:W-:-:S04]  /*0970*/  IMAD.HI.U32 R3, R3, R2, RZ ;  /* 0x0000000203037227 */ /* 0x000fc800078e00ff */
[----:B------:R-:W-:-:S05]  /*0980*/  IMAD R7, R3, R0, R2 ;  /* 0x0000000003077224 */ /* 0x000fca00078e0202 */
[----:B------:R-:W-:-:S13]  /*0990*/  ISETP.GT.U32.AND P0, PT, R4, R7, PT ;  /* 0x000000070400720c */ /* 0x000fda0003f04070 */
[----:B------:R-:W-:Y:S01]  /*09a0*/  @!P0 IMAD.IADD R7, R7, 0x1, -R4 ;  /* 0x0000000107078824 */ /* 0x000fe200078e0a04 */
[----:B------:R-:W-:Y:S02]  /*09b0*/  @!P0 IADD3 R3, R3, 0x1, RZ ;  /* 0x0000000103038810 */ /* 0x000fe40007ffe0ff */
[----:B------:R-:W-:Y:S02]  /*09c0*/  ISETP.NE.AND P0, PT, RZ, UR4, PT ;  /* 0x00000004ff007c0c */ /* 0x000fe4000bf05270 */
[----:B------:R-:W-:-:S13]  /*09d0*/  ISETP.GE.U32.AND P2, PT, R7, R4, PT ;  /* 0x000000040700720c */ /* 0x000fda0003f46070 */
[----:B------:R-:W-:-:S05]  /*09e0*/  @P2 IADD3 R3, R3, 0x1, RZ ;  /* 0x0000000103032810 */ /* 0x000fca0007ffe0ff */
[----:B------:R-:W-:Y:S01]  /*09f0*/  @!P1 IMAD.MOV R3, RZ, RZ, -R3 ;  /* 0x000000ffff039224 */ /* 0x000fe200078e0a03 */
[----:B------:R-:W-:-:S05]  /*0a00*/  @!P0 LOP3.LUT R3, RZ, UR4, RZ, 0x33, !PT ;  /* 0x00000004ff038c12 */ /* 0x000fca000f8e33ff */
[----:B------:R-:W-:Y:S02]  /*0a10*/  IMAD.MOV.U32 R154, RZ, RZ, R3 ;  /* 0x000000ffff9a7224 */ /* 0x000fe400078e0003 */
.L_x_445:
[----:B------:R-:W-:Y:S01]  /*0a20*/  ULOP3.LUT UR9, UR9, 0xffff, URZ, 0xc0, !UPT ;  /* 0x0000ffff09097892 */ /* 0x000fe2000f8ec03f */
[----:B------:R-:W-:Y:S01]  /*0a30*/  PLOP3.LUT P4, PT, PT, PT, PT, 0x80, 0x0 ;  /* 0x000000000000781c */ /* 0x000fe20003f8f070 */
[----:B------:R-:W-:Y:S01]  /*0a40*/  IMAD.MOV.U32 R10, RZ, RZ, RZ ;  /* 0x000000ffff0a7224 */ /* 0x000fe200078e00ff */
[----:B------:R-:W-:Y:S01]  /*0a50*/  CS2R R8, SRZ ;  /* 0x0000000000087805 */ /* 0x000fe2000001ff00 */
[----:B------:R-:W-:Y:S01]  /*0a60*/  MOV R5, RZ ;  /* 0x000000ff00057202 */ /* 0x000fe20000000f00 */
[----:B------:R-:W-:Y:S01]  /*0a70*/  CS2R R94, SRZ ;  /* 0x00000000005e7805 */ /* 0x000fe2000001ff00 */
[----:B------:R-:W-:Y:S01]  /*0a80*/  IMAD R221, R154, UR9, R221 ;  /* 0x000000099add7c24 */ /* 0x000fe2000f8e02dd */
[----:B------:R-:W-:Y:S01]  /*0a90*/  CS2R R92, SRZ ;  /* 0x00000000005c7805 */ /* 0x000fe2000001ff00 */
[----:B------:R-:W-:Y:S01]  /*0aa0*/  CS2R R98, SRZ ;  /* 0x0000000000627805 */ /* 0x000fe2000001ff00 */
[----:B------:R-:W-:Y:S01]  /*0ab0*/  CS2R R96, SRZ ;  /* 0x0000000000607805 */ /* 0x000fe2000001ff00 */
[----:B------:R-:W-:Y:S01]  /*0ac0*/  IMAD.IADD R154, R221, 0x1, R154 ;  /* 0x00000001dd9a7824 */ /* 0x000fe200078e029a */
[----:B------:R-:W-:Y:S01]  /*0ad0*/  CS2R R90, SRZ ;  /* 0x00000000005a7805 */ /* 0x000fe2000001ff00 */
[----:B------:R-:W-:Y:S01]  /*0ae0*/  CS2R R88, SRZ ;  /* 0x0000000000587805 */ /* 0x000fe2000001ff00 */
[----:B------:R-:W-:Y:S01]  /*0af0*/  CS2R R86, SRZ ;  /* 0x0000000000567805 */ /* 0x000fe2000001ff00 */
[----:B------:R-:W-:Y:S01]  /*0b00*/  CS2R R84, SRZ ;  /* 0x0000000000547805 */ /* 0x000fe2000001ff00 */
[----:B------:R-:W-:Y:S01]  /*0b10*/  IMNMX R154, R154, UR10, PT ;  /* 0x0000000a9a9a7c17 */ /* 0x000fe2000b800200 */
        /* <DEDUP_REMOVED lines=42> */
[----:B------:R-:W-:Y:S02]  /*0dc0*/  ULDC.64 UR4, c[0x0][0x340] ;  /* 0x0000d00000047ab9 */ /* 0x000fe40000000a00 */
[----:B------:R-:W-:-:S02]  /*0dd0*/  UISETP.NE.U32.AND UP0, UPT, URZ, UR4, UPT ;  /* 0x000000043f00728c */ /* 0x000fc4000bf05070 */
[----:B------:R-:W-:Y:S02]  /*0de0*/  ULDC.64 UR10, c[0x0][0x340] ;  /* 0x0000d000000a7ab9 */ /* 0x000fe40000000a00 */
[----:B------:R-:W-:-:S06]  /*0df0*/  UISETP.NE.AND.EX UP0, UPT, URZ, UR5, UPT, UP0 ;  /* 0x000000053f00728c */ /* 0x000fcc000bf05300 */
[----:B------:R-:W-:-:S05]  /*0e00*/  PLOP3.LUT P2, PT, PT, PT, UP0, 0x80, 0x0 ;  /* 0x000000000000781c */ /* 0x000fca0003f4f008 */
[----:B------:R-:W-:Y:S02]  /*0e10*/  @UP0 UMOV UR4, 0x4 ;  /* 0x0000000400040882 */ /* 0x000fe40000000000 */
[----:B------:R-:W-:-:S06]  /*0e20*/  @UP0 UIMAD.WIDE UR4, UR6, UR4, UR10 ;  /* 0x00000004060402a5 */ /* 0x000fcc000f8e020a */
[----:B------:R-:W-:Y:S02]  /*0e30*/  IMAD.U32 R6, RZ, RZ, UR4 ;  /* 0x00000004ff067e24 */ /* 0x000fe4000f8e00ff */
[----:B------:R-:W-:Y:S01]  /*0e40*/  IMAD.U32 R7, RZ, RZ, UR5 ;  /* 0x00000005ff077e24 */ /* 0x000fe2000f8e00ff */
[----:B------:R-:W-:Y:S01]  /*0e50*/  SHF.R.S32.HI R5, RZ, 0x1f, R224 ;  /* 0x0000001fff057819 */ /* 0x000fe200000114e0 */
[----:B------:R-:W-:Y:S01]  /*0e60*/  USHF.R.S32.HI UR9, URZ, 0x1f, UR8 ;  /* 0x0000001f3f097899 */ /* 0x000fe20008011408 */
[----:B------:R-:W-:Y:S01]  /*0e70*/  PLOP3.LUT P1, PT, PT, PT, UP2, 0x80, 0x0 ;  /* 0x000000000000781c */ /* 0x000fe20003f2f028 */
[----:B------:R-:W-:Y:S01]  /*0e80*/  ULDC.64 UR4, c[0x0][0x1b8] ;  /* 0x00006e0000047ab9 */ /* 0x000fe20000000a00 */
[----:B------:R1:W2:Y:S01]  /*0e90*/  @P2 LDG.E R0, [R6.64] ;  /* 0x0000000c06002981 */ /* 0x0002a2000c1e1900 */
[-C--:B------:R-:W-:Y:S01]  /*0ea0*/  LEA.HI R241, R5, R224.reuse, RZ, 0x2 ;  /* 0x000000e005f17211 */ /* 0x080fe200078f10ff */
[----:B------:R-:W-:Y:S01]  /*0eb0*/  UIMAD UR9, UR9, UR4, URZ ;  /* 0x00000004090972a4 */ /* 0x000fe2000f8e023f */
[----:B------:R-:W-:Y:S01]  /*0ec0*/  PLOP3.LUT P0, PT, PT, PT, UP2, 0x80, 0x0 ;  /* 0x000000000000781c */ /* 0x000fe20003f0f028 */
[----:B------:R-:W-:Y:S01]  /*0ed0*/  UIMAD.WIDE.U32 UR16, UR8, UR4, URZ ;  /* 0x00000004081072a5 */ /* 0x000fe2000f8e003f */
[----:B------:R-:W-:Y:S01]  /*0ee0*/  LOP3.LUT R3, R241, 0xfffffffc, RZ, 0xc0, !PT ;  /* 0xfffffffcf1037812 */ /* 0x000fe200078ec0ff */
[----:B------:R-:W-:Y:S01]  /*0ef0*/  UIMAD UR9, UR8, UR5, UR9 ;  /* 0x00000005080972a4 */ /* 0x000fe2000f8e0209 */
[----:B------:R-:W-:Y:S01]  /*0f00*/  SHF.R.S32.HI R241, RZ, 0x2, R241 ;  /* 0x00000002fff17819 */ /* 0x000fe200000114f1 */
[----:B------:R-:W-:Y:S01]  /*0f10*/  USHF.R.S32.HI UR10, URZ, 0x1f, UR6 ;  /* 0x0000001f3f0a7899 */ /* 0x000fe20008011406 */
[CC--:B------:R-:W-:Y:S01]  /*0f20*/  LEA.HI R13, R5.reuse, R224.reuse, RZ, 0x4 ;  /* 0x000000e0050d7211 */ /* 0x0c0fe200078f20ff */
[----:B------:R-:W-:Y:S01]  /*0f30*/  IMAD.IADD R98, R224, 0x1, -R3 ;  /* 0x00000001e0627824 */ /* 0x000fe200078e0a03 */
[----:B------:R-:W-:Y:S01]  /*0f40*/  ULDC.64 UR4, c[0x0][0x1c0] ;  /* 0x0000700000047ab9 */ /* 0x000fe20000000a00 */
[-C--:B------:R-:W-:Y:S01]  /*0f50*/  LEA.HI R19, R5, R224.reuse, RZ, 0x3 ;  /* 0x000000e005137211 */ /* 0x080fe200078f18ff */
[----:B------:R-:W-:Y:S01]  /*0f60*/  UIADD3 UR17, UR17, UR9, URZ ;  /* 0x0000000911117290 */ /* 0x000fe2000fffe03f */
[----:B------:R-:W-:Y:S01]  /*0f70*/  IMAD R227, R98, 0x20, R241 ;  /* 0x0000002062e37824 */ /* 0x000fe200078e02f1 */
[----:B------:R-:W-:Y:S01]  /*0f80*/  UIMAD UR10, UR10, UR4, URZ ;  /* 0x000000040a0a72a4 */ /* 0x000fe2000f8e023f */
[----:B------:R-:W-:Y:S01]  /*0f90*/  LOP3.LUT R21, R13, 0xfffffff0, RZ, 0xc0, !PT ;  /* 0xfffffff00d157812 */ /* 0x000fe200078ec0ff */
[----:B------:R-:W-:Y:S01]  /*0fa0*/  UIMAD.WIDE.U32 UR16, UR6, UR4, UR16 ;  /* 0x00000004061072a5 */ /* 0x000fe2000f8e0010 */
[----:B------:R-:W-:Y:S01]  /*0fb0*/  SHF.R.S32.HI R18, RZ, 0x3, R19 ;  /* 0x00000003ff127819 */ /* 0x000fe20000011413 */
[----:B------:R-:W-:Y:S01]  /*0fc0*/  UIMAD UR5, UR6, UR5, UR10 ;  /* 0x00000005060572a4 */ /* 0x000fe2000f8e020a */
[----:B------:R-:W-:Y:S01]  /*0fd0*/  IADD3 R2, R227, UR15, RZ ;  /* 0x0000000fe3027c10 */ /* 0x000fe2000fffe0ff */
[----:B------:R-:W-:Y:S01]  /*0fe0*/  IMAD.IADD R21, R224, 0x1, -R21 ;  /* 0x00000001e0157824 */ /* 0x000fe200078e0a15 */
[----:B------:R-:W-:Y:S01]  /*0ff0*/  ULDC UR4, c[0x0][0x168] ;  /* 0x00005a0000047ab9 */ /* 0x000fe20000000800 */
[----:B------:R-:W-:Y:S01]  /*1000*/  IMAD.U32 R11, RZ, RZ, UR17 ;  /* 0x00000011ff0b7e24 */ /* 0x000fe2000f8e00ff */
[----:B------:R-:W-:Y:S01]  /*1010*/  UIADD3 UR5, UR17, UR5, URZ ;  /* 0x0000000511057290 */ /* 0x000fe2000fffe03f */
[----:B------:R-:W-:Y:S01]  /*1020*/  @P1 IMAD.HI.U32 R3, R2, c[0x0][0x2c8], RZ ;  /* 0x0000b20002031a27 */ /* 0x000fe200078e00ff */
[----:B-1----:R-:W-:Y:S01]  /*1030*/  LEA.HI R6, R21, R21, RZ, 0x1 ;  /* 0x0000001515067211 */ /* 0x002fe200078f08ff */
[----:B------:R-:W-:Y:S01]  /*1040*/  BSSY B0, `(.L_x_447) ;  /* 0x0000045000007945 */ /* 0x000fe20003800000 */
[----:B------:R-:W-:Y:S01]  /*1050*/  LEA.HI R220, R241, R241, RZ, 0x1 ;  /* 0x000000f1f1dc7211 */ /* 0x000fe200078f08ff */
[----:B------:R-:W-:Y:S01]  /*1060*/  IMAD.MOV.U32 R4, RZ, RZ, R2 ;  /* 0x000000ffff047224 */ /* 0x000fe200078e0002 */
[----:B------:R-:W-:Y:S01]  /*1070*/  @P0 SHF.R.U32.HI R4, RZ, c[0x0][0x2cc], R3 ;  /* 0x0000b300ff040a19 */ /* 0x000fe20000011603 */
[----:B------:R-:W-:Y:S01]  /*1080*/  IMAD.U32 R10, RZ, RZ, UR16 ;  /* 0x00000010ff0a7e24 */ /* 0x000fe2000f8e00ff */
[----:B------:R-:W-:Y:S01]  /*1090*/  SHF.R.S32.HI R16, RZ, 0x1f, R6 ;  /* 0x0000001fff107819 */ /* 0x000fe20000011406 */
[----:B------:R-:W-:Y:S01]  /*10a0*/  IMAD.U32 R11, RZ, RZ, UR5 ;  /* 0x00000005ff0b7e24 */ /* 0x000fe2000f8e00ff */
[--C-:B------:R-:W-:Y:S01]  /*10b0*/  SHF.R.S32.HI R3, RZ, 0x1f, R4.reuse ;  /* 0x0000001fff037819 */ /* 0x100fe20000011404 */
[----:B------:R-:W-:Y:S01]  /*10c0*/  IMAD.MOV R7, RZ, RZ, -R4 ;  /* 0x000000ffff077224 */ /* 0x000fe200078e0a04 */
[----:B------:R-:W-:Y:S01]  /*10d0*/  ULDC UR5, c[0x0][0x2c4] ;  /* 0x0000b10000057ab9 */ /* 0x000fe20000000800 */
[----:B------:R-:W-:Y:S01]  /*10e0*/  IMAD.WIDE.U32 R10, R4, c[0x0][0x1b0], R10 ;  /* 0x00006c00040a7a25 */ /* 0x000fe200078e000a */
[----:B------:R-:W-:Y:S01]  /*10f0*/  UIMAD UR4, UR5, UR4, URZ ;  /* 0x00000004050472a4 */ /* 0x000fe2000f8e023f */
[----:B------:R-:W-:-:S02]  /*1100*/  LEA.HI R5, R5, R224, RZ, 0x5 ;  /* 0x000000e005057211 */ /* 0x000fc400078f28ff */
[----:B------:R-:W-:Y:S01]  /*1110*/  IMAD R2, R7, c[0x0][0x2c4], R2 ;  /* 0x0000b10007027a24 */ /* 0x000fe200078e0202 */
[----:B------:R-:W-:Y:S01]  /*1120*/  LOP3.LUT R220, R220, 0x7fffffe, RZ, 0xc0, !PT ;  /* 0x07fffffedcdc7812 */ /* 0x000fe200078ec0ff */
[----:B------:R-:W-:Y:S02]  /*1130*/  IMAD R3, R3, c[0x0][0x1b0], RZ ;  /* 0x00006c0003037a24 */ /* 0x000fe400078e02ff */
[----:B------:R-:W-:Y:S01]  /*1140*/  IMAD.SHL.U32 R9, R18, 0x40, RZ ;  /* 0x0000004012097824 */ /* 0x000fe200078e00ff */
[----:B------:R-:W-:Y:S01]  /*1150*/  SHF.R.S32.HI R7, RZ, 0x1f, R2 ;  /* 0x0000001fff077819 */ /* 0x000fe20000011402 */
[----:B------:R-:W-:Y:S02]  /*1160*/  IMAD R3, R4, c[0x0][0x1b4], R3 ;  /* 0x00006d0004037a24 */ /* 0x000fe400078e0203 */
[----:B------:R-:W-:Y:S01]  /*1170*/  IMAD.SHL.U32 R230, R98, 0x8, RZ ;  /* 0x0000000862e67824 */ /* 0x000fe200078e00ff */
[----:B------:R-:W-:Y:S01]  /*1180*/  LOP3.LUT R9, R9, 0xc0, RZ, 0xc0, !PT ;  /* 0x000000c009097812 */ /* 0x000fe200078ec0ff */
[----:B------:R-:W-:-:S02]  /*1190*/  IMAD R7, R7, c[0x0][0x1a8], RZ ;  /* 0x00006a0007077a24 */ /* 0x000fc400078e02ff */
[----:B------:R-:W-:Y:S01]  /*11a0*/  IMAD.IADD R11, R11, 0x1, R3 ;  /* 0x000000010b0b7824 */ /* 0x000fe200078e0203 */
[----:B------:R-:W-:Y:S01]  /*11b0*/  SHF.R.U32.HI R4, RZ, 0x3, R9 ;  /* 0x00000003ff047819 */ /* 0x000fe20000011609 */
[C---:B------:R-:W-:Y:S01]  /*11c0*/  IMAD R7, R2.reuse, c[0x0][0x1ac], R7 ;  /* 0x00006b0002077a24 */ /* 0x040fe200078e0207 */
[----:B------:R-:W-:Y:S01]  /*11d0*/  LOP3.LUT R9, R9, 0x18, R230, 0xf8, !PT ;  /* 0x0000001809097812 */ /* 0x000fe200078ef8e6 */
[----:B------:R-:W-:Y:S01]  /*11e0*/  IMAD.WIDE.U32 R2, R2, c[0x0][0x1a8], R10 ;  /* 0x00006a0002027a25 */ /* 0x000fe200078e000a */
[----:B------:R-:W-:Y:S02]  /*11f0*/  IADD3 R229, R230, 0x20, RZ ;  /* 0x00000020e6e57810 */ /* 0x000fe40007ffe0ff */
[----:B------:R-:W-:Y:S01]  /*1200*/  LOP3.LUT R9, R9, R4, RZ, 0x3c, !PT ;  /* 0x0000000409097212 */ /* 0x000fe200078e3cff */
[----:B------:R-:W-:Y:S01]  /*1210*/  IMAD.IADD R7, R3, 0x1, R7 ;  /* 0x0000000103077824 */ /* 0x000fe200078e0207 */
[C---:B------:R-:W-:Y:S01]  /*1220*/  LEA R8, P0, R2.reuse, c[0x0][0x160], 0x1 ;  /* 0x0000580002087a11 */ /* 0x040fe200078008ff */
[----:B------:R-:W-:Y:S01]  /*1230*/  IMAD.IADD R220, R241, 0x1, -R220 ;  /* 0x00000001f1dc7824 */ /* 0x000fe200078e0adc */
[----:B------:R-:W-:Y:S01]  /*1240*/  SHF.R.S32.HI R3, RZ, 0x1, R6 ;  /* 0x00000001ff037819 */ /* 0x000fe20000011406 */
[----:B------:R-:W-:Y:S01]  /*1250*/  IMAD.MOV.U32 R223, RZ, RZ, -0x1 ;  /* 0xffffffffffdf7424 */ /* 0x000fe200078e00ff */
[----:B------:R-:W-:Y:S01]  /*1260*/  LEA.HI.X R7, R2, c[0x0][0x164], R7, 0x1, P0 ;  /* 0x0000590002077a11 */ /* 0x000fe200000f0c07 */
[----:B------:R1:W3:Y:S01]  /*1270*/  SHFL.IDX PT, R14, R8, RZ, 0x1c1f ;  /* 0x001c1fff080e7589 */ /* 0x0002e200000e0000 */
[----:B------:R-:W-:-:S02]  /*1280*/  LEA.HI R16, R16, R3, RZ, 0x2 ;  /* 0x0000000310107211 */ /* 0x000fc400078f10ff */
[----:B------:R-:W-:Y:S01]  /*1290*/  IADD3 R2, R241, UR15, RZ ;  /* 0x0000000ff1027c10 */ /* 0x000fe2000fffe0ff */
[----:B------:R1:W4:Y:S01]  /*12a0*/  SHFL.IDX PT, R15, R7, RZ, 0x1c1f ;  /* 0x001c1fff070f7589 */ /* 0x00032200000e0000 */
[----:B------:R-:W-:Y:S02]  /*12b0*/  LOP3.LUT R16, R16, 0xfffffffc, RZ, 0xc0, !PT ;  /* 0xfffffffc10107812 */ /* 0x000fe400078ec0ff */
[----:B------:R-:W-:Y:S02]  /*12c0*/  ISETP.GE.AND P0, PT, R2, UR4, PT ;  /* 0x0000000402007c0c */ /* 0x000fe4000bf06270 */
[C---:B------:R-:W-:Y:S01]  /*12d0*/  IADD3 R228, R230.reuse, 0x40, RZ ;  /* 0x00000040e6e47810 */ /* 0x040fe20007ffe0ff */
[----:B------:R-:W-:Y:S01]  /*12e0*/  IMAD.IADD R16, R3, 0x1, -R16 ;  /* 0x0000000103107824 */ /* 0x000fe200078e0a10 */
[----:B------:R-:W-:Y:S02]  /*12f0*/  SHF.R.S32.HI R3, RZ, 0x5, R5 ;  /* 0x00000005ff037819 */ /* 0x000fe40000011405 */
[----:B------:R-:W-:-:S02]  /*1300*/  ISETP.GE.AND P4, PT, R230, c[0x0][0x198], PT ;  /* 0x00006600e6007a0c */ /* 0x000fc40003f86270 */
[----:B------:R-:W-:Y:S01]  /*1310*/  LOP3.LUT P1, RZ, R16, 0x2, RZ, 0xc0, !PT ;  /* 0x0000000210ff7812 */ /* 0x000fe2000782c0ff */
[----:B------:R-:W-:Y:S01]  /*1320*/  IMAD R220, R3, 0x8, R220 ;  /* 0x0000000803dc7824 */ /* 0x000fe200078e02dc */
[----:B------:R-:W-:-:S03]  /*1330*/  ISETP.GE.AND P3, PT, R229, c[0x0][0x198], PT ;  /* 0x00006600e5007a0c */ /* 0x000fc60003f66270 */
[----:B------:R-:W-:Y:S01]  /*1340*/  IMAD.U32 R220, R220, 0x20, R9 ;  /* 0x00000020dcdc7824 */ /* 0x000fe200078e0009 */
[----:B--2---:R2:W1:Y:S02]  /*1350*/  @P2 R2UR UR9, R0 ;  /* 0x00000000000923c2 */ /* 0x00446400000e0000 */
[----:B-1----:R-:W-:Y:S01]  /*1360*/  @!UP0 UMOV UR9, UR6 ;  /* 0x0000000600098c82 */ /* 0x002fe20008000000 */
[----:B------:R-:W-:Y:S01]  /*1370*/  ISETP.GE.AND P2, PT, R228, c[0x0][0x198], PT ;  /* 0x00006600e4007a0c */ /* 0x000fe20003f46270 */
[----:B--2---:R-:W-:-:S05]  /*1380*/  IMAD.MOV.U32 R0, RZ, RZ, 0x10 ;  /* 0x00000010ff007424 */ /* 0x004fca00078e00ff */
[----:B------:R-:W-:Y:S01]  /*1390*/  SEL R0, R0, 0xfffffff0, !P1 ;  /* 0xfffffff000007807 */ /* 0x000fe20004800000 */
[----:B------:R-:W-:Y:S05]  /*13a0*/  @P0 BRA `(.L_x_448) ;  /* 0x000000e000000947 */ /* 0x000fea0003800000 */
[----:B---34-:R-:W-:Y:S01]  /*13b0*/  SHF.R.S32.HI R4, RZ, 0x1f, R229 ;  /* 0x0000001fff047819 */ /* 0x018fe200000114e5 */
[----:B------:R-:W-:Y:S01]  /*13c0*/  IMAD.SHL.U32 R10, R220, 0x2, RZ ;  /* 0x00000002dc0a7824 */ /* 0x000fe200078e00ff */
[----:B------:R-:W-:Y:S01]  /*13d0*/  SHF.R.S32.HI R11, RZ, 0x1f, R228 ;  /* 0x0000001fff0b7819 */ /* 0x000fe200000114e4 */
[----:B------:R-:W-:Y:S01]  /*13e0*/  IMAD.WIDE R22, R230, 0x2, R14 ;  /* 0x00000002e6167825 */ /* 0x000fe200078e020e */
[----:B------:R-:W-:Y:S02]  /*13f0*/  LEA.HI R9, R4, R229, RZ, 0x3 ;  /* 0x000000e504097211 */ /* 0x000fe400078f18ff */
[----:B------:R-:W-:Y:S02]  /*1400*/  LEA.HI R4, R11, R228, RZ, 0x3 ;  /* 0x000000e40b047211 */ /* 0x000fe400078f18ff */
[----:B------:R-:W-:Y:S01]  /*1410*/  LOP3.LUT R9, R9, 0xfffffff8, RZ, 0xc0, !PT ;  /* 0xfffffff809097812 */ /* 0x000fe200078ec0ff */
[----:B------:R-:W-:Y:S01]  /*1420*/  @!PT LDS RZ, [RZ] ;  /* 0x00000000fffff984 */ /* 0x000fe20000000800 */
[----:B------:R1:W-:Y:S01]  /*1430*/  LDGSTS.E.BYPASS.LTC128B.128 [R10+0x4900], [R22.64], !P4 ;  /* 0x04900000160a7fae */ /* 0x0003e2000e101d4c */
[----:B------:R-:W-:-:S03]  /*1440*/  LOP3.LUT R4, R4, 0xfffffff8, RZ, 0xc0, !PT ;  /* 0xfffffff804047812 */ /* 0x000fc600078ec0ff */
[----:B------:R-:W-:-:S04]  /*1450*/  IMAD.WIDE R24, R9, 0x2, R14 ;  /* 0x0000000209187825 */ /* 0x000fc800078e020e */
[----:B------:R-:W-:Y:S01]  /*1460*/  IMAD.WIDE R14, R4, 0x2, R14 ;  /* 0x00000002040e7825 */ /* 0x000fe200078e020e */
[----:B------:R1:W-:Y:S04]  /*1470*/  LDGSTS.E.BYPASS.LTC128B.128 [R10+0x6900], [R24.64], !P3 ;  /* 0x06900000180a7fae */ /* 0x0003e8000d901d4c */
[----:B------:R1:W-:Y:S02]  /*1480*/  LDGSTS.E.BYPASS.LTC128B.128 [R10+0x8900], [R14.64], !P2 ;  /* 0x089000000e0a7fae */ /* 0x0003e4000d101d4c */
.L_x_448:
[----:B---34-:R-:W-:Y:S05]  /*1490*/  BSYNC B0 ;  /* 0x0000000000007941 */ /* 0x018fea0003800000 */
.L_x_447:
[----:B------:R-:W-:Y:S01]  /*14a0*/  IADD3 R4, R2, 0x20, RZ ;  /* 0x0000002002047810 */ /* 0x000fe20007ffe0ff */
[----:B-1----:R1:W2:Y:S01]  /*14b0*/  SHFL.IDX PT, R15, R7, 0x1, 0x1c1f ;  /* 0x003c1f00070f7f89 */ /* 0x0022a200000e0000 */
[----:B------:R-:W-:Y:S02]  /*14c0*/  BSSY B0, `(.L_x_449) ;  /* 0x0000012000007945 */ /* 0x000fe40003800000 */
[----:B------:R-:W-:Y:S01]  /*14d0*/  ISETP.GE.AND P0, PT, R4, UR4, PT ;  /* 0x0000000404007c0c */ /* 0x000fe2000bf06270 */
[----:B------:R1:W3:-:S12]  /*14e0*/  SHFL.IDX PT, R14, R8, 0x1, 0x1c1f ;  /* 0x003c1f00080e7f89 */ /* 0x0002d800000e0000 */
[----:B------:R-:W-:Y:S05]  /*14f0*/  @P0 BRA `(.L_x_450) ;  /* 0x000000e000000947 */ /* 0x000fea0003800000 */
[----:B------:R-:W-:Y:S01]  /*1500*/  SHF.R.S32.HI R4, RZ, 0x1f, R229 ;  /* 0x0000001fff047819 */ /* 0x000fe200000114e5 */
[----:B------:R-:W-:Y:S01]  /*1510*/  IMAD.SHL.U32 R10, R220, 0x2, RZ ;  /* 0x00000002dc0a7824 */ /* 0x000fe200078e00ff */
[----:B------:R-:W-:Y:S01]  /*1520*/  SHF.R.S32.HI R11, RZ, 0x1f, R228 ;  /* 0x0000001fff0b7819 */ /* 0x000fe200000114e4 */
[----:B--23--:R-:W-:Y:S01]  /*1530*/  IMAD.WIDE R22, R230, 0x2, R14 ;  /* 0x00000002e6167825 */ /* 0x00cfe200078e020e */
        /* <DEDUP_REMOVED lines=10> */
.L_x_450:
[----:B------:R-:W-:Y:S05]  /*15e0*/  BSYNC B0 ;  /* 0x0000000000007941 */ /* 0x000fea0003800000 */
.L_x_449:
[----:B------:R-:W-:Y:S01]  /*15f0*/  IADD3 R4, R2, 0x40, RZ ;  /* 0x0000004002047810 */ /* 0x000fe20007ffe0ff */
[----:B--2---:R2:W4:Y:S01]  /*1600*/  SHFL.IDX PT, R15, R7, 0x2, 0x1c1f ;  /* 0x005c1f00070f7f89 */ /* 0x00452200000e0000 */
[----:B------:R-:W-:Y:S02]  /*1610*/  BSSY B0, `(.L_x_451) ;  /* 0x0000012000007945 */ /* 0x000fe40003800000 */
[----:B------:R-:W-:Y:S01]  /*1620*/  ISETP.GE.AND P0, PT, R4, UR4, PT ;  /* 0x0000000404007c0c */ /* 0x000fe2000bf06270 */
[----:B---3--:R2:W3:-:S12]  /*1630*/  SHFL.IDX PT, R14, R8, 0x2, 0x1c1f ;  /* 0x005c1f00080e7f89 */ /* 0x0084d800000e0000 */
[----:B------:R-:W-:Y:S05]  /*1640*/  @P0 BRA `(.L_x_452) ;  /* 0x000000e000000947 */ /* 0x000fea0003800000 */
[----:B------:R-:W-:Y:S01]  /*1650*/  SHF.R.S32.HI R4, RZ, 0x1f, R229 ;  /* 0x0000001fff047819 */ /* 0x000fe200000114e5 */
[----:B------:R-:W-:Y:S01]  /*1660*/  IMAD.SHL.U32 R10, R220, 0x2, RZ ;  /* 0x00000002dc0a7824 */ /* 0x000fe200078e00ff */
[----:B------:R-:W-:Y:S01]  /*1670*/  SHF.R.S32.HI R11, RZ, 0x1f, R228 ;  /* 0x0000001fff0b7819 */ /* 0x000fe200000114e4 */
[----:B---34-:R-:W-:Y:S01]  /*1680*/  IMAD.WIDE R22, R230, 0x2, R14 ;  /* 0x00000002e6167825 */ /* 0x018fe200078e020e */
        /* <DEDUP_REMOVED lines=10> */
.L_x_452:
[----:B------:R-:W-:Y:S05]  /*1730*/  BSYNC B0 ;  /* 0x0000000000007941 */ /* 0x000fea0003800000 */
.L_x_451:
[----:B------:R-:W-:Y:S01]  /*1740*/  IMAD.MOV.U32 R17, RZ, RZ, 0x30 ;  /* 0x00000030ff117424 */ /* 0x000fe200078e00ff */
[----:B---3--:R3:W-:Y:S01]  /*1750*/  SHFL.IDX PT, R14, R8, 0x3, 0x1c1f ;  /* 0x007c1f00080e7f89 */ /* 0x0087e200000e0000 */
[----:B------:R-:W-:Y:S01]  /*1760*/  IADD3 R2, R2, 0x60, RZ ;  /* 0x0000006002027810 */ /* 0x000fe20007ffe0ff */
[----:B------:R-:W-:Y:S01]  /*1770*/  IMAD.MOV.U32 R222, RZ, RZ, c[0x0][0x2b8] ;  /* 0x0000ae00ffde7624 */ /* 0x000fe200078e00ff */
[----:B------:R-:W-:Y:S01]  /*1780*/  SHF.R.S32.HI R4, RZ, 0x1f, R229 ;  /* 0x0000001fff047819 */ /* 0x000fe200000114e5 */
[----:B----4-:R-:W4:Y:S01]  /*1790*/  SHFL.IDX PT, R15, R7, 0x3, 0x1c1f ;  /* 0x007c1f00070f7f89 */ /* 0x010f2200000e0000 */
[----:B------:R-:W-:Y:S01]  /*17a0*/  IMAD R96, R154, R17, -0x30 ;  /* 0xffffffd09a607424 */ /* 0x000fe200078e0211 */
[----:B------:R-:W-:Y:S01]  /*17b0*/  ISETP.GE.AND P0, PT, R2, UR4, PT ;  /* 0x0000000402007c0c */ /* 0x000fe2000bf06270 */
[----:B------:R-:W-:Y:S01]  /*17c0*/  IMAD.SHL.U32 R220, R220, 0x2, RZ ;  /* 0x00000002dcdc7824 */ /* 0x000fe200078e00ff */
[----:B------:R-:W-:Y:S01]  /*17d0*/  LEA.HI R219, R4, R229, RZ, 0x3 ;  /* 0x000000e504db7211 */ /* 0x000fe200078f18ff */
[----:B------:R-:W-:Y:S01]  /*17e0*/  IMAD.IADD R9, R227, 0x1, R96 ;  /* 0x00000001e3097824 */ /* 0x000fe200078e0260 */
[----:B------:R-:W-:Y:S01]  /*17f0*/  ISETP.NE.AND P5, PT, R222, 0x1, PT ;  /* 0x00000001de00780c */ /* 0x000fe20003fa5270 */
[----:B------:R-:W-:Y:S01]  /*1800*/  USHF.R.S32.HI UR6, URZ, 0x1f, UR9 ;  /* 0x0000001f3f067899 */ /* 0x000fe20008011409 */
[----:B------:R-:W-:Y:S01]  /*1810*/  LOP3.LUT R219, R219, 0xfffffff8, RZ, 0xc0, !PT ;  /* 0xfffffff8dbdb7812 */ /* 0x000fe200078ec0ff */
[C---:B-----5:R-:W-:Y:S01]  /*1820*/  IMAD.IADD R226, R9.reuse, 0x1, R232 ;  /* 0x0000000109e27824 */ /* 0x060fe200078e02e8 */
[----:B------:R-:W-:Y:S01]  /*1830*/  ISETP.GE.AND P1, PT, R9, UR7, PT ;  /* 0x0000000709007c0c */ /* 0x000fe2000bf26270 */
[----:B------:R-:W-:Y:S01]  /*1840*/  ULDC.64 UR4, c[0x0][0x2b0] ;  /* 0x0000ac0000047ab9 */ /* 0x000fe20000000a00 */
[----:B------:R-:W-:Y:S01]  /*1850*/  SHF.R.S32.HI R9, RZ, 0x1f, R228 ;  /* 0x0000001fff097819 */ /* 0x000fe200000114e4 */
[----:B------:R-:W-:Y:S01]  /*1860*/  UIMAD UR6, UR6, UR4, URZ ;  /* 0x00000004060672a4 */ /* 0x000fe2000f8e023f */
[----:B------:R-:W-:Y:S01]  /*1870*/  ISETP.GT.OR P1, PT, R227, 0x2f, P1 ;  /* 0x0000002fe300780c */ /* 0x000fe20000f24670 */
[----:B------:R-:W-:Y:S01]  /*1880*/  UIMAD.WIDE.U32 UR10, UR9, UR4, URZ ;  /* 0x00000004090a72a5 */ /* 0x000fe2000f8e003f */
[----:B------:R-:W-:Y:S01]  /*1890*/  LEA.HI R218, R9, R228, RZ, 0x3 ;  /* 0x000000e409da7211 */ /* 0x000fe200078f18ff */
[----:B------:R-:W-:Y:S01]  /*18a0*/  UIMAD UR6, UR9, UR5, UR6 ;  /* 0x00000005090672a4 */ /* 0x000fe2000f8e0206 */
[----:B------:R-:W-:-:S02]  /*18b0*/  IMAD.MOV.U32 R2, RZ, RZ, R226 ;  /* 0x000000ffff027224 */ /* 0x000fc400078e00e2 */
[----:B------:R-:W-:Y:S01]  /*18c0*/  LOP3.LUT R218, R218, 0xfffffff8, RZ, 0xc0, !PT ;  /* 0xfffffff8dada7812 */ /* 0x000fe200078ec0ff */
[----:B-123--:R-:W-:Y:S01]  /*18d0*/  @P5 IMAD.HI.U32 R8, R226, c[0x0][0x2bc], RZ ;  /* 0x0000af00e2085a27 */ /* 0x00efe200078e00ff */
[----:B------:R-:W-:-:S03]  /*18e0*/  UIADD3 UR6, UR11, UR6, URZ ;  /* 0x000000060b067290 */ /* 0x000fc6000fffe03f */
[----:B------:R-:W-:Y:S01]  /*18f0*/  IMAD.MOV.U32 R225, RZ, RZ, RZ ;  /* 0x000000ffffe17224 */ /* 0x000fe200078e00ff */
[----:B------:R-:W-:Y:S01]  /*1900*/  @P5 SHF.R.U32.HI R2, RZ, c[0x0][0x2c0], R8 ;  /* 0x0000b000ff025a19 */ /* 0x000fe20000011608 */
[--C-:B----4-:R-:W-:Y:S01]  /*1910*/  @!P0 IMAD.WIDE R10, R230, 0x2, R14.reuse ;  /* 0x00000002e60a8825 */ /* 0x110fe200078e020e */
[----:B------:R-:W-:Y:S02]  /*1920*/  USHF.R.S32.HI UR16, URZ, 0x1f, UR8 ;  /* 0x0000001f3f107899 */ /* 0x000fe40008011408 */
[C---:B------:R-:W-:Y:S01]  /*1930*/  @!P1 IADD3 R9, P5, R2.reuse, UR10, RZ ;  /* 0x0000000a02099c10 */ /* 0x040fe2000ffbe0ff */
[--C-:B------:R-:W-:Y:S01]  /*1940*/  @!P0 IMAD.WIDE R22, R219, 0x2, R14.reuse ;  /* 0x00000002db168825 */ /* 0x100fe200078e020e */
[----:B------:R-:W-:Y:S01]  /*1950*/  @!PT LDS RZ, [RZ] ;  /* 0x00000000fffff984 */ /* 0x000fe20000000800 */
[----:B------:R1:W-:Y:S01]  /*1960*/  @!P0 LDGSTS.E.BYPASS.LTC128B.128 [R220+0x6100], [R10.64], !P4 ;  /* 0x061000000adc8fae */ /* 0x0003e2000e101d4c */
[----:B------:R-:W-:Y:S01]  /*1970*/  ULDC.64 UR4, c[0x0][0x1e8] ;  /* 0x00007a0000047ab9 */ /* 0x000fe20000000a00 */
[----:B------:R-:W-:Y:S01]  /*1980*/  @!P1 LEA.HI.X.SX32 R4, R2, UR6, 0x1, P5 ;  /* 0x0000000602049c11 */ /* 0x000fe2000a8f0eff */
[----:B------:R-:W-:Y:S01]  /*1990*/  @!P0 IMAD.WIDE R14, R218, 0x2, R14 ;  /* 0x00000002da0e8825 */ /* 0x000fe200078e020e */
[----:B------:R2:W-:Y:S01]  /*19a0*/  @!P0 LDGSTS.E.BYPASS.LTC128B.128 [R220+0x8100], [R22.64], !P3 ;  /* 0x0810000016dc8fae */ /* 0x0005e2000d901d4c */
[----:B------:R-:W-:-:S03]  /*19b0*/  @!P1 LEA R8, P4, R9, c[0x0][0x2a0], 0x2 ;  /* 0x0000a80009089a11 */ /* 0x000fc600078810ff */
[----:B------:R3:W-:Y:S01]  /*19c0*/  @!P0 LDGSTS.E.BYPASS.LTC128B.128 [R220+0xa100], [R14.64], !P2 ;  /* 0x0a1000000edc8fae */ /* 0x0007e2000d101d4c */
[----:B------:R-:W-:-:S03]  /*19d0*/  @!P1 LEA.HI.X R9, R9, c[0x0][0x2a4], R4, 0x2, P4 ;  /* 0x0000a90009099a11 */ /* 0x000fc600020f1404 */
[----:B------:R-:W0:Y:S04]  /*19e0*/  LDGDEPBAR ;  /* 0x00000000000079af */ /* 0x000e280000000000 */
[----:B------:R-:W-:Y:S06]  /*19f0*/  BAR.SYNC.DEFER_BLOCKING 0x0 ;  /* 0x0000000000007b1d */ /* 0x000fec0000010000 */
[----:B------:R-:W4:Y:S01]  /*1a00*/  @!P1 LDG.E R225, [R8.64] ;  /* 0x0000000c08e19981 */ /* 0x000f22000c1e1900 */
[----:B-1----:R-:W-:Y:S01]  /*1a10*/  IMAD.MOV R11, RZ, RZ, -R2 ;  /* 0x000000ffff0b7224 */ /* 0x002fe200078e0a02 */
[----:B------:R-:W-:Y:S01]  /*1a20*/  UIMAD UR9, UR16, UR4, URZ ;  /* 0x00000004100972a4 */ /* 0x000fe2000f8e023f */
[----:B------:R-:W-:Y:S01]  /*1a30*/  LOP3.LUT R6, R6, 0x7fffffe, RZ, 0xc0, !PT ;  /* 0x07fffffe06067812 */ /* 0x000fe200078ec0ff */
[----:B------:R-:W-:Y:S01]  /*1a40*/  UIMAD.WIDE.U32 UR18, UR8, UR4, URZ ;  /* 0x00000004081272a5 */ /* 0x000fe2000f8e003f */
[----:B------:R-:W-:Y:S01]  /*1a50*/  IMAD R226, R11, c[0x0][0x2b8], R226 ;  /* 0x0000ae000be27a24 */ /* 0x000fe200078e02e2 */
[----:B------:R-:W-:Y:S01]  /*1a60*/  UIMAD UR9, UR8, UR5, UR9 ;  /* 0x00000005080972a4 */ /* 0x000fe2000f8e0209 */
[----:B------:R-:W-:Y:S01]  /*1a70*/  SHF.R.S32.HI R4, RZ, 0x4, R13 ;  /* 0x00000004ff047819 */ /* 0x000fe2000001140d */
[----:B------:R-:W-:Y:S01]  /*1a80*/  IMAD.SHL.U32 R216, R18, 0x8, RZ ;  /* 0x0000000812d87824 */ /* 0x000fe200078e00ff */
[----:B------:R-:W-:Y:S01]  /*1a90*/  LOP3.LUT R19, R19, 0xfffffff8, RZ, 0xc0, !PT ;  /* 0xfffffff813137812 */ /* 0x000fe200078ec0ff */
[C---:B--2---:R-:W-:Y:S01]  /*1aa0*/  IMAD.WIDE.U32 R22, R226.reuse, c[0x0][0x1e0], RZ ;  /* 0x00007800e2167a25 */ /* 0x044fe200078e00ff */
[----:B------:R-:W-:Y:S01]  /*1ab0*/  SHF.R.S32.HI R11, RZ, 0x1f, R226 ;  /* 0x0000001fff0b7819 */ /* 0x000fe200000114e2 */
[----:B------:R-:W-:Y:S01]  /*1ac0*/  UIADD3 UR9, UR19, UR9, URZ ;  /* 0x0000000913097290 */ /* 0x000fe2000fffe03f */
[----:B------:R-:W-:Y:S01]  /*1ad0*/  LEA.HI R13, R13, R4, RZ, 0x1 ;  /* 0x000000040d0d7211 */ /* 0x000fe200078f08ff */
[----:B---3--:R-:W-:Y:S01]  /*1ae0*/  IMAD.MOV.U32 R14, RZ, RZ, R22 ;  /* 0x000000ffff0e7224 */ /* 0x008fe200078e0016 */
[----:B------:R-:W-:Y:S01]  /*1af0*/  ULDC.64 UR4, c[0x0][0x210] ;  /* 0x0000840000047ab9 */ /* 0x000fe20000000a00 */
[----:B------:R-:W-:Y:S01]  /*1b00*/  IMAD R25, R11, c[0x0][0x1e0], RZ ;  /* 0x000078000b197a24 */ /* 0x000fe200078e02ff */
[----:B------:R-:W-:Y:S01]  /*1b10*/  LOP3.LUT R13, R13, 0xfffffffe, RZ, 0xc0, !PT ;  /* 0xfffffffe0d0d7812 */ /* 0x000fe200078ec0ff */
[----:B------:R-:W-:Y:S01]  /*1b20*/  IMAD R11, R11, c[0x0][0x208], RZ ;  /* 0x000082000b0b7a24 */ /* 0x000fe200078e02ff */
[----:B------:R-:W-:Y:S01]  /*1b30*/  UIMAD.WIDE.U32 UR20, UR8, UR4, URZ ;  /* 0x00000004081472a5 */ /* 0x000fe2000f8e003f */
[----:B------:R-:W-:Y:S01]  /*1b40*/  IMAD R2, R226, c[0x0][0x1e4], R25 ;  /* 0x00007900e2027a24 */ /* 0x000fe200078e0219 */
[----:B------:R-:W-:Y:S01]  /*1b50*/  UIMAD UR4, UR16, UR4, URZ ;  /* 0x00000004100472a4 */ /* 0x000fe2000f8e023f */
[----:B------:R-:W-:Y:S01]  /*1b60*/  IMAD.IADD R13, R4, 0x1, -R13 ;  /* 0x00000001040d7824 */ /* 0x000fe200078e0a0d */
[----:B------:R-:W-:Y:S01]  /*1b70*/  ISETP.GE.AND P3, PT, R230, c[0x0][0x1d4], PT ;  /* 0x00007500e6007a0c */ /* 0x000fe20003f66270 */
[----:B------:R-:W-:Y:S01]  /*1b80*/  IMAD.IADD R15, R23, 0x1, R2 ;  /* 0x00000001170f7824 */ /* 0x000fe200078e0202 */
[----:B------:R-:W-:Y:S01]  /*1b90*/  UIMAD UR4, UR8, UR5, UR4 ;  /* 0x00000005080472a4 */ /* 0x000fe2000f8e0204 */
[C---:B------:R-:W-:Y:S01]  /*1ba0*/  IMAD.WIDE.U32 R22, R226.reuse, c[0x0][0x208], RZ ;  /* 0x00008200e2167a25 */ /* 0x040fe200078e00ff */
[C---:B------:R-:W-:Y:S01]  /*1bb0*/  ISETP.GE.AND P5, PT, R229.reuse, c[0x0][0x1d4], PT ;  /* 0x00007500e5007a0c */ /* 0x040fe20003fa6270 */
[----:B------:R-:W-:Y:S01]  /*1bc0*/  BSSY B0, `(.L_x_453) ;  /* 0x0000088000007945 */ /* 0x000fe20003800000 */
[----:B------:R-:W-:Y:S01]  /*1bd0*/  UIADD3 UR16, UR21, UR4, URZ ;  /* 0x0000000415107290 */ /* 0x000fe2000fffe03f */
[----:B------:R-:W-:Y:S01]  /*1be0*/  IMAD R11, R226, c[0x0][0x20c], R11 ;  /* 0x00008300e20b7a24 */ /* 0x000fe200078e020b */
[----:B------:R-:W-:Y:S01]  /*1bf0*/  ISETP.GE.AND P6, PT, R228, c[0x0][0x1d4], PT ;  /* 0x00007500e4007a0c */ /* 0x000fe20003fc6270 */
[----:B------:R-:W-:Y:S01]  /*1c00*/  IMAD.IADD R19, R224, 0x1, -R19 ;  /* 0x00000001e0137824 */ /* 0x000fe200078e0a13 */
[----:B------:R-:W-:Y:S01]  /*1c10*/  ISETP.GE.AND P4, PT, R229, c[0x0][0x1d4], PT ;  /* 0x00007500e5007a0c */ /* 0x000fe20003f86270 */
[----:B------:R-:W-:Y:S01]  /*1c20*/  IMAD.IADD R23, R23, 0x1, R11 ;  /* 0x0000000117177824 */ /* 0x000fe200078e020b */
[----:B------:R-:W-:Y:S01]  /*1c30*/  IADD3 R100, R154, -0x1, RZ ;  /* 0xffffffff9a647810 */ /* 0x000fe20007ffe0ff */
[----:B------:R-:W-:Y:S01]  /*1c40*/  IMAD.SHL.U32 R16, R16, 0x40, RZ ;  /* 0x0000004010107824 */ /* 0x000fe200078e00ff */
[----:B------:R-:W-:-:S02]  /*1c50*/  LEA.HI R10, R19, R19, RZ, 0x1 ;  /* 0x00000013130a7211 */ /* 0x000fc400078f08ff */
[----:B------:R-:W-:Y:S02]  /*1c60*/  SHF.R.S32.HI R243, RZ, 0x1f, R230 ;  /* 0x0000001ffff37819 */ /* 0x000fe400000114e6 */
[----:B------:R-:W-:Y:S02]  /*1c70*/  LOP3.LUT R16, R16, 0xc0, RZ, 0xc0, !PT ;  /* 0x000000c010107812 */ /* 0x000fe400078ec0ff */
[----:B------:R-:W-:Y:S02]  /*1c80*/  SHF.R.S32.HI R234, RZ, 0x1f, R219 ;  /* 0x0000001fffea7819 */ /* 0x000fe400000114db */
[----:B------:R-:W-:Y:S02]  /*1c90*/  SHF.R.S32.HI R233, RZ, 0x1f, R218 ;  /* 0x0000001fffe97819 */ /* 0x000fe400000114da */
[----:B----4-:R-:W-:Y:S01]  /*1ca0*/  SHF.R.S32.HI R12, RZ, 0x1f, R225 ;  /* 0x0000001fff0c7819 */ /* 0x010fe200000114e1 */
[----:B------:R-:W-:-:S04]  /*1cb0*/  IMAD.WIDE.U32 R8, R225, c[0x0][0x1f0], R14 ;  /* 0x00007c00e1087a25 */ /* 0x000fc800078e000e */
[C---:B------:R-:W-:Y:S02]  /*1cc0*/  IMAD R2, R12.reuse, c[0x0][0x1f0], RZ ;  /* 0x00007c000c027a24 */ /* 0x040fe400078e02ff */
[----:B------:R-:W-:Y:S02]  /*1cd0*/  IMAD R12, R12, c[0x0][0x218], RZ ;  /* 0x000086000c0c7a24 */ /* 0x000fe400078e02ff */
[C---:B------:R-:W-:Y:S01]  /*1ce0*/  IMAD R15, R225.reuse, c[0x0][0x1f4], R2 ;  /* 0x00007d00e10f7a24 */ /* 0x040fe200078e0202 */
[----:B------:R-:W-:Y:S01]  /*1cf0*/  IADD3 R2, P0, R8, UR18, RZ ;  /* 0x0000001208027c10 */ /* 0x000fe2000ff1e0ff */
[----:B------:R-:W-:Y:S01]  /*1d00*/  IMAD.WIDE.U32 R22, R225, c[0x0][0x218], R22 ;  /* 0x00008600e1167a25 */ /* 0x000fe200078e0016 */
[----:B------:R-:W-:Y:S02]  /*1d10*/  SHF.R.S32.HI R8, RZ, 0x1f, R21 ;  /* 0x0000001fff087819 */ /* 0x000fe40000011415 */
[----:B------:R-:W-:Y:S01]  /*1d20*/  IADD3.X R15, R9, UR9, R15, P0, !PT ;  /* 0x00000009090f7c10 */ /* 0x000fe200087fe40f */
[----:B------:R-:W-:Y:S01]  /*1d30*/  IMAD.IADD R9, R21, 0x1, -R6 ;  /* 0x0000000115097824 */ /* 0x000fe200078e0a06 */
[----:B------:R-:W-:Y:S01]  /*1d40*/  LEA R24, P0, R2, c[0x0][0x1c8], 0x1 ;  /* 0x0000720002187a11 */ /* 0x000fe200078008ff */
[----:B------:R-:W-:Y:S01]  /*1d50*/  IMAD R6, R154, -0x30, R17 ;  /* 0xffffffd09a067824 */ /* 0x000fe200078e0211 */
[----:B------:R-:W-:Y:S01]  /*1d60*/  LEA.HI R8, R8, R21, RZ, 0x3 ;  /* 0x0000001508087211 */ /* 0x000fe200078f18ff */
[----:B------:R-:W-:Y:S01]  /*1d70*/  IMAD R17, R225, c[0x0][0x21c], R12 ;  /* 0x00008700e1117a24 */ /* 0x000fe200078e020c */
[----:B------:R-:W-:Y:S01]  /*1d80*/  LEA.HI.X R15, R2, c[0x0][0x1cc], R15, 0x1, P0 ;  /* 0x00007300020f7a11 */ /* 0x000fe200000f0c0f */
[----:B------:R-:W-:Y:S01]  /*1d90*/  SHFL.IDX PT, R20, R24, RZ, 0x1c1f ;  /* 0x001c1fff18147589 */ /* 0x000fe200000e0000 */
[----:B------:R-:W-:Y:S01]  /*1da0*/  IADD3 R2, R6, UR7, RZ ;  /* 0x0000000706027c10 */ /* 0x000fe2000fffe0ff */
[----:B------:R-:W-:Y:S01]  /*1db0*/  IMAD.SHL.U32 R8, R8, 0x20, RZ ;  /* 0x0000002008087824 */ /* 0x000fe200078e00ff */
[----:B------:R-:W-:Y:S01]  /*1dc0*/  IADD3 R12, P2, R22, UR20, RZ ;  /* 0x00000014160c7c10 */ /* 0x000fe2000ff5e0ff */
[----:B------:R-:W1:Y:S01]  /*1dd0*/  SHFL.IDX PT, R21, R15, RZ, 0x1c1f ;  /* 0x001c1fff0f157589 */ /* 0x000e6200000e0000 */
[----:B------:R-:W-:-:S02]  /*1de0*/  IMNMX R4, R2, 0x30, PT ;  /* 0x0000003002047817 */ /* 0x000fc40003800200 */
[----:B------:R-:W-:Y:S01]  /*1df0*/  IADD3.X R17, R23, UR16, R17, P2, !PT ;  /* 0x0000001017117c10 */ /* 0x000fe200097fe411 */
[----:B------:R2:W-:Y:S01]  /*1e00*/  SHFL.IDX PT, R14, R24, 0x1, 0x1c1f ;  /* 0x003c1f00180e7f89 */ /* 0x0005e200000e0000 */
[----:B------:R-:W-:Y:S01]  /*1e10*/  LOP3.LUT R8, R8, 0xffffff00, RZ, 0xc0, !PT ;  /* 0xffffff0008087812 */ /* 0x000fe200078ec0ff */
[----:B------:R-:W-:Y:S01]  /*1e20*/  IMAD.IADD R11, R4, 0x1, -R241 ;  /* 0x00000001040b7824 */ /* 0x000fe200078e0af1 */
[----:B------:R-:W-:Y:S01]  /*1e30*/  LOP3.LUT R4, R10, 0x3fffffe, RZ, 0xc0, !PT ;  /* 0x03fffffe0a047812 */ /* 0x000fe200078ec0ff */
[----:B------:R-:W3:Y:S01]  /*1e40*/  SHFL.IDX PT, R15, R15, 0x1, 0x1c1f ;  /* 0x003c1f000f0f7f89 */ /* 0x000ee200000e0000 */
[----:B------:R-:W-:Y:S02]  /*1e50*/  SHF.R.S32.HI R10, RZ, 0x1, R10 ;  /* 0x00000001ff0a7819 */ /* 0x000fe4000001140a */
[----:B------:R-:W-:Y:S01]  /*1e60*/  ISETP.GE.AND P1, PT, R11, 0x1, PT ;  /* 0x000000010b00780c */ /* 0x000fe20003f26270 */
[----:B------:R-:W-:Y:S01]  /*1e70*/  IMAD.IADD R4, R19, 0x1, -R4 ;  /* 0x0000000113047824 */ /* 0x000fe200078e0a04 */
[----:B------:R-:W-:Y:S01]  /*1e80*/  ISETP.GT.AND P0, PT, R11, 0x20, PT ;  /* 0x000000200b00780c */ /* 0x000fe20003f04270 */
[C---:B------:R-:W-:Y:S01]  /*1e90*/  IMAD.SHL.U32 R11, R10.reuse, 0x40, RZ ;  /* 0x000000400a0b7824 */ /* 0x040fe200078e00ff */
[----:B------:R-:W-:Y:S01]  /*1ea0*/  LOP3.LUT P2, RZ, R10, 0x2, RZ, 0xc0, !PT ;  /* 0x000000020aff7812 */ /* 0x000fe2000784c0ff */
[----:B------:R-:W-:-:S03]  /*1eb0*/  IMAD R10, R3, 0x200, R8 ;  /* 0x00000200030a7824 */ /* 0x000fc600078e0208 */
[----:B------:R-:W-:Y:S01]  /*1ec0*/  LOP3.LUT R11, R11, 0xc0, RZ, 0xc0, !PT ;  /* 0x000000c00b0b7812 */ /* 0x000fe200078ec0ff */
[C---:B------:R-:W-:Y:S02]  /*1ed0*/  IMAD R217, R9.reuse, 0x20, R10 ;  /* 0x0000002009d97824 */ /* 0x040fe400078e020a */
[----:B------:R-:W-:Y:S01]  /*1ee0*/  IMAD R9, R9, 0x20, R8 ;  /* 0x0000002009097824 */ /* 0x000fe200078e0208 */
[----:B------:R-:W-:Y:S01]  /*1ef0*/  LOP3.LUT R216, R11, 0x8, R216, 0xf8, !PT ;  /* 0x000000080bd87812 */ /* 0x000fe200078ef8d8 */
[----:B-1----:R-:W-:Y:S01]  /*1f00*/  @P1 IMAD.WIDE R22, R219, 0x2, R20 ;  /* 0x00000002db161825 */ /* 0x002fe200078e0214 */
[----:B------:R-:W-:-:S03]  /*1f10*/  SHF.R.U32.HI R19, RZ, 0x3, R11 ;  /* 0x00000003ff137819 */ /* 0x000fc6000001160b */
[----:B--2---:R-:W-:Y:S01]  /*1f20*/  @P1 IMAD.WIDE R24, R230, 0x2, R20 ;  /* 0x00000002e6181825 */ /* 0x004fe200078e0214 */
[----:B------:R-:W-:-:S03]  /*1f30*/  LOP3.LUT R216, R216, R19, RZ, 0x3c, !PT ;  /* 0x00000013d8d87212 */ /* 0x000fc600078e3cff */
[----:B------:R-:W-:Y:S01]  /*1f40*/  @P1 IMAD.WIDE R26, R218, 0x2, R20 ;  /* 0x00000002da1a1825 */ /* 0x000fe200078e0214 */
[----:B------:R1:W-:Y:S03]  /*1f50*/  @P1 LDGSTS.E.BYPASS.LTC128B.128 [R220+0x2500], [R24.64], !P3 ;  /* 0x0250000018dc1fae */ /* 0x0003e6000d901d4c */
[--C-:B---3--:R-:W-:Y:S01]  /*1f60*/  @P0 IMAD.WIDE R20, R230, 0x2, R14.reuse ;  /* 0x00000002e6140825 */ /* 0x108fe200078e020e */
[----:B------:R2:W-:Y:S03]  /*1f70*/  @P1 LDGSTS.E.BYPASS.LTC128B.128 [R220+0x3100], [R22.64], !P5 ;  /* 0x0310000016dc1fae */ /* 0x0005e6000e901d4c */
[----:B------:R-:W-:Y:S01]  /*1f80*/  @P0 IMAD.WIDE R18, R219, 0x2, R14 ;  /* 0x00000002db120825 */ /* 0x000fe200078e020e */
[----:B------:R1:W-:Y:S01]  /*1f90*/  @P1 LDGSTS.E.BYPASS.LTC128B.128 [R220+0x3d00], [R26.64], !P6 ;  /* 0x03d000001adc1fae */ /* 0x0003e2000f101d4c */
[----:B------:R-:W-:-:S03]  /*1fa0*/  LEA R11, P1, R12, c[0x0][0x1f8], 0x1 ;  /* 0x00007e000c0b7a11 */ /* 0x000fc600078208ff */
[----:B------:R1:W-:Y:S01]  /*1fb0*/  @P0 LDGSTS.E.BYPASS.LTC128B.128 [R220+0x2d00], [R20.64], !P3 ;  /* 0x02d0000014dc0fae */ /* 0x0003e2000d901d4c */
[----:B------:R-:W-:Y:S01]  /*1fc0*/  LEA.HI.X R12, R12, c[0x0][0x1fc], R17, 0x1, P1 ;  /* 0x00007f000c0c7a11 */ /* 0x000fe200008f0c11 */
[C---:B------:R-:W-:Y:S01]  /*1fd0*/  IMAD R17, R13.reuse, 0x8, R4 ;  /* 0x000000080d117824 */ /* 0x040fe200078e0204 */
[----:B------:R-:W-:Y:S01]  /*1fe0*/  ISETP.GE.AND P3, PT, R230, c[0x0][0x1d4], PT ;  /* 0x00007500e6007a0c */ /* 0x000fe20003f66270 */
[----:B------:R3:W-:Y:S01]  /*1ff0*/  @P0 LDGSTS.E.BYPASS.LTC128B.128 [R220+0x3900], [R18.64], !P5 ;  /* 0x0390000012dc0fae */ /* 0x0007e2000e901d4c */
[----:B------:R-:W-:Y:S01]  /*2000*/  IMAD.SHL.U32 R13, R13, 0x8, RZ ;  /* 0x000000080d0d7824 */ /* 0x000fe200078e00ff */
[----:B------:R-:W-:Y:S01]  /*2010*/  ISETP.GE.AND P1, PT, R228, c[0x0][0x1d4], PT ;  /* 0x00007500e4007a0c */ /* 0x000fe20003f26270 */
[----:B------:R-:W-:-:S03]  /*2020*/  IMAD.U32 R216, R17, 0x20, R216 ;  /* 0x0000002011d87824 */ /* 0x000fc600078e00d8 */
[----:B------:R-:W-:Y:S01]  /*2030*/  LOP3.LUT R4, R16, 0x8, R13, 0xf8, !PT ;  /* 0x0000000810047812 */ /* 0x000fe200078ef80d */
[----:B------:R-:W-:Y:S01]  /*2040*/  IMAD.SHL.U32 R216, R216, 0x2, RZ ;  /* 0x00000002d8d87824 */ /* 0x000fe200078e00ff */
[----:B------:R-:W-:-:S04]  /*2050*/  SHF.R.U32.HI R13, RZ, 0x3, R16 ;  /* 0x00000003ff0d7819 */ /* 0x000fc80000011610 */
[----:B------:R-:W-:Y:S01]  /*2060*/  LOP3.LUT R4, R4, R13, RZ, 0x3c, !PT ;  /* 0x0000000d04047212 */ /* 0x000fe200078e3cff */
[----:B------:R-:W-:Y:S01]  /*2070*/  IMAD.IADD R13, R2, 0x1, -R241 ;  /* 0x00000001020d7824 */ /* 0x000fe200078e0af1 */
[----:B------:R-:W-:Y:S01]  /*2080*/  IADD3 R10, R216, 0x2500, RZ ;  /* 0x00002500d80a7810 */ /* 0x000fe20007ffe0ff */
[----:B--2---:R-:W-:Y:S01]  /*2090*/  @P0 IMAD.WIDE R22, R218, 0x2, R14 ;  /* 0x00000002da160825 */ /* 0x004fe200078e020e */
[----:B------:R-:W-:Y:S01]  /*20a0*/  IADD3 R215, R216, 0x2520, RZ ;  /* 0x00002520d8d77810 */ /* 0x000fe20007ffe0ff */
[----:B------:R-:W-:Y:S01]  /*20b0*/  SHFL.IDX PT, R14, R11, RZ, 0x1c1f ;  /* 0x001c1fff0b0e7589 */ /* 0x000fe200000e0000 */
[----:B------:R-:W-:Y:S01]  /*20c0*/  @P2 IADD3 R215, R10, -0x20, RZ ;  /* 0xffffffe00ad72810 */ /* 0x000fe20007ffe0ff */
[C---:B------:R-:W-:Y:S01]  /*20d0*/  IMAD.IADD R217, R4.reuse, 0x1, R217 ;  /* 0x0000000104d97824 */ /* 0x040fe200078e02d9 */
[----:B------:R-:W-:Y:S01]  /*20e0*/  ISETP.GT.AND P2, PT, R227, 0x2f, PT ;  /* 0x0000002fe300780c */ /* 0x000fe20003f44270 */
[----:B------:R1:W-:Y:S01]  /*20f0*/  @P0 LDGSTS.E.BYPASS.LTC128B.128 [R220+0x4500], [R22.64], !P6 ;  /* 0x0450000016dc0fae */ /* 0x0003e2000f101d4c */
[----:B------:R-:W-:Y:S01]  /*2100*/  ISETP.LT.OR P0, PT, R13, 0x1, P3 ;  /* 0x000000010d00780c */ /* 0x000fe20001f01670 */
[----:B------:R-:W-:Y:S01]  /*2110*/  IMAD.SHL.U32 R217, R217, 0x2, RZ ;  /* 0x00000002d9d97824 */ /* 0x000fe200078e00ff */
[C---:B------:R-:W-:Y:S01]  /*2120*/  IADD3 R211, R215.reuse, 0x400, RZ ;  /* 0x00000400d7d37810 */ /* 0x040fe20007ffe0ff */
[----:B------:R-:W0:Y:S01]  /*2130*/  LDGDEPBAR ;  /* 0x00000000000079af */ /* 0x000e220000000000 */
[----:B------:R-:W-:Y:S01]  /*2140*/  IMAD.IADD R4, R4, 0x1, R9 ;  /* 0x0000000104047824 */ /* 0x000fe200078e0209 */
[----:B------:R-:W-:Y:S01]  /*2150*/  IADD3 R210, R215, 0x800, RZ ;  /* 0x00000800d7d27810 */ /* 0x000fe20007ffe0ff */
[----:B------:R-:W-:Y:S01]  /*2160*/  IMAD R213, R0, 0x2, R217 ;  /* 0x0000000200d57824 */ /* 0x000fe200078e02d9 */
[----:B------:R-:W3:Y:S01]  /*2170*/  SHFL.IDX PT, R15, R12, RZ, 0x1c1f ;  /* 0x001c1fff0c0f7589 */ /* 0x000ee200000e0000 */
[----:B------:R-:W-:-:S04]  /*2180*/  DEPBAR.LE SB0, 0x1 ;  /* 0x000080400000791a */ /* 0x000fc80000000000 */
[----:B------:R-:W-:-:S04]  /*2190*/  DEPBAR.LE SB0, 0x0 ;  /* 0x000080000000791a */ /* 0x000fc80000000000 */
[----:B------:R-:W-:Y:S01]  /*21a0*/  BAR.SYNC.DEFER_BLOCKING 0x0 ;  /* 0x0000000000007b1d */ /* 0x000fe20000010000 */
[----:B---3--:R-:W-:-:S04]  /*21b0*/  IMAD.WIDE R18, R230, 0x2, R14 ;  /* 0x00000002e6127825 */ /* 0x008fc800078e020e */
[----:B------:R-:W-:-:S04]  /*21c0*/  IMAD.WIDE R16, R219, 0x2, R14 ;  /* 0x00000002db107825 */ /* 0x000fc800078e020e */
[----:B------:R-:W-:Y:S01]  /*21d0*/  IMAD.WIDE R14, R218, 0x2, R14 ;  /* 0x00000002da0e7825 */ /* 0x000fe200078e020e */
[----:B------:R1:W2:Y:S04]  /*21e0*/  LDSM.16.M88.4 R48, [R217+0x4900] ;  /* 0x00490000d930783b */ /* 0x0002a80000000200 */
[----:B------:R1:W3:Y:S04]  /*21f0*/  LDSM.16.M88.4 R52, [R217+0x5900] ;  /* 0x00590000d934783b */ /* 0x0002e80000000200 */
[----:B------:R1:W4:Y:S04]  /*2200*/  LDSM.16.M88.4 R68, [R216+0x2500] ;  /* 0x00250000d844783b */ /* 0x0003280000000200 */
[----:B------:R1:W1:Y:S04]  /*2210*/  LDSM.16.M88.4 R60, [R216+0x2900] ;  /* 0x00290000d83c783b */ /* 0x0002680000000200 */
[----:B------:R1:W1:Y:S04]  /*2220*/  LDSM.16.M88.4 R76, [R216+0x2d00] ;  /* 0x002d0000d84c783b */ /* 0x0002680000000200 */
[----:B------:R1:W1:Y:S04]  /*2230*/  LDSM.16.M88.4 R28, [R213+0x4900] ;  /* 0x00490000d51c783b */ /* 0x0002680000000200 */
[----:B------:R1:W1:Y:S04]  /*2240*/  LDSM.16.M88.4 R44, [R213+0x5900] ;  /* 0x00590000d52c783b */ /* 0x0002680000000200 */
[----:B------:R1:W1:Y:S04]  /*2250*/  LDSM.16.M88.4 R40, [R215] ;  /* 0x00000000d728783b */ /* 0x0002680000000200 */
[----:B------:R1:W1:Y:S04]  /*2260*/  LDSM.16.M88.4 R36, [R215+0x400] ;  /* 0x00040000d724783b */ /* 0x0002680000000200 */
[----:B------:R1:W1:Y:S04]  /*2270*/  LDSM.16.M88.4 R32, [R215+0x800] ;  /* 0x00080000d720783b */ /* 0x0002680000000200 */
[----:B------:R-:W-:Y:S01]  /*2280*/  @!PT LDS RZ, [RZ] ;  /* 0x00000000fffff984 */ /* 0x000fe20000000800 */
[----:B------:R-:W-:Y:S01]  /*2290*/  @!PT LDS RZ, [RZ] ;  /* 0x00000000fffff984 */ /* 0x000fe20000000800 */
[----:B------:R-:W-:Y:S01]  /*22a0*/  @!PT LDS RZ, [RZ] ;  /* 0x00000000fffff984 */ /* 0x000fe20000000800 */
[----:B------:R1:W-:Y:S01]  /*22b0*/  LDGSTS.E.BYPASS.LTC128B.128 [R220+0x100], [R18.64], !P0 ;  /* 0x0010000012dc7fae */ /* 0x0003e2000c101d4c */
[----:B------:R-:W-:-:S13]  /*22c0*/  ISETP.LT.OR P0, PT, R13, 0x1, P4 ;  /* 0x000000010d00780c */ /* 0x000fda0002701670 */
[----:B------:R1:W-:Y:S01]  /*22d0*/  LDGSTS.E.BYPASS.LTC128B.128 [R220+0xd00], [R16.64], !P0 ;  /* 0x00d0000010dc7fae */ /* 0x0003e2000c101d4c */
[----:B------:R-:W-:-:S13]  /*22e0*/  ISETP.LT.OR P0, PT, R13, 0x1, P1 ;  /* 0x000000010d00780c */ /* 0x000fda0000f01670 */
[----:B------:R1:W-:Y:S01]  /*22f0*/  LDGSTS.E.BYPASS.LTC128B.128 [R220+0x1900], [R14.64], !P0 ;  /* 0x019000000edc7fae */ /* 0x0003e2000c101d4c */
[----:B------:R-:W-:-:S13]  /*2300*/  ISETP.GT.AND P0, PT, R224, 0x3f, PT ;  /* 0x0000003fe000780c */ /* 0x000fda0003f04270 */
[----:B------:R-:W-:Y:S05]  /*2310*/  @P0 BRA `(.L_x_454) ;  /* 0x0000012000000947 */ /* 0x000fea0003800000 */
[----:B--234-:R-:W-:Y:S05]  /*2320*/  BRA.DIV ~URZ, `(.L_x_455) ;  /* 0x000120327f007947 */ /* 0x01cfea000b800000 */
[----:B-1----:R1:W2:Y:S04]  /*2330*/  SHFL.IDX PT, R14, R12, 0x1, 0x1c1f ;  /* 0x003c1f000c0e7f89 */ /* 0x0022a800000e0000 */
[----:B------:R1:W3:Y:S02]  /*2340*/  SHFL.IDX PT, R7, R11, 0x1, 0x1c1f ;  /* 0x003c1f000b077f89 */ /* 0x0002e400000e0000 */
.L_x_539:
[----:B---3--:R-:W-:-:S04]  /*2350*/  LEA R10, P0, R230, R7, 0x1 ;  /* 0x00000007e60a7211 */ /* 0x008fc800078008ff */
[----:B-12---:R-:W-:Y:S02]  /*2360*/  LEA.HI.X R11, R230, R14, R243, 0x1, P0 ;  /* 0x0000000ee60b7211 */ /* 0x006fe400000f0cf3 */
[----:B------:R-:W-:-:S04]  /*2370*/  LEA R8, P0, R219, R7, 0x1 ;  /* 0x00000007db087211 */ /* 0x000fc800078008ff */
[----:B------:R-:W-:Y:S02]  /*2380*/  LEA.HI.X R9, R219, R14, R234, 0x1, P0 ;  /* 0x0000000edb097211 */ /* 0x000fe400000f0cea */
[----:B------:R-:W-:-:S04]  /*2390*/  LEA R16, P0, R218, R7, 0x1 ;  /* 0x00000007da107211 */ /* 0x000fc800078008ff */
[----:B------:R-:W-:Y:S02]  /*23a0*/  LEA.HI.X R17, R218, R14, R233, 0x1, P0 ;  /* 0x0000000eda117211 */ /* 0x000fe400000f0ce9 */
[----:B------:R-:W-:-:S13]  /*23b0*/  ISETP.LT.OR P0, PT, R13, 0x21, P3 ;  /* 0x000000210d00780c */ /* 0x000fda0001f01670 */
[----:B------:R-:W-:Y:S01]  /*23c0*/  @!PT LDS RZ, [RZ] ;  /* 0x00000000fffff984 */ /* 0x000fe20000000800 */
[----:B------:R-:W-:Y:S01]  /*23d0*/  @!PT LDS RZ, [RZ] ;  /* 0x00000000fffff984 */ /* 0x000fe20000000800 */
[----:B------:R-:W-:Y:S01]  /*23e0*/  @!PT LDS RZ, [RZ] ;  /* 0x00000000fffff984 */ /* 0x000fe20000000800 */
[----:B------:R1:W-:Y:S01]  /*23f0*/  LDGSTS.E.BYPASS.LTC128B.128 [R220+0x900], [R10.64], !P0 ;  /* 0x009000000adc7fae */ /* 0x0003e2000c101d4c */
[----:B------:R-:W-:-:S13]  /*2400*/  ISETP.LT.OR P0, PT, R13, 0x21, P4 ;  /* 0x000000210d00780c */ /* 0x000fda0002701670 */
[----:B------:R1:W-:Y:S01]  /*2410*/  LDGSTS.E.BYPASS.LTC128B.128 [R220+0x1500], [R8.64], !P0 ;  /* 0x0150000008dc7fae */ /* 0x0003e2000c101d4c */
[----:B------:R-:W-:-:S13]  /*2420*/  ISETP.LT.OR P0, PT, R13, 0x21, P1 ;  /* 0x000000210d00780c */ /* 0x000fda0000f01670 */
[----:B------:R1:W-:Y:S02]  /*2430*/  LDGSTS.E.BYPASS.LTC128B.128 [R220+0x2100], [R16.64], !P0 ;  /* 0x0210000010dc7fae */ /* 0x0003e4000c101d4c */
.L_x_454:
[----:B--234-:R-:W-:Y:S05]  /*2440*/  BSYNC B0 ;  /* 0x0000000000007941 */ /* 0x01cfea0003800000 */
.L_x_453:
[----:B------:R-:W0:Y:S01]  /*2450*/  LDGDEPBAR ;  /* 0x00000000000079af */ /* 0x000e220000000000 */
[----:B------:R-:W-:Y:S01]  /*2460*/  WARPSYNC 0xffffffff ;  /* 0xffffffff00007948 */ /* 0x000fe20003800000 */
[C---:B-1----:R-:W-:Y:S01]  /*2470*/  HMMA.16816.F32 R24, R52.reuse, R68, RZ ;  /* 0x000000443418723c */ /* 0x042fe200000018ff */
[----:B------:R-:W-:Y:S01]  /*2480*/  ISETP.GT.AND P0, PT, R100, R221, PT ;  /* 0x000000dd6400720c */ /* 0x000fe20003f04270 */
[----:B------:R-:W-:Y:S01]  /*2490*/  LDSM.16.M88.4 R92, [R217+0x7900] ;  /* 0x00790000d95c783b */ /* 0x000fe20000000200 */
[C---:B------:R-:W-:Y:S02]  /*24a0*/  IADD3 R209, R215.reuse, 0xc00, RZ ;  /* 0x00000c00d7d17810 */ /* 0x040fe40007ffe0ff */
[C---:B------:R-:W-:Y:S01]  /*24b0*/  IADD3 R208, R215.reuse, 0x1000, RZ ;  /* 0x00001000d7d07810 */ /* 0x040fe20007ffe0ff */
[----:B------:R-:W1:Y:S01]  /*24c0*/  LDSM.16.M88.4 R88, [R216+0x3100] ;  /* 0x00310000d858783b */ /* 0x000e620000000200 */
[C---:B------:R-:W-:Y:S01]  /*24d0*/  IADD3 R207, R215.reuse, 0x1400, RZ ;  /* 0x00001400d7cf7810 */ /* 0x040fe20007ffe0ff */
[----:B------:R-:W-:Y:S01]  /*24e0*/  HMMA.16816.F32 R16, R52, R60, RZ ;  /* 0x0000003c3410723c */ /* 0x000fe200000018ff */
[C---:B------:R-:W-:Y:S01]  /*24f0*/  IADD3 R206, R215.reuse, 0x1800, RZ ;  /* 0x00001800d7ce7810 */ /* 0x040fe20007ffe0ff */
[----:B------:R-:W2:Y:S01]  /*2500*/  LDSM.16.M88.4 R84, [R216+0x3500] ;  /* 0x00350000d854783b */ /* 0x000ea20000000200 */
[----:B------:R-:W-:-:S02]  /*2510*/  IADD3 R205, R215, 0x1c00, RZ ;  /* 0x00001c00d7cd7810 */ /* 0x000fc40007ffe0ff */
[----:B------:R-:W-:Y:S01]  /*2520*/  IADD3 R204, R215, 0x2000, RZ ;  /* 0x00002000d7cc7810 */ /* 0x000fe20007ffe0ff */
[----:B------:R-:W3:Y:S02]  /*2530*/  LDSM.16.M88.4 R80, [R216+0x3900] ;  /* 0x00390000d850783b */ /* 0x000ee40000000200 */
[C---:B------:R-:W-:Y:S08]  /*2540*/  HMMA.16816.F32 R20, R52.reuse, R70, RZ ;  /* 0x000000463414723c */ /* 0x040ff000000018ff */
[----:B------:R-:W-:Y:S08]  /*2550*/  HMMA.16816.F32 R12, R52, R62, RZ ;  /* 0x0000003e340c723c */ /* 0x000ff000000018ff */
[C---:B------:R-:W-:Y:S08]  /*2560*/  HMMA.16816.F32 R72, R48.reuse, R68, RZ ;  /* 0x000000443048723c */ /* 0x040ff000000018ff */
[----:B------:R-:W-:Y:S08]  /*2570*/  HMMA.16816.F32 R64, R48, R60, RZ ;  /* 0x0000003c3040723c */ /* 0x000ff000000018ff */
[-C--:B------:R-:W-:Y:S08]  /*2580*/  HMMA.16816.F32 R8, R52, R76.reuse, RZ ;  /* 0x0000004c3408723c */ /* 0x080ff000000018ff */
[C---:B------:R-:W-:Y:S08]  /*2590*/  HMMA.16816.F32 R56, R48.reuse, R76, RZ ;  /* 0x0000004c3038723c */ /* 0x040ff000000018ff */
[C---:B------:R-:W-:Y:S08]  /*25a0*/  HMMA.16816.F32 R68, R48.reuse, R70, RZ ;  /* 0x000000463044723c */ /* 0x040ff000000018ff */
[----:B------:R-:W-:Y:S08]  /*25b0*/  HMMA.16816.F32 R60, R48, R62, RZ ;  /* 0x0000003e303c723c */ /* 0x000ff000000018ff */
[-C--:B------:R-:W-:Y:S08]  /*25c0*/  HMMA.16816.F32 R52, R52, R78.reuse, RZ ;  /* 0x0000004e3434723c */ /* 0x080ff000000018ff */
[----:B------:R-:W-:Y:S01]  /*25d0*/  HMMA.16816.F32 R48, R48, R78, RZ ;  /* 0x0000004e3030723c */ /* 0x000fe200000018ff */
[----:B------:R-:W4:Y:S07]  /*25e0*/  LDSM.16.M88.4 R76, [R217+0x6900] ;  /* 0x00690000d94c783b */ /* 0x000f2e0000000200 */
[C---:B------:R-:W-:Y:S08]  /*25f0*/  HMMA.16816.F32 R24, R44.reuse, R40, R24 ;  /* 0x000000282c18723c */ /* 0x040ff00000001818 */
[C---:B------:R-:W-:Y:S08]  /*2600*/  HMMA.16816.F32 R16, R44.reuse, R36, R16 ;  /* 0x000000242c10723c */ /* 0x040ff00000001810 */
[C---:B------:R-:W-:Y:S08]  /*2610*/  HMMA.16816.F32 R8, R44.reuse, R32, R8 ;  /* 0x000000202c08723c */ /* 0x040ff00000001808 */
[C---:B------:R-:W-:Y:S08]  /*2620*/  HMMA.16816.F32 R20, R44.reuse, R42, R20 ;  /* 0x0000002a2c14723c */ /* 0x040ff00000001814 */
[C---:B------:R-:W-:Y:S08]  /*2630*/  HMMA.16816.F32 R12, R44.reuse, R38, R12 ;  /* 0x000000262c0c723c */ /* 0x040ff0000000180c */
[----:B------:R-:W-:Y:S01]  /*2640*/  HMMA.16816.F32 R52, R44, R34, R52 ;  /* 0x000000222c34723c */ /* 0x000fe20000001834 */
[----:B------:R-:W-:Y:S07]  /*2650*/  LDSM.16.M88.4 R44, [R215+0x1400] ;  /* 0x00140000d72c783b */ /* 0x000fee0000000200 */
[C---:B------:R-:W-:Y:S08]  /*2660*/  HMMA.16816.F32 R72, R28.reuse, R40, R72 ;  /* 0x000000281c48723c */ /* 0x040ff00000001848 */
[C---:B------:R-:W-:Y:S08]  /*2670*/  HMMA.16816.F32 R64, R28.reuse, R36, R64 ;  /* 0x000000241c40723c */ /* 0x040ff00000001840 */
[C---:B------:R-:W-:Y:S08]  /*2680*/  HMMA.16816.F32 R56, R28.reuse, R32, R56 ;  /* 0x000000201c38723c */ /* 0x040ff00000001838 */
[C---:B------:R-:W-:Y:S01]  /*2690*/  HMMA.16816.F32 R68, R28.reuse, R42, R68 ;  /* 0x0000002a1c44723c */ /* 0x040fe20000001844 */
[----:B------:R-:W-:Y:S07]  /*26a0*/  LDSM.16.M88.4 R40, [R213+0x7900] ;  /* 0x00790000d528783b */ /* 0x000fee0000000200 */
[C---:B------:R-:W-:Y:S01]  /*26b0*/  HMMA.16816.F32 R60, R28.reuse, R38, R60 ;  /* 0x000000261c3c723c */ /* 0x040fe2000000183c */
[----:B------:R-:W5:Y:S07]  /*26c0*/  LDSM.16.M88.4 R36, [R215+0xc00] ;  /* 0x000c0000d724783b */ /* 0x000f6e0000000200 */
[----:B------:R-:W-:Y:S01]  /*26d0*/  HMMA.16816.F32 R48, R28, R34, R48 ;  /* 0x000000221c30723c */ /* 0x000fe20000001830 */
[----:B------:R-:W4:Y:S04]  /*26e0*/  LDSM.16.M88.4 R32, [R215+0x1000] ;  /* 0x00100000d720783b */ /* 0x000f280000000200 */
[----:B------:R-:W4:Y:S03]  /*26f0*/  LDSM.16.M88.4 R28, [R213+0x6900] ;  /* 0x00690000d51c783b */ /* 0x000f260000000200 */
[C---:B-1----:R-:W-:Y:S08]  /*2700*/  HMMA.16816.F32 R24, R92.reuse, R88, R24 ;  /* 0x000000585c18723c */ /* 0x042ff00000001818 */
[C---:B--2---:R-:W-:Y:S08]  /*2710*/  HMMA.16816.F32 R16, R92.reuse, R84, R16 ;  /* 0x000000545c10723c */ /* 0x044ff00000001810 */
[C---:B---3--:R-:W-:Y:S08]  /*2720*/  HMMA.16816.F32 R8, R92.reuse, R80, R8 ;  /* 0x000000505c08723c */ /* 0x048ff00000001808 */
[C---:B------:R-:W-:Y:S08]  /*2730*/  HMMA.16816.F32 R20, R92.reuse, R90, R20 ;  /* 0x0000005a5c14723c */ /* 0x040ff00000001814 */
[C---:B------:R-:W-:Y:S08]  /*2740*/  HMMA.16816.F32 R12, R92.reuse, R86, R12 ;  /* 0x000000565c0c723c */ /* 0x040ff0000000180c */
[----:B------:R-:W-:Y:S01]  /*2750*/  HMMA.16816.F32 R52, R92, R82, R52 ;  /* 0x000000525c34723c */ /* 0x000fe20000001834 */
[----:B------:R-:W-:Y:S07]  /*2760*/  LDSM.16.M88.4 R92, [R217+0x8900] ;  /* 0x00890000d95c783b */ /* 0x000fee0000000200 */
[C---:B----4-:R-:W-:Y:S08]  /*2770*/  HMMA.16816.F32 R72, R76.reuse, R88, R72 ;  /* 0x000000584c48723c */ /* 0x050ff00000001848 */
[C---:B------:R-:W-:Y:S01]  /*2780*/  HMMA.16816.F32 R68, R76.reuse, R90, R68 ;  /* 0x0000005a4c44723c */ /* 0x040fe20000001844 */
[----:B------:R-:W-:Y:S07]  /*2790*/  LDSM.16.M88.4 R88, [R217+0x9900] ;  /* 0x00990000d958783b */ /* 0x000fee0000000200 */
[C---:B------:R-:W-:Y:S08]  /*27a0*/  HMMA.16816.F32 R64, R76.reuse, R84, R64 ;  /* 0x000000544c40723c */ /* 0x040ff00000001840 */
[C---:B------:R-:W-:Y:S01]  /*27b0*/  HMMA.16816.F32 R60, R76.reuse, R86, R60 ;  /* 0x000000564c3c723c */ /* 0x040fe2000000183c */
[----:B------:R-:W1:Y:S07]  /*27c0*/  LDSM.16.M88.4 R84, [R216+0x3d00] ;  /* 0x003d0000d854783b */ /* 0x000e6e0000000200 */
[C---:B------:R-:W-:Y:S08]  /*27d0*/  HMMA.16816.F32 R56, R76.reuse, R80, R56 ;  /* 0x000000504c38723c */ /* 0x040ff00000001838 */
[----:B------:R-:W-:Y:S01]  /*27e0*/  HMMA.16816.F32 R48, R76, R82, R48 ;  /* 0x000000524c30723c */ /* 0x000fe20000001830 */
[----:B------:R-:W2:Y:S04]  /*27f0*/  LDSM.16.M88.4 R80, [R216+0x4100] ;  /* 0x00410000d850783b */ /* 0x000ea80000000200 */
[----:B------:R-:W3:Y:S03]  /*2800*/  LDSM.16.M88.4 R76, [R216+0x4500] ;  /* 0x00450000d84c783b */ /* 0x000ee60000000200 */
[C---:B-----5:R-:W-:Y:S08]  /*2810*/  HMMA.16816.F32 R24, R40.reuse, R36, R24 ;  /* 0x000000242818723c */ /* 0x060ff00000001818 */
[C---:B------:R-:W-:Y:S08]  /*2820*/  HMMA.16816.F32 R20, R40.reuse, R38, R20 ;  /* 0x000000262814723c */ /* 0x040ff00000001814 */
[C---:B------:R-:W-:Y:S08]  /*2830*/  HMMA.16816.F32 R16, R40.reuse, R32, R16 ;  /* 0x000000202810723c */ /* 0x040ff00000001810 */
[C---:B------:R-:W-:Y:S08]  /*2840*/  HMMA.16816.F32 R12, R40.reuse, R34, R12 ;  /* 0x00000022280c723c */ /* 0x040ff0000000180c */
[C---:B------:R-:W-:Y:S08]  /*2850*/  HMMA.16816.F32 R8, R40.reuse, R44, R8 ;  /* 0x0000002c2808723c */ /* 0x040ff00000001808 */
[----:B------:R-:W-:Y:S01]  /*2860*/  HMMA.16816.F32 R52, R40, R46, R52 ;  /* 0x0000002e2834723c */ /* 0x000fe20000001834 */
[----:B------:R-:W-:Y:S07]  /*2870*/  LDSM.16.M88.4 R40, [R213+0x9900] ;  /* 0x00990000d528783b */ /* 0x000fee0000000200 */
[C---:B------:R-:W-:Y:S08]  /*2880*/  HMMA.16816.F32 R72, R28.reuse, R36, R72 ;  /* 0x000000241c48723c */ /* 0x040ff00000001848 */
[C---:B------:R-:W-:Y:S01]  /*2890*/  HMMA.16816.F32 R68, R28.reuse, R38, R68 ;  /* 0x000000261c44723c */ /* 0x040fe20000001844 */
[----:B------:R-:W4:Y:S07]  /*28a0*/  LDSM.16.M88.4 R36, [R215+0x1800] ;  /* 0x00180000d724783b */ /* 0x000f2e0000000200 */
[C---:B------:R-:W-:Y:S08]  /*28b0*/  HMMA.16816.F32 R64, R28.reuse, R32, R64 ;  /* 0x000000201c40723c */ /* 0x040ff00000001840 */
[C---:B------:R-:W-:Y:S01]  /*28c0*/  HMMA.16816.F32 R60, R28.reuse, R34, R60 ;  /* 0x000000221c3c723c */ /* 0x040fe2000000183c */
[----:B------:R-:W5:Y:S07]  /*28d0*/  LDSM.16.M88.4 R32, [R215+0x1c00] ;  /* 0x001c0000d720783b */ /* 0x000f6e0000000200 */
[C---:B------:R-:W-:Y:S08]  /*28e0*/  HMMA.16816.F32 R56, R28.reuse, R44, R56 ;  /* 0x0000002c1c38723c */ /* 0x040ff00000001838 */
[----:B------:R-:W-:Y:S01]  /*28f0*/  HMMA.16816.F32 R48, R28, R46, R48 ;  /* 0x0000002e1c30723c */ /* 0x000fe20000001830 */
[----:B------:R-:W3:Y:S04]  /*2900*/  LDSM.16.M88.4 R28, [R215+0x2000] ;  /* 0x00200000d71c783b */ /* 0x000ee80000000200 */
[----:B------:R-:W4:Y:S01]  /*2910*/  LDSM.16.M88.4 R44, [R213+0x8900] ;  /* 0x00890000d52c783b */ /* 0x000f220000000200 */
[----:B------:R-:W-:-:S04]  /*2920*/  DEPBAR.LE SB0, 0x0 ;  /* 0x000080000000791a */ /* 0x000fc80000000000 */
[C---:B-1----:R-:W-:Y:S08]  /*2930*/  HMMA.16816.F32 R24, R88.reuse, R84, R24 ;  /* 0x000000545818723c */ /* 0x042ff00000001818 */
[C---:B------:R-:W-:Y:S08]  /*2940*/  HMMA.16816.F32 R20, R88.reuse, R86, R20 ;  /* 0x000000565814723c */ /* 0x040ff00000001814 */
[C---:B--2---:R-:W-:Y:S08]  /*2950*/  HMMA.16816.F32 R16, R88.reuse, R80, R16 ;  /* 0x000000505810723c */ /* 0x044ff00000001810 */
[C---:B------:R-:W-:Y:S08]  /*2960*/  HMMA.16816.F32 R12, R88.reuse, R82, R12 ;  /* 0x00000052580c723c */ /* 0x040ff0000000180c */
[C---:B---3--:R-:W-:Y:S08]  /*2970*/  HMMA.16816.F32 R8, R88.reuse, R76, R8 ;  /* 0x0000004c5808723c */ /* 0x048ff00000001808 */
[----:B------:R-:W-:Y:S08]  /*2980*/  HMMA.16816.F32 R52, R88, R78, R52 ;  /* 0x0000004e5834723c */ /* 0x000ff00000001834 */
[C---:B------:R-:W-:Y:S08]  /*2990*/  HMMA.16816.F32 R72, R92.reuse, R84, R72 ;  /* 0x000000545c48723c */ /* 0x040ff00000001848 */
[C---:B------:R-:W-:Y:S08]  /*29a0*/  HMMA.16816.F32 R68, R92.reuse, R86, R68 ;  /* 0x000000565c44723c */ /* 0x040ff00000001844 */
[C---:B------:R-:W-:Y:S08]  /*29b0*/  HMMA.16816.F32 R64, R92.reuse, R80, R64 ;  /* 0x000000505c40723c */ /* 0x040ff00000001840 */
[C---:B------:R-:W-:Y:S08]  /*29c0*/  HMMA.16816.F32 R60, R92.reuse, R82, R60 ;  /* 0x000000525c3c723c */ /* 0x040ff0000000183c */
[C---:B------:R-:W-:Y:S08]  /*29d0*/  HMMA.16816.F32 R56, R92.reuse, R76, R56 ;  /* 0x0000004c5c38723c */ /* 0x040ff00000001838 */
[----:B------:R-:W-:Y:S08]  /*29e0*/  HMMA.16816.F32 R48, R92, R78, R48 ;  /* 0x0000004e5c30723c */ /* 0x000ff00000001830 */
[C---:B----4-:R-:W-:Y:S08]  /*29f0*/  HMMA.16816.F32 R24, R40.reuse, R36, R24 ;  /* 0x000000242818723c */ /* 0x050ff00000001818 */
[C---:B------:R-:W-:Y:S08]  /*2a00*/  HMMA.16816.F32 R20, R40.reuse, R38, R20 ;  /* 0x000000262814723c */ /* 0x040ff00000001814 */
[C---:B-----5:R-:W-:Y:S08]  /*2a10*/  HMMA.16816.F32 R16, R40.reuse, R32, R16 ;  /* 0x000000202810723c */ /* 0x060ff00000001810 */
[C---:B------:R-:W-:Y:S08]  /*2a20*/  HMMA.16816.F32 R12, R40.reuse, R34, R12 ;  /* 0x00000022280c723c */ /* 0x040ff0000000180c */
[C---:B------:R-:W-:Y:S08]  /*2a30*/  HMMA.16816.F32 R8, R40.reuse, R28, R8 ;  /* 0x0000001c2808723c */ /* 0x040ff00000001808 */
[----:B------:R-:W-:Y:S08]  /*2a40*/  HMMA.16816.F32 R52, R40, R30, R52 ;  /* 0x0000001e2834723c */ /* 0x000ff00000001834 */
[C---:B------:R-:W-:Y:S08]  /*2a50*/  HMMA.16816.F32 R72, R44.reuse, R36, R72 ;  /* 0x000000242c48723c */ /* 0x040ff00000001848 */
[C---:B------:R-:W-:Y:S08]  /*2a60*/  HMMA.16816.F32 R68, R44.reuse, R38, R68 ;  /* 0x000000262c44723c */ /* 0x040ff00000001844 */
[C---:B------:R-:W-:Y:S08]  /*2a70*/  HMMA.16816.F32 R64, R44.reuse, R32, R64 ;  /* 0x000000202c40723c */ /* 0x040ff00000001840 */
[C---:B------:R-:W-:Y:S08]  /*2a80*/  HMMA.16816.F32 R60, R44.reuse, R34, R60 ;  /* 0x000000222c3c723c */ /* 0x040ff0000000183c */
[C---:B------:R-:W-:Y:S08]  /*2a90*/  HMMA.16816.F32 R56, R44.reuse, R28, R56 ;  /* 0x0000001c2c38723c */ /* 0x040ff00000001838 */
[----:B------:R-:W-:Y:S01]  /*2aa0*/  HMMA.16816.F32 R48, R44, R30, R48 ;  /* 0x0000001e2c30723c */ /* 0x000fe20000001830 */
[----:B------:R-:W-:Y:S06]  /*2ab0*/  BAR.SYNC.DEFER_BLOCKING 0x0 ;  /* 0x0000000000007b1d */ /* 0x000fec0000010000 */
[----:B------:R-:W-:Y:S05]  /*2ac0*/  @!P0 BRA `(.L_x_456) ;  /* 0x0000040000008947 */ /* 0x000fea0003800000 */
[----:B------:R-:W-:Y:S01]  /*2ad0*/  ISETP.NE.AND P2, PT, R222, 0x1, PT ;  /* 0x00000001de00780c */ /* 0x000fe20003f45270 */
[----:B------:R-:W-:Y:S01]  /*2ae0*/  IMAD.MOV.U32 R225, RZ, RZ, RZ ;  /* 0x000000ffffe17224 */ /* 0x000fe200078e00ff */
[----:B------:R-:W-:-:S02]  /*2af0*/  IADD3 R226, R227, R96, R232 ;  /* 0x00000060e3e27210 */ /* 0x000fc40007ffe0e8 */
[----:B------:R-:W-:Y:S02]  /*2b00*/  ISETP.GT.AND P1, PT, R227, 0x2f, PT ;  /* 0x0000002fe300780c */ /* 0x000fe40003f24270 */
[----:B------:R-:W-:-:S05]  /*2b10*/  IADD3 R226, R226, -0x30, RZ ;  /* 0xffffffd0e2e27810 */ /* 0x000fca0007ffe0ff */
[----:B------:R-:W-:Y:S02]  /*2b20*/  IMAD.MOV.U32 R7, RZ, RZ, R226 ;  /* 0x000000ffff077224 */ /* 0x000fe400078e00e2 */
[----:B------:R-:W-:-:S05]  /*2b30*/  @P2 IMAD.HI.U32 R28, R226, c[0x0][0x2bc], RZ ;  /* 0x0000af00e21c2a27 */ /* 0x000fca00078e00ff */
[----:B------:R-:W-:-:S04]  /*2b40*/  @P2 SHF.R.U32.HI R7, RZ, c[0x0][0x2c0], R28 ;  /* 0x0000b000ff072a19 */ /* 0x000fc8000001161c */
[----:B------:R-:W-:-:S04]  /*2b50*/  @!P1 IADD3 R30, P0, R7, UR10, RZ ;  /* 0x0000000a071e9c10 */ /* 0x000fc8000ff1e0ff */
[----:B------:R-:W-:Y:S02]  /*2b60*/  @!P1 LEA.HI.X.SX32 R29, R7, UR6, 0x1, P0 ;  /* 0x00000006071d9c11 */ /* 0x000fe400080f0eff */
[----:B------:R-:W-:-:S04]  /*2b70*/  @!P1 LEA R28, P0, R30, c[0x0][0x2a0], 0x2 ;  /* 0x0000a8001e1c9a11 */ /* 0x000fc800078010ff */
[----:B------:R-:W-:-:S05]  /*2b80*/  @!P1 LEA.HI.X R29, R30, c[0x0][0x2a4], R29, 0x2, P0 ;  /* 0x0000a9001e1d9a11 */ /* 0x000fca00000f141d */
[----:B------:R-:W2:Y:S01]  /*2b90*/  @!P1 LDG.E R225, [R28.64] ;  /* 0x0000000c1ce19981 */ /* 0x000ea2000c1e1900 */
[----:B------:R-:W-:Y:S01]  /*2ba0*/  IMAD.MOV R7, RZ, RZ, -R7 ;  /* 0x000000ffff077224 */ /* 0x000fe200078e0a07 */
[----:B------:R-:W-:Y:S01]  /*2bb0*/  BSSY B0, `(.L_x_457) ;  /* 0x0000021000007945 */ /* 0x000fe20003800000 */
[----:B------:R-:W-:Y:S02]  /*2bc0*/  ISETP.GE.AND P1, PT, R228, c[0x0][0x1d4], PT ;  /* 0x00007500e4007a0c */ /* 0x000fe40003f26270 */
[----:B------:R-:W-:Y:S01]  /*2bd0*/  IMAD R226, R7, c[0x0][0x2b8], R226 ;  /* 0x0000ae0007e27a24 */ /* 0x000fe200078e02e2 */
[----:B------:R-:W-:Y:S02]  /*2be0*/  ISETP.GE.AND P2, PT, R229, c[0x0][0x1d4], PT ;  /* 0x00007500e5007a0c */ /* 0x000fe40003f46270 */
[----:B------:R-:W-:Y:S01]  /*2bf0*/  ISETP.GE.AND P3, PT, R230, c[0x0][0x1d4], PT ;  /* 0x00007500e6007a0c */ /* 0x000fe20003f66270 */
        /* <DEDUP_REMOVED lines=8> */
[----:B------:R-:W-:-:S03]  /*2c80*/  IADD3 R7, P0, R30, UR18, RZ ;  /* 0x000000121e077c10 */ /* 0x000fc6000ff1e0ff */
[----:B------:R-:W-:-:S05]  /*2c90*/  IMAD R28, R225, c[0x0][0x1f4], R32 ;  /* 0x00007d00e11c7a24 */ /* 0x000fca00078e0220 */
[----:B------:R-:W-:Y:S02]  /*2ca0*/  IADD3.X R30, R31, UR9, R28, P0, !PT ;  /* 0x000000091f1e7c10 */ /* 0x000fe400087fe41c */
[----:B------:R-:W-:Y:S02]  /*2cb0*/  LEA R28, P0, R7, c[0x0][0x1c8], 0x1 ;  /* 0x00007200071c7a11 */ /* 0x000fe400078008ff */
[----:B------:R-:W-:Y:S02]  /*2cc0*/  IADD3 R31, -R241, 0x30, RZ ;  /* 0x00000030f11f7810 */ /* 0x000fe40007ffe1ff */
[----:B------:R-:W-:Y:S01]  /*2cd0*/  LEA.HI.X R7, R7, c[0x0][0x1cc], R30, 0x1, P0 ;  /* 0x0000730007077a11 */ /* 0x000fe200000f0c1e */
[----:B------:R1:W2:Y:S01]  /*2ce0*/  SHFL.IDX PT, R29, R28, RZ, 0x1c1f ;  /* 0x001c1fff1c1d7589 */ /* 0x0002a200000e0000 */
[----:B------:R-:W-:-:S03]  /*2cf0*/  ISETP.GE.AND P0, PT, R31, 0x1, PT ;  /* 0x000000011f00780c */ /* 0x000fc60003f06270 */
[----:B------:R1:W3:Y:S10]  /*2d00*/  SHFL.IDX PT, R30, R7, RZ, 0x1c1f ;  /* 0x001c1fff071e7589 */ /* 0x0002f400000e0000 */
[----:B------:R-:W-:Y:S05]  /*2d10*/  @!P0 BRA `(.L_x_458) ;  /* 0x000000a000008947 */ /* 0x000fea0003800000 */
[----:B--2---:R-:W-:-:S04]  /*2d20*/  LEA R34, P0, R230, R29, 0x1 ;  /* 0x0000001de6227211 */ /* 0x004fc800078008ff */
[----:B---3--:R-:W-:Y:S02]  /*2d30*/  LEA.HI.X R35, R230, R30, R243, 0x1, P0 ;  /* 0x0000001ee6237211 */ /* 0x008fe400000f0cf3 */
[----:B------:R-:W-:-:S03]  /*2d40*/  LEA R32, P0, R219, R29, 0x1 ;  /* 0x0000001ddb207211 */ /* 0x000fc600078008ff */
[----:B------:R-:W-:Y:S01]  /*2d50*/  @!PT LDS RZ, [RZ] ;  /* 0x00000000fffff984 */ /* 0x000fe20000000800 */
[----:B------:R2:W-:Y:S01]  /*2d60*/  LDGSTS.E.BYPASS.LTC128B.128 [R220+0x2500], [R34.64], !P3 ;  /* 0x0250000022dc7fae */ /* 0x0005e2000d901d4c */
[----:B------:R-:W-:Y:S02]  /*2d70*/  LEA.HI.X R33, R219, R30, R234, 0x1, P0 ;  /* 0x0000001edb217211 */ /* 0x000fe400000f0cea */
[----:B------:R-:W-:-:S03]  /*2d80*/  LEA R36, P0, R218, R29, 0x1 ;  /* 0x0000001dda247211 */ /* 0x000fc600078008ff */
[----:B------:R2:W-:Y:S01]  /*2d90*/  LDGSTS.E.BYPASS.LTC128B.128 [R220+0x3100], [R32.64], !P2 ;  /* 0x0310000020dc7fae */ /* 0x0005e2000d101d4c */
[----:B------:R-:W-:-:S05]  /*2da0*/  LEA.HI.X R37, R218, R30, R233, 0x1, P0 ;  /* 0x0000001eda257211 */ /* 0x000fca00000f0ce9 */
[----:B------:R2:W-:Y:S04]  /*2db0*/  LDGSTS.E.BYPASS.LTC128B.128 [R220+0x3d00], [R36.64], !P1 ;  /* 0x03d0000024dc7fae */ /* 0x0005e8000c901d4c */
.L_x_458:
[----:B------:R-:W-:Y:S05]  /*2dc0*/  BSYNC B0 ;  /* 0x0000000000007941 */ /* 0x000fea0003800000 */
.L_x_457:
[----:B------:R-:W-:Y:S01]  /*2dd0*/  ISETP.GE.AND P0, PT, R31, 0x21, PT ;  /* 0x000000211f00780c */ /* 0x000fe20003f06270 */
[----:B-1----:R-:W1:Y:S01]  /*2de0*/  SHFL.IDX PT, R7, R7, 0x1, 0x1c1f ;  /* 0x003c1f0007077f89 */ /* 0x002e6200000e0000 */
[----:B------:R-:W-:Y:S03]  /*2df0*/  BSSY B0, `(.L_x_456) ;  /* 0x000000d000007945 */ /* 0x000fe60003800000 */
[----:B--2---:R2:W4:Y:S08]  /*2e00*/  SHFL.IDX PT, R29, R28, 0x1, 0x1c1f ;  /* 0x003c1f001c1d7f89 */ /* 0x00453000000e0000 */
[----:B------:R-:W-:Y:S05]  /*2e10*/  @!P0 BRA `(.L_x_459) ;  /* 0x000000a000008947 */ /* 0x000fea0003800000 */
[----:B----4-:R-:W-:-:S04]  /*2e20*/  LEA R32, P0, R230, R29, 0x1 ;  /* 0x0000001de6207211 */ /* 0x010fc800078008ff */
[----:B-1----:R-:W-:Y:S02]  /*2e30*/  LEA.HI.X R33, R230, R7, R243, 0x1, P0 ;  /* 0x00000007e6217211 */ /* 0x002fe400000f0cf3 */
[----:B---3--:R-:W-:-:S03]  /*2e40*/  LEA R30, P0, R219, R29, 0x1 ;  /* 0x0000001ddb1e7211 */ /* 0x008fc600078008ff */
[----:B------:R-:W-:Y:S01]  /*2e50*/  @!PT LDS RZ, [RZ] ;  /* 0x00000000fffff984 */ /* 0x000fe20000000800 */
[----:B------:R1:W-:Y:S01]  /*2e60*/  LDGSTS.E.BYPASS.LTC128B.128 [R220+0x2d00], [R32.64], !P3 ;  /* 0x02d0000020dc7fae */ /* 0x0003e2000d901d4c */
[----:B------:R-:W-:Y:S02]  /*2e70*/  LEA.HI.X R31, R219, R7, R234, 0x1, P0 ;  /* 0x00000007db1f7211 */ /* 0x000fe400000f0cea */
[----:B--2---:R-:W-:-:S03]  /*2e80*/  LEA R28, P0, R218, R29, 0x1 ;  /* 0x0000001dda1c7211 */ /* 0x004fc600078008ff */
[----:B------:R1:W-:Y:S01]  /*2e90*/  LDGSTS.E.BYPASS.LTC128B.128 [R220+0x3900], [R30.64], !P2 ;  /* 0x039000001edc7fae */ /* 0x0003e2000d101d4c */
[----:B------:R-:W-:-:S05]  /*2ea0*/  LEA.HI.X R29, R218, R7, R233, 0x1, P0 ;  /* 0x00000007da1d7211 */ /* 0x000fca00000f0ce9 */
[----:B------:R1:W-:Y:S04]  /*2eb0*/  LDGSTS.E.BYPASS.LTC128B.128 [R220+0x4500], [R28.64], !P1 ;  /* 0x045000001cdc7fae */ /* 0x0003e8000c901d4c */
.L_x_459:
[----:B------:R-:W-:Y:S05]  /*2ec0*/  BSYNC B0 ;  /* 0x0000000000007941 */ /* 0x000fea0003800000 */
.L_x_456:
[----:B------:R-:W-:Y:S01]  /*2ed0*/  LOP3.LUT R5, R5, 0xffffffe0, RZ, 0xc0, !PT ;  /* 0xffffffe005057812 */ /* 0x000fe200078ec0ff */
[----:B------:R-:W-:Y:S01]  /*2ee0*/  FMUL.FTZ R40, R69, c[0x0][0x320] ;  /* 0x0000c80045287a20 */ /* 0x000fe20000410000 */
[----:B-12---:R-:W-:Y:S01]  /*2ef0*/  SHF.R.S32.HI R28, RZ, 0x1f, R3 ;  /* 0x0000001fff1c7819 */ /* 0x006fe20000011403 */
[----:B------:R-:W-:Y:S01]  /*2f00*/  FMUL.FTZ R38, R64, c[0x0][0x320] ;  /* 0x0000c80040267a20 */ /* 0x000fe20000410000 */
[----:B----4-:R-:W-:Y:S01]  /*2f10*/  LEA.HI R29, R98, R98, RZ, 0x1 ;  /* 0x00000062621d7211 */ /* 0x010fe200078f08ff */
[----:B------:R-:W-:Y:S01]  /*2f20*/  IMAD.IADD R5, R224, 0x1, -R5 ;  /* 0x00000001e0057824 */ /* 0x000fe200078e0a05 */
[----:B------:R-:W-:Y:S01]  /*2f30*/  LEA.HI R28, R28, R3, RZ, 0x2 ;  /* 0x000000031c1c7211 */ /* 0x000fe200078f10ff */
[----:B------:R-:W-:Y:S01]  /*2f40*/  FMUL.FTZ R36, R65, c[0x0][0x320] ;  /* 0x0000c80041247a20 */ /* 0x000fe20000410000 */
[----:B------:R-:W-:Y:S01]  /*2f50*/  PLOP3.LUT P0, PT, PT, PT, UP2, 0x80, 0x0 ;  /* 0x000000000000781c */ /* 0x000fe20003f0f028 */
[----:B------:R-:W-:Y:S01]  /*2f60*/  FMUL.FTZ R34, R60, c[0x0][0x320] ;  /* 0x0000c8003c227a20 */ /* 0x000fe20000410000 */
[----:B---3--:R-:W-:Y:S01]  /*2f70*/  SHF.R.S32.HI R30, RZ, 0x1f, R5 ;  /* 0x0000001fff1e7819 */ /* 0x008fe20000011405 */
[----:B------:R-:W-:Y:S01]  /*2f80*/  FMUL.FTZ R43, R72, c[0x0][0x320] ;  /* 0x0000c800482b7a20 */ /* 0x000fe20000410000 */
[----:B------:R-:W-:Y:S01]  /*2f90*/  LOP3.LUT R28, R28, 0xffffffc, RZ, 0xc0, !PT ;  /* 0x0ffffffc1c1c7812 */ /* 0x000fe200078ec0ff */
[----:B------:R-:W-:Y:S01]  /*2fa0*/  FMUL.FTZ R44, R73, c[0x0][0x320] ;  /* 0x0000c800492c7a20 */ /* 0x000fe20000410000 */
[----:B------:R-:W-:Y:S01]  /*2fb0*/  LEA.HI R7, R30, R5, RZ, 0x2 ;  /* 0x000000051e077211 */ /* 0x000fe200078f10ff */
[----:B------:R-:W-:Y:S01]  /*2fc0*/  FMUL.FTZ R30, R48, c[0x0][0x320] ;  /* 0x0000c800301e7a20 */ /* 0x000fe20000410000 */
[----:B------:R-:W1:Y:S01]  /*2fd0*/  MUFU.TANH R40, R40 ;  /* 0x0000002800287308 */ /* 0x000e620000002400 */
[----:B------:R-:W-:Y:S01]  /*2fe0*/  IMAD.IADD R28, R3, 0x1, -R28 ;  /* 0x00000001031c7824 */ /* 0x000fe200078e0a1c */
[C---:B------:R-:W-:Y:S01]  /*2ff0*/  LEA.HI.SX32 R3, R7.reuse, UR15, 0x1e ;  /* 0x0000000f07037c11 */ /* 0x040fe2000f8ff2ff */
[----:B------:R-:W-:Y:S01]  /*3000*/  FMUL.FTZ R42, R68, c[0x0][0x320] ;  /* 0x0000c800442a7a20 */ /* 0x000fe20000410000 */
[----:B------:R-:W-:Y:S01]  /*3010*/  LOP3.LUT R32, R7, 0x7ffffffc, RZ, 0xc0, !PT ;  /* 0x7ffffffc07207812 */ /* 0x000fe200078ec0ff */
[----:B------:R-:W-:Y:S01]  /*3020*/  FMUL.FTZ R56, R56, c[0x0][0x320] ;  /* 0x0000c80038387a20 */ /* 0x000fe20000410000 */
[----:B------:R-:W-:Y:S01]  /*3030*/  LEA R3, R28, R3, 0x4 ;  /* 0x000000031c037211 */ /* 0x000fe200078e20ff */
[C---:B------:R-:W-:Y:S01]  /*3040*/  IMAD.SHL.U32 R28, R29.reuse, 0x20, RZ ;  /* 0x000000201d1c7824 */ /* 0x040fe200078e00ff */
[----:B------:R-:W-:Y:S01]  /*3050*/  LOP3.LUT R29, R29, 0x1ffffffe, RZ, 0xc0, !PT ;  /* 0x1ffffffe1d1d7812 */ /* 0x000fe200078ec0ff */
[----:B------:R-:W-:Y:S01]  /*3060*/  FMUL.FTZ R57, R57, c[0x0][0x320] ;  /* 0x0000c80039397a20 */ /* 0x000fe20000410000 */
[----:B------:R-:W-:Y:S01]  /*3070*/  IADD3 R32, R5, -R32, RZ ;  /* 0x8000002005207210 */ /* 0x000fe20007ffe0ff */
[----:B------:R-:W2:Y:S01]  /*3080*/  MUFU.TANH R38, R38 ;  /* 0x0000002600267308 */ /* 0x000ea20000002400 */
[----:B------:R-:W-:Y:S01]  /*3090*/  LOP3.LUT R28, R28, 0xffffffc0, RZ, 0xc0, !PT ;  /* 0xffffffc01c1c7812 */ /* 0x000fe200078ec0ff */
[----:B------:R-:W-:Y:S01]  /*30a0*/  IMAD.IADD R29, R98, 0x1, -R29 ;  /* 0x00000001621d7824 */ /* 0x000fe200078e0a1d */
[----:B------:R-:W-:Y:S01]  /*30b0*/  ULDC UR17, c[0x0][0x324] ;  /* 0x0000c90000117ab9 */ /* 0x000fe20000000800 */
[----:B------:R-:W-:Y:S01]  /*30c0*/  IMAD.SHL.U32 R235, R32, 0x2, RZ ;  /* 0x0000000220eb7824 */ /* 0x000fe200078e00ff */
[----:B------:R-:W-:Y:S01]  /*30d0*/  IADD3 R28, R28, R3, RZ ;  /* 0x000000031c1c7210 */ /* 0x000fe20007ffe0ff */
[----:B------:R-:W-:Y:S01]  /*30e0*/  FMUL.FTZ R32, R61, c[0x0][0x320] ;  /* 0x0000c8003d207a20 */ /* 0x000fe20000410000 */
[----:B------:R-:W-:Y:S01]  /*30f0*/  ULOP3.LUT UR17, URZ, UR17, URZ, 0x33, !UPT ;  /* 0x000000113f117292 */ /* 0x000fe2000f8e333f */
[----:B------:R-:W3:Y:S01]  /*3100*/  MUFU.TANH R36, R36 ;  /* 0x0000002400247308 */ /* 0x000ee20000002400 */
[----:B------:R-:W-:Y:S01]  /*3110*/  IADD3 R2, -R235, 0x1, R2 ;  /* 0x00000001eb027810 */ /* 0x000fe20007ffe102 */
[----:B------:R-:W-:Y:S01]  /*3120*/  IMAD R231, R29, 0x8, R28 ;  /* 0x000000081de77824 */ /* 0x000fe200078e021c */
[----:B------:R-:W0:Y:S01]  /*3130*/  LDGDEPBAR ;  /* 0x00000000000079af */ /* 0x000e220000000000 */
[----:B------:R-:W-:Y:S01]  /*3140*/  FMUL.FTZ R28, R49, c[0x0][0x320] ;  /* 0x0000c800311c7a20 */ /* 0x000fe20000410000 */
[----:B------:R-:W-:Y:S01]  /*3150*/  IADD3 R61, R2, -c[0x0][0x168], RZ ;  /* 0x80005a00023d7a10 */ /* 0x000fe20007ffe0ff */
[----:B------:R-:W-:Y:S01]  /*3160*/  @P0 IMAD.HI.U32 R3, R231, c[0x0][0x2c8], RZ ;  /* 0x0000b200e7030a27 */ /* 0x000fe200078e00ff */
[----:B------:R-:W-:Y:S01]  /*3170*/  PLOP3.LUT P0, PT, PT, PT, UP2, 0x80, 0x0 ;  /* 0x000000000000781c */ /* 0x000fe20003f0f028 */
[----:B------:R-:W4:Y:S01]  /*3180*/  MUFU.TANH R34, R34 ;  /* 0x0000002200227308 */ /* 0x000f220000002400 */
[C---:B------:R-:W-:Y:S01]  /*3190*/  IADD3 R65, R61.reuse, c[0x0][0x328], RZ ;  /* 0x0000ca003d417a10 */ /* 0x040fe20007ffe0ff */
[----:B------:R-:W-:Y:S01]  /*31a0*/  IMAD.MOV.U32 R45, RZ, RZ, R231 ;  /* 0x000000ffff2d7224 */ /* 0x000fe200078e00e7 */
[----:B------:R-:W-:Y:S01]  /*31b0*/  IADD3 R61, R61, UR17, RZ ;  /* 0x000000113d3d7c10 */ /* 0x000fe2000fffe0ff */
[----:B------:R-:W-:-:S04]  /*31c0*/  IMAD.IADD R49, R6, 0x1, -R235 ;  /* 0x0000000106317824 */ /* 0x000fc800078e0aeb */
[----:B------:R1:W1:Y:S04]  /*31d0*/  MUFU.TANH R125, R56 ;  /* 0x00000038007d7308 */ /* 0x0002680000002400 */
[----:B------:R-:W-:Y:S02]  /*31e0*/  @P0 SHF.R.U32.HI R45, RZ, c[0x0][0x2cc], R3 ;  /* 0x0000b300ff2d0a19 */ /* 0x000fe40000011603 */
[----:B------:R-:W-:Y:S02]  /*31f0*/  PLOP3.LUT P0, PT, PT, PT, UP1, 0x40, 0x0 ;  /* 0x000000000000781c */ /* 0x000fe40003f0e818 */
[----:B------:R-:W-:Y:S01]  /*3200*/  MOV R3, c[0x0][0x2ac] ;  /* 0x0000ab0000037a02 */ /* 0x000fe20000000f00 */
[----:B------:R-:W5:Y:S01]  /*3210*/  SHFL.IDX PT, R46, R45, RZ, 0x1c1f ;  /* 0x001c1fff2d2e7589 */ /* 0x000f6200000e0000 */
[----:B------:R1:W1:Y:S03]  /*3220*/  MUFU.TANH R124, R57 ;  /* 0x00000039007c7308 */ /* 0x0002660000002400 */
[----:B------:R-:W-:-:S04]  /*3230*/  IMAD R64, R3, c[0x0][0x1d0], R6 ;  /* 0x0000740003407a24 */ /* 0x000fc800078e0206 */
[----:B------:R-:W-:Y:S01]  /*3240*/  IMAD.IADD R64, R64, 0x1, -R235 ;  /* 0x0000000140407824 */ /* 0x000fe200078e0aeb */
[----:B------:R-:W1:Y:S08]  /*3250*/  MUFU.TANH R30, R30 ;  /* 0x0000001e001e7308 */ /* 0x000e700000002400 */
[----:B------:R-:W1:Y:S01]  /*3260*/  MUFU.TANH R28, R28 ;  /* 0x0000001c001c7308 */ /* 0x000e620000002400 */
[----:B-----5:R-:W-:-:S07]  /*3270*/  IADD3 R7, R65, R46, RZ ;  /* 0x0000002e41077210 */ /* 0x020fce0007ffe0ff */
[----:B------:R-:W1:Y:S01]  /*3280*/  MUFU.TANH R43, R43 ;  /* 0x0000002b002b7308 */ /* 0x000e620000002400 */
[----:B------:R-:W-:Y:S02]  /*3290*/  IADD3 R5, R61, R46, RZ ;  /* 0x0000002e3d057210 */ /* 0x000fe40007ffe0ff */
[----:B------:R-:W-:-:S05]  /*32a0*/  IMNMX R7, R7, R64, PT ;  /* 0x0000004007077217 */ /* 0x000fca0003800200 */
[----:B------:R-:W1:Y:S08]  /*32b0*/  MUFU.TANH R44, R44 ;  /* 0x0000002c002c7308 */ /* 0x000e700000002400 */
[----:B------:R-:W1:Y:S08]  /*32c0*/  MUFU.TANH R42, R42 ;  /* 0x0000002a002a7308 */ /* 0x000e700000002400 */
[----:B------:R-:W1:Y:S01]  /*32d0*/  MUFU.TANH R32, R32 ;  /* 0x0000002000207308 */ /* 0x000e620000002400 */
[----:B------:R-:W-:Y:S05]  /*32e0*/  @P0 BRA `(.L_x_460) ;  /* 0x0000015000000947 */ /* 0x000fea0003800000 */
[----:B--234-:R-:W-:Y:S01]  /*32f0*/  IMAD.U32 R3, RZ, RZ, UR7 ;  /* 0x00000007ff037e24 */ /* 0x01cfe2000f8e00ff */
[----:B------:R-:W-:Y:S04]  /*3300*/  BSSY B0, `(.L_x_461) ;  /* 0x000000f000007945 */ /* 0x000fe80003800000 */
[----:B------:R-:W-:-:S04]  /*3310*/  IADD3 R46, R3, -c[0x0][0x168], R46 ;  /* 0x80005a00032e7a10 */ /* 0x000fc80007ffe02e */
[----:B------:R-:W-:-:S13]  /*3320*/  ISETP.GT.AND P0, PT, R46, -0x1, PT ;  /* 0xffffffff2e00780c */ /* 0x000fda0003f04270 */
[----:B------:R-:W-:Y:S05]  /*3330*/  @P0 BRA `(.L_x_462) ;  /* 0x0000007000000947 */ /* 0x000fea0003800000 */
[----:B------:R-:W-:Y:S01]  /*3340*/  IMAD.MOV.U32 R2, RZ, RZ, 0x1 ;  /* 0x00000001ff027424 */ /* 0x000fe200078e00ff */
[----:B------:R-:W-:-:S04]  /*3350*/  LOP3.LUT R46, RZ, R46, RZ, 0x33, !PT ;  /* 0x0000002eff2e7212 */ /* 0x000fc800078e33ff */
[----:B------:R-:W-:-:S13]  /*3360*/  ISETP.NE.AND P0, PT, R2, c[0x0][0x32c], PT ;  /* 0x0000cb0002007a0c */ /* 0x000fda0003f05270 */
[----:B------:R-:W-:-:S05]  /*3370*/  @P0 IMAD.HI.U32 R2, R46, c[0x0][0x330], RZ ;  /* 0x0000cc002e020a27 */ /* 0x000fca00078e00ff */
[----:B------:R-:W-:-:S04]  /*3380*/  @P0 SHF.R.U32.HI R46, RZ, c[0x0][0x334], R2 ;  /* 0x0000cd00ff2e0a19 */ /* 0x000fc80000011602 */
[----:B------:R-:W-:Y:S01]  /*3390*/  LOP3.LUT R46, RZ, R46, RZ, 0x33, !PT ;  /* 0x0000002eff2e7212 */ /* 0x000fe200078e33ff */
[----:B------:R-:W-:Y:S05]  /*33a0*/  BRA `(.L_x_463) ;  /* 0x0000004000007947 */ /* 0x000fea0003800000 */
.L_x_462:
[----:B------:R-:W-:-:S04]  /*33b0*/  MOV R2, 0x1 ;  /* 0x0000000100027802 */ /* 0x000fc80000000f00 */
[----:B------:R-:W-:-:S13]  /*33c0*/  ISETP.NE.AND P0, PT, R2, c[0x0][0x32c], PT ;  /* 0x0000cb0002007a0c */ /* 0x000fda0003f05270 */
[----:B------:R-:W-:-:S05]  /*33d0*/  @P0 IMAD.HI.U32 R2, R46, c[0x0][0x330], RZ ;  /* 0x0000cc002e020a27 */ /* 0x000fca00078e00ff */
[----:B------:R-:W-:Y:S02]  /*33e0*/  @P0 SHF.R.U32.HI R46, RZ, c[0x0][0x334], R2 ;  /* 0x0000cd00ff2e0a19 */ /* 0x000fe40000011602 */
.L_x_463:
[----:B------:R-:W-:Y:S05]  /*33f0*/  BSYNC B0 ;  /* 0x0000000000007941 */ /* 0x000fea0003800000 */
.L_x_461:
[----:B------:R-:W-:-:S05]  /*3400*/  IMAD R46, R46, c[0x0][0x32c], R49 ;  /* 0x0000cb002e2e7a24 */ /* 0x000fca00078e0231 */
[----:B------:R-:W-:Y:S02]  /*3410*/  IADD3 R2, R46, c[0x0][0x32c], RZ ;  /* 0x0000cb002e027a10 */ /* 0x000fe40007ffe0ff */
[----:B------:R-:W-:Y:S02]  /*3420*/  IMNMX R5, R5, R46, !PT ;  /* 0x0000002e05057217 */ /* 0x000fe40007800200 */
[----:B------:R-:W-:Y:S02]  /*3430*/  IMNMX R7, R7, R2, PT ;  /* 0x0000000207077217 */ /* 0x000fe40003800200 */
.L_x_460:
[----:B--234-:R-:W-:Y:S01]  /*3440*/  ISETP.GE.AND P0, PT, R6, 0x2, PT ;  /* 0x000000020600780c */ /* 0x01cfe20003f06270 */
[----:B------:R-:W-:Y:S01]  /*3450*/  FMUL.FTZ R31, R58, c[0x0][0x320] ;  /* 0x0000c8003a1f7a20 */ /* 0x000fe20000410000 */
[----:B------:R-:W-:Y:S01]  /*3460*/  ISETP.GE.AND P1, PT, R6, 0x9, PT ;  /* 0x000000090600780c */ /* 0x000fe20003f26270 */
[----:B------:R-:W2:Y:S01]  /*3470*/  SHFL.IDX PT, R58, R45, 0x1, 0x1c1f ;  /* 0x003c1f002d3a7f89 */ /* 0x000ea200000e0000 */
[----:B------:R-:W-:Y:S01]  /*3480*/  P2R R60, PR, RZ, 0x1 ;  /* 0x00000001ff3c7803 */ /* 0x000fe20000000000 */
[----:B------:R-:W-:Y:S01]  /*3490*/  FMUL.FTZ R29, R59, c[0x0][0x320] ;  /* 0x0000c8003b1d7a20 */ /* 0x000fe20000410000 */
[----:B------:R-:W-:Y:S01]  /*34a0*/  ISETP.GT.AND P0, PT, R5, 0x1, !P0 ;  /* 0x000000010500780c */ /* 0x000fe20004704270 */
[----:B------:R-:W-:Y:S01]  /*34b0*/  FMUL.FTZ R39, R66, c[0x0][0x320] ;  /* 0x0000c80042277a20 */ /* 0x000fe20000410000 */
[----:B------:R-:W-:Y:S01]  /*34c0*/  P2R R48, PR, RZ, 0x2 ;  /* 0x00000002ff307803 */ /* 0x000fe20000000000 */
[----:B------:R-:W-:Y:S01]  /*34d0*/  FMUL.FTZ R37, R67, c[0x0][0x320] ;  /* 0x0000c80043257a20 */ /* 0x000fe20000410000 */
[----:B------:R-:W-:Y:S01]  /*34e0*/  ISETP.LT.OR P0, PT, R7, 0x2, P0 ;  /* 0x000000020700780c */ /* 0x000fe20000701670 */
[----:B------:R-:W-:Y:S01]  /*34f0*/  FMUL.FTZ R35, R62, c[0x0][0x320] ;  /* 0x0000c8003e237a20 */ /* 0x000fe20000410000 */
[----:B------:R-:W-:Y:S01]  /*3500*/  ISETP.GE.AND P6, PT, R6, 0x12, PT ;  /* 0x000000120600780c */ /* 0x000fe20003fc6270 */
[----:B------:R-:W-:Y:S01]  /*3510*/  FMUL.FTZ R33, R63, c[0x0][0x320] ;  /* 0x0000c8003f217a20 */ /* 0x000fe20000410000 */
[----:B-1----:R-:W-:Y:S01]  /*3520*/  FSEL R44, R44, -INF , !P0 ;  /* 0xff8000002c2c7808 */ /* 0x002fe20004000000 */
[----:B------:R-:W-:Y:S01]  /*3530*/  FMUL.FTZ R41, R75, c[0x0][0x320] ;  /* 0x0000c8004b297a20 */ /* 0x000fe20000410000 */
[----:B------:R-:W-:Y:S01]  /*3540*/  ISETP.GT.AND P0, PT, R5, 0x8, !P1 ;  /* 0x000000080500780c */ /* 0x000fe20004f04270 */
[----:B------:R-:W-:Y:S01]  /*3550*/  FMUL.FTZ R57, R50, c[0x0][0x320] ;  /* 0x0000c80032397a20 */ /* 0x000fe20000410000 */
[----:B------:R-:W-:Y:S01]  /*3560*/  ISETP.GE.AND P1, PT, R6, 0xa, PT ;  /* 0x0000000a0600780c */ /* 0x000fe20003f26270 */
[----:B------:R-:W-:Y:S01]  /*3570*/  FMUL.FTZ R56, R51, c[0x0][0x320] ;  /* 0x0000c80033387a20 */ /* 0x000fe20000410000 */
[----:B------:R-:W-:Y:S01]  /*3580*/  ISETP.LT.OR P0, PT, R7, 0x9, P0 ;  /* 0x000000090700780c */ /* 0x000fe20000701670 */
[----:B------:R-:W1:Y:S01]  /*3590*/  MUFU.TANH R29, R29 ;  /* 0x0000001d001d7308 */ /* 0x000e620000002400 */
[----:B------:R-:W-:-:S02]  /*35a0*/  P2R R47, PR, RZ, 0x2 ;  /* 0x00000002ff2f7803 */ /* 0x000fc40000000000 */
[----:B------:R-:W-:Y:S02]  /*35b0*/  FSEL R42, R42, -INF , !P0 ;  /* 0xff8000002a2a7808 */ /* 0x000fe40004000000 */
[----:B------:R-:W-:Y:S01]  /*35c0*/  ISETP.GT.AND P0, PT, R5, 0x9, !P1 ;  /* 0x000000090500780c */ /* 0x000fe20004f04270 */
[--C-:B--2---:R-:W-:Y:S01]  /*35d0*/  IMAD.IADD R51, R65, 0x1, R58.reuse ;  /* 0x0000000141337824 */ /* 0x104fe200078e023a */
[C---:B------:R-:W-:Y:S01]  /*35e0*/  ISETP.GE.AND P1, PT, R6.reuse, 0x11, PT ;  /* 0x000000110600780c */ /* 0x040fe20003f26270 */
[----:B------:R-:W2:Y:S01]  /*35f0*/  MUFU.TANH R39, R39 ;  /* 0x0000002700277308 */ /* 0x000ea20000002400 */
[----:B------:R-:W-:Y:S01]  /*3600*/  ISETP.LT.OR P0, PT, R7, 0xa, P0 ;  /* 0x0000000a0700780c */ /* 0x000fe20000701670 */
[----:B------:R-:W-:Y:S01]  /*3610*/  IMAD.IADD R50, R61, 0x1, R58 ;  /* 0x000000013d327824 */ /* 0x000fe200078e023a */
[----:B------:R-:W-:Y:S02]  /*3620*/  ISETP.GE.AND P5, PT, R6, 0x19, PT ;  /* 0x000000190600780c */ /* 0x000fe40003fa6270 */
[----:B------:R-:W-:-:S02]  /*3630*/  FSEL R40, R40, -INF , !P0 ;  /* 0xff80000028287808 */ /* 0x000fc40004000000 */
[----:B------:R-:W-:Y:S01]  /*3640*/  ISETP.GT.AND P0, PT, R5, 0x10, !P1 ;  /* 0x000000100500780c */ /* 0x000fe20004f04270 */
[----:B------:R-:W3:Y:S01]  /*3650*/  MUFU.TANH R37, R37 ;  /* 0x0000002500257308 */ /* 0x000ee20000002400 */
[C---:B------:R-:W-:Y:S02]  /*3660*/  ISETP.GE.AND P4, PT, R6.reuse, 0x1a, PT ;  /* 0x0000001a0600780c */ /* 0x040fe40003f86270 */
[----:B------:R-:W-:Y:S02]  /*3670*/  ISETP.LT.OR P0, PT, R7, 0x11, P0 ;  /* 0x000000110700780c */ /* 0x000fe40000701670 */
[----:B------:R-:W-:Y:S02]  /*3680*/  ISETP.GE.AND P3, PT, R6, 0x21, PT ;  /* 0x000000210600780c */ /* 0x000fe40003f66270 */
[----:B------:R-:W-:Y:S01]  /*3690*/  FSEL R38, R38, -INF , !P0 ;  /* 0xff80000026267808 */ /* 0x000fe20004000000 */
[----:B------:R-:W4:Y:S01]  /*36a0*/  MUFU.TANH R35, R35 ;  /* 0x0000002300237308 */ /* 0x000f220000002400 */
[----:B------:R-:W-:-:S02]  /*36b0*/  ISETP.GT.AND P0, PT, R5, 0x11, !P6 ;  /* 0x000000110500780c */ /* 0x000fc40007704270 */
[----:B------:R-:W-:Y:S02]  /*36c0*/  ISETP.GE.AND P2, PT, R6, 0x22, PT ;  /* 0x000000220600780c */ /* 0x000fe40003f46270 */
[----:B------:R-:W-:Y:S02]  /*36d0*/  ISETP.LT.OR P0, PT, R7, 0x12, P0 ;  /* 0x000000120700780c */ /* 0x000fe40000701670 */
[----:B------:R-:W-:Y:S01]  /*36e0*/  P2R R46, PR, RZ, 0x2 ;  /* 0x00000002ff2e7803 */ /* 0x000fe20000000000 */
[----:B------:R-:W1:Y:S01]  /*36f0*/  MUFU.TANH R33, R33 ;  /* 0x0000002100217308 */ /* 0x000e620000002400 */
[----:B------:R-:W-:Y:S02]  /*3700*/  FSEL R36, R36, -INF , !P0 ;  /* 0xff80000024247808 */ /* 0x000fe40004000000 */
[----:B------:R-:W-:Y:S02]  /*3710*/  ISETP.GT.AND P0, PT, R5, 0x18, !P5 ;  /* 0x000000180500780c */ /* 0x000fe40006f04270 */
[----:B------:R-:W-:-:S02]  /*3720*/  ISETP.GE.AND P1, PT, R6, 0x29, PT ;  /* 0x000000290600780c */ /* 0x000fc40003f26270 */
[----:B------:R-:W-:Y:S01]  /*3730*/  ISETP.LT.OR P0, PT, R7, 0x19, P0 ;  /* 0x000000190700780c */ /* 0x000fe20000701670 */
[----:B------:R-:W1:Y:S01]  /*3740*/  MUFU.TANH R31, R31 ;  /* 0x0000001f001f7308 */ /* 0x000e620000002400 */
[----:B------:R-:W-:Y:S02]  /*3750*/  IMNMX R51, R51, R64, PT ;  /* 0x0000004033337217 */ /* 0x000fe40003800200 */
[----:B------:R-:W-:Y:S02]  /*3760*/  FSEL R34, R34, -INF , !P0 ;  /* 0xff80000022227808 */ /* 0x000fe40004000000 */
[----:B------:R-:W-:-:S03]  /*3770*/  ISETP.GT.AND P0, PT, R5, 0x19, !P4 ;  /* 0x000000190500780c */ /* 0x000fc60006704270 */
[----:B------:R-:W1:Y:S01]  /*3780*/  MUFU.TANH R41, R41 ;  /* 0x0000002900297308 */ /* 0x000e620000002400 */
[----:B------:R-:W-:-:S04]  /*3790*/  ISETP.LT.OR P0, PT, R7, 0x1a, P0 ;  /* 0x0000001a0700780c */ /* 0x000fc80000701670 */
[----:B------:R-:W-:Y:S02]  /*37a0*/  FSEL R32, R32, -INF , !P0 ;  /* 0xff80000020207808 */ /* 0x000fe40004000000 */
[----:B------:R-:W-:Y:S01]  /*37b0*/  ISETP.GT.AND P0, PT, R5, 0x20, !P3 ;  /* 0x000000200500780c */ /* 0x000fe20005f04270 */
[----:B------:R-:W1:Y:S03]  /*37c0*/  MUFU.TANH R57, R57 ;  /* 0x0000003900397308 */ /* 0x000e660000002400 */
[----:B------:R-:W-:-:S04]  /*37d0*/  ISETP.LT.OR P0, PT, R7, 0x21, P0 ;  /* 0x000000210700780c */ /* 0x000fc80000701670 */
[----:B------:R-:W-:Y:S01]  /*37e0*/  FSEL R125, R125, -INF , !P0 ;  /* 0xff8000007d7d7808 */ /* 0x000fe20004000000 */
[----:B------:R-:W1:Y:S01]  /*37f0*/  MUFU.TANH R56, R56 ;  /* 0x0000003800387308 */ /* 0x000e620000002400 */
[----:B------:R-:W-:-:S04]  /*3800*/  ISETP.GT.AND P0, PT, R5, 0x21, !P2 ;  /* 0x000000210500780c */ /* 0x000fc80005704270 */
[----:B------:R-:W-:-:S04]  /*3810*/  ISETP.LT.OR P0, PT, R7, 0x22, P0 ;  /* 0x000000220700780c */ /* 0x000fc80000701670 */
[----:B------:R-:W-:Y:S02]  /*3820*/  FSEL R124, R124, -INF , !P0 ;  /* 0xff8000007c7c7808 */ /* 0x000fe40004000000 */
[----:B------:R-:W-:-:S04]  /*3830*/  ISETP.GT.AND P0, PT, R5, 0x28, !P1 ;  /* 0x000000280500780c */ /* 0x000fc80004f04270 */
[----:B------:R-:W-:-:S04]  /*3840*/  ISETP.LT.OR P0, PT, R7, 0x29, P0 ;  /* 0x000000290700780c */ /* 0x000fc80000701670 */
[----:B------:R-:W-:Y:S02]  /*3850*/  FSEL R30, R30, -INF , !P0 ;  /* 0xff8000001e1e7808 */ /* 0x000fe40004000000 */
[----:B------:R-:W-:-:S04]  /*3860*/  ISETP.GE.AND P0, PT, R6, 0x1, PT ;  /* 0x000000010600780c */ /* 0x000fc80003f06270 */
[----:B------:R-:W-:Y:S02]  /*3870*/  P2R R3, PR, RZ, 0x1 ;  /* 0x00000001ff037803 */ /* 0x000fe40000000000 */
[----:B------:R-:W-:-:S04]  /*3880*/  ISETP.GT.AND P0, PT, R5, RZ, !P0 ;  /* 0x000000ff0500720c */ /* 0x000fc80004704270 */
[----:B------:R-:W-:-:S04]  /*3890*/  ISETP.LT.OR P0, PT, R7, 0x1, P0 ;  /* 0x000000010700780c */ /* 0x000fc80000701670 */
[----:B------:R-:W-:Y:S02]  /*38a0*/  FSEL R43, R43, -INF , !P0 ;  /* 0xff8000002b2b7808 */ /* 0x000fe40004000000 */
[----:B------:R-:W-:Y:S01]  /*38b0*/  ISETP.GE.AND P0, PT, R6, 0x2a, PT ;  /* 0x0000002a0600780c */ /* 0x000fe20003f06270 */
[----:B------:R-:W-:-:S03]  /*38c0*/  FMUL.FTZ R6, R74, c[0x0][0x320] ;  /* 0x0000c8004a067a20 */ /* 0x000fc60000410000 */
[----:B------:R-:W-:Y:S02]  /*38d0*/  P2R R2, PR, RZ, 0x1 ;  /* 0x00000001ff027803 */ /* 0x000fe40000000000 */
[----:B------:R-:W-:Y:S01]  /*38e0*/  ISETP.GT.AND P0, PT, R5, 0x29, !P0 ;  /* 0x000000290500780c */ /* 0x000fe20004704270 */
[----:B------:R-:W-:Y:S01]  /*38f0*/  FMUL.FTZ R5, R71, c[0x0][0x320] ;  /* 0x0000c80047057a20 */ /* 0x000fe20000410000 */
[----:B------:R-:W1:Y:S02]  /*3900*/  MUFU.TANH R6, R6 ;  /* 0x0000000600067308 */ /* 0x000e640000002400 */
[----:B------:R-:W-:Y:S01]  /*3910*/  ISETP.LT.OR P0, PT, R7, 0x2a, P0 ;  /* 0x0000002a0700780c */ /* 0x000fe20000701670 */
[----:B------:R-:W-:-:S03]  /*3920*/  FMUL.FTZ R7, R70, c[0x0][0x320] ;  /* 0x0000c80046077a20 */ /* 0x000fc60000410000 */
[----:B------:R-:W-:Y:S02]  /*3930*/  FSEL R28, R28, -INF , !P0 ;  /* 0xff8000001c1c7808 */ /* 0x000fe40004000000 */
[----:B------:R-:W-:Y:S01]  /*3940*/  PLOP3.LUT P0, PT, PT, PT, UP1, 0x40, 0x0 ;  /* 0x000000000000781c */ /* 0x000fe20003f0e818 */
[----:B------:R-:W1:Y:S08]  /*3950*/  MUFU.TANH R7, R7 ;  /* 0x0000000700077308 */ /* 0x000e700000002400 */
[----:B------:R-:W1:Y:S04]  /*3960*/  MUFU.TANH R5, R5 ;  /* 0x0000000500057308 */ /* 0x000e680000002400 */
        /* <DEDUP_REMOVED lines=13> */
.L_x_466:
[----:B------:R-:W-:-:S04]  /*3a40*/  MOV R58, 0x1 ;  /* 0x00000001003a7802 */ /* 0x000fc80000000f00 */
[----:B------:R-:W-:-:S13]  /*3a50*/  ISETP.NE.AND P0, PT, R58, c[0x0][0x32c], PT ;  /* 0x0000cb003a007a0c */ /* 0x000fda0003f05270 */
[----:B------:R-:W-:-:S05]  /*3a60*/  @P0 IMAD.HI.U32 R58, R62, c[0x0][0x330], RZ ;  /* 0x0000cc003e3a0a27 */ /* 0x000fca00078e00ff */
[----:B------:R-:W-:Y:S02]  /*3a70*/  @P0 SHF.R.U32.HI R62, RZ, c[0x0][0x334], R58 ;  /* 0x0000cd00ff3e0a19 */ /* 0x000fe4000001163a */
.L_x_467:
[----:B------:R-:W-:Y:S05]  /*3a80*/  BSYNC B0 ;  /* 0x0000000000007941 */ /* 0x000fea0003800000 */
.L_x_465:
[----:B------:R-:W-:-:S05]  /*3a90*/  IMAD R59, R62, c[0x0][0x32c], R49 ;  /* 0x0000cb003e3b7a24 */ /* 0x000fca00078e0231 */
[----:B------:R-:W-:Y:S02]  /*3aa0*/  IADD3 R58, R59, c[0x0][0x32c], RZ ;  /* 0x0000cb003b3a7a10 */ /* 0x000fe40007ffe0ff */
[----:B------:R-:W-:Y:S02]  /*3ab0*/  IMNMX R50, R50, R59, !PT ;  /* 0x0000003b32327217 */ /* 0x000fe40007800200 */
[----:B------:R-:W-:Y:S02]  /*3ac0*/  IMNMX R51, R51, R58, PT ;  /* 0x0000003a33337217 */ /* 0x000fe40003800200 */
.L_x_464:
[----:B--234-:R-:W-:Y:S01]  /*3ad0*/  ISETP.NE.AND P0, PT, R60, RZ, PT ;  /* 0x000000ff3c00720c */ /* 0x01cfe20003f05270 */
[----:B------:R-:W-:Y:S02]  /*3ae0*/  FMUL.FTZ R88, R12, c[0x0][0x320] ;  /* 0x0000c8000c587a20 */ /* 0x000fe40000410000 */
[----:B------:R-:W2:Y:S01]  /*3af0*/  SHFL.IDX PT, R12, R45, 0x2, 0x1c1f ;  /* 0x005c1f002d0c7f89 */ /* 0x000ea200000e0000 */
[----:B------:R-:W-:Y:S01]  /*3b00*/  ISETP.GT.AND P0, PT, R50, 0x1, !P0 ;  /* 0x000000013200780c */ /* 0x000fe20004704270 */
[----:B------:R-:W-:Y:S02]  /*3b10*/  FMUL.FTZ R16, R16, c[0x0][0x320] ;  /* 0x0000c80010107a20 */ /* 0x000fe40000410000 */
[----:B------:R-:W-:Y:S01]  /*3b20*/  FMUL.FTZ R13, R13, c[0x0][0x320] ;  /* 0x0000c8000d0d7a20 */ /* 0x000fe20000410000 */
[----:B------:R-:W-:Y:S01]  /*3b30*/  ISETP.LT.OR P0, PT, R51, 0x2, P0 ;  /* 0x000000023300780c */ /* 0x000fe20000701670 */
[----:B------:R-:W-:Y:S01]  /*3b40*/  FMUL.FTZ R17, R17, c[0x0][0x320] ;  /* 0x0000c80011117a20 */ /* 0x000fe20000410000 */
[----:B------:R-:W3:Y:S01]  /*3b50*/  MUFU.TANH R92, R16 ;  /* 0x00000010005c7308 */ /* 0x000ee20000002400 */
[----:B------:R-:W-:Y:S01]  /*3b60*/  FMUL.FTZ R52, R52, c[0x0][0x320] ;  /* 0x0000c80034347a20 */ /* 0x000fe20000410000 */
[----:B-1----:R-:W-:Y:S01]  /*3b70*/  FSEL R41, R41, -INF , !P0 ;  /* 0xff80000029297808 */ /* 0x002fe20004000000 */
[----:B------:R-:W-:Y:S01]  /*3b80*/  FMUL.FTZ R53, R53, c[0x0][0x320] ;  /* 0x0000c80035357a20 */ /* 0x000fe20000410000 */
[----:B------:R-:W-:Y:S01]  /*3b90*/  ISETP.NE.AND P0, PT, R48, RZ, PT ;  /* 0x000000ff3000720c */ /* 0x000fe20003f05270 */
[----:B------:R-:W-:-:S02]  /*3ba0*/  FMUL.FTZ R25, R25, c[0x0][0x320] ;  /* 0x0000c80019197a20 */ /* 0x000fc40000410000 */
[----:B------:R-:W-:Y:S01]  /*3bb0*/  FMUL.FTZ R20, R20, c[0x0][0x320] ;  /* 0x0000c80014147a20 */ /* 0x000fe20000410000 */
[----:B------:R-:W-:Y:S01]  /*3bc0*/  ISETP.GT.AND P0, PT, R50, 0x8, !P0 ;  /* 0x000000083200780c */ /* 0x000fe20004704270 */
[----:B------:R-:W-:Y:S01]  /*3bd0*/  FMUL.FTZ R21, R21, c[0x0][0x320] ;  /* 0x0000c80015157a20 */ /* 0x000fe20000410000 */
[----:B------:R-:W1:Y:S01]  /*3be0*/  MUFU.TANH R88, R88 ;  /* 0x0000005800587308 */ /* 0x000e620000002400 */
[----:B------:R-:W-:Y:S01]  /*3bf0*/  FMUL.FTZ R24, R24, c[0x0][0x320] ;  /* 0x0000c80018187a20 */ /* 0x000fe20000410000 */
[----:B------:R-:W-:Y:S01]  /*3c00*/  ISETP.LT.OR P0, PT, R51, 0x9, P0 ;  /* 0x000000093300780c */ /* 0x000fe20000701670 */
[----:B------:R-:W-:Y:S02]  /*3c10*/  FMUL.FTZ R9, R9, c[0x0][0x320] ;  /* 0x0000c80009097a20 */ /* 0x000fe40000410000 */
[----:B------:R-:W-:Y:S01]  /*3c20*/  FMUL.FTZ R8, R8, c[0x0][0x320] ;  /* 0x0000c80008087a20 */ /* 0x000fe20000410000 */
[----:B------:R-:W-:Y:S02]  /*3c30*/  FSEL R7, R7, -INF , !P0 ;  /* 0xff80000007077808 */ /* 0x000fe40004000000 */
[----:B------:R-:W-:Y:S01]  /*3c40*/  ISETP.NE.AND P0, PT, R47, RZ, PT ;  /* 0x000000ff2f00720c */ /* 0x000fe20003f05270 */
[----:B------:R-:W4:Y:S03]  /*3c50*/  MUFU.TANH R74, R13 ;  /* 0x0000000d004a7308 */ /* 0x000f260000002400 */
[----:B------:R-:W-:-:S04]  /*3c60*/  ISETP.GT.AND P0, PT, R50, 0x9, !P0 ;  /* 0x000000093200780c */ /* 0x000fc80004704270 */
[----:B------:R-:W-:Y:S01]  /*3c70*/  ISETP.LT.OR P0, PT, R51, 0xa, P0 ;  /* 0x0000000a3300780c */ /* 0x000fe20000701670 */
[----:B------:R-:W1:Y:S03]  /*3c80*/  MUFU.TANH R90, R17 ;  /* 0x00000011005a7308 */ /* 0x000e660000002400 */
[----:B------:R-:W-:Y:S02]  /*3c90*/  FSEL R5, R5, -INF , !P0 ;  /* 0xff80000005057808 */ /* 0x000fe40004000000 */
[----:B------:R-:W-:-:S03]  /*3ca0*/  ISETP.NE.AND P0, PT, R46, RZ, PT ;  /* 0x000000ff2e00720c */ /* 0x000fc60003f05270 */
[----:B------:R-:W1:Y:S01]  /*3cb0*/  MUFU.TANH R180, R52 ;  /* 0x0000003400b47308 */ /* 0x000e620000002400 */
[----:B------:R-:W-:-:S04]  /*3cc0*/  ISETP.GT.AND P0, PT, R50, 0x10, !P0 ;  /* 0x000000103200780c */ /* 0x000fc80004704270 */
[----:B------:R-:W-:-:S03]  /*3cd0*/  ISETP.LT.OR P0, PT, R51, 0x11, P0 ;  /* 0x000000113300780c */ /* 0x000fc60000701670 */
[----:B------:R-:W1:Y:S01]  /*3ce0*/  MUFU.TANH R178, R53 ;  /* 0x0000003500b27308 */ /* 0x000e620000002400 */
[----:B------:R-:W-:Y:S02]  /*3cf0*/  FSEL R39, R39, -INF , !P0 ;  /* 0xff80000027277808 */ /* 0x000fe40004000000 */
[----:B------:R-:W-:-:S04]  /*3d00*/  ISETP.GT.AND P0, PT, R50, 0x11, !P6 ;  /* 0x000000113200780c */ /* 0x000fc80007704270 */
[----:B------:R-:W-:Y:S01]  /*3d10*/  ISETP.LT.OR P0, PT, R51, 0x12, P0 ;  /* 0x000000123300780c */ /* 0x000fe20000701670 */
[----:B------:R-:W1:Y:S03]  /*3d20*/  MUFU.TANH R110, R25 ;  /* 0x00000019006e7308 */ /* 0x000e660000002400 */
        /* <DEDUP_REMOVED lines=11> */
[----:B------:R-:W-:-:S03]  /*3de0*/  ISETP.LT.OR P0, PT, R51, 0x21, P0 ;  /* 0x000000213300780c */ /* 0x000fc60000701670 */
[----:B------:R2:W1:Y:S01]  /*3df0*/  MUFU.TANH R182, R9 ;  /* 0x0000000900b67308 */ /* 0x0004620000002400 */
[----:B------:R-:W-:Y:S02]  /*3e00*/  FSEL R31, R31, -INF , !P0 ;  /* 0xff8000001f1f7808 */ /* 0x000fe40004000000 */
[----:B------:R-:W-:-:S04]  /*3e10*/  ISETP.GT.AND P0, PT, R50, 0x21, !P2 ;  /* 0x000000213200780c */ /* 0x000fc80005704270 */
[----:B------:R-:W-:Y:S01]  /*3e20*/  ISETP.LT.OR P0, PT, R51, 0x22, P0 ;  /* 0x000000223300780c */ /* 0x000fe20000701670 */
[----:B------:R5:W1:Y:S03]  /*3e30*/  MUFU.TANH R184, R8 ;  /* 0x0000000800b87308 */ /* 0x000a660000002400 */
[----:B------:R-:W-:Y:S02]  /*3e40*/  FSEL R29, R29, -INF , !P0 ;  /* 0xff8000001d1d7808 */ /* 0x000fe40004000000 */
[----:B------:R-:W-:Y:S01]  /*3e50*/  ISETP.GT.AND P0, PT, R50, 0x28, !P1 ;  /* 0x000000283200780c */ /* 0x000fe20004f04270 */
[----:B--2---:R-:W-:-:S03]  /*3e60*/  IMAD.IADD R9, R65, 0x1, R12 ;  /* 0x0000000141097824 */ /* 0x004fc600078e020c */
[----:B------:R-:W-:-:S04]  /*3e70*/  ISETP.LT.OR P0, PT, R51, 0x29, P0 ;  /* 0x000000293300780c */ /* 0x000fc80000701670 */
[----:B------:R-:W-:Y:S02]  /*3e80*/  FSEL R57, R57, -INF , !P0 ;  /* 0xff80000039397808 */ /* 0x000fe40004000000 */
[----:B------:R-:W-:Y:S01]  /*3e90*/  ISETP.NE.AND P0, PT, R3, RZ, PT ;  /* 0x000000ff0300720c */ /* 0x000fe20003f05270 */
[----:B-----5:R-:W-:Y:S01]  /*3ea0*/  IMAD.IADD R8, R61, 0x1, R12 ;  /* 0x000000013d087824 */ /* 0x020fe200078e020c */
[----:B------:R-:W-:Y:S02]  /*3eb0*/  IMNMX R9, R9, R64, PT ;  /* 0x0000004009097217 */ /* 0x000fe40003800200 */
[----:B------:R-:W-:-:S04]  /*3ec0*/  ISETP.GT.AND P0, PT, R50, RZ, !P0 ;  /* 0x000000ff3200720c */ /* 0x000fc80004704270 */
[----:B------:R-:W-:-:S04]  /*3ed0*/  ISETP.LT.OR P0, PT, R51, 0x1, P0 ;  /* 0x000000013300780c */ /* 0x000fc80000701670 */
[----:B------:R-:W-:Y:S02]  /*3ee0*/  FSEL R6, R6, -INF , !P0 ;  /* 0xff80000006067808 */ /* 0x000fe40004000000 */
[----:B------:R-:W-:-:S04]  /*3ef0*/  ISETP.NE.AND P0, PT, R2, RZ, PT ;  /* 0x000000ff0200720c */ /* 0x000fc80003f05270 */
[----:B------:R-:W-:-:S04]  /*3f00*/  ISETP.GT.AND P0, PT, R50, 0x29, !P0 ;  /* 0x000000293200780c */ /* 0x000fc80004704270 */
[----:B------:R-:W-:-:S04]  /*3f10*/  ISETP.LT.OR P0, PT, R51, 0x2a, P0 ;  /* 0x0000002a3300780c */ /* 0x000fc80000701670 */
[----:B------:R-:W-:Y:S02]  /*3f20*/  FSEL R56, R56, -INF , !P0 ;  /* 0xff80000038387808 */ /* 0x000fe40004000000 */
[----:B------:R-:W-:-:S13]  /*3f30*/  PLOP3.LUT P0, PT, PT, PT, UP1, 0x40, 0x0 ;  /* 0x000000000000781c */ /* 0x000fda0003f0e818 */
[----:B------:R-:W-:Y:S05]  /*3f40*/  @P0 BRA `(.L_x_468) ;  /* 0x0000015000000947 */ /* 0x000fea0003800000 */
[----:B-1-34-:R-:W-:Y:S01]  /*3f50*/  IMAD.U32 R13, RZ, RZ, UR7 ;  /* 0x00000007ff0d7e24 */ /* 0x01afe2000f8e00ff */
        /* <DEDUP_REMOVED lines=11> */
.L_x_470:
[----:B------:R-:W-:-:S04]  /*4010*/  MOV R12, 0x1 ;  /* 0x00000001000c7802 */ /* 0x000fc80000000f00 */
[----:B------:R-:W-:-:S13]  /*4020*/  ISETP.NE.AND P0, PT, R12, c[0x0][0x32c], PT ;  /* 0x0000cb000c007a0c */ /* 0x000fda0003f05270 */
[----:B------:R-:W-:-:S05]  /*4030*/  @P0 IMAD.HI.U32 R12, R16, c[0x0][0x330], RZ ;  /* 0x0000cc00100c0a27 */ /* 0x000fca00078e00ff */
[----:B------:R-:W-:Y:S02]  /*4040*/  @P0 SHF.R.U32.HI R16, RZ, c[0x0][0x334], R12 ;  /* 0x0000cd00ff100a19 */ /* 0x000fe4000001160c */
.L_x_471:
[----:B------:R-:W-:Y:S05]  /*4050*/  BSYNC B0 ;  /* 0x0000000000007941 */ /* 0x000fea0003800000 */
.L_x_469:
[----:B------:R-:W-:-:S05]  /*4060*/  IMAD R13, R16, c[0x0][0x32c], R49 ;  /* 0x0000cb00100d7a24 */ /* 0x000fca00078e0231 */
[----:B------:R-:W-:Y:S02]  /*4070*/  IADD3 R12, R13, c[0x0][0x32c], RZ ;  /* 0x0000cb000d0c7a10 */ /* 0x000fe40007ffe0ff */
[----:B------:R-:W-:Y:S02]  /*4080*/  IMNMX R8, R8, R13, !PT ;  /* 0x0000000d08087217 */ /* 0x000fe40007800200 */
[----:B------:R-:W-:Y:S02]  /*4090*/  IMNMX R9, R9, R12, PT ;  /* 0x0000000c09097217 */ /* 0x000fe40003800200 */
.L_x_468:
[----:B-1-34-:R-:W-:Y:S01]  /*40a0*/  ISETP.NE.AND P0, PT, R60, RZ, PT ;  /* 0x000000ff3c00720c */ /* 0x01afe20003f05270 */
[----:B------:R-:W-:Y:S02]  /*40b0*/  FMUL.FTZ R27, R27, c[0x0][0x320] ;  /* 0x0000c8001b1b7a20 */ /* 0x000fe40000410000 */
[----:B------:R-:W-:Y:S01]  /*40c0*/  FMUL.FTZ R19, R19, c[0x0][0x320] ;  /* 0x0000c80013137a20 */ /* 0x000fe20000410000 */
[----:B------:R-:W-:Y:S01]  /*40d0*/  ISETP.GT.AND P0, PT, R8, 0x1, !P0 ;  /* 0x000000010800780c */ /* 0x000fe20004704270 */
[----:B------:R-:W-:Y:S01]  /*40e0*/  FMUL.FTZ R26, R26, c[0x0][0x320] ;  /* 0x0000c8001a1a7a20 */ /* 0x000fe20000410000 */
[----:B------:R-:W1:Y:S01]  /*40f0*/  MUFU.TANH R95, R27 ;  /* 0x0000001b005f7308 */ /* 0x000e620000002400 */
[----:B------:R-:W-:Y:S01]  /*4100*/  FMUL.FTZ R23, R23, c[0x0][0x320] ;  /* 0x0000c80017177a20 */ /* 0x000fe20000410000 */
[----:B------:R-:W-:Y:S01]  /*4110*/  ISETP.LT.OR P0, PT, R9, 0x2, P0 ;  /* 0x000000020900780c */ /* 0x000fe20000701670 */
[----:B------:R-:W-:-:S02]  /*4120*/  FMUL.FTZ R18, R18, c[0x0][0x320] ;  /* 0x0000c80012127a20 */ /* 0x000fc40000410000 */
[----:B------:R-:W-:Y:S01]  /*4130*/  FMUL.FTZ R54, R54, c[0x0][0x320] ;  /* 0x0000c80036367a20 */ /* 0x000fe20000410000 */
[----:B------:R-:W-:Y:S01]  /*4140*/  FSEL R110, R110, -INF , !P0 ;  /* 0xff8000006e6e7808 */ /* 0x000fe20004000000 */
[----:B------:R-:W-:Y:S01]  /*4150*/  FMUL.FTZ R55, R55, c[0x0][0x320] ;  /* 0x0000c80037377a20 */ /* 0x000fe20000410000 */
[----:B------:R-:W-:Y:S01]  /*4160*/  ISETP.NE.AND P0, PT, R48, RZ, PT ;  /* 0x000000ff3000720c */ /* 0x000fe20003f05270 */
[----:B------:R-:W-:Y:S01]  /*4170*/  FMUL.FTZ R10, R10, c[0x0][0x320] ;  /* 0x0000c8000a0a7a20 */ /* 0x000fe20000410000 */
[----:B------:R-:W2:Y:S01]  /*4180*/  MUFU.TANH R75, R19 ;  /* 0x00000013004b7308 */ /* 0x000ea20000002400 */
[----:B------:R-:W-:Y:S01]  /*4190*/  FMUL.FTZ R11, R11, c[0x0][0x320] ;  /* 0x0000c8000b0b7a20 */ /* 0x000fe20000410000 */
[----:B------:R-:W-:Y:S01]  /*41a0*/  ISETP.GT.AND P0, PT, R8, 0x8, !P0 ;  /* 0x000000080800780c */ /* 0x000fe20004704270 */
[----:B------:R-:W-:Y:S02]  /*41b0*/  FMUL.FTZ R22, R22, c[0x0][0x320] ;  /* 0x0000c80016167a20 */ /* 0x000fe40000410000 */
[----:B------:R-:W-:Y:S01]  /*41c0*/  FMUL.FTZ R15, R15, c[0x0][0x320] ;  /* 0x0000c8000f0f7a20 */ /* 0x000fe20000410000 */
[----:B------:R-:W-:Y:S01]  /*41d0*/  ISETP.LT.OR P0, PT, R9, 0x9, P0 ;  /* 0x000000090900780c */ /* 0x000fe20000701670 */
[----:B------:R-:W-:Y:S01]  /*41e0*/  FMUL.FTZ R14, R14, c[0x0][0x320] ;  /* 0x0000c8000e0e7a20 */ /* 0x000fe20000410000 */
[----:B------:R-:W3:Y:S02]  /*41f0*/  MUFU.TANH R109, R26 ;  /* 0x0000001a006d7308 */ /* 0x000ee40000002400 */
[----:B------:R-:W-:-:S02]  /*4200*/  FSEL R108, R108, -INF , !P0 ;  /* 0xff8000006c6c7808 */ /* 0x000fc40004000000 */
[----:B------:R-:W-:-:S04]  /*4210*/  ISETP.NE.AND P0, PT, R47, RZ, PT ;  /* 0x000000ff2f00720c */ /* 0x000fc80003f05270 */
[----:B------:R-:W-:Y:S01]  /*4220*/  ISETP.GT.AND P0, PT, R8, 0x9, !P0 ;  /* 0x000000090800780c */ /* 0x000fe20004704270 */
[----:B------:R-:W4:Y:S03]  /*4230*/  MUFU.TANH R91, R23 ;  /* 0x00000017005b7308 */ /* 0x000f260000002400 */
[----:B------:R-:W-:-:S04]  /*4240*/  ISETP.LT.OR P0, PT, R9, 0xa, P0 ;  /* 0x0000000a0900780c */ /* 0x000fc80000701670 */
[----:B------:R-:W-:Y:S01]  /*4250*/  FSEL R94, R94, -INF , !P0 ;  /* 0xff8000005e5e7808 */ /* 0x000fe20004000000 */
[----:B------:R-:W1:Y:S01]  /*4260*/  MUFU.TANH R89, R18 ;  /* 0x0000001200597308 */ /* 0x000e620000002400 */
[----:B------:R-:W-:-:S04]  /*4270*/  ISETP.NE.AND P0, PT, R46, RZ, PT ;  /* 0x000000ff2e00720c */ /* 0x000fc80003f05270 */
        /* <DEDUP_REMOVED lines=22> */
[----:B------:R5:W1:Y:S03]  /*43e0*/  MUFU.TANH R73, R14 ;  /* 0x0000000e00497308 */ /* 0x000a660000002400 */
[----:B------:R-:W-:-:S04]  /*43f0*/  ISETP.LT.OR P0, PT, R9, 0x22, P0 ;  /* 0x000000220900780c */ /* 0x000fc80000701670 */
[----:B------:R-:W-:Y:S02]  /*4400*/  FSEL R182, R182, -INF , !P0 ;  /* 0xff800000b6b67808 */ /* 0x000fe40004000000 */
[----:B------:R-:W-:-:S04]  /*4410*/  ISETP.GT.AND P0, PT, R8, 0x28, !P1 ;  /* 0x000000280800780c */ /* 0x000fc80004f04270 */
[----:B------:R-:W-:-:S04]  /*4420*/  ISETP.LT.OR P0, PT, R9, 0x29, P0 ;  /* 0x000000290900780c */ /* 0x000fc80000701670 */
[----:B------:R-:W-:Y:S02]  /*4430*/  FSEL R180, R180, -INF , !P0 ;  /* 0xff800000b4b47808 */ /* 0x000fe40004000000 */
[----:B------:R-:W-:-:S04]  /*4440*/  ISETP.NE.AND P0, PT, R3, RZ, PT ;  /* 0x000000ff0300720c */ /* 0x000fc80003f05270 */
[----:B------:R-:W-:-:S04]  /*4450*/  ISETP.GT.AND P0, PT, R8, RZ, !P0 ;  /* 0x000000ff0800720c */ /* 0x000fc80004704270 */
[----:B------:R-:W-:-:S04]  /*4460*/  ISETP.LT.OR P0, PT, R9, 0x1, P0 ;  /* 0x000000010900780c */ /* 0x000fc80000701670 */
[----:B------:R-:W-:Y:S02]  /*4470*/  FSEL R111, R111, -INF , !P0 ;  /* 0xff8000006f6f7808 */ /* 0x000fe40004000000 */
[----:B------:R-:W-:-:S04]  /*4480*/  ISETP.NE.AND P0, PT, R2, RZ, PT ;  /* 0x000000ff0200720c */ /* 0x000fc80003f05270 */
[----:B------:R-:W-:Y:S02]  /*4490*/  ISETP.GT.AND P0, PT, R8, 0x29, !P0 ;  /* 0x000000290800780c */ /* 0x000fe40004704270 */
[----:B------:R-:W1:Y:S02]  /*44a0*/  SHFL.IDX PT, R8, R45, 0x3, 0x1c1f ;  /* 0x007c1f002d087f89 */ /* 0x000e6400000e0000 */
[----:B------:R-:W-:-:S04]  /*44b0*/  ISETP.LT.OR P0, PT, R9, 0x2a, P0 ;  /* 0x0000002a0900780c */ /* 0x000fc80000701670 */
[----:B------:R-:W-:Y:S02]  /*44c0*/  FSEL R178, R178, -INF , !P0 ;  /* 0xff800000b2b27808 */ /* 0x000fe40004000000 */
[----:B------:R-:W-:Y:S01]  /*44d0*/  PLOP3.LUT P0, PT, PT, PT, UP1, 0x40, 0x0 ;  /* 0x000000000000781c */ /* 0x000fe20003f0e818 */
[--C-:B-1----:R-:W-:Y:S02]  /*44e0*/  IMAD.IADD R13, R65, 0x1, R8.reuse ;  /* 0x00000001410d7824 */ /* 0x102fe400078e0208 */
[----:B-----5:R-:W-:-:S03]  /*44f0*/  IMAD.IADD R14, R61, 0x1, R8 ;  /* 0x000000013d0e7824 */ /* 0x020fc600078e0208 */
[----:B------:R-:W-:-:S07]  /*4500*/  IMNMX R13, R13, R64, PT ;  /* 0x000000400d0d7217 */ /* 0x000fce0003800200 */
        /* <DEDUP_REMOVED lines=13> */
.L_x_474:
[----:B------:R-:W-:-:S04]  /*45e0*/  MOV R8, 0x1 ;  /* 0x0000000100087802 */ /* 0x000fc80000000f00 */
[----:B------:R-:W-:-:S13]  /*45f0*/  ISETP.NE.AND P0, PT, R8, c[0x0][0x32c], PT ;  /* 0x0000cb0008007a0c */ /* 0x000fda0003f05270 */
[----:B------:R-:W-:-:S05]  /*4600*/  @P0 IMAD.HI.U32 R8, R10, c[0x0][0x330], RZ ;  /* 0x0000cc000a080a27 */ /* 0x000fca00078e00ff */
[----:B------:R-:W-:Y:S02]  /*4610*/  @P0 SHF.R.U32.HI R10, RZ, c[0x0][0x334], R8 ;  /* 0x0000cd00ff0a0a19 */ /* 0x000fe40000011608 */
.L_x_475:
[----:B------:R-:W-:Y:S05]  /*4620*/  BSYNC B0 ;  /* 0x0000000000007941 */ /* 0x000fea0003800000 */
.L_x_473:
[----:B------:R-:W-:-:S05]  /*4630*/  IMAD R49, R10, c[0x0][0x32c], R49 ;  /* 0x0000cb000a317a24 */ /* 0x000fca00078e0231 */
[----:B------:R-:W-:Y:S02]  /*4640*/  IADD3 R8, R49, c[0x0][0x32c], RZ ;  /* 0x0000cb0031087a10 */ /* 0x000fe40007ffe0ff */
[----:B------:R-:W-:Y:S02]  /*4650*/  IMNMX R14, R14, R49, !PT ;  /* 0x000000310e0e7217 */ /* 0x000fe40007800200 */
[----:B------:R-:W-:Y:S02]  /*4660*/  IMNMX R13, R13, R8, PT ;  /* 0x000000080d0d7217 */ /* 0x000fe40003800200 */
.L_x_472:
[----:B--234-:R-:W-:Y:S01]  /*4670*/  ISETP.NE.AND P0, PT, R60, RZ, PT ;  /* 0x000000ff3c00720c */ /* 0x01cfe20003f05270 */
[----:B------:R-:W-:Y:S01]  /*4680*/  IMAD.SHL.U32 R214, R4, 0x2, RZ ;  /* 0x0000000204d67824 */ /* 0x000fe200078e00ff */
[----:B------:R-:W-:Y:S01]  /*4690*/  FMNMX.FTZ R17, R111, R110, !PT ;  /* 0x0000006e6f117209 */ /* 0x000fe20007810000 */
[----:B------:R-:W-:Y:S01]  /*46a0*/  ULDC.64 UR4, c[0x0][0x2c8] ;  /* 0x0000b20000047ab9 */ /* 0x000fe20000000a00 */
[----:B------:R-:W-:Y:S01]  /*46b0*/  ISETP.GT.AND P0, PT, R14, 0x1, !P0 ;  /* 0x000000010e00780c */ /* 0x000fe20004704270 */
[----:B------:R-:W-:Y:S01]  /*46c0*/  IMAD R212, R0, 0x2, R214 ;  /* 0x0000000200d47824 */ /* 0x000fe200078e02d6 */
[----:B------:R-:W-:Y:S01]  /*46d0*/  FMNMX.FTZ R17, R108, R17, !PT ;  /* 0x000000116c117209 */ /* 0x000fe20007810000 */
[----:B------:R-:W-:Y:S01]  /*46e0*/  LDSM.16.MT88.4 R136, [R214+0x100] ;  /* 0x00010000d688783b */ /* 0x000fe20000004200 */
[----:B------:R-:W-:Y:S01]  /*46f0*/  ISETP.LT.OR P0, PT, R13, 0x2, P0 ;  /* 0x000000020d00780c */ /* 0x000fe20000701670 */
[----:B------:R-:W-:Y:S01]  /*4700*/  UIMAD.WIDE.U32 UR22, UR15, UR4, URZ ;  /* 0x000000040f1672a5 */ /* 0x000fe2000f8e003f */
[----:B------:R-:W-:Y:S01]  /*4710*/  FMNMX.FTZ R17, R94, R17, !PT ;  /* 0x000000115e117209 */ /* 0x000fe20007810000 */
[----:B------:R-:W-:Y:S01]  /*4720*/  LDSM.16.MT88.4 R120, [R212+0x100] ;  /* 0x00010000d478783b */ /* 0x000fe20000004200 */
[----:B------:R-:W-:Y:S01]  /*4730*/  FSEL R95, R95, -INF , !P0 ;  /* 0xff8000005f5f7808 */ /* 0x000fe20004000000 */
[----:B------:R-:W-:Y:S01]  /*4740*/  @UP2 USHF.R.U32.HI UR15, URZ, UR5, UR23 ;  /* 0x000000053f0f2299 */ /* 0x000fe20008011617 */
[----:B------:R-:W-:Y:S01]  /*4750*/  ISETP.NE.AND P0, PT, R48, RZ, PT ;  /* 0x000000ff3000720c */ /* 0x000fe20003f05270 */
[----:B------:R-:W-:Y:S01]  /*4760*/  LDSM.16.MT88.4 R104, [R214+0xd00] ;  /* 0x000d0000d668783b */ /* 0x000fe20000004200 */
[----:B------:R-:W-:Y:S01]  /*4770*/  FMNMX.FTZ R17, R92, R17, !PT ;  /* 0x000000115c117209 */ /* 0x000fe20007810000 */
[----:B------:R-:W-:Y:S01]  /*4780*/  UIADD3 UR14, UR14, UR15, URZ ;  /* 0x0000000f0e0e7290 */ /* 0x000fe2000fffe03f */
[----:B------:R-:W-:Y:S01]  /*4790*/  ISETP.GT.AND P0, PT, R14, 0x8, !P0 ;  /* 0x000000080e00780c */ /* 0x000fe20004704270 */
[----:B------:R-:W-:Y:S01]  /*47a0*/  LDSM.16.MT88.4 R60, [R212+0xd00] ;  /* 0x000d0000d43c783b */ /* 0x000fe20000004200 */
[----:B------:R-:W-:Y:S01]  /*47b0*/  FMNMX.FTZ R17, R90, R17, !PT ;  /* 0x000000115a117209 */ /* 0x000fe20007810000 */
[----:B------:R-:W-:Y:S01]  /*47c0*/  ULDC UR4, c[0x0][0x328] ;  /* 0x0000ca0000047ab9 */ /* 0x000fe20000000800 */
[----:B------:R-:W-:Y:S01]  /*47d0*/  ISETP.LT.OR P0, PT, R13, 0x9, P0 ;  /* 0x000000090d00780c */ /* 0x000fe20000701670 */
[----:B------:R-:W-:Y:S01]  /*47e0*/  LDSM.16.MT88.4 R76, [R214+0x1900] ;  /* 0x00190000d64c783b */ /* 0x000fe20000004200 */
[----:B------:R-:W-:Y:S01]  /*47f0*/  FMNMX.FTZ R17, R88, R17, !PT ;  /* 0x0000001158117209 */ /* 0x000fe20007810000 */
[----:B------:R-:W-:Y:S01]  /*4800*/  UIADD3 UR4, UR14, UR4, URZ ;  /* 0x000000040e047290 */ /* 0x000fe2000fffe03f */
[----:B------:R-:W-:Y:S01]  /*4810*/  FSEL R93, R93, -INF , !P0 ;  /* 0xff8000005d5d7808 */ /* 0x000fe20004000000 */
[----:B------:R-:W-:Y:S01]  /*4820*/  LDSM.16.MT88.4 R148, [R214+0x500] ;  /* 0x00050000d694783b */ /* 0x000fe20000004200 */
[----:B------:R-:W-:-:S02]  /*4830*/  ISETP.NE.AND P0, PT, R47, RZ, PT ;  /* 0x000000ff2f00720c */ /* 0x000fc40003f05270 */
[----:B------:R-:W-:Y:S01]  /*4840*/  FMNMX.FTZ R17, R74, R17, !PT ;  /* 0x000000114a117209 */ /* 0x000fe20007810000 */
[----:B------:R-:W-:Y:S01]  /*4850*/  LDSM.16.MT88.4 R48, [R212+0x500] ;  /* 0x00050000d430783b */ /* 0x000fe20000004200 */
[----:B------:R-:W-:Y:S02]  /*4860*/  ISETP.GT.AND P0, PT, R14, 0x9, !P0 ;  /* 0x000000090e00780c */ /* 0x000fe40004704270 */
[----:B------:R-:W-:Y:S01]  /*4870*/  FMNMX.FTZ R17, R184, R17, !PT ;  /* 0x00000011b8117209 */ /* 0x000fe20007810000 */
[----:B------:R-:W-:Y:S01]  /*4880*/  LDSM.16.MT88.4 R24, [R212+0x900] ;  /* 0x00090000d418783b */ /* 0x000fe20000004200 */
[----:B------:R-:W-:Y:S02]  /*4890*/  ISETP.LT.OR P0, PT, R13, 0xa, P0 ;  /* 0x0000000a0d00780c */ /* 0x000fe40000701670 */
[----:B------:R-:W-:Y:S01]  /*48a0*/  FMNMX.FTZ R17, R182, R17, !PT ;  /* 0x00000011b6117209 */ /* 0x000fe20007810000 */
[----:B------:R-:W-:Y:S01]  /*48b0*/  LDSM.16.MT88.4 R20, [R214+0x1500] ;  /* 0x00150000d614783b */ /* 0x000fe20000004200 */
[----:B------:R-:W-:-:S02]  /*48c0*/  FSEL R91, R91, -INF , !P0 ;  /* 0xff8000005b5b7808 */ /* 0x000fc40004000000 */
[----:B------:R-:W-:Y:S02]  /*48d0*/  ISETP.NE.AND P0, PT, R46, RZ, PT ;  /* 0x000000ff2e00720c */ /* 0x000fe40003f05270 */
[----:B------:R-:W-:Y:S02]  /*48e0*/  FMNMX.FTZ R17, R180, R17, !PT ;  /* 0x00000011b4117209 */ /* 0x000fe40007810000 */
[----:B------:R-:W-:Y:S02]  /*48f0*/  ISETP.GT.AND P0, PT, R14, 0x10, !P0 ;  /* 0x000000100e00780c */ /* 0x000fe40004704270 */
[----:B------:R-:W-:Y:S02]  /*4900*/  IADD3 R240, R154, -0x2, RZ ;  /* 0xfffffffe9af07810 */ /* 0x000fe40007ffe0ff */
[----:B------:R-:W-:-:S04]  /*4910*/  ISETP.LT.OR P0, PT, R13, 0x11, P0 ;  /* 0x000000110d00780c */ /* 0x000fc80000701670 */
[----:B------:R-:W-:Y:S02]  /*4920*/  FSEL R89, R89, -INF , !P0 ;  /* 0xff80000059597808 */ /* 0x000fe40004000000 */
[----:B------:R-:W-:Y:S02]  /*4930*/  ISETP.GT.AND P0, PT, R14, 0x11, !P6 ;  /* 0x000000110e00780c */ /* 0x000fe40007704270 */
[----:B------:R-:W-:Y:S02]  /*4940*/  ISETP.NE.AND P6, PT, R3, RZ, PT ;  /* 0x000000ff0300720c */ /* 0x000fe40003fc5270 */
[----:B------:R-:W-:Y:S02]  /*4950*/  ISETP.LT.OR P0, PT, R13, 0x12, P0 ;  /* 0x000000120d00780c */ /* 0x000fe40000701670 */
[----:B------:R-:W-:Y:S02]  /*4960*/  FMNMX.FTZ R3, R43, R44, !PT ;  /* 0x0000002c2b037209 */ /* 0x000fe40007810000 */
[----:B------:R-:W-:-:S02]  /*4970*/  FSEL R75, R75, -INF , !P0 ;  /* 0xff8000004b4b7808 */ /* 0x000fc40004000000 */
[----:B------:R-:W-:Y:S02]  /*4980*/  ISETP.GT.AND P0, PT, R14, 0x18, !P5 ;  /* 0x000000180e00780c */ /* 0x000fe40006f04270 */
[----:B------:R-:W-:Y:S02]  /*4990*/  FMNMX.FTZ R3, R42, R3, !PT ;  /* 0x000000032a037209 */ /* 0x000fe40007810000 */
[----:B------:R-:W-:Y:S02]  /*49a0*/  ISETP.LT.OR P0, PT, R13, 0x19, P0 ;  /* 0x000000190d00780c */ /* 0x000fe40000701670 */
[----:B------:R-:W-:Y:S02]  /*49b0*/  FMNMX.FTZ R3, R40, R3, !PT ;  /* 0x0000000328037209 */ /* 0x000fe40007810000 */
[----:B------:R-:W-:Y:S02]  /*49c0*/  FSEL R73, R73, -INF , !P0 ;  /* 0xff80000049497808 */ /* 0x000fe40004000000 */
[----:B------:R-:W-:-:S02]  /*49d0*/  ISETP.GT.AND P0, PT, R14, 0x19, !P4 ;  /* 0x000000190e00780c */ /* 0x000fc40006704270 */
[----:B------:R-:W-:Y:S02]  /*49e0*/  FMNMX.FTZ R3, R38, R3, !PT ;  /* 0x0000000326037209 */ /* 0x000fe40007810000 */
[----:B------:R-:W-:Y:S02]  /*49f0*/  ISETP.LT.OR P0, PT, R13, 0x1a, P0 ;  /* 0x0000001a0d00780c */ /* 0x000fe40000701670 */
[----:B------:R-:W-:Y:S02]  /*4a00*/  FMNMX.FTZ R3, R36, R3, !PT ;  /* 0x0000000324037209 */ /* 0x000fe40007810000 */
[----:B------:R-:W-:Y:S02]  /*4a10*/  FSEL R72, R72, -INF , !P0 ;  /* 0xff80000048487808 */ /* 0x000fe40004000000 */
[----:B------:R-:W-:Y:S02]  /*4a20*/  ISETP.GT.AND P0, PT, R14, 0x20, !P3 ;  /* 0x000000200e00780c */ /* 0x000fe40005f04270 */
[----:B------:R-:W-:-:S02]  /*4a30*/  FMNMX.FTZ R3, R34, R3, !PT ;  /* 0x0000000322037209 */ /* 0x000fc40007810000 */
[----:B------:R-:W-:-:S04]  /*4a40*/  ISETP.LT.OR P0, PT, R13, 0x21, P0 ;  /* 0x000000210d00780c */ /* 0x000fc80000701670 */
[----:B------:R-:W-:Y:S02]  /*4a50*/  FSEL R181, R181, -INF , !P0 ;  /* 0xff800000b5b57808 */ /* 0x000fe40004000000 */
[----:B------:R-:W-:-:S04]  /*4a60*/  ISETP.GT.AND P0, PT, R14, 0x21, !P2 ;  /* 0x000000210e00780c */ /* 0x000fc80005704270 */
[----:B------:R-:W-:-:S04]  /*4a70*/  ISETP.LT.OR P0, PT, R13, 0x22, P0 ;  /* 0x000000220d00780c */ /* 0x000fc80000701670 */
[----:B------:R-:W-:Y:S02]  /*4a80*/  FSEL R179, R179, -INF , !P0 ;  /* 0xff800000b3b37808 */ /* 0x000fe40004000000 */
[----:B------:R-:W-:-:S04]  /*4a90*/  ISETP.GT.AND P0, PT, R14, 0x28, !P1 ;  /* 0x000000280e00780c */ /* 0x000fc80004f04270 */
[----:B------:R-:W-:-:S04]  /*4aa0*/  ISETP.LT.OR P0, PT, R13, 0x29, P0 ;  /* 0x000000290d00780c */ /* 0x000fc80000701670 */
[----:B------:R-:W-:Y:S02]  /*4ab0*/  FSEL R177, R177, -INF , !P0 ;  /* 0xff800000b1b17808 */ /* 0x000fe40004000000 */
[----:B------:R-:W-:Y:S02]  /*4ac0*/  ISETP.GT.AND P0, PT, R14, RZ, !P6 ;  /* 0x000000ff0e00720c */ /* 0x000fe40007704270 */
[----:B------:R-:W-:Y:S02]  /*4ad0*/  ISETP.NE.AND P6, PT, R2, RZ, PT ;  /* 0x000000ff0200720c */ /* 0x000fe40003fc5270 */
[----:B------:R-:W-:Y:S02]  /*4ae0*/  FMNMX.FTZ R2, R32, R3, !PT ;  /* 0x0000000320027209 */ /* 0x000fe40007810000 */
[----:B------:R-:W-:Y:S02]  /*4af0*/  ISETP.LT.OR P0, PT, R13, 0x1, P0 ;  /* 0x000000010d00780c */ /* 0x000fe40000701670 */
        /* <DEDUP_REMOVED lines=8> */
[----:B------:R-:W-:Y:S01]  /*4b80*/  FSEL R109, R109, -INF , !P0 ;  /* 0xff8000006d6d7808 */ /* 0x000fe20004000000 */
[----:B------:R-:W1:Y:S01]  /*4b90*/  SHFL.BFLY PT, R8, R9, 0x2, 0x1f ;  /* 0x0c401f0009087f89 */ /* 0x000e6200000e0000 */
        /* <DEDUP_REMOVED lines=12> */
[----:B-1----:R-:W-:Y:S01]  /*4c60*/  FMNMX.FTZ R8, R9, R8, !PT ;  /* 0x0000000809087209 */ /* 0x002fe20007810000 */
[----:B------:R-:W1:Y:S01]  /*4c70*/  SHFL.BFLY PT, R17, R0, 0x2, 0x1f ;  /* 0x0c401f0000117f89 */ /* 0x000e6200000e0000 */
[----:B------:R-:W-:Y:S02]  /*4c80*/  FMNMX.FTZ R9, R57, R2, !PT ;  /* 0x0000000239097209 */ /* 0x000fe40007810000 */
[----:B------:R-:W-:Y:S01]  /*4c90*/  FMNMX.FTZ R16, R72, R19, !PT ;  /* 0x0000001348107209 */ /* 0x000fe20007810000 */
[----:B------:R-:W2:Y:S01]  /*4ca0*/  SHFL.BFLY PT, R3, R8, 0x1, 0x1f ;  /* 0x0c201f0008037f89 */ /* 0x000ea200000e0000 */
[----:B-1----:R-:W-:-:S02]  /*4cb0*/  FMNMX.FTZ R0, R0, R17, !PT ;  /* 0x0000001100007209 */ /* 0x002fc40007810000 */
[----:B--2---:R-:W-:-:S03]  /*4cc0*/  FMNMX.FTZ R3, R8, R3, !PT ;  /* 0x0000000308037209 */ /* 0x004fc60007810000 */
[----:B------:R-:W1:Y:S01]  /*4cd0*/  SHFL.BFLY PT, R59, R0, 0x1, 0x1f ;  /* 0x0c201f00003b7f89 */ /* 0x000e6200000e0000 */
[----:B------:R-:W-:Y:S02]  /*4ce0*/  FMNMX.FTZ R8, R56, R9, !PT ;  /* 0x0000000938087209 */ /* 0x000fe40007810000 */
[C---:B------:R-:W-:Y:S01]  /*4cf0*/  FSETP.NEU.FTZ.AND P0, PT, R3.reuse, -INF , PT ;  /* 0xff8000000300780b */ /* 0x040fe20003f1d000 */
[----:B------:R-:W-:Y:S02]  /*4d00*/  FMUL.FTZ R15, R3, c[0x0][0x2d0] ;  /* 0x0000b400030f7a20 */ /* 0x000fe40000410000 */
[----:B------:R-:W2:Y:S03]  /*4d10*/  SHFL.BFLY PT, R9, R8, 0x2, 0x1f ;  /* 0x0c401f0008097f89 */ /* 0x000ea600000e0000 */
[----:B------:R-:W-:-:S05]  /*4d20*/  FSEL R15, R15, RZ, P0 ;  /* 0x000000ff0f0f7208 */ /* 0x000fca0000000000 */
[--C-:B------:R-:W-:Y:S02]  /*4d30*/  FFMA.FTZ R169, R125, c[0x0][0x2d0], -R15.reuse ;  /* 0x0000b4007da97a23 */ /* 0x100fe4000001080f */
[--C-:B------:R-:W-:Y:S02]  /*4d40*/  FFMA.FTZ R168, R43, c[0x0][0x2d0], -R15.reuse ;  /* 0x0000b4002ba87a23 */ /* 0x100fe4000001080f */
[--C-:B------:R-:W-:Y:S02]  /*4d50*/  FFMA.FTZ R165, R44, c[0x0][0x2d0], -R15.reuse ;  /* 0x0000b4002ca57a23 */ /* 0x100fe4000001080f */
[--C-:B------:R-:W-:Y:S01]  /*4d60*/  FFMA.FTZ R164, R42, c[0x0][0x2d0], -R15.reuse ;  /* 0x0000b4002aa47a23 */ /* 0x100fe2000001080f */
[----:B------:R-:W-:Y:S01]  /*4d70*/  LDSM.16.MT88.4 R44, [R214+0x1100] ;  /* 0x00110000d62c783b */ /* 0x000fe20000004200 */
[--C-:B------:R-:W-:Y:S01]  /*4d80*/  FFMA.FTZ R161, R40, c[0x0][0x2d0], -R15.reuse ;  /* 0x0000b40028a17a23 */ /* 0x100fe2000001080f */
[----:B------:R-:W-:Y:S01]  /*4d90*/  MUFU.EX2 R168, R168 ;  /* 0x000000a800a87308 */ /* 0x000fe20000000800 */
[--C-:B------:R-:W-:Y:S01]  /*4da0*/  FFMA.FTZ R162, R38, c[0x0][0x2d0], -R15.reuse ;  /* 0x0000b40026a27a23 */ /* 0x100fe2000001080f */
[----:B-1----:R-:W-:Y:S01]  /*4db0*/  FMNMX.FTZ R0, R0, R59, !PT ;  /* 0x0000003b00007209 */ /* 0x002fe20007810000 */
[----:B------:R-:W-:-:S02]  /*4dc0*/  FFMA.FTZ R159, R36, c[0x0][0x2d0], -R15 ;  /* 0x0000b400249f7a23 */ /* 0x000fc4000001080f */
[--C-:B------:R-:W-:Y:S01]  /*4dd0*/  FFMA.FTZ R158, R34, c[0x0][0x2d0], -R15.reuse ;  /* 0x0000b400229e7a23 */ /* 0x100fe2000001080f */
[----:B--2---:R-:W-:Y:S02]  /*4de0*/  FMNMX.FTZ R9, R8, R9, !PT ;  /* 0x0000000908097209 */ /* 0x004fe40007810000 */
[----:B------:R-:W1:Y:S01]  /*4df0*/  MUFU.EX2 R165, R165 ;  /* 0x000000a500a57308 */ /* 0x000e620000000800 */
[--C-:B------:R-:W-:Y:S02]  /*4e00*/  FFMA.FTZ R155, R32, c[0x0][0x2d0], -R15.reuse ;  /* 0x0000b400209b7a23 */ /* 0x100fe4000001080f */
[----:B------:R-:W-:Y:S01]  /*4e10*/  FMUL.FTZ R201, R0, c[0x0][0x2d0] ;  /* 0x0000b40000c97a20 */ /* 0x000fe20000410000 */
[----:B------:R-:W2:Y:S01]  /*4e20*/  SHFL.BFLY PT, R2, R9, 0x1, 0x1f ;  /* 0x0c201f0009027f89 */ /* 0x000ea200000e0000 */
[--C-:B------:R-:W-:Y:S02]  /*4e30*/  FFMA.FTZ R172, R124, c[0x0][0x2d0], -R15.reuse ;  /* 0x0000b4007cac7a23 */ /* 0x100fe4000001080f */
[--C-:B------:R-:W-:Y:S01]  /*4e40*/  FFMA.FTZ R171, R30, c[0x0][0x2d0], -R15.reuse ;  /* 0x0000b4001eab7a23 */ /* 0x100fe2000001080f */
[----:B------:R-:W-:Y:S01]  /*4e50*/  MUFU.EX2 R164, R164 ;  /* 0x000000a400a47308 */ /* 0x000fe20000000800 */
[----:B------:R-:W-:-:S07]  /*4e60*/  FFMA.FTZ R238, R28, c[0x0][0x2d0], -R15 ;  /* 0x0000b4001cee7a23 */ /* 0x000fce000001080f */
[----:B------:R-:W3:Y:S01]  /*4e70*/  MUFU.EX2 R161, R161 ;  /* 0x000000a100a17308 */ /* 0x000ee20000000800 */
[----:B-1----:R-:W-:Y:S01]  /*4e80*/  F2FP.PACK_AB R96, R165, R168 ;  /* 0x000000a8a560723e */ /* 0x002fe200000000ff */
[----:B------:R-:W-:-:S06]  /*4e90*/  FADD.FTZ R165, R168, R165 ;  /* 0x000000a5a8a57221 */ /* 0x000fcc0000010000 */
[----:B------:R-:W-:Y:S01]  /*4ea0*/  MUFU.EX2 R162, R162 ;  /* 0x000000a200a27308 */ /* 0x000fe20000000800 */
[----:B--2---:R-:W-:-:S04]  /*4eb0*/  FMNMX.FTZ R2, R9, R2, !PT ;  /* 0x0000000209027209 */ /* 0x004fc80007810000 */
[C---:B------:R-:W-:Y:S01]  /*4ec0*/  FSETP.NEU.FTZ.AND P0, PT, R2.reuse, -INF , PT ;  /* 0xff8000000200780b */ /* 0x040fe20003f1d000 */
[----:B------:R-:W-:Y:S01]  /*4ed0*/  FMUL.FTZ R12, R2, c[0x0][0x2d0] ;  /* 0x0000b400020c7a20 */ /* 0x000fe20000410000 */
[C---:B---3--:R-:W-:Y:S01]  /*4ee0*/  F2FP.PACK_AB R98, R161.reuse, R164 ;  /* 0x000000a4a162723e */ /* 0x048fe200000000ff */
[----:B------:R-:W1:Y:S01]  /*4ef0*/  MUFU.EX2 R159, R159 ;  /* 0x0000009f009f7308 */ /* 0x000e620000000800 */
[----:B------:R-:W-:Y:S02]  /*4f00*/  FADD.FTZ R164, R164, R165 ;  /* 0x000000a5a4a47221 */ /* 0x000fe40000010000 */
[----:B------:R-:W-:Y:S02]  /*4f10*/  FSEL R12, R12, RZ, P0 ;  /* 0x000000ff0c0c7208 */ /* 0x000fe40000000000 */
[----:B------:R-:W-:Y:S01]  /*4f20*/  ISETP.GT.AND P0, PT, R14, 0x29, !P6 ;  /* 0x000000290e00780c */ /* 0x000fe20007704270 */
[----:B------:R-:W-:Y:S01]  /*4f30*/  FADD.FTZ R161, R161, R164 ;  /* 0x000000a4a1a17221 */ /* 0x000fe20000010000 */
[----:B------:R-:W-:Y:S01]  /*4f40*/  FMNMX.FTZ R14, R181, R16, !PT ;  /* 0x00000010b50e7209 */ /* 0x000fe20007810000 */
[--C-:B------:R-:W-:Y:S01]  /*4f50*/  FFMA.FTZ R170, R6, c[0x0][0x2d0], -R12.reuse ;  /* 0x0000b40006aa7a23 */ /* 0x100fe2000001080c */
[----:B------:R-:W-:Y:S01]  /*4f60*/  ISETP.LT.OR P0, PT, R13, 0x2a, P0 ;  /* 0x0000002a0d00780c */ /* 0x000fe20000701670 */
[--C-:B------:R-:W-:Y:S01]  /*4f70*/  FFMA.FTZ R166, R7, c[0x0][0x2d0], -R12.reuse ;  /* 0x0000b40007a67a23 */ /* 0x100fe2000001080c */
[----:B------:R-:W-:Y:S01]  /*4f80*/  FMNMX.FTZ R14, R179, R14, !PT ;  /* 0x0000000eb30e7209 */ /* 0x000fe20007810000 */
[--C-:B------:R-:W-:Y:S01]  /*4f90*/  FFMA.FTZ R163, R5, c[0x0][0x2d0], -R12.reuse ;  /* 0x0000b40005a37a23 */ /* 0x100fe2000001080c */
[----:B------:R-:W-:Y:S01]  /*4fa0*/  FSEL R189, R189, -INF , !P0 ;  /* 0xff800000bdbd7808 */ /* 0x000fe20004000000 */
[----:B------:R-:W-:Y:S01]  /*4fb0*/  LDSM.16.MT88.4 R4, [R212+0x1900] ;  /* 0x00190000d404783b */ /* 0x000fe20000004200 */
[----:B------:R-:W-:Y:S01]  /*4fc0*/  FMNMX.FTZ R152, R177, R14, !PT ;  /* 0x0000000eb1987209 */ /* 0x000fe20007810000 */
[--C-:B------:R-:W-:Y:S01]  /*4fd0*/  FFMA.FTZ R167, R41, c[0x0][0x2d0], -R12.reuse ;  /* 0x0000b40029a77a23 */ /* 0x100fe2000001080c */
[----:B------:R-:W-:Y:S01]  /*4fe0*/  MUFU.EX2 R170, R170 ;  /* 0x000000aa00aa7308 */ /* 0x000fe20000000800 */
[--C-:B------:R-:W-:Y:S01]  /*4ff0*/  FFMA.FTZ R160, R39, c[0x0][0x2d0], -R12.reuse ;  /* 0x0000b40027a07a23 */ /* 0x100fe2000001080c */
[----:B------:R-:W-:Y:S01]  /*5000*/  FMNMX.FTZ R152, R189, R152, !PT ;  /* 0x00000098bd987209 */ /* 0x000fe20007810000 */
[--C-:B------:R-:W-:Y:S01]  /*5010*/  FFMA.FTZ R157, R37, c[0x0][0x2d0], -R12.reuse ;  /* 0x0000b400259d7a23 */ /* 0x100fe2000001080c */
[----:B------:R-:W-:Y:S01]  /*5020*/  LDSM.16.MT88.4 R40, [R212+0x1100] ;  /* 0x00110000d428783b */ /* 0x000fe20000004200 */
[--C-:B------:R-:W-:Y:S01]  /*5030*/  FFMA.FTZ R156, R35, c[0x0][0x2d0], -R12.reuse ;  /* 0x0000b400239c7a23 */ /* 0x100fe2000001080c */
[----:B-1----:R-:W-:Y:S01]  /*5040*/  F2FP.PACK_AB R8, R159, R162 ;  /* 0x000000a29f08723e */ /* 0x002fe200000000ff */
[--C-:B------:R-:W-:Y:S01]  /*5050*/  FFMA.FTZ R153, R33, c[0x0][0x2d0], -R12.reuse ;  /* 0x0000b40021997a23 */ /* 0x100fe2000001080c */
[----:B------:R-:W1:Y:S01]  /*5060*/  SHFL.BFLY PT, R125, R152, 0x2, 0x1f ;  /* 0x0c401f00987d7f89 */ /* 0x000e6200000e0000 */
[----:B------:R-:W2:Y:S01]  /*5070*/  MUFU.EX2 R167, R167 ;  /* 0x000000a700a77308 */ /* 0x000ea20000000800 */
[----:B------:R-:W-:Y:S01]  /*5080*/  FSETP.NEU.FTZ.AND P0, PT, R0, -INF , PT ;  /* 0xff8000000000780b */ /* 0x000fe20003f1d000 */
[--C-:B------:R-:W-:Y:S01]  /*5090*/  FFMA.FTZ R173, R31, c[0x0][0x2d0], -R12.reuse ;  /* 0x0000b4001fad7a23 */ /* 0x100fe2000001080c */
[----:B------:R-:W-:Y:S01]  /*50a0*/  LDSM.16.MT88.4 R36, [R214+0x1d00] ;  /* 0x001d0000d624783b */ /* 0x000fe20000004200 */
[--C-:B------:R-:W-:Y:S01]  /*50b0*/  FFMA.FTZ R174, R29, c[0x0][0x2d0], -R12.reuse ;  /* 0x0000b4001dae7a23 */ /* 0x100fe2000001080c */
[----:B------:R-:W-:Y:S01]  /*50c0*/  FSEL R201, R201, RZ, P0 ;  /* 0x000000ffc9c97208 */ /* 0x000fe20000000000 */
[--C-:B------:R-:W-:Y:S01]  /*50d0*/  FFMA.FTZ R175, R57, c[0x0][0x2d0], -R12.reuse ;  /* 0x0000b40039af7a23 */ /* 0x100fe2000001080c */
[----:B------:R-:W-:Y:S01]  /*50e0*/  LDSM.16.MT88.4 R32, [R212+0x1d00] ;  /* 0x001d0000d420783b */ /* 0x000fe20000004200 */
[----:B------:R-:W-:Y:S01]  /*50f0*/  MUFU.EX2 R166, R166 ;  /* 0x000000a600a67308 */ /* 0x000fe20000000800 */
[----:B------:R-:W-:-:S02]  /*5100*/  FFMA.FTZ R176, R56, c[0x0][0x2d0], -R12 ;  /* 0x0000b40038b07a23 */ /* 0x000fc4000001080c */
[----:B------:R-:W-:Y:S01]  /*5110*/  LDSM.16.MT88.4 R28, [R214+0x900] ;  /* 0x00090000d61c783b */ /* 0x000fe20000004200 */
[--C-:B------:R-:W-:Y:S02]  /*5120*/  FFMA.FTZ R183, R111, c[0x0][0x2d0], -R201.reuse ;  /* 0x0000b4006fb77a23 */ /* 0x100fe400000108c9 */
[--C-:B------:R-:W-:Y:S01]  /*5130*/  FFMA.FTZ R186, R110, c[0x0][0x2d0], -R201.reuse ;  /* 0x0000b4006eba7a23 */ /* 0x100fe200000108c9 */
[----:B------:R-:W-:Y:S01]  /*5140*/  LDSM.16.MT88.4 R16, [R212+0x1500] ;  /* 0x00150000d410783b */ /* 0x000fe20000004200 */
[----:B------:R-:W3:Y:S01]  /*5150*/  MUFU.EX2 R163, R163 ;  /* 0x000000a300a37308 */ /* 0x000ee20000000800 */
[----:B--2---:R-:W-:Y:S01]  /*5160*/  F2FP.PACK_AB R97, R167, R170 ;  /* 0x000000aaa761723e */ /* 0x004fe200000000ff */
[--C-:B------:R-:W-:Y:S01]  /*5170*/  FFMA.FTZ R185, R108, c[0x0][0x2d0], -R201.reuse ;  /* 0x0000b4006cb97a23 */ /* 0x100fe200000108c9 */
[----:B------:R-:W-:Y:S01]  /*5180*/  LDSM.16.MT88.4 R12, [R214+0x2100] ;  /* 0x00210000d60c783b */ /* 0x000fe20000004200 */
[--C-:B------:R-:W-:Y:S02]  /*5190*/  FFMA.FTZ R188, R94, c[0x0][0x2d0], -R201.reuse ;  /* 0x0000b4005ebc7a23 */ /* 0x100fe400000108c9 */
[--C-:B------:R-:W-:Y:S01]  /*51a0*/  FFMA.FTZ R193, R92, c[0x0][0x2d0], -R201.reuse ;  /* 0x0000b4005cc17a23 */ /* 0x100fe200000108c9 */
[----:B-1----:R-:W-:Y:S01]  /*51b0*/  FMNMX.FTZ R152, R152, R125, !PT ;  /* 0x0000007d98987209 */ /* 0x002fe20007810000 */
[----:B------:R-:W-:Y:S01]  /*51c0*/  MUFU.EX2 R158, R158 ;  /* 0x0000009e009e7308 */ /* 0x000fe20000000800 */
[----:B------:R-:W-:-:S02]  /*51d0*/  FFMA.FTZ R196, R90, c[0x0][0x2d0], -R201 ;  /* 0x0000b4005ac47a23 */ /* 0x000fc400000108c9 */
[--C-:B------:R-:W-:Y:S01]  /*51e0*/  FFMA.FTZ R195, R88, c[0x0][0x2d0], -R201.reuse ;  /* 0x0000b40058c37a23 */ /* 0x100fe200000108c9 */
[----:B------:R-:W1:Y:S01]  /*51f0*/  SHFL.BFLY PT, R125, R152, 0x1, 0x1f ;  /* 0x0c201f00987d7f89 */ /* 0x000e6200000e0000 */
[----:B------:R-:W-:Y:S02]  /*5200*/  FFMA.FTZ R194, R74, c[0x0][0x2d0], -R201 ;  /* 0x0000b4004ac27a23 */ /* 0x000fe400000108c9 */
[----:B------:R-:W-:Y:S01]  /*5210*/  FADD.FTZ R167, R170, R167 ;  /* 0x000000a7aaa77221 */ /* 0x000fe20000010000 */
[----:B---3--:R-:W-:Y:S01]  /*5220*/  F2FP.PACK_AB R99, R163, R166 ;  /* 0x000000a6a363723e */ /* 0x008fe200000000ff */
[----:B------:R-:W2:Y:S01]  /*5230*/  MUFU.EX2 R155, R155 ;  /* 0x0000009b009b7308 */ /* 0x000ea20000000800 */
[----:B------:R-:W-:Y:S02]  /*5240*/  FADD.FTZ R162, R162, R161 ;  /* 0x000000a1a2a27221 */ /* 0x000fe40000010000 */
[----:B------:R-:W-:Y:S02]  /*5250*/  FADD.FTZ R166, R166, R167 ;  /* 0x000000a7a6a67221 */ /* 0x000fe40000010000 */
[----:B------:R-:W-:Y:S01]  /*5260*/  FADD.FTZ R159, R159, R162 ;  /* 0x000000a29f9f7221 */ /* 0x000fe20000010000 */
[C---:B------:R-:W-:Y:S01]  /*5270*/  HMMA.16816.F32 R144, R96.reuse, R136, RZ ;  /* 0x000000886090723c */ /* 0x040fe200000018ff */
[----:B------:R-:W-:Y:S01]  /*5280*/  FADD.FTZ R163, R163, R166 ;  /* 0x000000a6a3a37221 */ /* 0x000fe20000010000 */
[----:B------:R-:W-:Y:S06]  /*5290*/  MUFU.EX2 R160, R160 ;  /* 0x000000a000a07308 */ /* 0x000fec0000000800 */
[----:B------:R-:W-:Y:S02]  /*52a0*/  HMMA.16816.F32 R128, R96, R120, RZ ;  /* 0x000000786080723c */ /* 0x000fe400000018ff */
[----:B------:R-:W3:Y:S01]  /*52b0*/  MUFU.EX2 R157, R157 ;  /* 0x0000009d009d7308 */ /* 0x000ee20000000800 */
[----:B--2---:R-:W-:Y:S01]  /*52c0*/  F2FP.PACK_AB R10, R155, R158 ;  /* 0x0000009e9b0a723e */ /* 0x004fe200000000ff */
[----:B------:R-:W-:Y:S01]  /*52d0*/  FADD.FTZ R158, R158, R159 ;  /* 0x0000009f9e9e7221 */ /* 0x000fe20000010000 */
[----:B-1----:R-:W-:-:S03]  /*52e0*/  FMNMX.FTZ R152, R125, R152, !PT ;  /* 0x000000987d987209 */ /* 0x002fc60007810000 */
[----:B------:R-:W-:Y:S01]  /*52f0*/  HMMA.16816.F32 R112, R96, R104, RZ ;  /* 0x000000686070723c */ /* 0x000fe200000018ff */
[C---:B------:R-:W-:Y:S01]  /*5300*/  FSETP.NEU.FTZ.AND P0, PT, R152.reuse, -INF , PT ;  /* 0xff8000009800780b */ /* 0x040fe20003f1d000 */
[----:B------:R-:W-:Y:S01]  /*5310*/  MUFU.EX2 R156, R156 ;  /* 0x0000009c009c7308 */ /* 0x000fe20000000800 */
[----:B------:R-:W-:Y:S02]  /*5320*/  FMUL.FTZ R202, R152, c[0x0][0x2d0] ;  /* 0x0000b40098ca7a20 */ /* 0x000fe40000410000 */
[----:B------:R-:W-:-:S03]  /*5330*/  FADD.FTZ R158, R155, R158 ;  /* 0x0000009e9b9e7221 */ /* 0x000fc60000010000 */
[C---:B------:R-:W-:Y:S01]  /*5340*/  HMMA.16816.F32 R52, R96.reuse, R60, RZ ;  /* 0x0000003c6034723c */ /* 0x040fe200000018ff */
[----:B------:R-:W-:Y:S01]  /*5350*/  FSEL R202, R202, RZ, P0 ;  /* 0x000000ffcaca7208 */ /* 0x000fe20000000000 */
[----:B------:R-:W1:Y:S01]  /*5360*/  MUFU.EX2 R153, R153 ;  /* 0x0000009900997308 */ /* 0x000e620000000800 */
[----:B---3--:R-:W-:Y:S01]  /*5370*/  F2FP.PACK_AB R9, R157, R160 ;  /* 0x000000a09d09723e */ /* 0x008fe200000000ff */
[----:B------:R-:W-:Y:S01]  /*5380*/  FADD.FTZ R160, R160, R163 ;  /* 0x000000a3a0a07221 */ /* 0x000fe20000010000 */
[----:B------:R-:W-:Y:S01]  /*5390*/  PLOP3.LUT P0, PT, PT, PT, UP1, 0x40, 0x0 ;  /* 0x000000000000781c */ /* 0x000fe20003f0e818 */
[--C-:B------:R-:W-:Y:S02]  /*53a0*/  FFMA.FTZ R187, R109, c[0x0][0x2d0], -R202.reuse ;  /* 0x0000b4006dbb7a23 */ /* 0x100fe400000108ca */
[----:B------:R-:W-:Y:S01]  /*53b0*/  HMMA.16816.F32 R68, R96, R76, RZ ;  /* 0x0000004c6044723c */ /* 0x000fe200000018ff */
[--C-:B------:R-:W-:Y:S01]  /*53c0*/  FFMA.FTZ R190, R95, c[0x0][0x2d0], -R202.reuse ;  /* 0x0000b4005fbe7a23 */ /* 0x100fe200000108ca */
[----:B------:R-:W-:Y:S01]  /*53d0*/  MUFU.EX2 R183, R183 ;  /* 0x000000b700b77308 */ /* 0x000fe20000000800 */
[----:B------:R-:W-:-:S02]  /*53e0*/  FFMA.FTZ R192, R93, c[0x0][0x2d0], -R202 ;  /* 0x0000b4005dc07a23 */ /* 0x000fc400000108ca */
[--C-:B------:R-:W-:Y:S02]  /*53f0*/  FFMA.FTZ R191, R91, c[0x0][0x2d0], -R202.reuse ;  /* 0x0000b4005bbf7a23 */ /* 0x100fe400000108ca */
[--C-:B------:R-:W-:Y:S01]  /*5400*/  FFMA.FTZ R200, R89, c[0x0][0x2d0], -R202.reuse ;  /* 0x0000b40059c87a23 */ /* 0x100fe200000108ca */
[C---:B------:R-:W-:Y:S01]  /*5410*/  HMMA.16816.F32 R84, R96.reuse, R4, RZ ;  /* 0x000000046054723c */ /* 0x040fe200000018ff */
[--C-:B------:R-:W-:Y:S01]  /*5420*/  FFMA.FTZ R197, R75, c[0x0][0x2d0], -R202.reuse ;  /* 0x0000b4004bc57a23 */ /* 0x100fe200000108ca */
[----:B-1----:R-:W-:Y:S01]  /*5430*/  F2FP.PACK_AB R11, R153, R156 ;  /* 0x0000009c990b723e */ /* 0x002fe200000000ff */
[----:B------:R-:W1:Y:S01]  /*5440*/  MUFU.EX2 R186, R186 ;  /* 0x000000ba00ba7308 */ /* 0x000e620000000800 */
[--C-:B------:R-:W-:Y:S02]  /*5450*/  FFMA.FTZ R198, R73, c[0x0][0x2d0], -R202.reuse ;  /* 0x0000b40049c67a23 */ /* 0x100fe400000108ca */
[--C-:B------:R-:W-:Y:S02]  /*5460*/  FFMA.FTZ R199, R72, c[0x0][0x2d0], -R202.reuse ;  /* 0x0000b40048c77a23 */ /* 0x100fe400000108ca */
[----:B------:R-:W-:Y:S01]  /*5470*/  HMMA.16816.F32 R132, R96, R138, RZ ;  /* 0x0000008a6084723c */ /* 0x000fe200000018ff */
[----:B------:R-:W-:-:S02]  /*5480*/  FFMA.FTZ R237, R189, c[0x0][0x2d0], -R202 ;  /* 0x0000b400bded7a23 */ /* 0x000fc400000108ca */
[----:B------:R-:W-:Y:S01]  /*5490*/  MUFU.EX2 R185, R185 ;  /* 0x000000b900b97308 */ /* 0x000fe20000000800 */
[----:B------:R-:W-:-:S04]  /*54a0*/  FADD.FTZ R157, R157, R160 ;  /* 0x000000a09d9d7221 */ /* 0x000fc80000010000 */
[C---:B------:R-:W-:Y:S01]  /*54b0*/  HMMA.16816.F32 R116, R96.reuse, R122, RZ ;  /* 0x0000007a6074723c */ /* 0x040fe200000018ff */
[----:B------:R-:W-:Y:S02]  /*54c0*/  FADD.FTZ R156, R156, R157 ;  /* 0x0000009d9c9c7221 */ /* 0x000fe40000010000 */
[----:B------:R-:W2:Y:S01]  /*54d0*/  MUFU.EX2 R188, R188 ;  /* 0x000000bc00bc7308 */ /* 0x000ea20000000800 */
[----:B-1----:R-:W-:Y:S01]  /*54e0*/  F2FP.PACK_AB R92, R186, R183 ;  /* 0x000000b7ba5c723e */ /* 0x002fe200000000ff */
[----:B------:R-:W-:Y:S02]  /*54f0*/  FADD.FTZ R186, R183, R186 ;  /* 0x000000bab7ba7221 */ /* 0x000fe40000010000 */
[----:B------:R-:W-:Y:S01]  /*5500*/  FADD.FTZ R156, R153, R156 ;  /* 0x0000009c999c7221 */ /* 0x000fe20000010000 */
[C---:B------:R-:W-:Y:S03]  /*5510*/  HMMA.16816.F32 R100, R96.reuse, R106, RZ ;  /* 0x0000006a6064723c */ /* 0x040fe600000018ff */
[----:B------:R-:W-:Y:S05]  /*5520*/  MUFU.EX2 R187, R187 ;  /* 0x000000bb00bb7308 */ /* 0x000fea0000000800 */
[----:B------:R-:W-:Y:S03]  /*5530*/  HMMA.16816.F32 R64, R96, R62, RZ ;  /* 0x0000003e6040723c */ /* 0x000fe600000018ff */
[----:B------:R-:W1:Y:S01]  /*5540*/  MUFU.EX2 R190, R190 ;  /* 0x000000be00be7308 */ /* 0x000e620000000800 */
[----:B--2---:R-:W-:Y:S01]  /*5550*/  F2FP.PACK_AB R94, R188, R185 ;  /* 0x000000b9bc5e723e */ /* 0x004fe200000000ff */
[----:B------:R-:W-:-:S03]  /*5560*/  FADD.FTZ R185, R185, R186 ;  /* 0x000000bab9b97221 */ /* 0x000fc60000010000 */
[C---:B------:R-:W-:Y:S01]  /*5570*/  HMMA.16816.F32 R80, R96.reuse, R78, RZ ;  /* 0x0000004e6050723c */ /* 0x040fe200000018ff */
[----:B------:R-:W-:Y:S02]  /*5580*/  FADD.FTZ R188, R188, R185 ;  /* 0x000000b9bcbc7221 */ /* 0x000fe40000010000 */
[----:B------:R-:W-:Y:S05]  /*5590*/  MUFU.EX2 R192, R192 ;  /* 0x000000c000c07308 */ /* 0x000fea0000000800 */
[----:B------:R-:W-:Y:S03]  /*55a0*/  HMMA.16816.F32 R96, R96, R6, RZ ;  /* 0x000000066060723c */ /* 0x000fe600000018ff */
[----:B------:R-:W2:Y:S01]  /*55b0*/  MUFU.EX2 R191, R191 ;  /* 0x000000bf00bf7308 */ /* 0x000ea20000000800 */
[----:B-1----:R-:W-:Y:S01]  /*55c0*/  F2FP.PACK_AB R93, R190, R187 ;  /* 0x000000bbbe5d723e */ /* 0x002fe200000000ff */
[----:B------:R-:W-:-:S03]  /*55d0*/  FADD.FTZ R187, R187, R190 ;  /* 0x000000bebbbb7221 */ /* 0x000fc60000010000 */
[C---:B------:R-:W-:Y:S03]  /*55e0*/  HMMA.16816.F32 R144, R8.reuse, R148, R144 ;  /* 0x000000940890723c */ /* 0x040fe60000001890 */
[----:B------:R-:W-:Y:S05]  /*55f0*/  MUFU.EX2 R169, R169 ;  /* 0x000000a900a97308 */ /* 0x000fea0000000800 */
[----:B------:R-:W-:Y:S03]  /*5600*/  HMMA.16816.F32 R128, R8, R48, R128 ;  /* 0x000000300880723c */ /* 0x000fe60000001880 */
[----:B------:R-:W1:Y:S01]  /*5610*/  MUFU.EX2 R172, R172 ;  /* 0x000000ac00ac7308 */ /* 0x000e620000000800 */
[----:B--2---:R-:W-:Y:S01]  /*5620*/  F2FP.PACK_AB R95, R191, R192 ;  /* 0x000000c0bf5f723e */ /* 0x004fe200000000ff */
[----:B------:R-:W-:-:S03]  /*5630*/  FADD.FTZ R192, R192, R187 ;  /* 0x000000bbc0c07221 */ /* 0x000fc60000010000 */
[C---:B------:R-:W-:Y:S01]  /*5640*/  HMMA.16816.F32 R112, R8.reuse, R44, R112 ;  /* 0x0000002c0870723c */ /* 0x040fe20000001870 */
[----:B------:R-:W-:Y:S02]  /*5650*/  FADD.FTZ R191, R191, R192 ;  /* 0x000000c0bfbf7221 */ /* 0x000fe40000010000 */
[----:B------:R-:W-:Y:S05]  /*5660*/  MUFU.EX2 R171, R171 ;  /* 0x000000ab00ab7308 */ /* 0x000fea0000000800 */
[----:B------:R-:W-:Y:S03]  /*5670*/  HMMA.16816.F32 R52, R8, R40, R52 ;  /* 0x000000280834723c */ /* 0x000fe60000001834 */
[----:B------:R-:W2:Y:S01]  /*5680*/  MUFU.EX2 R238, R238 ;  /* 0x000000ee00ee7308 */ /* 0x000ea20000000800 */
[----:B-1----:R-:W-:Y:S01]  /*5690*/  F2FP.PACK_AB R56, R172, R169 ;  /* 0x000000a9ac38723e */ /* 0x002fe200000000ff */
[----:B------:R-:W-:-:S03]  /*56a0*/  FADD.FTZ R169, R169, R158 ;  /* 0x0000009ea9a97221 */ /* 0x000fc60000010000 */
[C---:B------:R-:W-:Y:S01]  /*56b0*/  HMMA.16816.F32 R68, R8.reuse, R36, R68 ;  /* 0x000000240844723c */ /* 0x040fe20000001844 */
[----:B------:R-:W-:Y:S02]  /*56c0*/  FADD.FTZ R172, R172, R169 ;  /* 0x000000a9acac7221 */ /* 0x000fe40000010000 */
        /* <DEDUP_REMOVED lines=15> */
[----:B------:R-:W-:Y:S01]  /*57c0*/  HMMA.16816.F32 R64, R8, R42, R64 ;  /* 0x0000002a0840723c */ /* 0x000fe20000001840 */
[----:B--2---:R-:W-:Y:S02]  /*57d0*/  F2FP.PACK_AB R59, R176, R175 ;  /* 0x000000afb03b723e */ /* 0x004fe400000000ff */
[----:B------:R-:W1:Y:S01]  /*57e0*/  MUFU.EX2 R196, R196 ;  /* 0x000000c400c47308 */ /* 0x000e620000000800 */
[----:B------:R-:W-:-:S04]  /*57f0*/  FADD.FTZ R175, R175, R174 ;  /* 0x000000aeafaf7221 */ /* 0x000fc80000010000 */
[C---:B------:R-:W-:Y:S01]  /*5800*/  HMMA.16816.F32 R80, R8.reuse, R38, R80 ;  /* 0x000000260850723c */ /* 0x040fe20000001850 */
[----:B------:R-:W-:Y:S02]  /*5810*/  FADD.FTZ R239, R176, R175 ;  /* 0x000000afb0ef7221 */ /* 0x000fe40000010000 */
[----:B------:R-:W-:Y:S05]  /*5820*/  MUFU.EX2 R195, R195 ;  /* 0x000000c300c37308 */ /* 0x000fea0000000800 */
[----:B------:R-:W-:Y:S01]  /*5830*/  HMMA.16816.F32 R96, R8, R34, R96 ;  /* 0x000000220860723c */ /* 0x000fe20000001860 */
[----:B------:R-:W2:Y:S02]  /*5840*/  LDSM.16.MT88.4 R8, [R212+0x2100] ;  /* 0x00210000d408783b */ /* 0x000ea40000004200 */
[----:B------:R-:W-:Y:S05]  /*5850*/  MUFU.EX2 R194, R194 ;  /* 0x000000c200c27308 */ /* 0x000fea0000000800 */
[C---:B------:R-:W-:Y:S03]  /*5860*/  HMMA.16816.F32 R124, R92.reuse, R120, RZ ;  /* 0x000000785c7c723c */ /* 0x040fe600000018ff */
[----:B------:R-:W-:Y:S05]  /*5870*/  MUFU.EX2 R200, R200 ;  /* 0x000000c800c87308 */ /* 0x000fea0000000800 */
[C---:B------:R-:W-:Y:S03]  /*5880*/  HMMA.16816.F32 R108, R92.reuse, R104, RZ ;  /* 0x000000685c6c723c */ /* 0x040fe600000018ff */
[----:B------:R-:W3:Y:S05]  /*5890*/  MUFU.EX2 R197, R197 ;  /* 0x000000c500c57308 */ /* 0x000eea0000000800 */
[----:B------:R-:W-:Y:S03]  /*58a0*/  HMMA.16816.F32 R88, R92, R4, RZ ;  /* 0x000000045c58723c */ /* 0x000fe600000018ff */
[----:B------:R-:W-:Y:S04]  /*58b0*/  MUFU.EX2 R198, R198 ;  /* 0x000000c600c67308 */ /* 0x000fe80000000800 */
[----:B-1----:R-:W-:Y:S01]  /*58c0*/  F2FP.PACK_AB R4, R196, R193 ;  /* 0x000000c1c404723e */ /* 0x002fe200000000ff */
[----:B------:R-:W-:Y:S01]  /*58d0*/  HMMA.16816.F32 R144, R56, R28, R144 ;  /* 0x0000001c3890723c */ /* 0x000fe20000001890 */
[----:B------:R-:W-:-:S02]  /*58e0*/  FADD.FTZ R193, R193, R188 ;  /* 0x000000bcc1c17221 */ /* 0x000fc40000010000 */
[----:B------:R-:W1:Y:S01]  /*58f0*/  MUFU.EX2 R199, R199 ;  /* 0x000000c700c77308 */ /* 0x000e620000000800 */
[----:B---3--:R-:W-:Y:S01]  /*5900*/  F2FP.PACK_AB R5, R197, R200 ;  /* 0x000000c8c505723e */ /* 0x008fe200000000ff */
[----:B------:R-:W-:-:S03]  /*5910*/  FADD.FTZ R200, R200, R191 ;  /* 0x000000bfc8c87221 */ /* 0x000fc60000010000 */
[C---:B------:R-:W-:Y:S01]  /*5920*/  HMMA.16816.F32 R128, R56.reuse, R24, R128 ;  /* 0x000000183880723c */ /* 0x040fe20000001880 */
[----:B------:R-:W-:Y:S02]  /*5930*/  FADD.FTZ R196, R196, R193 ;  /* 0x000000c1c4c47221 */ /* 0x000fe40000010000 */
[----:B------:R-:W-:Y:S01]  /*5940*/  FADD.FTZ R197, R197, R200 ;  /* 0x000000c8c5c57221 */ /* 0x000fe20000010000 */
[----:B------:R-:W-:Y:S04]  /*5950*/  MUFU.EX2 R237, R237 ;  /* 0x000000ed00ed7308 */ /* 0x000fe80000000800 */
[C---:B------:R-:W-:Y:S08]  /*5960*/  HMMA.16816.F32 R112, R56.reuse, R20, R112 ;  /* 0x000000143870723c */ /* 0x040ff00000001870 */
[C---:B------:R-:W-:Y:S08]  /*5970*/  HMMA.16816.F32 R52, R56.reuse, R16, R52 ;  /* 0x000000103834723c */ /* 0x040ff00000001834 */
[C---:B------:R-:W-:Y:S08]  /*5980*/  HMMA.16816.F32 R68, R56.reuse, R12, R68 ;  /* 0x0000000c3844723c */ /* 0x040ff00000001844 */
[C---:B--2---:R-:W-:Y:S08]  /*5990*/  HMMA.16816.F32 R84, R56.reuse, R8, R84 ;  /* 0x000000083854723c */ /* 0x044ff00000001854 */
[C---:B------:R-:W-:Y:S08]  /*59a0*/  HMMA.16816.F32 R132, R56.reuse, R30, R132 ;  /* 0x0000001e3884723c */ /* 0x040ff00000001884 */
[C---:B------:R-:W-:Y:S08]  /*59b0*/  HMMA.16816.F32 R116, R56.reuse, R26, R116 ;  /* 0x0000001a3874723c */ /* 0x040ff00000001874 */
[C---:B------:R-:W-:Y:S08]  /*59c0*/  HMMA.16816.F32 R100, R56.reuse, R22, R100 ;  /* 0x000000163864723c */ /* 0x040ff00000001864 */
[C---:B------:R-:W-:Y:S08]  /*59d0*/  HMMA.16816.F32 R64, R56.reuse, R18, R64 ;  /* 0x000000123840723c */ /* 0x040ff00000001840 */
[C---:B------:R-:W-:Y:S08]  /*59e0*/  HMMA.16816.F32 R80, R56.reuse, R14, R80 ;  /* 0x0000000e3850723c */ /* 0x040ff00000001850 */
[----:B------:R-:W-:Y:S08]  /*59f0*/  HMMA.16816.F32 R96, R56, R10, R96 ;  /* 0x0000000a3860723c */ /* 0x000ff00000001860 */
[C---:B------:R-:W-:Y:S08]  /*5a00*/  HMMA.16816.F32 R56, R92.reuse, R60, RZ ;  /* 0x0000003c5c38723c */ /* 0x040ff000000018ff */
[C---:B------:R-:W-:Y:S08]  /*5a10*/  HMMA.16816.F32 R72, R92.reuse, R76, RZ ;  /* 0x0000004c5c48723c */ /* 0x040ff000000018ff */
[C---:B------:R-:W-:Y:S08]  /*5a20*/  HMMA.16816.F32 R140, R92.reuse, R136, RZ ;  /* 0x000000885c8c723c */ /* 0x040ff000000018ff */
[C---:B------:R-:W-:Y:S08]  /*5a30*/  HMMA.16816.F32 R136, R92.reuse, R138, RZ ;  /* 0x0000008a5c88723c */ /* 0x040ff000000018ff */
[C---:B------:R-:W-:Y:S08]  /*5a40*/  HMMA.16816.F32 R120, R92.reuse, R122, RZ ;  /* 0x0000007a5c78723c */ /* 0x040ff000000018ff */
[C---:B------:R-:W-:Y:S08]  /*5a50*/  HMMA.16816.F32 R104, R92.reuse, R106, RZ ;  /* 0x0000006a5c68723c */ /* 0x040ff000000018ff */
[C---:B------:R-:W-:Y:S08]  /*5a60*/  HMMA.16816.F32 R60, R92.reuse, R62, RZ ;  /* 0x0000003e5c3c723c */ /* 0x040ff000000018ff */
[C---:B------:R-:W-:Y:S08]  /*5a70*/  HMMA.16816.F32 R76, R92.reuse, R78, RZ ;  /* 0x0000004e5c4c723c */ /* 0x040ff000000018ff */
[----:B------:R-:W-:Y:S07]  /*5a80*/  HMMA.16816.F32 R92, R92, R6, RZ ;  /* 0x000000065c5c723c */ /* 0x000fee00000018ff */
[----:B------:R-:W-:Y:S01]  /*5a90*/  F2FP.PACK_AB R6, R194, R195 ;  /* 0x000000c3c206723e */ /* 0x000fe200000000ff */
[----:B------:R-:W-:Y:S01]  /*5aa0*/  FADD.FTZ R195, R195, R196 ;  /* 0x000000c4c3c37221 */ /* 0x000fe20000010000 */
[----:B-1----:R-:W-:Y:S01]  /*5ab0*/  F2FP.PACK_AB R7, R199, R198 ;  /* 0x000000c6c707723e */ /* 0x002fe200000000ff */
[----:B------:R-:W-:-:S02]  /*5ac0*/  FADD.FTZ R198, R198, R197 ;  /* 0x000000c5c6c67221 */ /* 0x000fc40000010000 */
[----:B------:R-:W-:Y:S02]  /*5ad0*/  FADD.FTZ R195, R194, R195 ;  /* 0x000000c3c2c37221 */ /* 0x000fe40000010000 */
[----:B------:R-:W-:Y:S02]  /*5ae0*/  FADD.FTZ R199, R199, R198 ;  /* 0x000000c6c7c77221 */ /* 0x000fe40000010000 */
[C---:B------:R-:W-:Y:S07]  /*5af0*/  HMMA.16816.F32 R124, R4.reuse, R48, R124 ;  /* 0x00000030047c723c */ /* 0x040fee000000187c */
[--C-:B------:R-:W-:Y:S01]  /*5b00*/  FFMA.FTZ R48, R184, c[0x0][0x2d0], -R201.reuse ;  /* 0x0000b400b8307a23 */ /* 0x100fe200000108c9 */
[C---:B------:R-:W-:Y:S05]  /*5b10*/  HMMA.16816.F32 R108, R4.reuse, R44, R108 ;  /* 0x0000002c046c723c */ /* 0x040fea000000186c */
[----:B------:R-:W-:Y:S02]  /*5b20*/  MUFU.EX2 R48, R48 ;  /* 0x0000003000307308 */ /* 0x000fe40000000800 */
[----:B------:R-:W-:Y:S01]  /*5b30*/  FFMA.FTZ R45, R182, c[0x0][0x2d0], -R201 ;  /* 0x0000b400b62d7a23 */ /* 0x000fe200000108c9 */
[C---:B------:R-:W-:Y:S05]  /*5b40*/  HMMA.16816.F32 R88, R4.reuse, R32, R88 ;  /* 0x000000200458723c */ /* 0x040fea0000001858 */
[----:B------:R-:W1:Y:S02]  /*5b50*/  MUFU.EX2 R45, R45 ;  /* 0x0000002d002d7308 */ /* 0x000e640000000800 */
[--C-:B------:R-:W-:Y:S01]  /*5b60*/  FFMA.FTZ R32, R181, c[0x0][0x2d0], -R202.reuse ;  /* 0x0000b400b5207a23 */ /* 0x100fe200000108ca */
[----:B------:R-:W-:Y:S01]  /*5b70*/  HMMA.16816.F32 R56, R4, R40, R56 ;  /* 0x000000280438723c */ /* 0x000fe20000001838 */
[----:B------:R-:W-:-:S04]  /*5b80*/  FFMA.FTZ R33, R179, c[0x0][0x2d0], -R202 ;  /* 0x0000b400b3217a23 */ /* 0x000fc800000108ca */
[----:B------:R-:W-:Y:S02]  /*5b90*/  MUFU.EX2 R32, R32 ;  /* 0x0000002000207308 */ /* 0x000fe40000000800 */
[--C-:B------:R-:W-:Y:S01]  /*5ba0*/  FFMA.FTZ R40, R180, c[0x0][0x2d0], -R201.reuse ;  /* 0x0000b400b4287a23 */ /* 0x100fe200000108c9 */
[C---:B------:R-:W-:Y:S05]  /*5bb0*/  HMMA.16816.F32 R72, R4.reuse, R36, R72 ;  /* 0x000000240448723c */ /* 0x040fea0000001848 */
[----:B------:R-:W2:Y:S02]  /*5bc0*/  MUFU.EX2 R33, R33 ;  /* 0x0000002100217308 */ /* 0x000ea40000000800 */
[----:B------:R-:W-:Y:S01]  /*5bd0*/  FFMA.FTZ R37, R178, c[0x0][0x2d0], -R201 ;  /* 0x0000b400b2257a23 */ /* 0x000fe200000108c9 */
[----:B------:R-:W-:Y:S01]  /*5be0*/  HMMA.16816.F32 R140, R4, R148, R140 ;  /* 0x00000094048c723c */ /* 0x000fe2000000188c */
[----:B------:R-:W-:-:S04]  /*5bf0*/  FFMA.FTZ R36, R177, c[0x0][0x2d0], -R202 ;  /* 0x0000b400b1247a23 */ /* 0x000fc800000108ca */
[----:B------:R-:W-:Y:S03]  /*5c00*/  MUFU.EX2 R40, R40 ;  /* 0x0000002800287308 */ /* 0x000fe60000000800 */
[C---:B------:R-:W-:Y:S05]  /*5c10*/  HMMA.16816.F32 R136, R4.reuse, R150, R136 ;  /* 0x000000960488723c */ /* 0x040fea0000001888 */
[----:B------:R-:W3:Y:S03]  /*5c20*/  MUFU.EX2 R37, R37 ;  /* 0x0000002500257308 */ /* 0x000ee60000000800 */
[C---:B------:R-:W-:Y:S05]  /*5c30*/  HMMA.16816.F32 R120, R4.reuse, R50, R120 ;  /* 0x000000320478723c */ /* 0x040fea0000001878 */
[----:B------:R-:W4:Y:S03]  /*5c40*/  MUFU.EX2 R36, R36 ;  /* 0x0000002400247308 */ /* 0x000f260000000800 */
[C---:B------:R-:W-:Y:S08]  /*5c50*/  HMMA.16816.F32 R104, R4.reuse, R46, R104 ;  /* 0x0000002e0468723c */ /* 0x040ff00000001868 */
[C---:B------:R-:W-:Y:S08]  /*5c60*/  HMMA.16816.F32 R60, R4.reuse, R42, R60 ;  /* 0x0000002a043c723c */ /* 0x040ff0000000183c */
[C---:B------:R-:W-:Y:S08]  /*5c70*/  HMMA.16816.F32 R76, R4.reuse, R38, R76 ;  /* 0x00000026044c723c */ /* 0x040ff0000000184c */
[----:B------:R-:W-:Y:S07]  /*5c80*/  HMMA.16816.F32 R92, R4, R34, R92 ;  /* 0x00000022045c723c */ /* 0x000fee000000185c */
[----:B-1----:R-:W-:Y:S01]  /*5c90*/  F2FP.PACK_AB R4, R45, R48 ;  /* 0x000000302d04723e */ /* 0x002fe200000000ff */
[----:B------:R-:W-:Y:S01]  /*5ca0*/  FADD.FTZ R48, R48, R195 ;  /* 0x000000c330307221 */ /* 0x000fe20000010000 */
[----:B--2---:R-:W-:Y:S01]  /*5cb0*/  F2FP.PACK_AB R5, R33, R32 ;  /* 0x000000202105723e */ /* 0x004fe200000000ff */
[----:B------:R-:W-:Y:S01]  /*5cc0*/  FADD.FTZ R32, R32, R199 ;  /* 0x000000c720207221 */ /* 0x000fe20000010000 */
[----:B---3--:R-:W-:Y:S01]  /*5cd0*/  F2FP.PACK_AB R6, R37, R40 ;  /* 0x000000282506723e */ /* 0x008fe200000000ff */
[----:B------:R-:W-:Y:S01]  /*5ce0*/  FADD.FTZ R45, R45, R48 ;  /* 0x000000302d2d7221 */ /* 0x000fe20000010000 */
[----:B----4-:R-:W-:Y:S01]  /*5cf0*/  F2FP.PACK_AB R7, R237, R36 ;  /* 0x00000024ed07723e */ /* 0x010fe200000000ff */
[----:B------:R-:W-:-:S02]  /*5d00*/  FADD.FTZ R33, R33, R32 ;  /* 0x0000002021217221 */ /* 0x000fc40000010000 */
[----:B------:R-:W-:Y:S02]  /*5d10*/  FADD.FTZ R40, R40, R45 ;  /* 0x0000002d28287221 */ /* 0x000fe40000010000 */
[----:B------:R-:W-:Y:S02]  /*5d20*/  FADD.FTZ R36, R36, R33 ;  /* 0x0000002124247221 */ /* 0x000fe40000010000 */
[----:B------:R-:W-:Y:S01]  /*5d30*/  HMMA.16816.F32 R140, R4, R28, R140 ;  /* 0x0000001c048c723c */ /* 0x000fe2000000188c */
[----:B------:R-:W-:Y:S02]  /*5d40*/  FADD.FTZ R236, R37, R40 ;  /* 0x0000002825ec7221 */ /* 0x000fe40000010000 */
[----:B------:R-:W-:-:S05]  /*5d50*/  FADD.FTZ R237, R237, R36 ;  /* 0x00000024eded7221 */ /* 0x000fca0000010000 */
[C---:B------:R-:W-:Y:S08]  /*5d60*/  HMMA.16816.F32 R136, R4.reuse, R30, R136 ;  /* 0x0000001e0488723c */ /* 0x040ff00000001888 */
        /* <DEDUP_REMOVED lines=9> */
[----:B------:R-:W-:Y:S07]  /*5e00*/  HMMA.16816.F32 R92, R4, R10, R92 ;  /* 0x0000000a045c723c */ /* 0x000fee000000185c */
[----:B------:R-:W-:Y:S01]  /*5e10*/  IMAD.U32 R6, RZ, RZ, UR4 ;  /* 0x00000004ff067e24 */ /* 0x000fe2000f8e00ff */
[----:B------:R-:W-:Y:S05]  /*5e20*/  @P0 BRA `(.L_x_476) ;  /* 0x0000012000000947 */ /* 0x000fea0003800000 */
[----:B------:R-:W-:Y:S01]  /*5e30*/  ISETP.LT.AND P0, PT, RZ, UR14, PT ;  /* 0x0000000eff007c0c */ /* 0x000fe2000bf01270 */
[----:B------:R-:W-:-:S06]  /*5e40*/  UIADD3 UR4, UR14, -0x1, URZ ;  /* 0xffffffff0e047890 */ /* 0x000fcc000fffe03f */
[----:B------:R-:W-:-:S06]  /*5e50*/  MOV R5, UR4 ;  /* 0x0000000400057c02 */ /* 0x000fcc0008000f00 */
[----:B------:R-:W-:Y:S05]  /*5e60*/  @P0 BRA `(.L_x_477) ;  /* 0x0000007000000947 */ /* 0x000fea0003800000 */
[----:B------:R-:W-:Y:S02]  /*5e70*/  IMAD.MOV.U32 R4, RZ, RZ, 0x1 ;  /* 0x00000001ff047424 */ /* 0x000fe400078e00ff */
[----:B------:R-:W-:-:S03]  /*5e80*/  IMAD R5, RZ, RZ, -UR14 ;  /* 0x8000000eff057e24 */ /* 0x000fc6000f8e02ff */
[----:B------:R-:W-:-:S13]  /*5e90*/  ISETP.NE.AND P0, PT, R4, c[0x0][0x32c], PT ;  /* 0x0000cb0004007a0c */ /* 0x000fda0003f05270 */
[----:B------:R-:W-:-:S05]  /*5ea0*/  @P0 IMAD.HI.U32 R4, R5, c[0x0][0x330], RZ ;  /* 0x0000cc0005040a27 */ /* 0x000fca00078e00ff */
[----:B------:R-:W-:-:S04]  /*5eb0*/  @P0 SHF.R.U32.HI R5, RZ, c[0x0][0x334], R4 ;  /* 0x0000cd00ff050a19 */ /* 0x000fc80000011604 */
[----:B------:R-:W-:Y:S01]  /*5ec0*/  LOP3.LUT R5, RZ, R5, RZ, 0x33, !PT ;  /* 0x00000005ff057212 */ /* 0x000fe200078e33ff */
[----:B------:R-:W-:Y:S05]  /*5ed0*/  BRA `(.L_x_478) ;  /* 0x0000004000007947 */ /* 0x000fea0003800000 */
.L_x_477:
[----:B------:R-:W-:-:S04]  /*5ee0*/  MOV R4, 0x1 ;  /* 0x0000000100047802 */ /* 0x000fc80000000f00 */
[----:B------:R-:W-:-:S13]  /*5ef0*/  ISETP.NE.AND P0, PT, R4, c[0x0][0x32c], PT ;  /* 0x0000cb0004007a0c */ /* 0x000fda0003f05270 */
[----:B------:R-:W-:-:S05]  /*5f00*/  @P0 IMAD.HI.U32 R4, R5, c[0x0][0x330], RZ ;  /* 0x0000cc0005040a27 */ /* 0x000fca00078e00ff */
[----:B------:R-:W-:Y:S02]  /*5f10*/  @P0 SHF.R.U32.HI R5, RZ, c[0x0][0x334], R4 ;  /* 0x0000cd00ff050a19 */ /* 0x000fe40000011604 */
.L_x_478:
[----:B------:R-:W-:-:S05]  /*5f20*/  MOV R4, c[0x0][0x32c] ;  /* 0x0000cb0000047a02 */ /* 0x000fca0000000f00 */
[----:B------:R-:W-:-:S05]  /*5f30*/  IMAD R5, R5, R4, c[0x0][0x32c] ;  /* 0x0000cb0005057624 */ /* 0x000fca00078e0204 */
[----:B------:R-:W-:-:S05]  /*5f40*/  IMNMX R6, R6, R5, PT ;  /* 0x0000000506067217 */ /* 0x000fca0003800200 */
.L_x_476:
[----:B------:R-:W-:-:S05]  /*5f50*/  IMAD.HI R5, R6, 0x2aaaaaab, RZ ;  /* 0x2aaaaaab06057827 */ /* 0x000fca00078e02ff */
[----:B------:R-:W-:-:S04]  /*5f60*/  SHF.R.U32.HI R4, RZ, 0x1f, R5 ;  /* 0x0000001fff047819 */ /* 0x000fc80000011605 */
[----:B------:R-:W-:-:S04]  /*5f70*/  LEA.HI.SX32 R4, R5, R4, 0x1d ;  /* 0x0000000405047211 */ /* 0x000fc800078feaff */
[----:B------:R-:W-:-:S04]  /*5f80*/  IMNMX R201, R221, R4, !PT ;  /* 0x00000004ddc97217 */ /* 0x000fc80007800200 */
[----:B------:R-:W-:-:S13]  /*5f90*/  ISETP.GE.AND P0, PT, R240, R201, PT ;  /* 0x000000c9f000720c */ /* 0x000fda0003f06270 */
[----:B------:R-:W-:Y:S05]  /*5fa0*/  @!P0 BRA `(.L_x_479) ;  /* 0x0000454000008947 */ /* 0x000fea0003800000 */
[----:B------:R-:W-:Y:S01]  /*5fb0*/  IMAD.MOV.U32 R150, RZ, RZ, R2 ;  /* 0x000000ffff967224 */ /* 0x000fe200078e0002 */
[----:B------:R-:W-:Y:S01]  /*5fc0*/  MOV R148, R152 ;  /* 0x0000009800947202 */ /* 0x000fe20000000f00 */
[----:B------:R-:W-:Y:S01]  /*5fd0*/  IMAD.MOV.U32 R151, RZ, RZ, R3 ;  /* 0x000000ffff977224 */ /* 0x000fe200078e0003 */
[C---:B------:R-:W-:Y:S01]  /*5fe0*/  SHF.L.U64.HI R200, R230.reuse, 0x1, R243 ;  /* 0x00000001e6c87819 */ /* 0x040fe200000102f3 */
[----:B------:R-:W-:Y:S01]  /*5ff0*/  IMAD.MOV.U32 R149, RZ, RZ, R0 ;  /* 0x000000ffff957224 */ /* 0x000fe200078e0000 */
[----:B------:R-:W-:Y:S01]  /*6000*/  SHF.L.U32 R202, R230, 0x1, RZ ;  /* 0x00000001e6ca7819 */ /* 0x000fe200000006ff */
[C---:B------:R-:W-:Y:S01]  /*6010*/  IMAD.SHL.U32 R242, R219.reuse, 0x2, RZ ;  /* 0x00000002dbf27824 */ /* 0x040fe200078e00ff */
[----:B------:R-:W-:Y:S02]  /*6020*/  SHF.L.U64.HI R203, R219, 0x1, R234 ;  /* 0x00000001dbcb7819 */ /* 0x000fe400000102ea */
.L_x_500:
[----:B------:R-:W-:Y:S04]  /*6030*/  DEPBAR.LE SB0, 0x0 ;  /* 0x000080000000791a */ /* 0x000fe80000000000 */
[----:B------:R-:W-:Y:S01]  /*6040*/  BAR.SYNC.DEFER_BLOCKING 0x0 ;  /* 0x0000000000007b1d */ /* 0x000fe20000010000 */
[----:B------:R-:W-:Y:S05]  /*6050*/  ISETP.GT.AND P0, PT, R221, R240, PT ;  /* 0x000000f0dd00720c */ /* 0x000fea0003f04270 */
        /* <DEDUP_REMOVED lines=8> */
[----:B------:R1:W1:Y:S04]  /*60e0*/  LDSM.16.M88.4 R184, [R211] ;  /* 0x00000000d3b8783b */ /* 0x0002680000000200 */
[----:B------:R1:W1:Y:S01]  /*60f0*/  LDSM.16.M88.4 R188, [R210] ;  /* 0x00000000d2bc783b */ /* 0x0002620000000200 */
[----:B------:R-:W-:-:S05]  /*6100*/  @P0 BRA `(.L_x_480) ;  /* 0x0000034000000947 */ /* 0x000fca0003800000 */
[----:B------:R-:W-:Y:S01]  /*6110*/  SHF.R.S32.HI R7, RZ, 0x1f, R226 ;  /* 0x0000001fff077819 */ /* 0x000fe200000114e2 */
[----:B------:R-:W-:Y:S01]  /*6120*/  IMAD.WIDE.U32 R4, R226, c[0x0][0x208], RZ ;  /* 0x00008200e2047a25 */ /* 0x000fe200078e00ff */
[----:B------:R-:W-:Y:S01]  /*6130*/  SHF.R.S32.HI R3, RZ, 0x1f, R225 ;  /* 0x0000001fff037819 */ /* 0x000fe200000114e1 */
[----:B------:R-:W-:Y:S01]  /*6140*/  BSSY B0, `(.L_x_480) ;  /* 0x0000030000007945 */ /* 0x000fe20003800000 */
[----:B------:R-:W-:Y:S01]  /*6150*/  ISETP.GE.AND P1, PT, R230, c[0x0][0x1d4], PT ;  /* 0x00007500e6007a0c */ /* 0x000fe20003f26270 */
[----:B------:R-:W-:Y:S01]  /*6160*/  IMAD R7, R7, c[0x0][0x208], RZ ;  /* 0x0000820007077a24 */ /* 0x000fe200078e02ff */
[----:B------:R-:W-:Y:S01]  /*6170*/  ISETP.GE.AND P3, PT, R229, c[0x0][0x1d4], PT ;  /* 0x00007500e5007a0c */ /* 0x000fe20003f66270 */
[----:B------:R-:W-:Y:S01]  /*6180*/  IMAD R3, R3, c[0x0][0x218], RZ ;  /* 0x0000860003037a24 */ /* 0x000fe200078e02ff */
[----:B------:R-:W-:Y:S01]  /*6190*/  ISETP.GE.AND P2, PT, R228, c[0x0][0x1d4], PT ;  /* 0x00007500e4007a0c */ /* 0x000fe20003f46270 */
[----:B------:R-:W-:Y:S02]  /*61a0*/  IMAD R7, R226, c[0x0][0x20c], R7 ;  /* 0x00008300e2077a24 */ /* 0x000fe400078e0207 */
[----:B------:R-:W-:Y:S02]  /*61b0*/  IMAD R3, R225, c[0x0][0x21c], R3 ;  /* 0x00008700e1037a24 */ /* 0x000fe400078e0203 */
[----:B------:R-:W-:Y:S04]  /*61c0*/  IMAD.IADD R5, R5, 0x1, R7 ;  /* 0x0000000105057824 */ /* 0x000fe800078e0207 */
[----:B------:R-:W-:Y:S05]  /*61d0*/  IMAD.WIDE.U32 R4, R225, c[0x0][0x218], R4 ;  /* 0x00008600e1047a25 */ /* 0x000fea00078e0004 */
[----:B------:R-:W-:Y:S01]  /*61e0*/  IADD3 R2, P0, R4, UR20, RZ ;  /* 0x0000001404027c10 */ /* 0x000fe2000ff1e0ff */
[----:B------:R-:W-:Y:S03]  /*61f0*/  IMAD.SHL.U32 R4, R218, 0x2, RZ ;  /* 0x00000002da047824 */ /* 0x000fe600078e00ff */
[----:B------:R-:W-:Y:S02]  /*6200*/  IADD3.X R3, R5, UR16, R3, P0, !PT ;  /* 0x0000001005037c10 */ /* 0x000fe400087fe403 */
[C---:B------:R-:W-:Y:S04]  /*6210*/  LEA R0, P0, R2.reuse, c[0x0][0x1f8], 0x1 ;  /* 0x00007e0002007a11 */ /* 0x040fe800078008ff */
[----:B------:R-:W-:Y:S02]  /*6220*/  LEA.HI.X R12, R2, c[0x0][0x1fc], R3, 0x1, P0 ;  /* 0x00007f00020c7a11 */ /* 0x000fe400000f0c03 */
[----:B------:R-:W5:Y:S01]  /*6230*/  SHFL.IDX PT, R3, R0, RZ, 0x1c1f ;  /* 0x001c1fff00037589 */ /* 0x000f6200000e0000 */
[----:B------:R-:W-:Y:S03]  /*6240*/  SHF.L.U64.HI R2, R218, 0x1, R233 ;  /* 0x00000001da027819 */ /* 0x000fe600000102e9 */
[----:B------:R-:W4:Y:S01]  /*6250*/  SHFL.IDX PT, R5, R12, RZ, 0x1c1f ;  /* 0x001c1fff0c057589 */ /* 0x000f2200000e0000 */
[----:B-----5:R-:W-:Y:S05]  /*6260*/  IADD3 R8, P0, R3, R202, RZ ;  /* 0x000000ca03087210 */ /* 0x020fea0007f1e0ff */
[----:B----4-:R-:W-:Y:S01]  /*6270*/  IMAD.X R9, R5, 0x1, R200, P0 ;  /* 0x0000000105097824 */ /* 0x010fe200000e06c8 */
[----:B------:R-:W-:Y:S04]  /*6280*/  IADD3 R6, P0, R3, R242, RZ ;  /* 0x000000f203067210 */ /* 0x000fe80007f1e0ff */
[----:B------:R-:W-:Y:S01]  /*6290*/  @!PT LDS RZ, [RZ] ;  /* 0x00000000fffff984 */ /* 0x000fe20000000800 */
[----:B------:R4:W-:Y:S01]  /*62a0*/  LDGSTS.E.BYPASS.LTC128B.128 [R220+0x100], [R8.64], !P1 ;  /* 0x0010000008dc7fae */ /* 0x0009e2000c901d4c */
[----:B------:R-:W-:Y:S01]  /*62b0*/  IMAD.X R7, R5, 0x1, R203, P0 ;  /* 0x0000000105077824 */ /* 0x000fe200000e06cb */
[----:B------:R-:W-:Y:S02]  /*62c0*/  IADD3 R10, P0, R3, R4, RZ ;  /* 0x00000004030a7210 */ /* 0x000fe40007f1e0ff */
[----:B------:R-:W-:Y:S02]  /*62d0*/  ISETP.GT.AND P1, PT, R224, 0x3f, PT ;  /* 0x0000003fe000780c */ /* 0x000fe40003f24270 */
[----:B------:R4:W-:Y:S01]  /*62e0*/  LDGSTS.E.BYPASS.LTC128B.128 [R220+0xd00], [R6.64], !P3 ;  /* 0x00d0000006dc7fae */ /* 0x0009e2000d901d4c */
[----:B------:R-:W-:Y:S05]  /*62f0*/  IMAD.X R11, R5, 0x1, R2, P0 ;  /* 0x00000001050b7824 */ /* 0x000fea00000e0602 */
[----:B------:R4:W-:Y:S05]  /*6300*/  LDGSTS.E.BYPASS.LTC128B.128 [R220+0x1900], [R10.64], !P2 ;  /* 0x019000000adc7fae */ /* 0x0009ea000d101d4c */
[----:B------:R-:W-:-:S05]  /*6310*/  @P1 BRA `(.L_x_481) ;  /* 0x0000012000001947 */ /* 0x000fca0003800000 */
[----:B------:R-:W-:-:S05]  /*6320*/  BRA.DIV ~URZ, `(.L_x_482) ;  /* 0x0000e0e27f007947 */ /* 0x000fca000b800000 */
[----:B------:R4:W3:Y:S04]  /*6330*/  SHFL.IDX PT, R3, R12, 0x1, 0x1c1f ;  /* 0x003c1f000c037f89 */ /* 0x0008e800000e0000 */
[----:B----4-:R4:W2:Y:S02]  /*6340*/  SHFL.IDX PT, R7, R0, 0x1, 0x1c1f ;  /* 0x003c1f0000077f89 */ /* 0x0108a400000e0000 */
.L_x_540:
[----:B------:R-:W-:Y:S02]  /*6350*/  ISETP.GE.AND P3, PT, R230, c[0x0][0x1d4], PT ;  /* 0x00007500e6007a0c */ /* 0x000fe40003f66270 */
[----:B--2---:R-:W-:Y:S02]  /*6360*/  IADD3 R10, P0, R7, R202, RZ ;  /* 0x000000ca070a7210 */ /* 0x004fe40007f1e0ff */
[----:B------:R-:W-:Y:S02]  /*6370*/  ISETP.GE.AND P2, PT, R229, c[0x0][0x1d4], PT ;  /* 0x00007500e5007a0c */ /* 0x000fe40003f46270 */
[----:B------:R-:W-:Y:S01]  /*6380*/  ISETP.GE.AND P1, PT, R228, c[0x0][0x1d4], PT ;  /* 0x00007500e4007a0c */ /* 0x000fe20003f26270 */
[----:B---3--:R-:W-:Y:S01]  /*6390*/  IMAD.X R11, R3, 0x1, R200, P0 ;  /* 0x00000001030b7824 */ /* 0x008fe200000e06c8 */
[----:B------:R-:W-:Y:S05]  /*63a0*/  IADD3 R8, P0, R7, R242, RZ ;  /* 0x000000f207087210 */ /* 0x000fea0007f1e0ff */
[----:B------:R-:W-:Y:S01]  /*63b0*/  @!PT LDS RZ, [RZ] ;  /* 0x00000000fffff984 */ /* 0x000fe20000000800 */
[----:B------:R-:W-:Y:S01]  /*63c0*/  @!PT LDS RZ, [RZ] ;  /* 0x00000000fffff984 */ /* 0x000fe20000000800 */
[----:B------:R-:W-:Y:S01]  /*63d0*/  @!PT LDS RZ, [RZ] ;  /* 0x00000000fffff984 */ /* 0x000fe20000000800 */
[----:B------:R2:W-:Y:S01]  /*63e0*/  LDGSTS.E.BYPASS.LTC128B.128 [R220+0x900], [R10.64], !P3 ;  /* 0x009000000adc7fae */ /* 0x0005e2000d901d4c */
[----:B------:R-:W-:Y:S01]  /*63f0*/  IMAD.X R9, R3, 0x1, R203, P0 ;  /* 0x0000000103097824 */ /* 0x000fe200000e06cb */
[----:B------:R-:W-:Y:S04]  /*6400*/  IADD3 R4, P0, R7, R4, RZ ;  /* 0x0000000407047210 */ /* 0x000fe80007f1e0ff */
[----:B------:R2:W-:Y:S01]  /*6410*/  LDGSTS.E.BYPASS.LTC128B.128 [R220+0x1500], [R8.64], !P2 ;  /* 0x0150000008dc7fae */ /* 0x0005e2000d101d4c */
[----:B------:R-:W-:Y:S05]  /*6420*/  IMAD.X R5, R3, 0x1, R2, P0 ;  /* 0x0000000103057824 */ /* 0x000fea00000e0602 */
[----:B------:R2:W-:Y:S03]  /*6430*/  LDGSTS.E.BYPASS.LTC128B.128 [R220+0x2100], [R4.64], !P1 ;  /* 0x0210000004dc7fae */ /* 0x0005e6000c901d4c */
.L_x_481:
[----:B------:R-:W-:Y:S05]  /*6440*/  BSYNC B0 ;  /* 0x0000000000007941 */ /* 0x000fea0003800000 */
.L_x_480:
[----:B------:R-:W0:Y:S01]  /*6450*/  LDGDEPBAR ;  /* 0x00000000000079af */ /* 0x000e220000000000 */
[----:B------:R-:W-:Y:S01]  /*6460*/  WARPSYNC 0xffffffff ;  /* 0xffffffff00007948 */ /* 0x000fe20003800000 */
[-C--:B--2-4-:R-:W-:Y:S03]  /*6470*/  HMMA.16816.F32 R4, R152, R156.reuse, RZ ;  /* 0x0000009c9804723c */ /* 0x094fe600000018ff */
[----:B------:R-:W-:Y:S03]  /*6480*/  ISETP.GT.AND P0, PT, R240, R221, PT ;  /* 0x000000ddf000720c */ /* 0x000fe60003f04270 */
[----:B------:R-:W-:Y:S02]  /*6490*/  LDSM.16.M88.4 R192, [R216+0x3100] ;  /* 0x00310000d8c0783b */ /* 0x000fe40000000200 */
[C---:B---3--:R-:W-:Y:S06]  /*64a0*/  HMMA.16816.F32 R8, R160.reuse, R156, RZ ;  /* 0x0000009ca008723c */ /* 0x048fec00000018ff */
[----:B------:R-:W-:Y:S02]  /*64b0*/  LDSM.16.M88.4 R196, [R217+0x7900] ;  /* 0x00790000d9c4783b */ /* 0x000fe40000000200 */
[-C--:B------:R-:W-:Y:S08]  /*64c0*/  HMMA.16816.F32 R12, R160, R158.reuse, RZ ;  /* 0x0000009ea00c723c */ /* 0x080ff000000018ff */
[C---:B------:R-:W-:Y:S01]  /*64d0*/  HMMA.16816.F32 R16, R152.reuse, R158, RZ ;  /* 0x0000009e9810723c */ /* 0x040fe200000018ff */
[----:B------:R-:W2:Y:S07]  /*64e0*/  LDSM.16.M88.4 R156, [R217+0x6900] ;  /* 0x00690000d99c783b */ /* 0x000eae0000000200 */
[-C--:B-1----:R-:W-:Y:S08]  /*64f0*/  HMMA.16816.F32 R20, R152, R164.reuse, RZ ;  /* 0x000000a49814723c */ /* 0x082ff000000018ff */
[C---:B------:R-:W-:Y:S08]  /*6500*/  HMMA.16816.F32 R24, R160.reuse, R164, RZ ;  /* 0x000000a4a018723c */ /* 0x040ff000000018ff */
[-C--:B------:R-:W-:Y:S08]  /*6510*/  HMMA.16816.F32 R28, R160, R166.reuse, RZ ;  /* 0x000000a6a01c723c */ /* 0x080ff000000018ff */
[C---:B------:R-:W-:Y:S01]  /*6520*/  HMMA.16816.F32 R32, R152.reuse, R166, RZ ;  /* 0x000000a69820723c */ /* 0x040fe200000018ff */
[----:B------:R-:W1:Y:S07]  /*6530*/  LDSM.16.M88.4 R164, [R216+0x3500] ;  /* 0x00350000d8a4783b */ /* 0x000e6e0000000200 */
[-C--:B------:R-:W-:Y:S08]  /*6540*/  HMMA.16816.F32 R36, R152, R168.reuse, RZ ;  /* 0x000000a89824723c */ /* 0x080ff000000018ff */
[C---:B------:R-:W-:Y:S08]  /*6550*/  HMMA.16816.F32 R40, R160.reuse, R168, RZ ;  /* 0x000000a8a028723c */ /* 0x040ff000000018ff */
[-C--:B------:R-:W-:Y:S01]  /*6560*/  HMMA.16816.F32 R44, R160, R170.reuse, RZ ;  /* 0x000000aaa02c723c */ /* 0x080fe200000018ff */
[----:B------:R-:W-:Y:S07]  /*6570*/  LDSM.16.M88.4 R160, [R213+0x6900] ;  /* 0x00690000d5a0783b */ /* 0x000fee0000000200 */
[----:B------:R-:W-:Y:S01]  /*6580*/  HMMA.16816.F32 R48, R152, R170, RZ ;  /* 0x000000aa9830723c */ /* 0x000fe200000018ff */
[----:B------:R-:W3:Y:S07]  /*6590*/  LDSM.16.M88.4 R152, [R216+0x3900] ;  /* 0x00390000d898783b */ /* 0x000eee0000000200 */
[-C--:B------:R-:W-:Y:S01]  /*65a0*/  HMMA.16816.F32 R4, R172, R176.reuse, R4 ;  /* 0x000000b0ac04723c */ /* 0x080fe20000001804 */
[----:B------:R-:W4:Y:S07]  /*65b0*/  LDSM.16.M88.4 R168, [R209] ;  /* 0x00000000d1a8783b */ /* 0x000f2e0000000200 */
[C---:B------:R-:W-:Y:S08]  /*65c0*/  HMMA.16816.F32 R8, R180.reuse, R176, R8 ;  /* 0x000000b0b408723c */ /* 0x040ff00000001808 */
[-C--:B------:R-:W-:Y:S08]  /*65d0*/  HMMA.16816.F32 R12, R180, R178.reuse, R12 ;  /* 0x000000b2b40c723c */ /* 0x080ff0000000180c */
[C---:B------:R-:W-:Y:S01]  /*65e0*/  HMMA.16816.F32 R16, R172.reuse, R178, R16 ;  /* 0x000000b2ac10723c */ /* 0x040fe20000001810 */
[----:B------:R-:W5:Y:S07]  /*65f0*/  LDSM.16.M88.4 R176, [R213+0x7900] ;  /* 0x00790000d5b0783b */ /* 0x000f6e0000000200 */
        /* <DEDUP_REMOVED lines=8> */
[----:B------:R-:W-:Y:S07]  /*6680*/  LDSM.16.M88.4 R180, [R207] ;  /* 0x00000000cfb4783b */ /* 0x000fee0000000200 */
[----:B------:R-:W-:Y:S01]  /*6690*/  HMMA.16816.F32 R48, R172, R190, R48 ;  /* 0x000000beac30723c */ /* 0x000fe20000001830 */
[----:B------:R-:W1:Y:S08]  /*66a0*/  LDSM.16.M88.4 R172, [R208] ;  /* 0x00000000d0ac783b */ /* 0x000e700000000200 */
[----:B------:R-:W-:Y:S01]  /*66b0*/  LDSM.16.M88.4 R188, [R216+0x4500] ;  /* 0x00450000d8bc783b */ /* 0x000fe20000000200 */
[-C--:B--2---:R-:W-:Y:S08]  /*66c0*/  HMMA.16816.F32 R4, R156, R192.reuse, R4 ;  /* 0x000000c09c04723c */ /* 0x084ff00000001804 */
[C---:B------:R-:W-:Y:S08]  /*66d0*/  HMMA.16816.F32 R8, R196.reuse, R192, R8 ;  /* 0x000000c0c408723c */ /* 0x040ff00000001808 */
[-C--:B------:R-:W-:Y:S08]  /*66e0*/  HMMA.16816.F32 R12, R196, R194.reuse, R12 ;  /* 0x000000c2c40c723c */ /* 0x080ff0000000180c */
[C---:B------:R-:W-:Y:S01]  /*66f0*/  HMMA.16816.F32 R16, R156.reuse, R194, R16 ;  /* 0x000000c29c10723c */ /* 0x040fe20000001810 */
[----:B------:R-:W-:Y:S07]  /*6700*/  LDSM.16.M88.4 R192, [R206] ;  /* 0x00000000cec0783b */ /* 0x000fee0000000200 */
[-C--:B-1----:R-:W-:Y:S08]  /*6710*/  HMMA.16816.F32 R20, R156, R164.reuse, R20 ;  /* 0x000000a49c14723c */ /* 0x082ff00000001814 */
[C---:B------:R-:W-:Y:S08]  /*6720*/  HMMA.16816.F32 R24, R196.reuse, R164, R24 ;  /* 0x000000a4c418723c */ /* 0x040ff00000001818 */
[-C--:B------:R-:W-:Y:S08]  /*6730*/  HMMA.16816.F32 R28, R196, R166.reuse, R28 ;  /* 0x000000a6c41c723c */ /* 0x080ff0000000181c */
[C---:B------:R-:W-:Y:S01]  /*6740*/  HMMA.16816.F32 R32, R156.reuse, R166, R32 ;  /* 0x000000a69c20723c */ /* 0x040fe20000001820 */
[----:B------:R-:W1:Y:S07]  /*6750*/  LDSM.16.M88.4 R164, [R217+0x8900] ;  /* 0x00890000d9a4783b */ /* 0x000e6e0000000200 */
[-C--:B---3--:R-:W-:Y:S08]  /*6760*/  HMMA.16816.F32 R36, R156, R152.reuse, R36 ;  /* 0x000000989c24723c */ /* 0x088ff00000001824 */
[C---:B------:R-:W-:Y:S08]  /*6770*/  HMMA.16816.F32 R40, R196.reuse, R152, R40 ;  /* 0x00000098c428723c */ /* 0x040ff00000001828 */
[-C--:B------:R-:W-:Y:S08]  /*6780*/  HMMA.16816.F32 R44, R196, R154.reuse, R44 ;  /* 0x0000009ac42c723c */ /* 0x080ff0000000182c */
[----:B------:R-:W-:Y:S01]  /*6790*/  HMMA.16816.F32 R48, R156, R154, R48 ;  /* 0x0000009a9c30723c */ /* 0x000fe20000001830 */
[----:B------:R-:W2:Y:S07]  /*67a0*/  LDSM.16.M88.4 R152, [R217+0x9900] ;  /* 0x00990000d998783b */ /* 0x000eae0000000200 */
[-C--:B----4-:R-:W-:Y:S01]  /*67b0*/  HMMA.16816.F32 R4, R160, R168.reuse, R4 ;  /* 0x000000a8a004723c */ /* 0x090fe20000001804 */
[----:B------:R-:W3:Y:S07]  /*67c0*/  LDSM.16.M88.4 R156, [R216+0x4100] ;  /* 0x00410000d89c783b */ /* 0x000eee0000000200 */
[C---:B-----5:R-:W-:Y:S08]  /*67d0*/  HMMA.16816.F32 R8, R176.reuse, R168, R8 ;  /* 0x000000a8b008723c */ /* 0x060ff00000001808 */
[-C--:B------:R-:W-:Y:S08]  /*67e0*/  HMMA.16816.F32 R12, R176, R170.reuse, R12 ;  /* 0x000000aab00c723c */ /* 0x080ff0000000180c */
[C---:B------:R-:W-:Y:S01]  /*67f0*/  HMMA.16816.F32 R16, R160.reuse, R170, R16 ;  /* 0x000000aaa010723c */ /* 0x040fe20000001810 */
[----:B------:R-:W4:Y:S07]  /*6800*/  LDSM.16.M88.4 R168, [R213+0x8900] ;  /* 0x00890000d5a8783b */ /* 0x000f2e0000000200 */
[-C--:B------:R-:W-:Y:S08]  /*6810*/  HMMA.16816.F32 R20, R160, R172.reuse, R20 ;  /* 0x000000aca014723c */ /* 0x080ff00000001814 */
[C---:B------:R-:W-:Y:S08]  /*6820*/  HMMA.16816.F32 R24, R176.reuse, R172, R24 ;  /* 0x000000acb018723c */ /* 0x040ff00000001818 */
[-C--:B------:R-:W-:Y:S08]  /*6830*/  HMMA.16816.F32 R28, R176, R174.reuse, R28 ;  /* 0x000000aeb01c723c */ /* 0x080ff0000000181c */
[C---:B------:R-:W-:Y:S08]  /*6840*/  HMMA.16816.F32 R32, R160.reuse, R174, R32 ;  /* 0x000000aea020723c */ /* 0x040ff00000001820 */
[-C--:B------:R-:W-:Y:S08]  /*6850*/  HMMA.16816.F32 R36, R160, R180.reuse, R36 ;  /* 0x000000b4a024723c */ /* 0x080ff00000001824 */
[C---:B------:R-:W-:Y:S08]  /*6860*/  HMMA.16816.F32 R40, R176.reuse, R180, R40 ;  /* 0x000000b4b028723c */ /* 0x040ff00000001828 */
[-C--:B------:R-:W-:Y:S08]  /*6870*/  HMMA.16816.F32 R44, R176, R182.reuse, R44 ;  /* 0x000000b6b02c723c */ /* 0x080ff0000000182c */
[----:B------:R-:W-:Y:S01]  /*6880*/  HMMA.16816.F32 R48, R160, R182, R48 ;  /* 0x000000b6a030723c */ /* 0x000fe20000001830 */
[----:B------:R-:W5:Y:S07]  /*6890*/  LDSM.16.M88.4 R160, [R213+0x9900] ;  /* 0x00990000d5a0783b */ /* 0x000f6e0000000200 */
[-C--:B-1----:R-:W-:Y:S08]  /*68a0*/  HMMA.16816.F32 R4, R164, R184.reuse, R4 ;  /* 0x000000b8a404723c */ /* 0x082ff00000001804 */
[C---:B--2---:R-:W-:Y:S08]  /*68b0*/  HMMA.16816.F32 R8, R152.reuse, R184, R8 ;  /* 0x000000b89808723c */ /* 0x044ff00000001808 */
[-C--:B------:R-:W-:Y:S08]  /*68c0*/  HMMA.16816.F32 R12, R152, R186.reuse, R12 ;  /* 0x000000ba980c723c */ /* 0x080ff0000000180c */
[C---:B------:R-:W-:Y:S08]  /*68d0*/  HMMA.16816.F32 R16, R164.reuse, R186, R16 ;  /* 0x000000baa410723c */ /* 0x040ff00000001810 */
[-C--:B---3--:R-:W-:Y:S08]  /*68e0*/  HMMA.16816.F32 R20, R164, R156.reuse, R20 ;  /* 0x0000009ca414723c */ /* 0x088ff00000001814 */
[C---:B------:R-:W-:Y:S08]  /*68f0*/  HMMA.16816.F32 R24, R152.reuse, R156, R24 ;  /* 0x0000009c9818723c */ /* 0x040ff00000001818 */
[-C--:B------:R-:W-:Y:S08]  /*6900*/  HMMA.16816.F32 R28, R152, R158.reuse, R28 ;  /* 0x0000009e981c723c */ /* 0x080ff0000000181c */
[C---:B------:R-:W-:Y:S01]  /*6910*/  HMMA.16816.F32 R32, R164.reuse, R158, R32 ;  /* 0x0000009ea420723c */ /* 0x040fe20000001820 */
[----:B------:R-:W-:Y:S07]  /*6920*/  LDSM.16.M88.4 R156, [R204] ;  /* 0x00000000cc9c783b */ /* 0x000fee0000000200 */
[-C--:B------:R-:W-:Y:S08]  /*6930*/  HMMA.16816.F32 R36, R164, R188.reuse, R36 ;  /* 0x000000bca424723c */ /* 0x080ff00000001824 */
[C---:B------:R-:W-:Y:S08]  /*6940*/  HMMA.16816.F32 R40, R152.reuse, R188, R40 ;  /* 0x000000bc9828723c */ /* 0x040ff00000001828 */
[-C--:B------:R-:W-:Y:S01]  /*6950*/  HMMA.16816.F32 R44, R152, R190.reuse, R44 ;  /* 0x000000be982c723c */ /* 0x080fe2000000182c */
[----:B------:R-:W1:Y:S01]  /*6960*/  LDSM.16.M88.4 R152, [R205] ;  /* 0x00000000cd98783b */ /* 0x000e620000000200 */
[----:B------:R-:W-:Y:S06]  /*6970*/  DEPBAR.LE SB0, 0x0 ;  /* 0x000080000000791a */ /* 0x000fec0000000000 */
[----:B------:R-:W-:Y:S01]  /*6980*/  HMMA.16816.F32 R48, R164, R190, R48 ;  /* 0x000000bea430723c */ /* 0x000fe20000001830 */
[----:B------:R-:W-:Y:S07]  /*6990*/  BAR.SYNC.DEFER_BLOCKING 0x0 ;  /* 0x0000000000007b1d */ /* 0x000fee0000010000 */
[-C--:B----4-:R-:W-:Y:S08]  /*69a0*/  HMMA.16816.F32 R4, R168, R192.reuse, R4 ;  /* 0x000000c0a804723c */ /* 0x090ff00000001804 */
[C---:B-----5:R-:W-:Y:S08]  /*69b0*/  HMMA.16816.F32 R8, R160.reuse, R192, R8 ;  /* 0x000000c0a008723c */ /* 0x060ff00000001808 */
[-C--:B------:R-:W-:Y:S08]  /*69c0*/  HMMA.16816.F32 R12, R160, R194.reuse, R12 ;  /* 0x000000c2a00c723c */ /* 0x080ff0000000180c */
[C---:B------:R-:W-:Y:S04]  /*69d0*/  HMMA.16816.F32 R16, R168.reuse, R194, R16 ;  /* 0x000000c2a810723c */ /* 0x040fe80000001810 */
[----:B------:R-:W-:Y:S02]  /*69e0*/  FMUL.FTZ R245, R4, c[0x0][0x320] ;  /* 0x0000c80004f57a20 */ /* 0x000fe40000410000 */
[----:B------:R-:W-:Y:S02]  /*69f0*/  FMUL.FTZ R249, R5, c[0x0][0x320] ;  /* 0x0000c80005f97a20 */ /* 0x000fe40000410000 */
[-C--:B-1----:R-:W-:Y:S02]  /*6a00*/  HMMA.16816.F32 R20, R168, R152.reuse, R20 ;  /* 0x00000098a814723c */ /* 0x082fe40000001814 */
[----:B------:R-:W1:Y:S02]  /*6a10*/  MUFU.TANH R245, R245 ;  /* 0x000000f500f57308 */ /* 0x000e640000002400 */
[----:B------:R-:W-:Y:S02]  /*6a20*/  FMUL.FTZ R244, R6, c[0x0][0x320] ;  /* 0x0000c80006f47a20 */ /* 0x000fe40000410000 */
[----:B------:R-:W-:Y:S02]  /*6a30*/  FMUL.FTZ R247, R7, c[0x0][0x320] ;  /* 0x0000c80007f77a20 */ /* 0x000fe40000410000 */
[C---:B------:R-:W-:Y:S04]  /*6a40*/  HMMA.16816.F32 R24, R160.reuse, R152, R24 ;  /* 0x00000098a018723c */ /* 0x040fe80000001818 */
[----:B------:R-:W2:Y:S01]  /*6a50*/  MUFU.TANH R249, R249 ;  /* 0x000000f900f97308 */ /* 0x000ea20000002400 */
[----:B------:R-:W-:Y:S02]  /*6a60*/  FMUL.FTZ R251, R13, c[0x0][0x320] ;  /* 0x0000c8000dfb7a20 */ /* 0x000fe40000410000 */
[----:B------:R-:W-:Y:S01]  /*6a70*/  FMUL.FTZ R0, R8, c[0x0][0x320] ;  /* 0x0000c80008007a20 */ /* 0x000fe20000410000 */
[-C--:B------:R-:W-:Y:S04]  /*6a80*/  HMMA.16816.F32 R28, R160, R154.reuse, R28 ;  /* 0x0000009aa01c723c */ /* 0x080fe8000000181c */
[----:B------:R-:W-:Y:S02]  /*6a90*/  FMUL.FTZ R195, R17, c[0x0][0x320] ;  /* 0x0000c80011c37a20 */ /* 0x000fe40000410000 */
[----:B------:R3:W4:Y:S01]  /*6aa0*/  MUFU.TANH R185, R251 ;  /* 0x000000fb00b97308 */ /* 0x0007220000002400 */
[----:B------:R-:W-:Y:S01]  /*6ab0*/  FMUL.FTZ R246, R9, c[0x0][0x320] ;  /* 0x0000c80009f67a20 */ /* 0x000fe20000410000 */
[C---:B------:R-:W-:Y:S04]  /*6ac0*/  HMMA.16816.F32 R32, R168.reuse, R154, R32 ;  /* 0x0000009aa820723c */ /* 0x040fe80000001820 */
[----:B------:R-:W-:Y:S02]  /*6ad0*/  FMUL.FTZ R190, R20, c[0x0][0x320] ;  /* 0x0000c80014be7a20 */ /* 0x000fe40000410000 */
[----:B------:R-:W-:Y:S02]  /*6ae0*/  FMUL.FTZ R189, R21, c[0x0][0x320] ;  /* 0x0000c80015bd7a20 */ /* 0x000fe40000410000 */
[----:B------:R-:W1:Y:S01]  /*6af0*/  MUFU.TANH R244, R244 ;  /* 0x000000f400f47308 */ /* 0x000e620000002400 */
[-C--:B------:R-:W-:Y:S03]  /*6b00*/  HMMA.16816.F32 R36, R168, R156.reuse, R36 ;  /* 0x0000009ca824723c */ /* 0x080fe60000001824 */
[----:B------:R-:W-:Y:S02]  /*6b10*/  FMUL.FTZ R187, R22, c[0x0][0x320] ;  /* 0x0000c80016bb7a20 */ /* 0x000fe40000410000 */
[----:B------:R-:W-:Y:S02]  /*6b20*/  FMUL.FTZ R2, R10, c[0x0][0x320] ;  /* 0x0000c8000a027a20 */ /* 0x000fe40000410000 */
[----:B------:R-:W-:Y:S01]  /*6b30*/  FMUL.FTZ R3, R11, c[0x0][0x320] ;  /* 0x0000c8000b037a20 */ /* 0x000fe20000410000 */
[C---:B------:R-:W-:Y:S01]  /*6b40*/  HMMA.16816.F32 R40, R160.reuse, R156, R40 ;  /* 0x0000009ca028723c */ /* 0x040fe20000001828 */
[----:B------:R5:W1:Y:S03]  /*6b50*/  MUFU.TANH R17, R189 ;  /* 0x000000bd00117308 */ /* 0x000a660000002400 */
[----:B------:R-:W-:Y:S02]  /*6b60*/  FMUL.FTZ R252, R12, c[0x0][0x320] ;  /* 0x0000c8000cfc7a20 */ /* 0x000fe40000410000 */
[----:B---3--:R-:W-:Y:S02]  /*6b70*/  FMUL.FTZ R251, R18, c[0x0][0x320] ;  /* 0x0000c80012fb7a20 */ /* 0x008fe40000410000 */
[-C--:B------:R-:W-:Y:S03]  /*6b80*/  HMMA.16816.F32 R44, R160, R158.reuse, R44 ;  /* 0x0000009ea02c723c */ /* 0x080fe6000000182c */
[----:B------:R3:W1:Y:S01]  /*6b90*/  MUFU.TANH R18, R190 ;  /* 0x000000be00127308 */ /* 0x0006620000002400 */
[----:B------:R-:W-:Y:S02]  /*6ba0*/  FMUL.FTZ R248, R14, c[0x0][0x320] ;  /* 0x0000c8000ef87a20 */ /* 0x000fe40000410000 */
[----:B------:R-:W-:Y:S02]  /*6bb0*/  FMUL.FTZ R250, R15, c[0x0][0x320] ;  /* 0x0000c8000ffa7a20 */ /* 0x000fe40000410000 */
[----:B------:R-:W-:Y:S04]  /*6bc0*/  HMMA.16816.F32 R48, R168, R158, R48 ;  /* 0x0000009ea830723c */ /* 0x000fe80000001830 */
[----:B------:R-:W-:Y:S01]  /*6bd0*/  FMUL.FTZ R194, R16, c[0x0][0x320] ;  /* 0x0000c80010c27a20 */ /* 0x000fe20000410000 */
[----:B------:R1:W1:Y:S01]  /*6be0*/  MUFU.TANH R13, R187 ;  /* 0x000000bb000d7308 */ /* 0x0002620000002400 */
[----:B------:R-:W-:Y:S02]  /*6bf0*/  FMUL.FTZ R186, R19, c[0x0][0x320] ;  /* 0x0000c80013ba7a20 */ /* 0x000fe40000410000 */
[----:B------:R-:W-:Y:S04]  /*6c00*/  FMUL.FTZ R197, R23, c[0x0][0x320] ;  /* 0x0000c80017c57a20 */ /* 0x000fe80000410000 */
[----:B------:R-:W-:Y:S02]  /*6c10*/  FMUL.FTZ R198, R24, c[0x0][0x320] ;  /* 0x0000c80018c67a20 */ /* 0x000fe40000410000 */
[----:B------:R-:W-:Y:S01]  /*6c20*/  FMUL.FTZ R199, R25, c[0x0][0x320] ;  /* 0x0000c80019c77a20 */ /* 0x000fe20000410000 */
[----:B------:R-:W2:Y:S01]  /*6c30*/  MUFU.TANH R247, R247 ;  /* 0x000000f700f77308 */ /* 0x000ea20000002400 */
[----:B-----5:R-:W-:Y:S02]  /*6c40*/  FMUL.FTZ R189, R26, c[0x0][0x320] ;  /* 0x0000c8001abd7a20 */ /* 0x020fe40000410000 */
[----:B------:R-:W-:Y:S02]  /*6c50*/  FMUL.FTZ R15, R28, c[0x0][0x320] ;  /* 0x0000c8001c0f7a20 */ /* 0x000fe40000410000 */
[----:B------:R-:W-:Y:S02]  /*6c60*/  FMUL.FTZ R14, R29, c[0x0][0x320] ;  /* 0x0000c8001d0e7a20 */ /* 0x000fe40000410000 */
[----:B------:R-:W-:Y:S02]  /*6c70*/  FMUL.FTZ R191, R30, c[0x0][0x320] ;  /* 0x0000c8001ebf7a20 */ /* 0x000fe40000410000 */
[----:B---3--:R-:W-:Y:S01]  /*6c80*/  FMUL.FTZ R190, R31, c[0x0][0x320] ;  /* 0x0000c8001fbe7a20 */ /* 0x008fe20000410000 */
[----:B------:R-:W3:Y:S01]  /*6c90*/  MUFU.TANH R0, R0 ;  /* 0x0000000000007308 */ /* 0x000ee20000002400 */
[----:B------:R-:W-:Y:S02]  /*6ca0*/  FMUL.FTZ R26, R32, c[0x0][0x320] ;  /* 0x0000c800201a7a20 */ /* 0x000fe40000410000 */
[----:B------:R-:W-:Y:S02]  /*6cb0*/  FMUL.FTZ R21, R34, c[0x0][0x320] ;  /* 0x0000c80022157a20 */ /* 0x000fe40000410000 */
[----:B-1----:R-:W-:Y:S02]  /*6cc0*/  FMUL.FTZ R187, R27, c[0x0][0x320] ;  /* 0x0000c8001bbb7a20 */ /* 0x002fe40000410000 */
[----:B------:R-:W-:Y:S02]  /*6cd0*/  FMUL.FTZ R27, R33, c[0x0][0x320] ;  /* 0x0000c800211b7a20 */ /* 0x000fe40000410000 */
[----:B------:R-:W-:Y:S01]  /*6ce0*/  FMUL.FTZ R19, R35, c[0x0][0x320] ;  /* 0x0000c80023137a20 */ /* 0x000fe20000410000 */
[----:B------:R-:W1:Y:S01]  /*6cf0*/  MUFU.TANH R246, R246 ;  /* 0x000000f600f67308 */ /* 0x000e620000002400 */
[----:B------:R-:W-:Y:S02]  /*6d00*/  FMUL.FTZ R165, R36, c[0x0][0x320] ;  /* 0x0000c80024a57a20 */ /* 0x000fe40000410000 */
[----:B------:R-:W-:Y:S02]  /*6d10*/  FMUL.FTZ R34, R37, c[0x0][0x320] ;  /* 0x0000c80025227a20 */ /* 0x000fe40000410000 */
[----:B------:R-:W-:Y:S02]  /*6d20*/  FMUL.FTZ R30, R38, c[0x0][0x320] ;  /* 0x0000c800261e7a20 */ /* 0x000fe40000410000 */
        /* <DEDUP_REMOVED lines=15> */
[----:B------:R-:W-:Y:S09]  /*6e20*/  FMUL.FTZ R51, R51, c[0x0][0x320] ;  /* 0x0000c80033337a20 */ /* 0x000ff20000410000 */
[----:B------:R-:W1:Y:S10]  /*6e30*/  MUFU.TANH R248, R248 ;  /* 0x000000f800f87308 */ /* 0x000e740000002400 */
        /* <DEDUP_REMOVED lines=23> */
[----:B------:R1:W1:Y:S10]  /*6fb0*/  MUFU.TANH R167, R41 ;  /* 0x0000002900a77308 */ /* 0x0002740000002400 */
        /* <DEDUP_REMOVED lines=9> */
[----:B------:R1:W1:Y:S01]  /*7050*/  MUFU.TANH R171, R51 ;  /* 0x0000003300ab7308 */ /* 0x0002620000002400 */
[----:B------:R-:W-:-:S05]  /*7060*/  @!P0 BRA `(.L_x_483) ;  /* 0x0000038000008947 */ /* 0x000fca0003800000 */
[----:B--234-:R-:W-:Y:S01]  /*7070*/  ISETP.NE.AND P2, PT, R222, 0x1, PT ;  /* 0x00000001de00780c */ /* 0x01cfe20003f45270 */
[----:B------:R-:W-:Y:S01]  /*7080*/  IMAD R226, R240, 0x30, R232 ;  /* 0x00000030f0e27824 */ /* 0x000fe200078e02e8 */
[----:B------:R-:W-:Y:S01]  /*7090*/  ISETP.GT.AND P1, PT, R227, 0x2f, PT ;  /* 0x0000002fe300780c */ /* 0x000fe20003f24270 */
[----:B------:R-:W-:Y:S01]  /*70a0*/  IMAD.MOV.U32 R225, RZ, RZ, RZ ;  /* 0x000000ffffe17224 */ /* 0x000fe200078e00ff */
[----:B------:R-:W-:Y:S02]  /*70b0*/  ISETP.GE.AND P5, PT, R230, c[0x0][0x1d4], PT ;  /* 0x00007500e6007a0c */ /* 0x000fe40003fa6270 */
[----:B------:R-:W-:Y:S02]  /*70c0*/  IADD3 R226, R226, -0x30, R227 ;  /* 0xffffffd0e2e27810 */ /* 0x000fe40007ffe0e3 */
[----:B------:R-:W-:Y:S02]  /*70d0*/  ISETP.GE.AND P4, PT, R229, c[0x0][0x1d4], PT ;  /* 0x00007500e5007a0c */ /* 0x000fe40003f86270 */
[----:B------:R-:W-:Y:S01]  /*70e0*/  ISETP.GE.AND P3, PT, R228, c[0x0][0x1d4], PT ;  /* 0x00007500e4007a0c */ /* 0x000fe20003f66270 */
[----:B------:R-:W-:Y:S02]  /*70f0*/  IMAD.MOV.U32 R4, RZ, RZ, R226 ;  /* 0x000000ffff047224 */ /* 0x000fe400078e00e2 */
[----:B------:R-:W-:Y:S05]  /*7100*/  @P2 IMAD.HI.U32 R5, R226, c[0x0][0x2bc], RZ ;  /* 0x0000af00e2052a27 */ /* 0x000fea00078e00ff */
[----:B------:R-:W-:Y:S04]  /*7110*/  @P2 SHF.R.U32.HI R4, RZ, c[0x0][0x2c0], R5 ;  /* 0x0000b000ff042a19 */ /* 0x000fe80000011605 */
[C---:B------:R-:W-:Y:S04]  /*7120*/  @!P1 IADD3 R8, P0, R4.reuse, UR10, RZ ;  /* 0x0000000a04089c10 */ /* 0x040fe8000ff1e0ff */
[----:B------:R-:W-:Y:S02]  /*7130*/  @!P1 LEA.HI.X.SX32 R5, R4, UR6, 0x1, P0 ;  /* 0x0000000604059c11 */ /* 0x000fe400080f0eff */
[C---:B------:R-:W-:Y:S04]  /*7140*/  @!P1 LEA R6, P0, R8.reuse, c[0x0][0x2a0], 0x2 ;  /* 0x0000a80008069a11 */ /* 0x040fe800078010ff */
[----:B------:R-:W-:Y:S01]  /*7150*/  @!P1 LEA.HI.X R7, R8, c[0x0][0x2a4], R5, 0x2, P0 ;  /* 0x0000a90008079a11 */ /* 0x000fe200000f1405 */
[----:B------:R-:W-:Y:S04]  /*7160*/  IMAD.MOV R5, RZ, RZ, -R4 ;  /* 0x000000ffff057224 */ /* 0x000fe800078e0a04 */
[----:B------:R-:W2:Y:S01]  /*7170*/  @!P1 LDG.E R225, [R6.64] ;  /* 0x0000000c06e19981 */ /* 0x000ea2000c1e1900 */
[----:B------:R-:W-:Y:S04]  /*7180*/  IMAD R226, R5, c[0x0][0x2b8], R226 ;  /* 0x0000ae0005e27a24 */ /* 0x000fe800078e02e2 */
[C---:B------:R-:W-:Y:S01]  /*7190*/  IMAD.WIDE.U32 R8, R226.reuse, c[0x0][0x1e0], RZ ;  /* 0x00007800e2087a25 */ /* 0x040fe200078e00ff */
[----:B------:R-:W-:Y:S05]  /*71a0*/  SHF.R.S32.HI R5, RZ, 0x1f, R226 ;  /* 0x0000001fff057819 */ /* 0x000fea00000114e2 */
[----:B------:R-:W-:Y:S04]  /*71b0*/  IMAD R5, R5, c[0x0][0x1e0], RZ ;  /* 0x0000780005057a24 */ /* 0x000fe800078e02ff */
[----:B------:R-:W-:Y:S04]  /*71c0*/  IMAD R5, R226, c[0x0][0x1e4], R5 ;  /* 0x00007900e2057a24 */ /* 0x000fe800078e0205 */
[----:B------:R-:W-:Y:S01]  /*71d0*/  IMAD.IADD R9, R9, 0x1, R5 ;  /* 0x0000000109097824 */ /* 0x000fe200078e0205 */
[----:B--2---:R-:W-:Y:S03]  /*71e0*/  SHF.R.S32.HI R10, RZ, 0x1f, R225 ;  /* 0x0000001fff0a7819 */ /* 0x004fe600000114e1 */
[C---:B------:R-:W-:Y:S04]  /*71f0*/  IMAD.WIDE.U32 R8, R225.reuse, c[0x0][0x1f0], R8 ;  /* 0x00007c00e1087a25 */ /* 0x040fe800078e0008 */
[----:B------:R-:W-:Y:S01]  /*7200*/  IMAD R6, R10, c[0x0][0x1f0], RZ ;  /* 0x00007c000a067a24 */ /* 0x000fe200078e02ff */
[----:B------:R-:W-:Y:S03]  /*7210*/  IADD3 R7, P0, R8, UR18, RZ ;  /* 0x0000001208077c10 */ /* 0x000fe6000ff1e0ff */
[----:B------:R-:W-:Y:S05]  /*7220*/  IMAD R6, R225, c[0x0][0x1f4], R6 ;  /* 0x00007d00e1067a24 */ /* 0x000fea00078e0206 */
[----:B------:R-:W-:Y:S02]  /*7230*/  IADD3.X R6, R9, UR9, R6, P0, !PT ;  /* 0x0000000909067c10 */ /* 0x000fe400087fe406 */
[C---:B------:R-:W-:Y:S04]  /*7240*/  LEA R5, P0, R7.reuse, c[0x0][0x1c8], 0x1 ;  /* 0x0000720007057a11 */ /* 0x040fe800078008ff */
[----:B------:R-:W-:Y:S01]  /*7250*/  LEA.HI.X R4, R7, c[0x0][0x1cc], R6, 0x1, P0 ;  /* 0x0000730007047a11 */ /* 0x000fe200000f0c06 */
[----:B------:R-:W2:Y:S01]  /*7260*/  SHFL.IDX PT, R9, R5, RZ, 0x1c1f ;  /* 0x001c1fff05097589 */ /* 0x000ea200000e0000 */
[----:B------:R-:W-:Y:S03]  /*7270*/  IADD3 R6, -R241, 0x30, RZ ;  /* 0x00000030f1067810 */ /* 0x000fe60007ffe1ff */
[----:B------:R-:W3:Y:S01]  /*7280*/  SHFL.IDX PT, R7, R4, RZ, 0x1c1f ;  /* 0x001c1fff04077589 */ /* 0x000ee200000e0000 */
[----:B------:R-:W-:Y:S03]  /*7290*/  ISETP.GE.AND P1, PT, R6, 0x1, PT ;  /* 0x000000010600780c */ /* 0x000fe60003f26270 */
[----:B------:R-:W-:Y:S10]  /*72a0*/  SHFL.IDX PT, R12, R4, 0x1, 0x1c1f ;  /* 0x003c1f00040c7f89 */ /* 0x000ff400000e0000 */
[----:B--2---:R-:W-:Y:S05]  /*72b0*/  @P1 IADD3 R36, P0, R9, R202, RZ ;  /* 0x000000ca09241210 */ /* 0x004fea0007f1e0ff */
[--C-:B---3--:R-:W-:Y:S01]  /*72c0*/  @P1 IMAD.X R37, R7, 0x1, R200.reuse, P0 ;  /* 0x0000000107251824 */ /* 0x108fe200000e06c8 */
[----:B------:R-:W-:Y:S04]  /*72d0*/  @P1 IADD3 R10, P0, R9, R242, RZ ;  /* 0x000000f2090a1210 */ /* 0x000fe80007f1e0ff */
[----:B------:R2:W-:Y:S01]  /*72e0*/  @P1 LDGSTS.E.BYPASS.LTC128B.128 [R220+0x2500], [R36.64], !P5 ;  /* 0x0250000024dc1fae */ /* 0x0005e2000e901d4c */
[----:B------:R-:W-:Y:S01]  /*72f0*/  @P1 IMAD.X R11, R7, 0x1, R203, P0 ;  /* 0x00000001070b1824 */ /* 0x000fe200000e06cb */
[C---:B------:R-:W-:Y:S04]  /*7300*/  @P1 LEA R8, P0, R218.reuse, R9, 0x1 ;  /* 0x00000009da081211 */ /* 0x040fe800078008ff */
[----:B------:R2:W-:Y:S01]  /*7310*/  @P1 LDGSTS.E.BYPASS.LTC128B.128 [R220+0x3100], [R10.64], !P4 ;  /* 0x031000000adc1fae */ /* 0x0005e2000e101d4c */
[----:B------:R-:W-:Y:S02]  /*7320*/  @P1 LEA.HI.X R9, R218, R7, R233, 0x1, P0 ;  /* 0x00000007da091211 */ /* 0x000fe400000f0ce9 */
[----:B------:R-:W-:Y:S01]  /*7330*/  ISETP.GE.AND P0, PT, R6, 0x21, PT ;  /* 0x000000210600780c */ /* 0x000fe20003f06270 */
[----:B------:R-:W3:Y:S04]  /*7340*/  SHFL.IDX PT, R7, R5, 0x1, 0x1c1f ;  /* 0x003c1f0005077f89 */ /* 0x000ee800000e0000 */
[----:B------:R2:W-:Y:S08]  /*7350*/  @P1 LDGSTS.E.BYPASS.LTC128B.128 [R220+0x3d00], [R8.64], !P3 ;  /* 0x03d0000008dc1fae */ /* 0x0005f0000d901d4c */
[C---:B---3--:R-:W-:Y:S05]  /*7360*/  @P0 IADD3 R48, P2, R7.reuse, R202, RZ ;  /* 0x000000ca07300210 */ /* 0x048fea0007f5e0ff */
[C---:B------:R-:W-:Y:S01]  /*7370*/  @P0 IMAD.X R49, R12.reuse, 0x1, R200, P2 ;  /* 0x000000010c310824 */ /* 0x040fe200010e06c8 */
[----:B------:R-:W-:Y:S04]  /*7380*/  @P0 IADD3 R40, P2, R7, R242, RZ ;  /* 0x000000f207280210 */ /* 0x000fe80007f5e0ff */
[----:B------:R2:W-:Y:S01]  /*7390*/  @P0 LDGSTS.E.BYPASS.LTC128B.128 [R220+0x2d00], [R48.64], !P5 ;  /* 0x02d0000030dc0fae */ /* 0x0005e2000e901d4c */
[----:B-1----:R-:W-:Y:S01]  /*73a0*/  @P0 IMAD.X R41, R12, 0x1, R203, P2 ;  /* 0x000000010c290824 */ /* 0x002fe200010e06cb */
[C---:B------:R-:W-:Y:S04]  /*73b0*/  @P0 LEA R6, P2, R218.reuse, R7, 0x1 ;  /* 0x00000007da060211 */ /* 0x040fe800078408ff */
[----:B------:R2:W-:Y:S01]  /*73c0*/  @P0 LDGSTS.E.BYPASS.LTC128B.128 [R220+0x3900], [R40.64], !P4 ;  /* 0x0390000028dc0fae */ /* 0x0005e2000e101d4c */
[----:B------:R-:W-:Y:S05]  /*73d0*/  @P0 LEA.HI.X R7, R218, R12, R233, 0x1, P2 ;  /* 0x0000000cda070211 */ /* 0x000fea00010f0ce9 */
[----:B------:R2:W-:Y:S03]  /*73e0*/  @P0 LDGSTS.E.BYPASS.LTC128B.128 [R220+0x4500], [R6.64], !P3 ;  /* 0x0450000006dc0fae */ /* 0x0005e6000d901d4c */
.L_x_483:
[----:B--234-:R-:W-:Y:S01]  /*73f0*/  IMAD.MOV.U32 R9, RZ, RZ, R231 ;  /* 0x000000ffff097224 */ /* 0x01cfe200078e00e7 */
[----:B------:R-:W-:Y:S01]  /*7400*/  PLOP3.LUT P0, PT, PT, PT, UP2, 0x80, 0x0 ;  /* 0x000000000000781c */ /* 0x000fe20003f0f028 */
[----:B------:R-:W0:Y:S01]  /*7410*/  LDGDEPBAR ;  /* 0x00000000000079af */ /* 0x000e220000000000 */
[----:B------:R-:W-:Y:S05]  /*7420*/  IMAD R10, R240, -0x30, RZ ;  /* 0xffffffd0f00a7824 */ /* 0x000fea00078e02ff */
[----:B------:R-:W-:Y:S06]  /*7430*/  IADD3 R7, -R235, 0x1, R10 ;  /* 0x00000001eb077810 */ /* 0x000fec0007ffe10a */
[----:B------:R-:W-:Y:S01]  /*7440*/  @P0 IMAD.HI.U32 R4, R231, c[0x0][0x2c8], RZ ;  /* 0x0000b200e7040a27 */ /* 0x000fe200078e00ff */
[----:B------:R-:W-:Y:S11]  /*7450*/  PLOP3.LUT P0, PT, PT, PT, UP2, 0x80, 0x0 ;  /* 0x000000000000781c */ /* 0x000ff60003f0f028 */
[----:B------:R-:W-:Y:S02]  /*7460*/  @!UPT UIADD3 URZ, URZ, URZ, URZ ;  /* 0x0000003f3f3ff290 */ /* 0x000fe4000fffe03f */
[----:B------:R-:W-:Y:S01]  /*7470*/  @P0 SHF.R.U32.HI R9, RZ, c[0x0][0x2cc], R4 ;  /* 0x0000b300ff090a19 */ /* 0x000fe20000011604 */
[----:B------:R-:W-:Y:S01]  /*7480*/  IMAD.MOV.U32 R4, RZ, RZ, c[0x0][0x2ac] ;  /* 0x0000ab00ff047624 */ /* 0x000fe200078e00ff */
[----:B------:R-:W-:Y:S03]  /*7490*/  PLOP3.LUT P0, PT, PT, PT, UP1, 0x40, 0x0 ;  /* 0x000000000000781c */ /* 0x000fe60003f0e818 */
[----:B------:R-:W2:Y:S01]  /*74a0*/  SHFL.IDX PT, R5, R9, RZ, 0x1c1f ;  /* 0x001c1fff09057589 */ /* 0x000ea200000e0000 */
[----:B------:R-:W-:Y:S05]  /*74b0*/  IMAD R7, R4, c[0x0][0x1d0], R7 ;  /* 0x0000740004077a24 */ /* 0x000fea00078e0207 */
[----:B------:R-:W-:Y:S04]  /*74c0*/  IADD3 R6, R7, -c[0x0][0x168], RZ ;  /* 0x80005a0007067a10 */ /* 0x000fe80007ffe0ff */
[C---:B------:R-:W-:Y:S02]  /*74d0*/  IADD3 R8, R6.reuse, c[0x0][0x328], RZ ;  /* 0x0000ca0006087a10 */ /* 0x040fe40007ffe0ff */
[----:B------:R-:W-:Y:S03]  /*74e0*/  IADD3 R6, R6, UR17, RZ ;  /* 0x0000001106067c10 */ /* 0x000fe6000fffe0ff */
[--C-:B--2---:R-:W-:Y:S02]  /*74f0*/  IMAD.IADD R11, R8, 0x1, R5.reuse ;  /* 0x00000001080b7824 */ /* 0x104fe400078e0205 */
[----:B------:R-:W-:Y:S01]  /*7500*/  IMAD.IADD R7, R6, 0x1, R5 ;  /* 0x0000000106077824 */ /* 0x000fe200078e0205 */
[----:B------:R-:W-:-:S05]  /*7510*/  @P0 BRA `(.L_x_484) ;  /* 0x000001a000000947 */ /* 0x000fca0003800000 */
[----:B------:R-:W-:Y:S01]  /*7520*/  MOV R4, c[0x0][0x2ac] ;  /* 0x0000ab0000047a02 */ /* 0x000fe20000000f00 */
[----:B------:R-:W-:Y:S04]  /*7530*/  BSSY B0, `(.L_x_485) ;  /* 0x0000013000007945 */ /* 0x000fe80003800000 */
[----:B------:R-:W-:Y:S05]  /*7540*/  IMAD R5, R4, c[0x0][0x1d0], R5 ;  /* 0x0000740004057a24 */ /* 0x000fea00078e0205 */
[----:B------:R-:W-:Y:S04]  /*7550*/  IADD3 R5, R5, -c[0x0][0x168], RZ ;  /* 0x80005a0005057a10 */ /* 0x000fe80007ffe0ff */
[----:B------:R-:W-:Y:S11]  /*7560*/  ISETP.GT.AND P0, PT, R5, -0x1, PT ;  /* 0xffffffff0500780c */ /* 0x000ff60003f04270 */
[----:B------:R-:W-:Y:S02]  /*7570*/  @!UPT UIADD3 URZ, URZ, URZ, URZ ;  /* 0x0000003f3f3ff290 */ /* 0x000fe4000fffe03f */
[----:B------:R-:W-:-:S05]  /*7580*/  @P0 BRA `(.L_x_486) ;  /* 0x0000008000000947 */ /* 0x000fca0003800000 */
[----:B------:R-:W-:Y:S01]  /*7590*/  LOP3.LUT R5, RZ, R5, RZ, 0x33, !PT ;  /* 0x00000005ff057212 */ /* 0x000fe200078e33ff */
[----:B------:R-:W-:Y:S05]  /*75a0*/  IMAD.MOV.U32 R4, RZ, RZ, 0x1 ;  /* 0x00000001ff047424 */ /* 0x000fea00078e00ff */
[----:B------:R-:W-:Y:S11]  /*75b0*/  ISETP.NE.AND P0, PT, R4, c[0x0][0x32c], PT ;  /* 0x0000cb0004007a0c */ /* 0x000ff60003f05270 */
[----:B------:R-:W-:Y:S02]  /*75c0*/  @!UPT UIADD3 URZ, URZ, URZ, URZ ;  /* 0x0000003f3f3ff290 */ /* 0x000fe4000fffe03f */
[----:B------:R-:W-:Y:S05]  /*75d0*/  @P0 IMAD.HI.U32 R4, R5, c[0x0][0x330], RZ ;  /* 0x0000cc0005040a27 */ /* 0x000fea00078e00ff */
[----:B------:R-:W-:Y:S04]  /*75e0*/  @P0 SHF.R.U32.HI R5, RZ, c[0x0][0x334], R4 ;  /* 0x0000cd00ff050a19 */ /* 0x000fe80000011604 */
[----:B------:R-:W-:Y:S01]  /*75f0*/  LOP3.LUT R5, RZ, R5, RZ, 0x33, !PT ;  /* 0x00000005ff057212 */ /* 0x000fe200078e33ff */
[----:B------:R-:W-:-:S05]  /*7600*/  BRA `(.L_x_487) ;  /* 0x0000005000007947 */ /* 0x000fca0003800000 */
.L_x_486:
[----:B------:R-:W-:Y:S04]  /*7610*/  MOV R4, 0x1 ;  /* 0x0000000100047802 */ /* 0x000fe80000000f00 */
[----:B------:R-:W-:Y:S11]  /*7620*/  ISETP.NE.AND P0, PT, R4, c[0x0][0x32c], PT ;  /* 0x0000cb0004007a0c */ /* 0x000ff60003f05270 */
[----:B------:R-:W-:Y:S02]  /*7630*/  @!UPT UIADD3 URZ, URZ, URZ, URZ ;  /* 0x0000003f3f3ff290 */ /* 0x000fe4000fffe03f */
[----:B------:R-:W-:Y:S05]  /*7640*/  @P0 IMAD.HI.U32 R4, R5, c[0x0][0x330], RZ ;  /* 0x0000cc0005040a27 */ /* 0x000fea00078e00ff */
[----:B------:R-:W-:Y:S02]  /*7650*/  @P0 SHF.R.U32.HI R5, RZ, c[0x0][0x334], R4 ;  /* 0x0000cd00ff050a19 */ /* 0x000fe40000011604 */
.L_x_487:
[----:B------:R-:W-:Y:S05]  /*7660*/  BSYNC B0 ;  /* 0x0000000000007941 */ /* 0x000fea0003800000 */
.L_x_485:
[----:B------:R-:W-:Y:S04]  /*7670*/  IMAD.IADD R12, R10, 0x1, -R235 ;  /* 0x000000010a0c7824 */ /* 0x000fe800078e0aeb */
[----:B------:R-:W-:Y:S05]  /*7680*/  IMAD R12, R5, c[0x0][0x32c], R12 ;  /* 0x0000cb00050c7a24 */ /* 0x000fea00078e020c */
[----:B------:R-:W-:Y:S02]  /*7690*/  IADD3 R4, R12, c[0x0][0x32c], RZ ;  /* 0x0000cb000c047a10 */ /* 0x000fe40007ffe0ff */
[----:B------:R-:W-:Y:S02]  /*76a0*/  IMNMX R7, R7, R12, !PT ;  /* 0x0000000c07077217 */ /* 0x000fe40007800200 */
[----:B------:R-:W-:Y:S02]  /*76b0*/  IMNMX R11, R11, R4, PT ;  /* 0x000000040b0b7217 */ /* 0x000fe40003800200 */
.L_x_484:
[C---:B------:R-:W-:Y:S02]  /*76c0*/  ISETP.GE.AND P0, PT, R10.reuse, 0x1, PT ;  /* 0x000000010a00780c */ /* 0x040fe40003f06270 */
[C---:B------:R-:W-:Y:S02]  /*76d0*/  ISETP.GE.AND P1, PT, R10.reuse, 0x2, PT ;  /* 0x000000020a00780c */ /* 0x040fe40003f26270 */
[----:B------:R-:W-:Y:S02]  /*76e0*/  P2R R28, PR, RZ, 0x1 ;  /* 0x00000001ff1c7803 */ /* 0x000fe40000000000 */
[----:B------:R-:W-:Y:S02]  /*76f0*/  ISETP.GT.AND P0, PT, R7, RZ, !P0 ;  /* 0x000000ff0700720c */ /* 0x000fe40004704270 */
[----:B------:R-:W-:Y:S02]  /*7700*/  P2R R12, PR, RZ, 0x2 ;  /* 0x00000002ff0c7803 */ /* 0x000fe40000000000 */
[----:B------:R-:W-:Y:S02]  /*7710*/  ISETP.LT.OR P0, PT, R11, 0x1, P0 ;  /* 0x000000010b00780c */ /* 0x000fe40000701670 */
[C---:B------:R-:W-:Y:S02]  /*7720*/  ISETP.GE.AND P6, PT, R10.reuse, 0x12, PT ;  /* 0x000000120a00780c */ /* 0x040fe40003fc6270 */
[----:B------:R-:W-:Y:S02]  /*7730*/  FSEL R4, R245, -INF , !P0 ;  /* 0xff800000f5047808 */ /* 0x000fe40004000000 */
[----:B------:R-:W-:Y:S02]  /*7740*/  ISETP.GT.AND P0, PT, R7, 0x1, !P1 ;  /* 0x000000010700780c */ /* 0x000fe40004f04270 */
[C---:B------:R-:W-:Y:S02]  /*7750*/  ISETP.GE.AND P1, PT, R10.reuse, 0x9, PT ;  /* 0x000000090a00780c */ /* 0x040fe40003f26270 */
[----:B------:R-:W-:Y:S02]  /*7760*/  ISETP.LT.OR P0, PT, R11, 0x2, P0 ;  /* 0x000000020b00780c */ /* 0x000fe40000701670 */
[----:B------:R-:W-:Y:S02]  /*7770*/  P2R R24, PR, RZ, 0x2 ;  /* 0x00000002ff187803 */ /* 0x000fe40000000000 */
[----:B------:R-:W-:Y:S02]  /*7780*/  FSEL R37, R249, -INF , !P0 ;  /* 0xff800000f9257808 */ /* 0x000fe40004000000 */
[----:B------:R-:W-:Y:S02]  /*7790*/  ISETP.GT.AND P0, PT, R7, 0x8, !P1 ;  /* 0x000000080700780c */ /* 0x000fe40004f04270 */
[----:B------:R-:W-:Y:S02]  /*77a0*/  ISETP.GE.AND P1, PT, R10, 0xa, PT ;  /* 0x0000000a0a00780c */ /* 0x000fe40003f26270 */
[----:B------:R-:W-:Y:S02]  /*77b0*/  ISETP.LT.OR P0, PT, R11, 0x9, P0 ;  /* 0x000000090b00780c */ /* 0x000fe40000701670 */
[----:B------:R-:W-:Y:S02]  /*77c0*/  P2R R20, PR, RZ, 0x2 ;  /* 0x00000002ff147803 */ /* 0x000fe40000000000 */
[----:B-1----:R-:W-:Y:S02]  /*77d0*/  FSEL R35, R194, -INF , !P0 ;  /* 0xff800000c2237808 */ /* 0x002fe40004000000 */
[----:B------:R-:W-:Y:S02]  /*77e0*/  ISETP.GT.AND P0, PT, R7, 0x9, !P1 ;  /* 0x000000090700780c */ /* 0x000fe40004f04270 */
[C---:B------:R-:W-:Y:S02]  /*77f0*/  ISETP.GE.AND P1, PT, R10.reuse, 0x11, PT ;  /* 0x000000110a00780c */ /* 0x040fe40003f26270 */
[----:B------:R-:W-:Y:S02]  /*7800*/  ISETP.LT.OR P0, PT, R11, 0xa, P0 ;  /* 0x0000000a0b00780c */ /* 0x000fe40000701670 */
[C---:B------:R-:W-:Y:S02]  /*7810*/  ISETP.GE.AND P5, PT, R10.reuse, 0x19, PT ;  /* 0x000000190a00780c */ /* 0x040fe40003fa6270 */
[----:B------:R-:W-:Y:S02]  /*7820*/  FSEL R5, R195, -INF , !P0 ;  /* 0xff800000c3057808 */ /* 0x000fe40004000000 */
[----:B------:R-:W-:Y:S02]  /*7830*/  ISETP.GT.AND P0, PT, R7, 0x10, !P1 ;  /* 0x000000100700780c */ /* 0x000fe40004f04270 */
[C---:B------:R-:W-:Y:S02]  /*7840*/  ISETP.GE.AND P4, PT, R10.reuse, 0x1a, PT ;  /* 0x0000001a0a00780c */ /* 0x040fe40003f86270 */
[----:B------:R-:W-:Y:S02]  /*7850*/  ISETP.LT.OR P0, PT, R11, 0x11, P0 ;  /* 0x000000110b00780c */ /* 0x000fe40000701670 */
[----:B------:R-:W-:Y:S02]  /*7860*/  ISETP.GE.AND P3, PT, R10, 0x21, PT ;  /* 0x000000210a00780c */ /* 0x000fe40003f66270 */
        /* <DEDUP_REMOVED lines=8> */
[----:B------:R-:W-:Y:S04]  /*78f0*/  ISETP.LT.OR P0, PT, R11, 0x19, P0 ;  /* 0x000000190b00780c */ /* 0x000fe80000701670 */
[----:B------:R-:W-:Y:S02]  /*7900*/  FSEL R194, R26, -INF , !P0 ;  /* 0xff8000001ac27808 */ /* 0x000fe40004000000 */
[----:B------:R-:W-:Y:S04]  /*7910*/  ISETP.GT.AND P0, PT, R7, 0x19, !P4 ;  /* 0x000000190700780c */ /* 0x000fe80006704270 */
        /* <DEDUP_REMOVED lines=11> */
[----:B------:R-:W-:Y:S04]  /*79d0*/  ISETP.GE.AND P0, PT, R10, 0x2a, PT ;  /* 0x0000002a0a00780c */ /* 0x000fe80003f06270 */
[----:B------:R-:W-:Y:S02]  /*79e0*/  P2R R18, PR, RZ, 0x1 ;  /* 0x00000001ff127803 */ /* 0x000fe40000000000 */
[----:B------:R-:W-:Y:S04]  /*79f0*/  ISETP.GT.AND P0, PT, R7, 0x29, !P0 ;  /* 0x000000290700780c */ /* 0x000fe80004704270 */
[----:B------:R-:W-:Y:S02]  /*7a00*/  ISETP.LT.OR P0, PT, R11, 0x2a, P0 ;  /* 0x0000002a0b00780c */ /* 0x000fe40000701670 */
[----:B------:R-:W1:Y:S02]  /*7a10*/  SHFL.IDX PT, R11, R9, 0x1, 0x1c1f ;  /* 0x003c1f00090b7f89 */ /* 0x000e6400000e0000 */
[----:B------:R-:W-:Y:S02]  /*7a20*/  FSEL R175, R45, -INF , !P0 ;  /* 0xff8000002daf7808 */ /* 0x000fe40004000000 */
[----:B------:R-:W-:Y:S01]  /*7a30*/  PLOP3.LUT P0, PT, PT, PT, UP1, 0x40, 0x0 ;  /* 0x000000000000781c */ /* 0x000fe20003f0e818 */
[--C-:B-1----:R-:W-:Y:S02]  /*7a40*/  IMAD.IADD R26, R8, 0x1, R11.reuse ;  /* 0x00000001081a7824 */ /* 0x102fe400078e020b */
[----:B------:R-:W-:Y:S10]  /*7a50*/  IMAD.IADD R17, R6, 0x1, R11 ;  /* 0x0000000106117824 */ /* 0x000ff400078e020b */
        /* <DEDUP_REMOVED lines=16> */
.L_x_490:
[----:B------:R-:W-:Y:S04]  /*7b60*/  MOV R7, 0x1 ;  /* 0x0000000100077802 */ /* 0x000fe80000000f00 */
[----:B------:R-:W-:Y:S11]  /*7b70*/  ISETP.NE.AND P0, PT, R7, c[0x0][0x32c], PT ;  /* 0x0000cb0007007a0c */ /* 0x000ff60003f05270 */
[----:B------:R-:W-:Y:S02]  /*7b80*/  @!UPT UIADD3 URZ, URZ, URZ, URZ ;  /* 0x0000003f3f3ff290 */ /* 0x000fe4000fffe03f */
[----:B------:R-:W-:Y:S05]  /*7b90*/  @P0 IMAD.HI.U32 R7, R32, c[0x0][0x330], RZ ;  /* 0x0000cc0020070a27 */ /* 0x000fea00078e00ff */
[----:B------:R-:W-:Y:S02]  /*7ba0*/  @P0 SHF.R.U32.HI R32, RZ, c[0x0][0x334], R7 ;  /* 0x0000cd00ff200a19 */ /* 0x000fe40000011607 */
.L_x_491:
[----:B------:R-:W-:Y:S05]  /*7bb0*/  BSYNC B0 ;  /* 0x0000000000007941 */ /* 0x000fea0003800000 */
.L_x_489:
[----:B------:R-:W-:Y:S04]  /*7bc0*/  IMAD.IADD R7, R10, 0x1, -R235 ;  /* 0x000000010a077824 */ /* 0x000fe800078e0aeb */
[----:B------:R-:W-:Y:S05]  /*7bd0*/  IMAD R7, R32, c[0x0][0x32c], R7 ;  /* 0x0000cb0020077a24 */ /* 0x000fea00078e0207 */
[----:B------:R-:W-:Y:S02]  /*7be0*/  IADD3 R11, R7, c[0x0][0x32c], RZ ;  /* 0x0000cb00070b7a10 */ /* 0x000fe40007ffe0ff */
[----:B------:R-:W-:Y:S02]  /*7bf0*/  IMNMX R17, R17, R7, !PT ;  /* 0x0000000711117217 */ /* 0x000fe40007800200 */
[----:B------:R-:W-:Y:S02]  /*7c00*/  IMNMX R26, R26, R11, PT ;  /* 0x0000000b1a1a7217 */ /* 0x000fe40003800200 */
.L_x_488:
[----:B------:R-:W-:Y:S04]  /*7c10*/  ISETP.NE.AND P0, PT, R12, RZ, PT ;  /* 0x000000ff0c00720c */ /* 0x000fe80003f05270 */
[----:B------:R-:W-:Y:S04]  /*7c20*/  ISETP.GT.AND P0, PT, R17, 0x1, !P0 ;  /* 0x000000011100780c */ /* 0x000fe80004704270 */
[----:B------:R-:W-:Y:S04]  /*7c30*/  ISETP.LT.OR P0, PT, R26, 0x2, P0 ;  /* 0x000000021a00780c */ /* 0x000fe80000701670 */
[----:B------:R-:W-:Y:S02]  /*7c40*/  FSEL R27, R247, -INF , !P0 ;  /* 0xff800000f71b7808 */ /* 0x000fe40004000000 */
[----:B------:R-:W-:Y:S04]  /*7c50*/  ISETP.NE.AND P0, PT, R24, RZ, PT ;  /* 0x000000ff1800720c */ /* 0x000fe80003f05270 */
[----:B------:R-:W-:Y:S04]  /*7c60*/  ISETP.GT.AND P0, PT, R17, 0x8, !P0 ;  /* 0x000000081100780c */ /* 0x000fe80004704270 */
[----:B------:R-:W-:Y:S04]  /*7c70*/  ISETP.LT.OR P0, PT, R26, 0x9, P0 ;  /* 0x000000091a00780c */ /* 0x000fe80000701670 */
[----:B------:R-:W-:Y:S02]  /*7c80*/  FSEL R7, R251, -INF , !P0 ;  /* 0xff800000fb077808 */ /* 0x000fe40004000000 */
[----:B------:R-:W-:Y:S04]  /*7c90*/  ISETP.NE.AND P0, PT, R20, RZ, PT ;  /* 0x000000ff1400720c */ /* 0x000fe80003f05270 */
[C---:B------:R-:W-:Y:S04]  /*7ca0*/  ISETP.GT.AND P0, PT, R17.reuse, 0x9, !P0 ;  /* 0x000000091100780c */ /* 0x040fe80004704270 */
[----:B------:R-:W-:Y:S04]  /*7cb0*/  ISETP.LT.OR P0, PT, R26, 0xa, P0 ;  /* 0x0000000a1a00780c */ /* 0x000fe80000701670 */
[----:B------:R-:W-:Y:S02]  /*7cc0*/  FSEL R11, R186, -INF , !P0 ;  /* 0xff800000ba0b7808 */ /* 0x000fe40004000000 */
[----:B------:R-:W-:Y:S04]  /*7cd0*/  ISETP.NE.AND P0, PT, R16, RZ, PT ;  /* 0x000000ff1000720c */ /* 0x000fe80003f05270 */
[----:B------:R-:W-:Y:S04]  /*7ce0*/  ISETP.GT.AND P0, PT, R17, 0x10, !P0 ;  /* 0x000000101100780c */ /* 0x000fe80004704270 */
[C---:B------:R-:W-:Y:S04]  /*7cf0*/  ISETP.LT.OR P0, PT, R26.reuse, 0x11, P0 ;  /* 0x000000111a00780c */ /* 0x040fe80000701670 */
[----:B------:R-:W-:Y:S02]  /*7d00*/  FSEL R47, R13, -INF , !P0 ;  /* 0xff8000000d2f7808 */ /* 0x000fe40004000000 */
        /* <DEDUP_REMOVED lines=9> */
[C---:B------:R-:W-:Y:S04]  /*7da0*/  ISETP.GT.AND P0, PT, R17.reuse, 0x20, !P3 ;  /* 0x000000201100780c */ /* 0x040fe80005f04270 */
[----:B------:R-:W-:Y:S04]  /*7db0*/  ISETP.LT.OR P0, PT, R26, 0x21, P0 ;  /* 0x000000211a00780c */ /* 0x000fe80000701670 */
[----:B------:R-:W-:Y:S02]  /*7dc0*/  FSEL R251, R30, -INF , !P0 ;  /* 0xff8000001efb7808 */ /* 0x000fe40004000000 */
[----:B------:R-:W-:Y:S04]  /*7dd0*/  ISETP.GT.AND P0, PT, R17, 0x21, !P2 ;  /* 0x000000211100780c */ /* 0x000fe80005704270 */
[C---:B------:R-:W-:Y:S04]  /*7de0*/  ISETP.LT.OR P0, PT, R26.reuse, 0x22, P0 ;  /* 0x000000221a00780c */ /* 0x040fe80000701670 */
[----:B------:R-:W-:Y:S02]  /*7df0*/  FSEL R247, R29, -INF , !P0 ;  /* 0xff8000001df77808 */ /* 0x000fe40004000000 */
[C---:B------:R-:W-:Y:S04]  /*7e00*/  ISETP.GT.AND P0, PT, R17.reuse, 0x28, !P1 ;  /* 0x000000281100780c */ /* 0x040fe80004f04270 */
[----:B------:R-:W-:Y:S04]  /*7e10*/  ISETP.LT.OR P0, PT, R26, 0x29, P0 ;  /* 0x000000291a00780c */ /* 0x000fe80000701670 */
[----:B------:R-:W-:Y:S02]  /*7e20*/  FSEL R173, R42, -INF , !P0 ;  /* 0xff8000002aad7808 */ /* 0x000fe40004000000 */
[----:B------:R-:W-:Y:S04]  /*7e30*/  ISETP.NE.AND P0, PT, R28, RZ, PT ;  /* 0x000000ff1c00720c */ /* 0x000fe80003f05270 */
[C---:B------:R-:W-:Y:S04]  /*7e40*/  ISETP.GT.AND P0, PT, R17.reuse, RZ, !P0 ;  /* 0x000000ff1100720c */ /* 0x040fe80004704270 */
[----:B------:R-:W-:Y:S04]  /*7e50*/  ISETP.LT.OR P0, PT, R26, 0x1, P0 ;  /* 0x000000011a00780c */ /* 0x000fe80000701670 */
[----:B------:R-:W-:Y:S02]  /*7e60*/  FSEL R21, R244, -INF , !P0 ;  /* 0xff800000f4157808 */ /* 0x000fe40004000000 */
[----:B------:R-:W-:Y:S04]  /*7e70*/  ISETP.NE.AND P0, PT, R18, RZ, PT ;  /* 0x000000ff1200720c */ /* 0x000fe80003f05270 */
[----:B------:R-:W-:Y:S02]  /*7e80*/  ISETP.GT.AND P0, PT, R17, 0x29, !P0 ;  /* 0x000000291100780c */ /* 0x000fe40004704270 */
[----:B------:R-:W1:Y:S02]  /*7e90*/  SHFL.IDX PT, R17, R9, 0x2, 0x1c1f ;  /* 0x005c1f0009117f89 */ /* 0x000e6400000e0000 */
[----:B------:R-:W-:Y:S04]  /*7ea0*/  ISETP.LT.OR P0, PT, R26, 0x2a, P0 ;  /* 0x0000002a1a00780c */ /* 0x000fe80000701670 */
        /* <DEDUP_REMOVED lines=13> */
[----:B------:R-:W-:Y:S05]  /*7f80*/  IMAD.MOV.U32 R13, RZ, RZ, c[0x0][0x32c] ;  /* 0x0000cb00ff0d7624 */ /* 0x000fea00078e00ff */
[----:B------:R-:W-:Y:S11]  /*7f90*/  ISETP.NE.AND P0, PT, R13, 0x1, PT ;  /* 0x000000010d00780c */ /* 0x000ff60003f05270 */
[----:B------:R-:W-:Y:S02]  /*7fa0*/  @!UPT UIADD3 URZ, URZ, URZ, URZ ;  /* 0x0000003f3f3ff290 */ /* 0x000fe4000fffe03f */
[----:B------:R-:W-:Y:S05]  /*7fb0*/  @P0 IMAD.HI.U32 R13, R30, c[0x0][0x330], RZ ;  /* 0x0000cc001e0d0a27 */ /* 0x000fea00078e00ff */
[----:B------:R-:W-:Y:S04]  /*7fc0*/  @P0 SHF.R.U32.HI R30, RZ, c[0x0][0x334], R13 ;  /* 0x0000cd00ff1e0a19 */ /* 0x000fe8000001160d */
[----:B------:R-:W-:Y:S01]  /*7fd0*/  LOP3.LUT R30, RZ, R30, RZ, 0x33, !PT ;  /* 0x0000001eff1e7212 */ /* 0x000fe200078e33ff */
[----:B------:R-:W-:-:S05]  /*7fe0*/  BRA `(.L_x_495) ;  /* 0x0000005000007947 */ /* 0x000fca0003800000 */
.L_x_494:
[----:B------:R-:W-:Y:S04]  /*7ff0*/  MOV R13, c[0x0][0x32c] ;  /* 0x0000cb00000d7a02 */ /* 0x000fe80000000f00 */
[----:B------:R-:W-:Y:S11]  /*8000*/  ISETP.NE.AND P0, PT, R13, 0x1, PT ;  /* 0x000000010d00780c */ /* 0x000ff60003f05270 */
[----:B------:R-:W-:Y:S02]  /*8010*/  @!UPT UIADD3 URZ, URZ, URZ, URZ ;  /* 0x0000003f3f3ff290 */ /* 0x000fe4000fffe03f */
[----:B------:R-:W-:Y:S05]  /*8020*/  @P0 IMAD.HI.U32 R13, R30, c[0x0][0x330], RZ ;  /* 0x0000cc001e0d0a27 */ /* 0x000fea00078e00ff */
[----:B------:R-:W-:Y:S02]  /*8030*/  @P0 SHF.R.U32.HI R30, RZ, c[0x0][0x334], R13 ;  /* 0x0000cd00ff1e0a19 */ /* 0x000fe4000001160d */
.L_x_495:
[----:B------:R-:W-:Y:S05]  /*8040*/  BSYNC B0 ;  /* 0x0000000000007941 */ /* 0x000fea0003800000 */
.L_x_493:
[----:B------:R-:W-:Y:S04]  /*8050*/  IMAD.IADD R13, R10, 0x1, -R235 ;  /* 0x000000010a0d7824 */ /* 0x000fe800078e0aeb */
[----:B------:R-:W-:Y:S05]  /*8060*/  IMAD R13, R30, c[0x0][0x32c], R13 ;  /* 0x0000cb001e0d7a24 */ /* 0x000fea00078e020d */
[----:B------:R-:W-:Y:S02]  /*8070*/  IADD3 R30, R13, c[0x0][0x32c], RZ ;  /* 0x0000cb000d1e7a10 */ /* 0x000fe40007ffe0ff */
[----:B------:R-:W-:Y:S02]  /*8080*/  IMNMX R26, R26, R13, !PT ;  /* 0x0000000d1a1a7217 */ /* 0x000fe40007800200 */
[----:B------:R-:W-:Y:S02]  /*8090*/  IMNMX R29, R29, R30, PT ;  /* 0x0000001e1d1d7217 */ /* 0x000fe40003800200 */
.L_x_492:
[----:B------:R-:W-:Y:S01]  /*80a0*/  ISETP.NE.AND P0, PT, R12, RZ, PT ;  /* 0x000000ff0c00720c */ /* 0x000fe20003f05270 */
[----:B------:R-:W1:Y:S03]  /*80b0*/  SHFL.IDX PT, R9, R9, 0x3, 0x1c1f ;  /* 0x007c1f0009097f89 */ /* 0x000e6600000e0000 */
[----:B------:R-:W-:Y:S04]  /*80c0*/  ISETP.GT.AND P0, PT, R26, 0x1, !P0 ;  /* 0x000000011a00780c */ /* 0x000fe80004704270 */
[C---:B------:R-:W-:Y:S04]  /*80d0*/  ISETP.LT.OR P0, PT, R29.reuse, 0x2, P0 ;  /* 0x000000021d00780c */ /* 0x040fe80000701670 */
[----:B------:R-:W-:Y:S02]  /*80e0*/  FSEL R19, R246, -INF , !P0 ;  /* 0xff800000f6137808 */ /* 0x000fe40004000000 */
[----:B------:R-:W-:Y:S04]  /*80f0*/  ISETP.NE.AND P0, PT, R24, RZ, PT ;  /* 0x000000ff1800720c */ /* 0x000fe80003f05270 */
[----:B------:R-:W-:Y:S04]  /*8100*/  ISETP.GT.AND P0, PT, R26, 0x8, !P0 ;  /* 0x000000081a00780c */ /* 0x000fe80004704270 */
[C---:B------:R-:W-:Y:S01]  /*8110*/  ISETP.LT.OR P0, PT, R29.reuse, 0x9, P0 ;  /* 0x000000091d00780c */ /* 0x040fe20000701670 */
[--C-:B-1----:R-:W-:Y:S03]  /*8120*/  IMAD.IADD R6, R6, 0x1, R9.reuse ;  /* 0x0000000106067824 */ /* 0x102fe600078e0209 */
[----:B------:R-:W-:Y:S02]  /*8130*/  FSEL R17, R252, -INF , !P0 ;  /* 0xff800000fc117808 */ /* 0x000fe40004000000 */
[----:B------:R-:W-:Y:S04]  /*8140*/  ISETP.NE.AND P0, PT, R20, RZ, PT ;  /* 0x000000ff1400720c */ /* 0x000fe80003f05270 */
[----:B------:R-:W-:Y:S04]  /*8150*/  ISETP.GT.AND P0, PT, R26, 0x9, !P0 ;  /* 0x000000091a00780c */ /* 0x000fe80004704270 */
[----:B------:R-:W-:Y:S04]  /*8160*/  ISETP.LT.OR P0, PT, R29, 0xa, P0 ;  /* 0x0000000a1d00780c */ /* 0x000fe80000701670 */
[----:B------:R-:W-:Y:S02]  /*8170*/  FSEL R13, R185, -INF , !P0 ;  /* 0xff800000b90d7808 */ /* 0x000fe40004000000 */
[----:B------:R-:W-:Y:S04]  /*8180*/  ISETP.NE.AND P0, PT, R16, RZ, PT ;  /* 0x000000ff1000720c */ /* 0x000fe80003f05270 */
[----:B------:R-:W-:Y:S04]  /*8190*/  ISETP.GT.AND P0, PT, R26, 0x10, !P0 ;  /* 0x000000101a00780c */ /* 0x000fe80004704270 */
[C---:B------:R-:W-:Y:S04]  /*81a0*/  ISETP.LT.OR P0, PT, R29.reuse, 0x11, P0 ;  /* 0x000000111d00780c */ /* 0x040fe80000701670 */
[----:B------:R-:W-:Y:S02]  /*81b0*/  FSEL R198, R198, -INF , !P0 ;  /* 0xff800000c6c67808 */ /* 0x000fe40004000000 */
[C---:B------:R-:W-:Y:S04]  /*81c0*/  ISETP.GT.AND P0, PT, R26.reuse, 0x11, !P6 ;  /* 0x000000111a00780c */ /* 0x040fe80007704270 */
[----:B------:R-:W-:Y:S04]  /*81d0*/  ISETP.LT.OR P0, PT, R29, 0x12, P0 ;  /* 0x000000121d00780c */ /* 0x000fe80000701670 */
        /* <DEDUP_REMOVED lines=14> */
[----:B------:R-:W-:Y:S04]  /*82c0*/  ISETP.LT.OR P0, PT, R29, 0x29, P0 ;  /* 0x000000291d00780c */ /* 0x000fe80000701670 */
[----:B------:R-:W-:Y:S02]  /*82d0*/  FSEL R165, R39, -INF , !P0 ;  /* 0xff80000027a57808 */ /* 0x000fe40004000000 */
[----:B------:R-:W-:Y:S04]  /*82e0*/  ISETP.NE.AND P0, PT, R28, RZ, PT ;  /* 0x000000ff1c00720c */ /* 0x000fe80003f05270 */
[----:B------:R-:W-:Y:S04]  /*82f0*/  ISETP.GT.AND P0, PT, R26, RZ, !P0 ;  /* 0x000000ff1a00720c */ /* 0x000fe80004704270 */
[C---:B------:R-:W-:Y:S04]  /*8300*/  ISETP.LT.OR P0, PT, R29.reuse, 0x1, P0 ;  /* 0x000000011d00780c */ /* 0x040fe80000701670 */
[----:B------:R-:W-:Y:S01]  /*8310*/  FSEL R14, R0, -INF , !P0 ;  /* 0xff800000000e7808 */ /* 0x000fe20004000000 */
[----:B------:R-:W-:Y:S01]  /*8320*/  IMAD.IADD R0, R8, 0x1, R9 ;  /* 0x0000000108007824 */ /* 0x000fe200078e0209 */
[----:B------:R-:W-:Y:S04]  /*8330*/  ISETP.NE.AND P0, PT, R18, RZ, PT ;  /* 0x000000ff1200720c */ /* 0x000fe80003f05270 */
[----:B------:R-:W-:Y:S04]  /*8340*/  ISETP.GT.AND P0, PT, R26, 0x29, !P0 ;  /* 0x000000291a00780c */ /* 0x000fe80004704270 */
[----:B------:R-:W-:Y:S04]  /*8350*/  ISETP.LT.OR P0, PT, R29, 0x2a, P0 ;  /* 0x0000002a1d00780c */ /* 0x000fe80000701670 */
[----:B------:R-:W-:Y:S02]  /*8360*/  FSEL R163, R38, -INF , !P0 ;  /* 0xff80000026a37808 */ /* 0x000fe40004000000 */
[----:B------:R-:W-:Y:S11]  /*8370*/  PLOP3.LUT P0, PT, PT, PT, UP1, 0x40, 0x0 ;  /* 0x000000000000781c */ /* 0x000ff60003f0e818 */
[----:B------:R-:W-:Y:S02]  /*8380*/  @!UPT UIADD3 URZ, URZ, URZ, URZ ;  /* 0x0000003f3f3ff290 */ /* 0x000fe4000fffe03f */
        /* <DEDUP_REMOVED lines=16> */
.L_x_498:
[----:B------:R-:W-:Y:S04]  /*8490*/  MOV R8, c[0x0][0x32c] ;  /* 0x0000cb0000087a02 */ /* 0x000fe80000000f00 */
[----:B------:R-:W-:Y:S11]  /*84a0*/  ISETP.NE.AND P0, PT, R8, 0x1, PT ;  /* 0x000000010800780c */ /* 0x000ff60003f05270 */
[----:B------:R-:W-:Y:S02]  /*84b0*/  @!UPT UIADD3 URZ, URZ, URZ, URZ ;  /* 0x0000003f3f3ff290 */ /* 0x000fe4000fffe03f */
[----:B------:R-:W-:Y:S05]  /*84c0*/  @P0 IMAD.HI.U32 R8, R9, c[0x0][0x330], RZ ;  /* 0x0000cc0009080a27 */ /* 0x000fea00078e00ff */
[----:B------:R-:W-:Y:S02]  /*84d0*/  @P0 SHF.R.U32.HI R9, RZ, c[0x0][0x334], R8 ;  /* 0x0000cd00ff090a19 */ /* 0x000fe40000011608 */
.L_x_499:
[----:B------:R-:W-:Y:S05]  /*84e0*/  BSYNC B0 ;  /* 0x0000000000007941 */ /* 0x000fea0003800000 */
.L_x_497:
[----:B------:R-:W-:Y:S04]  /*84f0*/  IMAD.IADD R10, R10, 0x1, -R235 ;  /* 0x000000010a0a7824 */ /* 0x000fe800078e0aeb */
[----:B------:R-:W-:Y:S05]  /*8500*/  IMAD R10, R9, c[0x0][0x32c], R10 ;  /* 0x0000cb00090a7a24 */ /* 0x000fea00078e020a */
[----:B------:R-:W-:Y:S02]  /*8510*/  IADD3 R9, R10, c[0x0][0x32c], RZ ;  /* 0x0000cb000a097a10 */ /* 0x000fe40007ffe0ff */
[----:B------:R-:W-:Y:S02]  /*8520*/  IMNMX R6, R6, R10, !PT ;  /* 0x0000000a06067217 */ /* 0x000fe40007800200 */
[----:B------:R-:W-:Y:S02]  /*8530*/  IMNMX R0, R0, R9, PT ;  /* 0x0000000900007217 */ /* 0x000fe40003800200 */
.L_x_496:
[----:B------:R-:W-:Y:S04]  /*8540*/  ISETP.NE.AND P0, PT, R28, RZ, PT ;  /* 0x000000ff1c00720c */ /* 0x000fe80003f05270 */
[----:B------:R-:W-:Y:S04]  /*8550*/  ISETP.GT.AND P0, PT, R6, RZ, !P0 ;  /* 0x000000ff0600720c */ /* 0x000fe80004704270 */
[----:B------:R-:W-:Y:S04]  /*8560*/  ISETP.LT.OR P0, PT, R0, 0x1, P0 ;  /* 0x000000010000780c */ /* 0x000fe80000701670 */
[----:B------:R-:W-:Y:S02]  /*8570*/  FSEL R9, R2, -INF , !P0 ;  /* 0xff80000002097808 */ /* 0x000fe40004000000 */
[----:B------:R-:W-:Y:S02]  /*8580*/  ISETP.NE.AND P0, PT, R12, RZ, PT ;  /* 0x000000ff0c00720c */ /* 0x000fe40003f05270 */
[----:B------:R-:W-:Y:S02]  /*8590*/  FMNMX.FTZ R2, R4, R151, !PT ;  /* 0x0000009704027209 */ /* 0x000fe40007810000 */
[----:B------:R-:W-:Y:S02]  /*85a0*/  ISETP.GT.AND P0, PT, R6, 0x1, !P0 ;  /* 0x000000010600780c */ /* 0x000fe40004704270 */
[----:B------:R-:W-:Y:S02]  /*85b0*/  FMNMX.FTZ R2, R37, R2, !PT ;  /* 0x0000000225027209 */ /* 0x000fe40007810000 */
[----:B------:R-:W-:Y:S02]  /*85c0*/  ISETP.LT.OR P0, PT, R0, 0x2, P0 ;  /* 0x000000020000780c */ /* 0x000fe40000701670 */
[----:B------:R-:W-:Y:S02]  /*85d0*/  FMNMX.FTZ R2, R35, R2, !PT ;  /* 0x0000000223027209 */ /* 0x000fe40007810000 */
        /* <DEDUP_REMOVED lines=22> */
[----:B------:R-:W-:Y:S02]  /*8740*/  ISETP.GT.AND P0, PT, R6, 0x11, !P6 ;  /* 0x000000110600780c */ /* 0x000fe40007704270 */
[----:B------:R-:W-:Y:S02]  /*8750*/  FMNMX.FTZ R15, R174, R15, !PT ;  /* 0x0000000fae0f7209 */ /* 0x000fe40007810000 */
[----:B------:R-:W-:Y:S02]  /*8760*/  FMNMX.FTZ R2, R47, R2, !PT ;  /* 0x000000022f027209 */ /* 0x000fe40007810000 */
[----:B------:R-:W-:Y:S02]  /*8770*/  ISETP.LT.OR P0, PT, R0, 0x12, P0 ;  /* 0x000000120000780c */ /* 0x000fe40000701670 */
[----:B------:R-:W-:Y:S02]  /*8780*/  FMNMX.FTZ R16, R172, R15, !PT ;  /* 0x0000000fac107209 */ /* 0x000fe40007810000 */
[----:B------:R-:W-:Y:S02]  /*8790*/  FMNMX.FTZ R15, R45, R2, !PT ;  /* 0x000000022d0f7209 */ /* 0x000fe40007810000 */
[----:B------:R-:W-:Y:S02]  /*87a0*/  FSEL R248, R187, -INF , !P0 ;  /* 0xff800000bbf87808 */ /* 0x000fe40004000000 */
[----:B------:R-:W-:Y:S02]  /*87b0*/  ISETP.GT.AND P0, PT, R6, 0x18, !P5 ;  /* 0x000000180600780c */ /* 0x000fe40006f04270 */
[----:B------:R-:W-:Y:S02]  /*87c0*/  FMNMX.FTZ R2, R196, R15, !PT ;  /* 0x0000000fc4027209 */ /* 0x000fe40007810000 */
[----:B------:R-:W-:Y:S02]  /*87d0*/  ISETP.LT.OR P0, PT, R0, 0x19, P0 ;  /* 0x000000190000780c */ /* 0x000fe40000701670 */
[----:B------:R-:W-:Y:S02]  /*87e0*/  FMNMX.FTZ R2, R197, R2, !PT ;  /* 0x00000002c5027209 */ /* 0x000fe40007810000 */
[----:B------:R-:W-:Y:S02]  /*87f0*/  FSEL R252, R191, -INF , !P0 ;  /* 0xff800000bffc7808 */ /* 0x000fe40004000000 */
[----:B------:R-:W-:Y:S02]  /*8800*/  ISETP.GT.AND P0, PT, R6, 0x19, !P4 ;  /* 0x000000190600780c */ /* 0x000fe40006704270 */
[----:B------:R-:W-:Y:S02]  /*8810*/  FMNMX.FTZ R16, R245, R16, !PT ;  /* 0x00000010f5107209 */ /* 0x000fe40007810000 */
[----:B------:R-:W-:Y:S02]  /*8820*/  ISETP.LT.OR P0, PT, R0, 0x1a, P0 ;  /* 0x0000001a0000780c */ /* 0x000fe40000701670 */
[----:B------:R-:W-:Y:S02]  /*8830*/  FMNMX.FTZ R2, R251, R2, !PT ;  /* 0x00000002fb027209 */ /* 0x000fe40007810000 */
[----:B------:R-:W-:Y:S02]  /*8840*/  ISETP.NE.AND P6, PT, R18, RZ, PT ;  /* 0x000000ff1200720c */ /* 0x000fe40003fc5270 */
[----:B------:R-:W-:Y:S02]  /*8850*/  FMNMX.FTZ R18, R14, R149, !PT ;  /* 0x000000950e127209 */ /* 0x000fe40007810000 */
[----:B------:R-:W-:Y:S02]  /*8860*/  FMNMX.FTZ R3, R175, R16, !PT ;  /* 0x00000010af037209 */ /* 0x000fe40007810000 */
[----:B------:R-:W-:Y:S02]  /*8870*/  FMNMX.FTZ R18, R19, R18, !PT ;  /* 0x0000001213127209 */ /* 0x000fe40007810000 */
[----:B------:R-:W-:Y:S01]  /*8880*/  FSEL R250, R190, -INF , !P0 ;  /* 0xff800000befa7808 */ /* 0x000fe20004000000 */
[----:B------:R-:W1:Y:S01]  /*8890*/  SHFL.BFLY PT, R16, R3, 0x2, 0x1f ;  /* 0x0c401f0003107f89 */ /* 0x000e6200000e0000 */
[----:B------:R-:W-:Y:S02]  /*88a0*/  ISETP.GT.AND P0, PT, R6, 0x20, !P3 ;  /* 0x000000200600780c */ /* 0x000fe40005f04270 */
[----:B------:R-:W-:Y:S02]  /*88b0*/  FMNMX.FTZ R2, R247, R2, !PT ;  /* 0x00000002f7027209 */ /* 0x000fe40007810000 */
[----:B------:R-:W-:Y:S02]  /*88c0*/  FMNMX.FTZ R18, R17, R18, !PT ;  /* 0x0000001211127209 */ /* 0x000fe40007810000 */
[----:B------:R-:W-:Y:S02]  /*88d0*/  FMNMX.FTZ R2, R173, R2, !PT ;  /* 0x00000002ad027209 */ /* 0x000fe40007810000 */
[----:B------:R-:W-:Y:S02]  /*88e0*/  ISETP.LT.OR P0, PT, R0, 0x21, P0 ;  /* 0x000000210000780c */ /* 0x000fe40000701670 */
[----:B------:R-:W-:Y:S02]  /*88f0*/  FMNMX.FTZ R15, R171, R2, !PT ;  /* 0x00000002ab0f7209 */ /* 0x000fe40007810000 */
[----:B------:R-:W-:Y:S02]  /*8900*/  FSEL R164, R23, -INF , !P0 ;  /* 0xff80000017a47808 */ /* 0x000fe40004000000 */
[----:B------:R-:W-:Y:S01]  /*8910*/  FMNMX.FTZ R23, R13, R18, !PT ;  /* 0x000000120d177209 */ /* 0x000fe20007810000 */
[----:B------:R-:W2:Y:S01]  /*8920*/  SHFL.BFLY PT, R2, R15, 0x2, 0x1f ;  /* 0x0c401f000f027f89 */ /* 0x000ea200000e0000 */
[----:B------:R-:W-:Y:S02]  /*8930*/  ISETP.GT.AND P0, PT, R6, 0x21, !P2 ;  /* 0x000000210600780c */ /* 0x000fe40005704270 */
[----:B------:R-:W-:Y:S02]  /*8940*/  FMNMX.FTZ R18, R198, R23, !PT ;  /* 0x00000017c6127209 */ /* 0x000fe40007810000 */
[----:B------:R-:W-:Y:S02]  /*8950*/  ISETP.LT.OR P0, PT, R0, 0x22, P0 ;  /* 0x000000220000780c */ /* 0x000fe40000701670 */
[----:B------:R-:W-:Y:S02]  /*8960*/  FMNMX.FTZ R23, R199, R18, !PT ;  /* 0x00000012c7177209 */ /* 0x000fe40007810000 */
[----:B------:R-:W-:Y:S02]  /*8970*/  FSEL R162, R22, -INF , !P0 ;  /* 0xff80000016a27808 */ /* 0x000fe40004000000 */
[----:B------:R-:W-:Y:S02]  /*8980*/  FMNMX.FTZ R18, R244, R23, !PT ;  /* 0x00000017f4127209 */ /* 0x000fe40007810000 */
[----:B------:R-:W-:Y:S02]  /*8990*/  ISETP.GT.AND P0, PT, R6, 0x28, !P1 ;  /* 0x000000280600780c */ /* 0x000fe40004f04270 */
[----:B------:R-:W-:Y:S02]  /*89a0*/  FMNMX.FTZ R18, R249, R18, !PT ;  /* 0x00000012f9127209 */ /* 0x000fe40007810000 */
[----:B------:R-:W-:Y:S02]  /*89b0*/  ISETP.LT.OR P0, PT, R0, 0x29, P0 ;  /* 0x000000290000780c */ /* 0x000fe40000701670 */
[----:B------:R-:W-:Y:S02]  /*89c0*/  FMNMX.FTZ R18, R169, R18, !PT ;  /* 0x00000012a9127209 */ /* 0x000fe40007810000 */
[----:B------:R-:W-:Y:S02]  /*89d0*/  FSEL R160, R33, -INF , !P0 ;  /* 0xff80000021a07808 */ /* 0x000fe40004000000 */
[----:B------:R-:W-:Y:S02]  /*89e0*/  ISETP.GT.AND P0, PT, R6, 0x29, !P6 ;  /* 0x000000290600780c */ /* 0x000fe40007704270 */
[----:B-1----:R-:W-:Y:S02]  /*89f0*/  FMNMX.FTZ R16, R3, R16, !PT ;  /* 0x0000001003107209 */ /* 0x002fe40007810000 */
[----:B------:R-:W-:Y:S02]  /*8a00*/  FMNMX.FTZ R6, R167, R18, !PT ;  /* 0x00000012a7067209 */ /* 0x000fe40007810000 */
[----:B------:R-:W-:Y:S01]  /*8a10*/  ISETP.LT.OR P0, PT, R0, 0x2a, P0 ;  /* 0x0000002a0000780c */ /* 0x000fe20000701670 */
[----:B------:R-:W1:Y:S01]  /*8a20*/  SHFL.BFLY PT, R3, R16, 0x1, 0x1f ;  /* 0x0c201f0010037f89 */ /* 0x000e6200000e0000 */
[----:B------:R-:W-:Y:S02]  /*8a30*/  FMNMX.FTZ R0, R165, R6, !PT ;  /* 0x00000006a5007209 */ /* 0x000fe40007810000 */
[----:B--2---:R-:W-:Y:S02]  /*8a40*/  FMNMX.FTZ R2, R15, R2, !PT ;  /* 0x000000020f027209 */ /* 0x004fe40007810000 */
[----:B------:R-:W-:Y:S02]  /*8a50*/  FMNMX.FTZ R6, R163, R0, !PT ;  /* 0x00000000a3067209 */ /* 0x000fe40007810000 */
[----:B------:R-:W-:Y:S01]  /*8a60*/  FMNMX.FTZ R25, R9, R148, !PT ;  /* 0x0000009409197209 */ /* 0x000fe20007810000 */
[----:B------:R-:W2:Y:S01]  /*8a70*/  SHFL.BFLY PT, R23, R2, 0x1, 0x1f ;  /* 0x0c201f0002177f89 */ /* 0x000ea200000e0000 */
[----:B------:R-:W-:Y:S02]  /*8a80*/  FSEL R153, R31, -INF , !P0 ;  /* 0xff8000001f997808 */ /* 0x000fe40004000000 */
[----:B------:R-:W-:Y:S04]  /*8a90*/  FMNMX.FTZ R25, R12, R25, !PT ;  /* 0x000000190c197209 */ /* 0x000fe80007810000 */
[----:B------:R-:W-:Y:S01]  /*8aa0*/  FMNMX.FTZ R25, R10, R25, !PT ;  /* 0x000000190a197209 */ /* 0x000fe20007810000 */
[----:B------:R-:W3:Y:S03]  /*8ab0*/  SHFL.BFLY PT, R15, R6, 0x2, 0x1f ;  /* 0x0c401f00060f7f89 */ /* 0x000ee600000e0000 */
[----:B------:R-:W-:Y:S02]  /*8ac0*/  FMNMX.FTZ R25, R8, R25, !PT ;  /* 0x0000001908197209 */ /* 0x000fe40007810000 */
[----:B-1----:R-:W-:Y:S04]  /*8ad0*/  FMNMX.FTZ R3, R16, R3, !PT ;  /* 0x0000000310037209 */ /* 0x002fe80007810000 */
[C---:B------:R-:W-:Y:S01]  /*8ae0*/  FSETP.NEU.FTZ.AND P0, PT, R3.reuse, -INF , PT ;  /* 0xff8000000300780b */ /* 0x040fe20003f1d000 */
[----:B------:R-:W-:Y:S01]  /*8af0*/  FMUL.FTZ R170, R3, c[0x0][0x2d0] ;  /* 0x0000b40003aa7a20 */ /* 0x000fe20000410000 */
[----:B--2---:R-:W-:Y:S04]  /*8b00*/  FMNMX.FTZ R2, R2, R23, !PT ;  /* 0x0000001702027209 */ /* 0x004fe80007810000 */
[----:B------:R-:W-:Y:S01]  /*8b10*/  FSEL R170, R170, RZ, P0 ;  /* 0x000000ffaaaa7208 */ /* 0x000fe20000000000 */
[----:B------:R-:W-:Y:S04]  /*8b20*/  FMUL.FTZ R168, R2, c[0x0][0x2d0] ;  /* 0x0000b40002a87a20 */ /* 0x000fe80000410000 */
[--C-:B------:R-:W-:Y:S01]  /*8b30*/  FFMA.FTZ R179, R4, c[0x0][0x2d0], -R170.reuse ;  /* 0x0000b40004b37a23 */ /* 0x100fe200000108aa */
[----:B---3--:R-:W-:Y:S01]  /*8b40*/  FMNMX.FTZ R6, R6, R15, !PT ;  /* 0x0000000f06067209 */ /* 0x008fe20007810000 */
[--C-:B------:R-:W-:Y:S01]  /*8b50*/  FFMA.FTZ R176, R5, c[0x0][0x2d0], -R170.reuse ;  /* 0x0000b40005b07a23 */ /* 0x100fe200000108aa */
[----:B------:R-:W-:Y:S01]  /*8b60*/  FMNMX.FTZ R15, R246, R25, !PT ;  /* 0x00000019f60f7209 */ /* 0x000fe20007810000 */
[--C-:B------:R-:W-:Y:S01]  /*8b70*/  FFMA.FTZ R178, R37, c[0x0][0x2d0], -R170.reuse ;  /* 0x0000b40025b27a23 */ /* 0x100fe200000108aa */
[----:B------:R-:W-:Y:S01]  /*8b80*/  FSEL R4, R3, RZ, P0 ;  /* 0x000000ff03047208 */ /* 0x000fe20000000000 */
[----:B------:R-:W-:Y:S01]  /*8b90*/  FFMA.FTZ R177, R35, c[0x0][0x2d0], -R170 ;  /* 0x0000b40023b17a23 */ /* 0x000fe200000108aa */
[----:B------:R-:W-:Y:S01]  /*8ba0*/  FSETP.NEU.FTZ.AND P0, PT, R2, -INF , PT ;  /* 0xff8000000200780b */ /* 0x000fe20003f1d000 */
[----:B------:R-:W-:Y:S01]  /*8bb0*/  MUFU.EX2 R179, R179 ;  /* 0x000000b300b37308 */ /* 0x000fe20000000800 */
[----:B------:R-:W-:Y:S01]  /*8bc0*/  FMNMX.FTZ R5, R248, R15, !PT ;  /* 0x0000000ff8057209 */ /* 0x000fe20007810000 */
[----:B------:R-:W-:Y:S01]  /*8bd0*/  FADD.FTZ R4, -R4, R151 ;  /* 0x0000009704047221 */ /* 0x000fe20000010100 */
[----:B------:R-:W-:Y:S01]  /*8be0*/  FSEL R168, R168, RZ, P0 ;  /* 0x000000ffa8a87208 */ /* 0x000fe20000000000 */
[----:B------:R-:W1:Y:S01]  /*8bf0*/  SHFL.BFLY PT, R15, R6, 0x1, 0x1f ;  /* 0x0c201f00060f7f89 */ /* 0x000e6200000e0000 */
[----:B------:R-:W-:Y:S01]  /*8c00*/  FMNMX.FTZ R5, R252, R5, !PT ;  /* 0x00000005fc057209 */ /* 0x000fe20007810000 */
[----:B------:R-:W-:Y:S02]  /*8c10*/  FMUL.FTZ R151, R4, c[0x0][0x2d0] ;  /* 0x0000b40004977a20 */ /* 0x000fe40000410000 */
[--C-:B------:R-:W-:Y:S01]  /*8c20*/  FFMA.FTZ R155, R21, c[0x0][0x2d0], -R168.reuse ;  /* 0x0000b400159b7a23 */ /* 0x100fe200000108a8 */
[----:B------:R-:W-:Y:S01]  /*8c30*/  FMNMX.FTZ R21, R250, R5, !PT ;  /* 0x00000005fa157209 */ /* 0x000fe20007810000 */
[--C-:B------:R-:W-:Y:S01]  /*8c40*/  FFMA.FTZ R183, R7, c[0x0][0x2d0], -R168.reuse ;  /* 0x0000b40007b77a23 */ /* 0x100fe200000108a8 */
[----:B------:R-:W-:Y:S01]  /*8c50*/  FSEL R7, R2, RZ, P0 ;  /* 0x000000ff02077208 */ /* 0x000fe20000000000 */
[--C-:B------:R-:W-:Y:S01]  /*8c60*/  FFMA.FTZ R154, R27, c[0x0][0x2d0], -R168.reuse ;  /* 0x0000b4001b9a7a23 */ /* 0x100fe200000108a8 */
[----:B------:R-:W-:Y:S01]  /*8c70*/  FMNMX.FTZ R21, R164, R21, !PT ;  /* 0x00000015a4157209 */ /* 0x000fe20007810000 */
[----:B------:R-:W-:Y:S01]  /*8c80*/  FFMA.FTZ R182, R11, c[0x0][0x2d0], -R168 ;  /* 0x0000b4000bb67a23 */ /* 0x000fe200000108a8 */
[----:B------:R-:W2:Y:S01]  /*8c90*/  MUFU.EX2 R151, R151 ;  /* 0x0000009700977308 */ /* 0x000ea20000000800 */
[----:B------:R-:W-:Y:S01]  /*8ca0*/  FADD.FTZ R7, -R7, R150 ;  /* 0x0000009607077221 */ /* 0x000fe20000010100 */
[----:B------:R-:W-:Y:S01]  /*8cb0*/  FMNMX.FTZ R21, R162, R21, !PT ;  /* 0x00000015a2157209 */ /* 0x000fe20007810000 */
[----:B------:R-:W-:Y:S01]  /*8cc0*/  LDSM.16.MT88.4 R36, [R212+0x100] ;  /* 0x00010000d424783b */ /* 0x000fe20000004200 */
[--C-:B------:R-:W-:Y:S02]  /*8cd0*/  FFMA.FTZ R174, R174, c[0x0][0x2d0], -R170.reuse ;  /* 0x0000b400aeae7a23 */ /* 0x100fe400000108aa */
[----:B------:R-:W-:Y:S01]  /*8ce0*/  FMNMX.FTZ R0, R160, R21, !PT ;  /* 0x00000015a0007209 */ /* 0x000fe20007810000 */
[----:B------:R-:W-:Y:S02]  /*8cf0*/  FMUL.FTZ R150, R7, c[0x0][0x2d0] ;  /* 0x0000b40007967a20 */ /* 0x000fe40000410000 */
[----:B------:R-:W-:Y:S01]  /*8d00*/  FFMA.FTZ R172, R172, c[0x0][0x2d0], -R170 ;  /* 0x0000b400acac7a23 */ /* 0x000fe200000108aa */
[----:B------:R-:W-:Y:S01]  /*8d10*/  FMNMX.FTZ R5, R153, R0, !PT ;  /* 0x0000000099057209 */ /* 0x000fe20007810000 */
[----:B------:R-:W-:Y:S01]  /*8d20*/  LDSM.16.MT88.4 R20, [R214+0x100] ;  /* 0x00010000d614783b */ /* 0x000fe20000004200 */
[----:B------:R-:W3:Y:S01]  /*8d30*/  MUFU.EX2 R178, R178 ;  /* 0x000000b200b27308 */ /* 0x000ee20000000800 */
[----:B-1----:R-:W-:Y:S01]  /*8d40*/  FMNMX.FTZ R0, R6, R15, !PT ;  /* 0x0000000f06007209 */ /* 0x002fe20007810000 */
[----:B------:R-:W-:Y:S02]  /*8d50*/  FFMA.FTZ R173, R173, c[0x0][0x2d0], -R168 ;  /* 0x0000b400adad7a23 */ /* 0x000fe400000108a8 */
[--C-:B------:R-:W-:Y:S01]  /*8d60*/  FFMA.FTZ R190, R43, c[0x0][0x2d0], -R170.reuse ;  /* 0x0000b4002bbe7a23 */ /* 0x100fe200000108aa */
[C---:B------:R-:W-:Y:S01]  /*8d70*/  FSETP.NEU.FTZ.AND P0, PT, R0.reuse, -INF , PT ;  /* 0xff8000000000780b */ /* 0x040fe20003f1d000 */
[C---:B------:R-:W-:Y:S01]  /*8d80*/  FMUL.FTZ R166, R0.reuse, c[0x0][0x2d0] ;  /* 0x0000b40000a67a20 */ /* 0x040fe20000410000 */
[----:B------:R-:W1:Y:S01]  /*8d90*/  SHFL.BFLY PT, R6, R5, 0x2, 0x1f ;  /* 0x0c401f0005067f89 */ /* 0x000e6200000e0000 */
[----:B------:R-:W-:Y:S01]  /*8da0*/  FFMA.FTZ R191, R41, c[0x0][0x2d0], -R170 ;  /* 0x0000b40029bf7a23 */ /* 0x000fe200000108aa */
[----:B------:R-:W-:Y:S01]  /*8db0*/  FSEL R4, R0, RZ, P0 ;  /* 0x000000ff00047208 */ /* 0x000fe20000000000 */
[----:B------:R-:W4:Y:S01]  /*8dc0*/  MUFU.EX2 R150, R150 ;  /* 0x0000009600967308 */ /* 0x000f220000000800 */
[----:B------:R-:W-:Y:S01]  /*8dd0*/  FSEL R166, R166, RZ, P0 ;  /* 0x000000ffa6a67208 */ /* 0x000fe20000000000 */
[----:B--2---:R-:W-:Y:S02]  /*8de0*/  FMUL.FTZ R16, R151, R132 ;  /* 0x0000008497107220 */ /* 0x004fe40000410000 */
[----:B------:R-:W-:Y:S02]  /*8df0*/  FADD.FTZ R4, -R4, R149 ;  /* 0x0000009504047221 */ /* 0x000fe40000010100 */
[--C-:B------:R-:W-:Y:S02]  /*8e00*/  FFMA.FTZ R181, R14, c[0x0][0x2d0], -R166.reuse ;  /* 0x0000b4000eb57a23 */ /* 0x100fe400000108a6 */
[--C-:B------:R-:W-:Y:S02]  /*8e10*/  FFMA.FTZ R180, R19, c[0x0][0x2d0], -R166.reuse ;  /* 0x0000b40013b47a23 */ /* 0x100fe400000108a6 */
[----:B------:R-:W-:Y:S01]  /*8e20*/  MUFU.EX2 R177, R177 ;  /* 0x000000b100b17308 */ /* 0x000fe20000000800 */
[--C-:B------:R-:W-:Y:S02]  /*8e30*/  FFMA.FTZ R185, R17, c[0x0][0x2d0], -R166.reuse ;  /* 0x0000b40011b97a23 */ /* 0x100fe400000108a6 */
[--C-:B------:R-:W-:Y:S01]  /*8e40*/  FFMA.FTZ R184, R13, c[0x0][0x2d0], -R166.reuse ;  /* 0x0000b4000db87a23 */ /* 0x100fe200000108a6 */
[----:B---3--:R-:W-:Y:S01]  /*8e50*/  F2FP.PACK_AB R156, R178, R179 ;  /* 0x000000b3b29c723e */ /* 0x008fe200000000ff */
[----:B------:R-:W-:Y:S02]  /*8e60*/  FMUL.FTZ R149, R4, c[0x0][0x2d0] ;  /* 0x0000b40004957a20 */ /* 0x000fe40000410000 */
[C---:B------:R-:W-:Y:S02]  /*8e70*/  FMUL.FTZ R4, R151.reuse, R144 ;  /* 0x0000009097047220 */ /* 0x040fe40000410000 */
[----:B------:R-:W-:Y:S01]  /*8e80*/  FMUL.FTZ R17, R151, R133 ;  /* 0x0000008597117220 */ /* 0x000fe20000410000 */
[----:B------:R-:W2:Y:S01]  /*8e90*/  MUFU.EX2 R176, R176 ;  /* 0x000000b000b07308 */ /* 0x000ea20000000800 */
[----:B-1----:R-:W-:Y:S01]  /*8ea0*/  FMNMX.FTZ R5, R5, R6, !PT ;  /* 0x0000000605057209 */ /* 0x002fe20007810000 */
[C---:B------:R-:W-:Y:S02]  /*8eb0*/  FMUL.FTZ R32, R151.reuse, R116 ;  /* 0x0000007497207220 */ /* 0x040fe40000410000 */
[C---:B----4-:R-:W-:Y:S02]  /*8ec0*/  FMUL.FTZ R6, R150.reuse, R146 ;  /* 0x0000009296067220 */ /* 0x050fe40000410000 */
[----:B------:R-:W1:Y:S01]  /*8ed0*/  SHFL.BFLY PT, R152, R5, 0x1, 0x1f ;  /* 0x0c201f0005987f89 */ /* 0x000e6200000e0000 */
[C---:B------:R-:W-:Y:S02]  /*8ee0*/  FMUL.FTZ R7, R150.reuse, R147 ;  /* 0x0000009396077220 */ /* 0x040fe40000410000 */
[C---:B------:R-:W-:Y:S01]  /*8ef0*/  FMUL.FTZ R18, R150.reuse, R134 ;  /* 0x0000008696127220 */ /* 0x040fe20000410000 */
[----:B------:R-:W-:Y:S01]  /*8f00*/  MUFU.EX2 R155, R155 ;  /* 0x0000009b009b7308 */ /* 0x000fe20000000800 */
[C---:B------:R-:W-:Y:S02]  /*8f10*/  FMUL.FTZ R19, R150.reuse, R135 ;  /* 0x0000008796137220 */ /* 0x040fe40000410000 */
[C---:B------:R-:W-:Y:S01]  /*8f20*/  FMUL.FTZ R33, R151.reuse, R117 ;  /* 0x0000007597217220 */ /* 0x040fe20000410000 */
[----:B------:R-:W-:Y:S01]  /*8f30*/  LDSM.16.MT88.4 R132, [R214+0x900] ;  /* 0x00090000d684783b */ /* 0x000fe20000004200 */
[C---:B------:R-:W-:Y:S02]  /*8f40*/  FMUL.FTZ R34, R150.reuse, R118 ;  /* 0x0000007696227220 */ /* 0x040fe40000410000 */
[C---:B------:R-:W-:Y:S02]  /*8f50*/  FMUL.FTZ R35, R150.reuse, R119 ;  /* 0x0000007796237220 */ /* 0x040fe40000410000 */
[C---:B------:R-:W-:Y:S01]  /*8f60*/  FMUL.FTZ R48, R151.reuse, R100 ;  /* 0x0000006497307220 */ /* 0x040fe20000410000 */
[----:B------:R-:W3:Y:S01]  /*8f70*/  MUFU.EX2 R154, R154 ;  /* 0x0000009a009a7308 */ /* 0x000ee20000000800 */
[----:B------:R-:W-:Y:S01]  /*8f80*/  FMUL.FTZ R49, R151, R101 ;  /* 0x0000006597317220 */ /* 0x000fe20000410000 */
[----:B------:R-:W-:Y:S01]  /*8f90*/  LDSM.16.MT88.4 R116, [R214+0x1100] ;  /* 0x00110000d674783b */ /* 0x000fe20000004200 */
[----:B------:R-:W-:Y:S01]  /*8fa0*/  FMUL.FTZ R50, R150, R102 ;  /* 0x0000006696327220 */ /* 0x000fe20000410000 */
[----:B--2---:R-:W-:Y:S01]  /*8fb0*/  F2FP.PACK_AB R158, R176, R177 ;  /* 0x000000b1b09e723e */ /* 0x004fe200000000ff */
[----:B------:R-:W-:Y:S02]  /*8fc0*/  FMUL.FTZ R51, R150, R103 ;  /* 0x0000006796337220 */ /* 0x000fe40000410000 */
[--C-:B------:R-:W-:Y:S02]  /*8fd0*/  FFMA.FTZ R169, R169, c[0x0][0x2d0], -R166.reuse ;  /* 0x0000b400a9a97a23 */ /* 0x100fe400000108a6 */
[--C-:B------:R-:W-:Y:S01]  /*8fe0*/  FFMA.FTZ R167, R167, c[0x0][0x2d0], -R166.reuse ;  /* 0x0000b400a7a77a23 */ /* 0x100fe200000108a6 */
[----:B-1----:R-:W-:Y:S01]  /*8ff0*/  FMNMX.FTZ R152, R152, R5, !PT ;  /* 0x0000000598987209 */ /* 0x002fe20007810000 */
[----:B------:R-:W-:Y:S01]  /*9000*/  MUFU.EX2 R183, R183 ;  /* 0x000000b700b77308 */ /* 0x000fe20000000800 */
[----:B------:R-:W-:Y:S01]  /*9010*/  LDSM.16.MT88.4 R100, [R214+0x1900] ;  /* 0x00190000d664783b */ /* 0x000fe20000004200 */
[----:B------:R-:W-:Y:S01]  /*9020*/  FFMA.FTZ R165, R165, c[0x0][0x2d0], -R166 ;  /* 0x0000b400a5a57a23 */ /* 0x000fe200000108a6 */
[C---:B------:R-:W-:Y:S01]  /*9030*/  FSETP.NEU.FTZ.AND P0, PT, R152.reuse, -INF , PT ;  /* 0xff8000009800780b */ /* 0x040fe20003f1d000 */
[C---:B------:R-:W-:Y:S02]  /*9040*/  FMUL.FTZ R161, R152.reuse, c[0x0][0x2d0] ;  /* 0x0000b40098a17a20 */ /* 0x040fe40000410000 */
[--C-:B------:R-:W-:Y:S01]  /*9050*/  FFMA.FTZ R192, R47, c[0x0][0x2d0], -R168.reuse ;  /* 0x0000b4002fc07a23 */ /* 0x100fe200000108a8 */
[----:B------:R-:W-:Y:S01]  /*9060*/  FSEL R5, R152, RZ, P0 ;  /* 0x000000ff98057208 */ /* 0x000fe20000000000 */
[----:B------:R-:W-:Y:S01]  /*9070*/  FFMA.FTZ R193, R45, c[0x0][0x2d0], -R168 ;  /* 0x0000b4002dc17a23 */ /* 0x000fe200000108a8 */
[----:B------:R-:W-:Y:S01]  /*9080*/  FSEL R161, R161, RZ, P0 ;  /* 0x000000ffa1a17208 */ /* 0x000fe20000000000 */
[----:B------:R-:W1:Y:S01]  /*9090*/  MUFU.EX2 R182, R182 ;  /* 0x000000b600b67308 */ /* 0x000e620000000800 */
[----:B------:R-:W-:Y:S01]  /*90a0*/  FMUL.FTZ R52, R151, R52 ;  /* 0x0000003497347220 */ /* 0x000fe20000410000 */
[----:B------:R-:W-:Y:S01]  /*90b0*/  ISETP.GT.AND P0, PT, R240, R201, PT ;  /* 0x000000c9f000720c */ /* 0x000fe20003f04270 */
[----:B------:R-:W-:Y:S01]  /*90c0*/  FADD.FTZ R5, -R5, R148 ;  /* 0x0000009405057221 */ /* 0x000fe20000010100 */
[----:B---3--:R-:W-:Y:S01]  /*90d0*/  F2FP.PACK_AB R157, R154, R155 ;  /* 0x0000009b9a9d723e */ /* 0x008fe200000000ff */
[--C-:B------:R-:W-:Y:S01]  /*90e0*/  FFMA.FTZ R188, R12, c[0x0][0x2d0], -R161.reuse ;  /* 0x0000b4000cbc7a23 */ /* 0x100fe200000108a1 */
[----:B------:R-:W-:Y:S01]  /*90f0*/  IADD3 R240, R240, -0x1, RZ ;  /* 0xfffffffff0f07810 */ /* 0x000fe20007ffe0ff */
[--C-:B------:R-:W-:Y:S02]  /*9100*/  FFMA.FTZ R189, R9, c[0x0][0x2d0], -R161.reuse ;  /* 0x0000b40009bd7a23 */ /* 0x100fe400000108a1 */
[--C-:B------:R-:W-:Y:S01]  /*9110*/  FFMA.FTZ R187, R10, c[0x0][0x2d0], -R161.reuse ;  /* 0x0000b4000abb7a23 */ /* 0x100fe200000108a1 */
[----:B------:R-:W2:Y:S01]  /*9120*/  MUFU.EX2 R149, R149 ;  /* 0x0000009500957308 */ /* 0x000ea20000000800 */
[--C-:B------:R-:W-:Y:S02]  /*9130*/  FFMA.FTZ R186, R8, c[0x0][0x2d0], -R161.reuse ;  /* 0x0000b40008ba7a23 */ /* 0x100fe400000108a1 */
[----:B------:R-:W-:Y:S02]  /*9140*/  FMUL.FTZ R8, R5, c[0x0][0x2d0] ;  /* 0x0000b40005087a20 */ /* 0x000fe40000410000 */
[C---:B------:R-:W-:Y:S02]  /*9150*/  FMUL.FTZ R5, R151.reuse, R145 ;  /* 0x0000009197057220 */ /* 0x040fe40000410000 */
[--C-:B------:R-:W-:Y:S02]  /*9160*/  FFMA.FTZ R164, R164, c[0x0][0x2d0], -R161.reuse ;  /* 0x0000b400a4a47a23 */ /* 0x100fe400000108a1 */
[C---:B------:R-:W-:Y:S01]  /*9170*/  FMUL.FTZ R53, R151.reuse, R53 ;  /* 0x0000003597357220 */ /* 0x040fe20000410000 */
[----:B------:R3:W4:Y:S01]  /*9180*/  MUFU.EX2 R148, R8 ;  /* 0x0000000800947308 */ /* 0x0007220000000800 */
[C---:B------:R-:W-:Y:S02]  /*9190*/  FMUL.FTZ R54, R150.reuse, R54 ;  /* 0x0000003696367220 */ /* 0x040fe40000410000 */
[----:B------:R-:W-:Y:S01]  /*91a0*/  FMUL.FTZ R55, R150, R55 ;  /* 0x0000003796377220 */ /* 0x000fe20000410000 */
[----:B-1----:R-:W-:Y:S01]  /*91b0*/  F2FP.PACK_AB R159, R182, R183 ;  /* 0x000000b7b69f723e */ /* 0x002fe200000000ff */
[C---:B------:R-:W-:Y:S02]  /*91c0*/  FMUL.FTZ R64, R151.reuse, R64 ;  /* 0x0000004097407220 */ /* 0x040fe40000410000 */
[----:B------:R-:W-:Y:S02]  /*91d0*/  FMUL.FTZ R65, R151, R65 ;  /* 0x0000004197417220 */ /* 0x000fe40000410000 */
[C---:B------:R-:W-:Y:S01]  /*91e0*/  FMUL.FTZ R66, R150.reuse, R66 ;  /* 0x0000004296427220 */ /* 0x040fe20000410000 */
[----:B------:R-:W-:Y:S01]  /*91f0*/  MUFU.EX2 R181, R181 ;  /* 0x000000b500b57308 */ /* 0x000fe20000000800 */
[-C--:B------:R-:W-:Y:S01]  /*9200*/  HMMA.16816.F32 R4, R156, R20.reuse, R4 ;  /* 0x000000149c04723c */ /* 0x080fe20000001804 */
[----:B------:R-:W-:Y:S02]  /*9210*/  FMUL.FTZ R67, R150, R67 ;  /* 0x0000004396437220 */ /* 0x000fe40000410000 */
[C---:B--2---:R-:W-:Y:S02]  /*9220*/  FMUL.FTZ R9, R149.reuse, R141 ;  /* 0x0000008d95097220 */ /* 0x044fe40000410000 */
[C---:B------:R-:W-:Y:S02]  /*9230*/  FMUL.FTZ R12, R149.reuse, R136 ;  /* 0x00000088950c7220 */ /* 0x040fe40000410000 */
[C---:B------:R-:W-:Y:S02]  /*9240*/  FMUL.FTZ R13, R149.reuse, R137 ;  /* 0x00000089950d7220 */ /* 0x040fe40000410000 */
[----:B------:R-:W1:Y:S03]  /*9250*/  MUFU.EX2 R180, R180 ;  /* 0x000000b400b47308 */ /* 0x000e660000000800 */
[C---:B------:R-:W-:Y:S02]  /*9260*/  FMUL.FTZ R40, R149.reuse, R108 ;  /* 0x0000006c95287220 */ /* 0x040fe40000410000 */
[C---:B---3--:R-:W-:Y:S02]  /*9270*/  FMUL.FTZ R8, R149.reuse, R140 ;  /* 0x0000008c95087220 */ /* 0x048fe40000410000 */
[C---:B----4-:R-:W-:Y:S02]  /*9280*/  FMUL.FTZ R10, R148.reuse, R142 ;  /* 0x0000008e940a7220 */ /* 0x050fe40000410000 */
[C---:B------:R-:W-:Y:S01]  /*9290*/  FMUL.FTZ R11, R148.reuse, R143 ;  /* 0x0000008f940b7220 */ /* 0x040fe20000410000 */
[----:B------:R-:W-:Y:S01]  /*92a0*/  MUFU.EX2 R185, R185 ;  /* 0x000000b900b97308 */ /* 0x000fe20000000800 */
[C---:B------:R-:W-:Y:S02]  /*92b0*/  FMUL.FTZ R14, R148.reuse, R138 ;  /* 0x0000008a940e7220 */ /* 0x040fe40000410000 */
[C---:B------:R-:W-:Y:S02]  /*92c0*/  FMUL.FTZ R15, R148.reuse, R139 ;  /* 0x0000008b940f7220 */ /* 0x040fe40000410000 */
[C---:B------:R-:W-:Y:S02]  /*92d0*/  FMUL.FTZ R41, R149.reuse, R109 ;  /* 0x0000006d95297220 */ /* 0x040fe40000410000 */
[C---:B------:R-:W-:Y:S02]  /*92e0*/  FMUL.FTZ R42, R148.reuse, R110 ;  /* 0x0000006e942a7220 */ /* 0x040fe40000410000 */
[----:B------:R-:W-:Y:S01]  /*92f0*/  FMUL.FTZ R43, R148, R111 ;  /* 0x0000006f942b7220 */ /* 0x000fe20000410000 */
[----:B------:R-:W2:Y:S01]  /*9300*/  MUFU.EX2 R184, R184 ;  /* 0x000000b800b87308 */ /* 0x000ea20000000800 */
[----:B------:R-:W-:Y:S01]  /*9310*/  LDSM.16.MT88.4 R108, [R214+0x500] ;  /* 0x00050000d66c783b */ /* 0x000fe20000004200 */
[C---:B------:R-:W-:Y:S01]  /*9320*/  FMUL.FTZ R44, R149.reuse, R104 ;  /* 0x00000068952c7220 */ /* 0x040fe20000410000 */
[----:B-1----:R-:W-:Y:S01]  /*9330*/  F2FP.PACK_AB R144, R180, R181 ;  /* 0x000000b5b490723e */ /* 0x002fe200000000ff */
[C---:B------:R-:W-:Y:S02]  /*9340*/  FMUL.FTZ R45, R149.reuse, R105 ;  /* 0x00000069952d7220 */ /* 0x040fe40000410000 */
[C---:B------:R-:W-:Y:S02]  /*9350*/  FMUL.FTZ R46, R148.reuse, R106 ;  /* 0x0000006a942e7220 */ /* 0x040fe40000410000 */
[C---:B------:R-:W-:Y:S02]  /*9360*/  FMUL.FTZ R47, R148.reuse, R107 ;  /* 0x0000006b942f7220 */ /* 0x040fe40000410000 */
[----:B------:R-:W-:Y:S01]  /*9370*/  MUFU.EX2 R189, R189 ;  /* 0x000000bd00bd7308 */ /* 0x000fe20000000800 */
[----:B------:R-:W-:Y:S01]  /*9380*/  LDSM.16.MT88.4 R104, [R212+0x1900] ;  /* 0x00190000d468783b */ /* 0x000fe20000004200 */
[C---:B------:R-:W-:Y:S02]  /*9390*/  FMUL.FTZ R24, R149.reuse, R124 ;  /* 0x0000007c95187220 */ /* 0x040fe40000410000 */
[C---:B------:R-:W-:Y:S02]  /*93a0*/  FMUL.FTZ R25, R149.reuse, R125 ;  /* 0x0000007d95197220 */ /* 0x040fe40000410000 */
[C---:B------:R-:W-:Y:S02]  /*93b0*/  FMUL.FTZ R26, R148.reuse, R126 ;  /* 0x0000007e941a7220 */ /* 0x040fe40000410000 */
[C---:B------:R-:W-:Y:S02]  /*93c0*/  FMUL.FTZ R27, R148.reuse, R127 ;  /* 0x0000007f941b7220 */ /* 0x040fe40000410000 */
[----:B------:R-:W1:Y:S01]  /*93d0*/  MUFU.EX2 R188, R188 ;  /* 0x000000bc00bc7308 */ /* 0x000e620000000800 */
[C---:B------:R-:W-:Y:S02]  /*93e0*/  FMUL.FTZ R28, R149.reuse, R120 ;  /* 0x00000078951c7220 */ /* 0x040fe40000410000 */
[----:B------:R-:W-:Y:S01]  /*93f0*/  FMUL.FTZ R30, R148, R122 ;  /* 0x0000007a941e7220 */ /* 0x000fe20000410000 */
[----:B--2---:R-:W-:Y:S01]  /*9400*/  F2FP.PACK_AB R146, R184, R185 ;  /* 0x000000b9b892723e */ /* 0x004fe200000000ff */
[C---:B------:R-:W-:Y:S02]  /*9410*/  FMUL.FTZ R31, R148.reuse, R123 ;  /* 0x0000007b941f7220 */ /* 0x040fe40000410000 */
[C---:B------:R-:W-:Y:S02]  /*9420*/  FMUL.FTZ R56, R149.reuse, R56 ;  /* 0x0000003895387220 */ /* 0x040fe40000410000 */
[C---:B------:R-:W-:Y:S01]  /*9430*/  FMUL.FTZ R57, R149.reuse, R57 ;  /* 0x0000003995397220 */ /* 0x040fe20000410000 */
[----:B------:R-:W-:Y:S01]  /*9440*/  MUFU.EX2 R187, R187 ;  /* 0x000000bb00bb7308 */ /* 0x000fe20000000800 */
[C---:B------:R-:W-:Y:S02]  /*9450*/  FMUL.FTZ R58, R148.reuse, R58 ;  /* 0x0000003a943a7220 */ /* 0x040fe40000410000 */
[C---:B------:R-:W-:Y:S02]  /*9460*/  FMUL.FTZ R59, R148.reuse, R59 ;  /* 0x0000003b943b7220 */ /* 0x040fe40000410000 */
[C---:B------:R-:W-:Y:S02]  /*9470*/  FMUL.FTZ R60, R149.reuse, R60 ;  /* 0x0000003c953c7220 */ /* 0x040fe40000410000 */
[----:B------:R-:W-:Y:S02]  /*9480*/  FMUL.FTZ R61, R149, R61 ;  /* 0x0000003d953d7220 */ /* 0x000fe40000410000 */
[C---:B------:R-:W-:Y:S01]  /*9490*/  FMUL.FTZ R62, R148.reuse, R62 ;  /* 0x0000003e943e7220 */ /* 0x040fe20000410000 */
[----:B------:R-:W2:Y:S01]  /*94a0*/  MUFU.EX2 R186, R186 ;  /* 0x000000ba00ba7308 */ /* 0x000ea20000000800 */
[----:B------:R-:W-:Y:S02]  /*94b0*/  FMUL.FTZ R63, R148, R63 ;  /* 0x0000003f943f7220 */ /* 0x000fe40000410000 */
[--C-:B------:R-:W-:Y:S01]  /*94c0*/  FFMA.FTZ R194, R194, c[0x0][0x2d0], -R170.reuse ;  /* 0x0000b400c2c27a23 */ /* 0x100fe200000108aa */
[----:B-1----:R-:W-:Y:S01]  /*94d0*/  F2FP.PACK_AB R145, R188, R189 ;  /* 0x000000bdbc91723e */ /* 0x002fe200000000ff */
[----:B------:R-:W-:Y:S02]  /*94e0*/  FFMA.FTZ R195, R195, c[0x0][0x2d0], -R170 ;  /* 0x0000b400c3c37a23 */ /* 0x000fe400000108aa */
[--C-:B------:R-:W-:Y:S02]  /*94f0*/  FFMA.FTZ R196, R196, c[0x0][0x2d0], -R168.reuse ;  /* 0x0000b400c4c47a23 */ /* 0x100fe400000108a8 */
[----:B------:R-:W-:Y:S01]  /*9500*/  FFMA.FTZ R197, R197, c[0x0][0x2d0], -R168 ;  /* 0x0000b400c5c57a23 */ /* 0x000fe200000108a8 */
[----:B------:R-:W-:Y:S01]  /*9510*/  MUFU.EX2 R124, R174 ;  /* 0x000000ae007c7308 */ /* 0x000fe20000000800 */
[--C-:B------:R-:W-:Y:S02]  /*9520*/  FFMA.FTZ R198, R198, c[0x0][0x2d0], -R166.reuse ;  /* 0x0000b400c6c67a23 */ /* 0x100fe400000108a6 */
[--C-:B------:R-:W-:Y:S02]  /*9530*/  FFMA.FTZ R199, R199, c[0x0][0x2d0], -R166.reuse ;  /* 0x0000b400c7c77a23 */ /* 0x100fe400000108a6 */
[--C-:B------:R-:W-:Y:S02]  /*9540*/  FFMA.FTZ R244, R244, c[0x0][0x2d0], -R166.reuse ;  /* 0x0000b400f4f47a23 */ /* 0x100fe400000108a6 */
[--C-:B------:R-:W-:Y:S02]  /*9550*/  FFMA.FTZ R249, R249, c[0x0][0x2d0], -R166.reuse ;  /* 0x0000b400f9f97a23 */ /* 0x100fe400000108a6 */
[----:B------:R-:W-:Y:S01]  /*9560*/  FFMA.FTZ R166, R163, c[0x0][0x2d0], -R166 ;  /* 0x0000b400a3a67a23 */ /* 0x000fe200000108a6 */
[----:B------:R-:W-:Y:S01]  /*9570*/  MUFU.EX2 R126, R172 ;  /* 0x000000ac007e7308 */ /* 0x000fe20000000800 */
[--C-:B------:R-:W-:Y:S02]  /*9580*/  FFMA.FTZ R251, R251, c[0x0][0x2d0], -R168.reuse ;  /* 0x0000b400fbfb7a23 */ /* 0x100fe400000108a8 */
[--C-:B------:R-:W-:Y:S01]  /*9590*/  FFMA.FTZ R247, R247, c[0x0][0x2d0], -R168.reuse ;  /* 0x0000b400f7f77a23 */ /* 0x100fe200000108a8 */
[----:B--2---:R-:W-:Y:S01]  /*95a0*/  F2FP.PACK_AB R147, R186, R187 ;  /* 0x000000bbba93723e */ /* 0x004fe200000000ff */
[----:B------:R-:W-:Y:S02]  /*95b0*/  FFMA.FTZ R168, R171, c[0x0][0x2d0], -R168 ;  /* 0x0000b400aba87a23 */ /* 0x000fe400000108a8 */
[--C-:B------:R-:W-:Y:S02]  /*95c0*/  FFMA.FTZ R245, R245, c[0x0][0x2d0], -R170.reuse ;  /* 0x0000b400f5f57a23 */ /* 0x100fe400000108aa */
[----:B------:R-:W-:Y:S01]  /*95d0*/  FFMA.FTZ R170, R175, c[0x0][0x2d0], -R170 ;  /* 0x0000b400afaa7a23 */ /* 0x000fe200000108aa */
[----:B------:R1:W-:Y:S01]  /*95e0*/  MUFU.EX2 R122, R173 ;  /* 0x000000ad007a7308 */ /* 0x0003e20000000800 */
[C---:B------:R-:W-:Y:S01]  /*95f0*/  HMMA.16816.F32 R8, R144.reuse, R20, R8 ;  /* 0x000000149008723c */ /* 0x040fe20000001808 */
[C---:B------:R-:W-:Y:S02]  /*9600*/  FMUL.FTZ R29, R149.reuse, R121 ;  /* 0x00000079951d7220 */ /* 0x040fe40000410000 */
[C---:B------:R-:W-:Y:S02]  /*9610*/  FMUL.FTZ R72, R149.reuse, R72 ;  /* 0x0000004895487220 */ /* 0x040fe40000410000 */
[----:B------:R-:W-:Y:S02]  /*9620*/  FMUL.FTZ R73, R149, R73 ;  /* 0x0000004995497220 */ /* 0x000fe40000410000 */
[C---:B------:R-:W-:Y:S01]  /*9630*/  FMUL.FTZ R20, R151.reuse, R128 ;  /* 0x0000008097147220 */ /* 0x040fe20000410000 */
[-C--:B------:R-:W-:Y:S01]  /*9640*/  HMMA.16816.F32 R12, R144, R22.reuse, R12 ;  /* 0x00000016900c723c */ /* 0x080fe2000000180c */
[----:B------:R-:W-:Y:S01]  /*9650*/  FMUL.FTZ R21, R151, R129 ;  /* 0x0000008197157220 */ /* 0x000fe20000410000 */
[----:B------:R-:W-:Y:S02]  /*9660*/  MUFU.EX2 R136, R170 ;  /* 0x000000aa00887308 */ /* 0x000fe40000000800 */
[C---:B------:R-:W-:Y:S02]  /*9670*/  FMUL.FTZ R74, R148.reuse, R74 ;  /* 0x0000004a944a7220 */ /* 0x040fe40000410000 */
[----:B------:R-:W-:Y:S02]  /*9680*/  FMUL.FTZ R75, R148, R75 ;  /* 0x0000004b944b7220 */ /* 0x000fe40000410000 */
[C---:B------:R-:W-:Y:S01]  /*9690*/  HMMA.16816.F32 R16, R156.reuse, R22, R16 ;  /* 0x000000169c10723c */ /* 0x040fe20000001810 */
[C---:B------:R-:W-:Y:S03]  /*96a0*/  FMUL.FTZ R76, R149.reuse, R76 ;  /* 0x0000004c954c7220 */ /* 0x040fe60000410000 */
[----:B------:R-:W-:Y:S01]  /*96b0*/  MUFU.EX2 R138, R168 ;  /* 0x000000a8008a7308 */ /* 0x000fe20000000800 */
[C---:B------:R-:W-:Y:S02]  /*96c0*/  FMUL.FTZ R77, R149.reuse, R77 ;  /* 0x0000004d954d7220 */ /* 0x040fe40000410000 */
[C---:B------:R-:W-:Y:S01]  /*96d0*/  FMUL.FTZ R22, R150.reuse, R130 ;  /* 0x0000008296167220 */ /* 0x040fe20000410000 */
[----:B-1----:R-:W-:Y:S01]  /*96e0*/  LDSM.16.MT88.4 R172, [R214+0x2100] ;  /* 0x00210000d6ac783b */ /* 0x002fe20000004200 */
[----:B------:R-:W-:Y:S03]  /*96f0*/  FMUL.FTZ R23, R150, R131 ;  /* 0x0000008396177220 */ /* 0x000fe60000410000 */
[C---:B------:R-:W-:Y:S02]  /*9700*/  FMUL.FTZ R78, R148.reuse, R78 ;  /* 0x0000004e944e7220 */ /* 0x040fe40000410000 */
[----:B------:R1:W-:Y:S01]  /*9710*/  MUFU.EX2 R125, R169 ;  /* 0x000000a9007d7308 */ /* 0x0003e20000000800 */
[C---:B------:R-:W-:Y:S01]  /*9720*/  FMUL.FTZ R79, R148.reuse, R79 ;  /* 0x0000004f944f7220 */ /* 0x040fe20000410000 */
[-C--:B------:R-:W-:Y:S01]  /*9730*/  HMMA.16816.F32 R20, R156, R36.reuse, R20 ;  /* 0x000000249c14723c */ /* 0x080fe20000001814 */
[----:B------:R-:W2:Y:S01]  /*9740*/  LDSM.16.MT88.4 R128, [R214+0xd00] ;  /* 0x000d0000d680783b */ /* 0x000ea20000004200 */
[C---:B------:R-:W-:Y:S02]  /*9750*/  FMUL.FTZ R88, R149.reuse, R88 ;  /* 0x0000005895587220 */ /* 0x040fe40000410000 */
[C---:B------:R-:W-:Y:S02]  /*9760*/  FMUL.FTZ R89, R149.reuse, R89 ;  /* 0x0000005995597220 */ /* 0x040fe40000410000 */
[C---:B------:R-:W-:Y:S02]  /*9770*/  FMUL.FTZ R90, R148.reuse, R90 ;  /* 0x0000005a945a7220 */ /* 0x040fe40000410000 */
[C---:B------:R-:W-:Y:S01]  /*9780*/  HMMA.16816.F32 R24, R144.reuse, R36, R24 ;  /* 0x000000249018723c */ /* 0x040fe20000001818 */
[----:B------:R-:W-:Y:S03]  /*9790*/  MUFU.EX2 R120, R167 ;  /* 0x000000a700787308 */ /* 0x000fe60000000800 */
[C---:B------:R-:W-:Y:S02]  /*97a0*/  FMUL.FTZ R91, R148.reuse, R91 ;  /* 0x0000005b945b7220 */ /* 0x040fe40000410000 */
[----:B------:R-:W-:Y:S02]  /*97b0*/  FMUL.FTZ R92, R149, R92 ;  /* 0x0000005c955c7220 */ /* 0x000fe40000410000 */
[-C--:B------:R-:W-:Y:S01]  /*97c0*/  HMMA.16816.F32 R28, R144, R38.reuse, R28 ;  /* 0x00000026901c723c */ /* 0x080fe2000000181c */
[C---:B------:R-:W-:Y:S02]  /*97d0*/  FMUL.FTZ R36, R151.reuse, R112 ;  /* 0x0000007097247220 */ /* 0x040fe40000410000 */
[----:B------:R-:W-:Y:S01]  /*97e0*/  MUFU.EX2 R123, R165 ;  /* 0x000000a5007b7308 */ /* 0x000fe20000000800 */
[----:B------:R-:W-:Y:S01]  /*97f0*/  FMUL.FTZ R37, R151, R113 ;  /* 0x0000007197257220 */ /* 0x000fe20000410000 */
[----:B-1----:R-:W-:Y:S01]  /*9800*/  LDSM.16.MT88.4 R168, [R212+0x1500] ;  /* 0x00150000d4a8783b */ /* 0x002fe20000004200 */
[----:B------:R-:W-:Y:S02]  /*9810*/  FMUL.FTZ R93, R149, R93 ;  /* 0x0000005d955d7220 */ /* 0x000fe40000410000 */
[C---:B------:R-:W-:Y:S01]  /*9820*/  HMMA.16816.F32 R32, R156.reuse, R38, R32 ;  /* 0x000000269c20723c */ /* 0x040fe20000001820 */
[C---:B------:R-:W-:Y:S03]  /*9830*/  FMUL.FTZ R94, R148.reuse, R94 ;  /* 0x0000005e945e7220 */ /* 0x040fe60000410000 */
[----:B------:R-:W-:Y:S01]  /*9840*/  FMUL.FTZ R95, R148, R95 ;  /* 0x0000005f945f7220 */ /* 0x000fe20000410000 */
[----:B------:R-:W-:Y:S01]  /*9850*/  MUFU.EX2 R139, R166 ;  /* 0x000000a6008b7308 */ /* 0x000fe20000000800 */
[C---:B------:R-:W-:Y:S02]  /*9860*/  FMUL.FTZ R96, R151.reuse, R96 ;  /* 0x0000006097607220 */ /* 0x040fe40000410000 */
[C---:B------:R-:W-:Y:S04]  /*9870*/  FMUL.FTZ R38, R150.reuse, R114 ;  /* 0x0000007296267220 */ /* 0x040fe80000410000 */
[C---:B------:R-:W-:Y:S02]  /*9880*/  FMUL.FTZ R39, R150.reuse, R115 ;  /* 0x0000007396277220 */ /* 0x040fe40000410000 */
[----:B------:R-:W1:Y:S01]  /*9890*/  LDSM.16.MT88.4 R112, [R212+0xd00] ;  /* 0x000d0000d470783b */ /* 0x000e620000004200 */
[----:B------:R3:W-:Y:S01]  /*98a0*/  MUFU.EX2 R127, R164 ;  /* 0x000000a4007f7308 */ /* 0x0007e20000000800 */
[C---:B------:R-:W-:Y:S02]  /*98b0*/  FMUL.FTZ R97, R151.reuse, R97 ;  /* 0x0000006197617220 */ /* 0x040fe40000410000 */
[C---:B------:R-:W-:Y:S01]  /*98c0*/  FMUL.FTZ R98, R150.reuse, R98 ;  /* 0x0000006296627220 */ /* 0x040fe20000410000 */
[-C--:B--2---:R-:W-:Y:S01]  /*98d0*/  HMMA.16816.F32 R36, R156, R128.reuse, R36 ;  /* 0x000000809c24723c */ /* 0x084fe20000001824 */
[C---:B------:R-:W-:Y:S02]  /*98e0*/  FMUL.FTZ R99, R150.reuse, R99 ;  /* 0x0000006396637220 */ /* 0x040fe40000410000 */
[C---:B------:R-:W-:Y:S02]  /*98f0*/  FMUL.FTZ R68, R151.reuse, R68 ;  /* 0x0000004497447220 */ /* 0x040fe40000410000 */
[C---:B------:R-:W-:Y:S01]  /*9900*/  FMUL.FTZ R69, R151.reuse, R69 ;  /* 0x0000004597457220 */ /* 0x040fe20000410000 */
[----:B------:R-:W-:Y:S01]  /*9910*/  MUFU.EX2 R190, R190 ;  /* 0x000000be00be7308 */ /* 0x000fe20000000800 */
[C---:B------:R-:W-:Y:S01]  /*9920*/  FMUL.FTZ R70, R150.reuse, R70 ;  /* 0x0000004696467220 */ /* 0x040fe20000410000 */
[C---:B------:R-:W-:Y:S01]  /*9930*/  HMMA.16816.F32 R40, R144.reuse, R128, R40 ;  /* 0x000000809028723c */ /* 0x040fe20000001828 */
[C---:B------:R-:W-:Y:S03]  /*9940*/  FMUL.FTZ R71, R150.reuse, R71 ;  /* 0x0000004796477220 */ /* 0x040fe60000410000 */
[C---:B------:R-:W-:Y:S02]  /*9950*/  FMUL.FTZ R80, R151.reuse, R80 ;  /* 0x0000005097507220 */ /* 0x040fe40000410000 */
[C---:B------:R-:W-:Y:S02]  /*9960*/  FMUL.FTZ R81, R151.reuse, R81 ;  /* 0x0000005197517220 */ /* 0x040fe40000410000 */
[-C--:B------:R-:W-:Y:S01]  /*9970*/  HMMA.16816.F32 R44, R144, R130.reuse, R44 ;  /* 0x00000082902c723c */ /* 0x080fe2000000182c */
[----:B------:R-:W2:Y:S01]  /*9980*/  MUFU.EX2 R191, R191 ;  /* 0x000000bf00bf7308 */ /* 0x000ea20000000800 */
[----:B---3--:R-:W-:Y:S02]  /*9990*/  LDSM.16.MT88.4 R164, [R214+0x1500] ;  /* 0x00150000d6a4783b */ /* 0x008fe40000004200 */
[C---:B------:R-:W-:Y:S02]  /*99a0*/  FMUL.FTZ R82, R150.reuse, R82 ;  /* 0x0000005296527220 */ /* 0x040fe40000410000 */
[C---:B------:R-:W-:Y:S02]  /*99b0*/  FMUL.FTZ R83, R150.reuse, R83 ;  /* 0x0000005396537220 */ /* 0x040fe40000410000 */
[C---:B------:R-:W-:Y:S01]  /*99c0*/  HMMA.16816.F32 R48, R156.reuse, R130, R48 ;  /* 0x000000829c30723c */ /* 0x040fe20000001830 */
[C---:B------:R-:W-:Y:S02]  /*99d0*/  FMUL.FTZ R84, R151.reuse, R84 ;  /* 0x0000005497547220 */ /* 0x040fe40000410000 */
[----:B------:R-:W-:Y:S01]  /*99e0*/  MUFU.EX2 R192, R192 ;  /* 0x000000c000c07308 */ /* 0x000fe20000000800 */
[----:B------:R-:W-:Y:S02]  /*99f0*/  FMUL.FTZ R85, R151, R85 ;  /* 0x0000005597557220 */ /* 0x000fe40000410000 */
[C---:B------:R-:W-:Y:S02]  /*9a00*/  FMUL.FTZ R86, R150.reuse, R86 ;  /* 0x0000005696567220 */ /* 0x040fe40000410000 */
[----:B------:R-:W-:Y:S01]  /*9a10*/  FMUL.FTZ R87, R150, R87 ;  /* 0x0000005796577220 */ /* 0x000fe20000410000 */
[-C--:B-1----:R-:W-:Y:S03]  /*9a20*/  HMMA.16816.F32 R52, R156, R112.reuse, R52 ;  /* 0x000000709c34723c */ /* 0x082fe60000001834 */
[--C-:B------:R-:W-:Y:S01]  /*9a30*/  FFMA.FTZ R246, R246, c[0x0][0x2d0], -R161.reuse ;  /* 0x0000b400f6f67a23 */ /* 0x100fe200000108a1 */
[----:B------:R-:W1:Y:S01]  /*9a40*/  MUFU.EX2 R193, R193 ;  /* 0x000000c100c17308 */ /* 0x000e620000000800 */
[--C-:B------:R-:W-:Y:S02]  /*9a50*/  FFMA.FTZ R248, R248, c[0x0][0x2d0], -R161.reuse ;  /* 0x0000b400f8f87a23 */ /* 0x100fe400000108a1 */
[--C-:B------:R-:W-:Y:S02]  /*9a60*/  FFMA.FTZ R252, R252, c[0x0][0x2d0], -R161.reuse ;  /* 0x0000b400fcfc7a23 */ /* 0x100fe400000108a1 */
[--C-:B------:R-:W-:Y:S01]  /*9a70*/  FFMA.FTZ R250, R250, c[0x0][0x2d0], -R161.reuse ;  /* 0x0000b400fafa7a23 */ /* 0x100fe200000108a1 */
[C---:B------:R-:W-:Y:S02]  /*9a80*/  HMMA.16816.F32 R56, R144.reuse, R112, R56 ;  /* 0x000000709038723c */ /* 0x040fe40000001838 */
[--C-:B------:R-:W-:Y:S02]  /*9a90*/  FFMA.FTZ R162, R162, c[0x0][0x2d0], -R161.reuse ;  /* 0x0000b400a2a27a23 */ /* 0x100fe400000108a1 */
[----:B------:R-:W-:Y:S01]  /*9aa0*/  MUFU.EX2 R194, R194 ;  /* 0x000000c200c27308 */ /* 0x000fe20000000800 */
[--C-:B------:R-:W-:Y:S02]  /*9ab0*/  FFMA.FTZ R160, R160, c[0x0][0x2d0], -R161.reuse ;  /* 0x0000b400a0a07a23 */ /* 0x100fe400000108a1 */
[----:B------:R-:W-:Y:S01]  /*9ac0*/  FFMA.FTZ R161, R153, c[0x0][0x2d0], -R161 ;  /* 0x0000b40099a17a23 */ /* 0x000fe200000108a1 */
[-C--:B------:R-:W-:Y:S01]  /*9ad0*/  HMMA.16816.F32 R60, R144, R114.reuse, R60 ;  /* 0x00000072903c723c */ /* 0x080fe2000000183c */
[----:B------:R-:W-:Y:S03]  /*9ae0*/  FFMA.FTZ R179, R151, R238, R179 ;  /* 0x000000ee97b37223 */ /* 0x000fe600000100b3 */
[----:B------:R-:W-:Y:S01]  /*9af0*/  MOV R151, R3 ;  /* 0x0000000300977202 */ /* 0x000fe20000000f00 */
[----:B------:R-:W-:Y:S01]  /*9b00*/  FFMA.FTZ R155, R150, R239, R155 ;  /* 0x000000ef969b7223 */ /* 0x000fe2000001009b */
[----:B------:R-:W3:Y:S01]  /*9b10*/  MUFU.EX2 R195, R195 ;  /* 0x000000c300c37308 */ /* 0x000ee20000000800 */
[----:B------:R-:W-:Y:S01]  /*9b20*/  FFMA.FTZ R181, R149, R236, R181 ;  /* 0x000000ec95b57223 */ /* 0x000fe200000100b5 */
[C---:B------:R-:W-:Y:S01]  /*9b30*/  HMMA.16816.F32 R64, R156.reuse, R114, R64 ;  /* 0x000000729c40723c */ /* 0x040fe20000001840 */
[----:B------:R-:W4:Y:S03]  /*9b40*/  LDSM.16.MT88.4 R112, [R212+0x500] ;  /* 0x00050000d470783b */ /* 0x000f260000004200 */
[----:B------:R-:W-:Y:S01]  /*9b50*/  FFMA.FTZ R189, R148, R237, R189 ;  /* 0x000000ed94bd7223 */ /* 0x000fe200000100bd */
[----:B------:R-:W-:Y:S01]  /*9b60*/  MOV R150, R2 ;  /* 0x0000000200967202 */ /* 0x000fe20000000f00 */
[----:B------:R-:W-:Y:S01]  /*9b70*/  FADD.FTZ R178, R178, R179 ;  /* 0x000000b3b2b27221 */ /* 0x000fe20000010000 */
[----:B------:R-:W-:Y:S01]  /*9b80*/  MOV R149, R0 ;  /* 0x0000000000957202 */ /* 0x000fe20000000f00 */
[-C--:B------:R-:W-:Y:S01]  /*9b90*/  HMMA.16816.F32 R68, R156, R100.reuse, R68 ;  /* 0x000000649c44723c */ /* 0x080fe20000001844 */
[----:B------:R-:W-:Y:S03]  /*9ba0*/  MUFU.EX2 R196, R196 ;  /* 0x000000c400c47308 */ /* 0x000fe60000000800 */
[----:B------:R-:W-:Y:S01]  /*9bb0*/  FADD.FTZ R154, R154, R155 ;  /* 0x0000009b9a9a7221 */ /* 0x000fe20000010000 */
[----:B------:R-:W-:Y:S01]  /*9bc0*/  MOV R148, R152 ;  /* 0x0000009800947202 */ /* 0x000fe20000000f00 */
[----:B------:R-:W-:Y:S02]  /*9bd0*/  FADD.FTZ R180, R180, R181 ;  /* 0x000000b5b4b47221 */ /* 0x000fe40000010000 */
[C---:B------:R-:W-:Y:S01]  /*9be0*/  HMMA.16816.F32 R72, R144.reuse, R100, R72 ;  /* 0x000000649048723c */ /* 0x040fe20000001848 */
[----:B------:R-:W-:Y:S02]  /*9bf0*/  FADD.FTZ R188, R188, R189 ;  /* 0x000000bdbcbc7221 */ /* 0x000fe40000010000 */
[----:B------:R-:W5:Y:S01]  /*9c00*/  MUFU.EX2 R197, R197 ;  /* 0x000000c500c57308 */ /* 0x000f620000000800 */
[----:B------:R-:W-:Y:S02]  /*9c10*/  FADD.FTZ R177, R177, R178 ;  /* 0x000000b2b1b17221 */ /* 0x000fe40000010000 */
[----:B------:R-:W-:Y:S01]  /*9c20*/  FADD.FTZ R183, R183, R154 ;  /* 0x0000009ab7b77221 */ /* 0x000fe20000010000 */
[----:B--2---:R-:W-:Y:S01]  /*9c30*/  F2FP.PACK_AB R100, R191, R190 ;  /* 0x000000bebf64723e */ /* 0x004fe200000000ff */
[-C--:B------:R-:W-:Y:S01]  /*9c40*/  HMMA.16816.F32 R76, R144, R102.reuse, R76 ;  /* 0x00000066904c723c */ /* 0x080fe2000000184c */
[----:B-1----:R-:W-:Y:S03]  /*9c50*/  F2FP.PACK_AB R101, R193, R192 ;  /* 0x000000c0c165723e */ /* 0x002fe600000000ff */
[----:B------:R-:W-:Y:S01]  /*9c60*/  FADD.FTZ R185, R185, R180 ;  /* 0x000000b4b9b97221 */ /* 0x000fe20000010000 */
[----:B------:R-:W-:Y:S01]  /*9c70*/  MUFU.EX2 R198, R198 ;  /* 0x000000c600c67308 */ /* 0x000fe20000000800 */
[----:B------:R-:W-:Y:S02]  /*9c80*/  FADD.FTZ R187, R187, R188 ;  /* 0x000000bcbbbb7221 */ /* 0x000fe40000010000 */
[C---:B------:R-:W-:Y:S01]  /*9c90*/  HMMA.16816.F32 R80, R156.reuse, R102, R80 ;  /* 0x000000669c50723c */ /* 0x040fe20000001850 */
[----:B------:R-:W-:Y:S03]  /*9ca0*/  FADD.FTZ R177, R176, R177 ;  /* 0x000000b1b0b17221 */ /* 0x000fe60000010000 */
[----:B------:R-:W-:Y:S02]  /*9cb0*/  FADD.FTZ R183, R182, R183 ;  /* 0x000000b7b6b77221 */ /* 0x000fe40000010000 */
[----:B------:R-:W-:Y:S01]  /*9cc0*/  FADD.FTZ R185, R184, R185 ;  /* 0x000000b9b8b97221 */ /* 0x000fe20000010000 */
[----:B---3--:R-:W-:Y:S01]  /*9cd0*/  F2FP.PACK_AB R102, R195, R194 ;  /* 0x000000c2c366723e */ /* 0x008fe200000000ff */
[-C--:B------:R-:W-:Y:S01]  /*9ce0*/  HMMA.16816.F32 R84, R156, R104.reuse, R84 ;  /* 0x000000689c54723c */ /* 0x080fe20000001854 */
[----:B------:R-:W1:Y:S03]  /*9cf0*/  MUFU.EX2 R199, R199 ;  /* 0x000000c700c77308 */ /* 0x000e660000000800 */
[----:B-----5:R-:W-:Y:S01]  /*9d00*/  F2FP.PACK_AB R103, R197, R196 ;  /* 0x000000c4c567723e */ /* 0x020fe200000000ff */
[----:B------:R-:W-:Y:S02]  /*9d10*/  FADD.FTZ R187, R186, R187 ;  /* 0x000000bbbabb7221 */ /* 0x000fe40000010000 */
[----:B------:R-:W-:Y:S01]  /*9d20*/  FADD.FTZ R190, R190, R177 ;  /* 0x000000b1bebe7221 */ /* 0x000fe20000010000 */
[C---:B------:R-:W-:Y:S01]  /*9d30*/  HMMA.16816.F32 R88, R144.reuse, R104, R88 ;  /* 0x000000689058723c */ /* 0x040fe20000001858 */
[----:B------:R-:W-:Y:S02]  /*9d40*/  FADD.FTZ R192, R192, R183 ;  /* 0x000000b7c0c07221 */ /* 0x000fe40000010000 */
[----:B------:R-:W-:Y:S01]  /*9d50*/  MUFU.EX2 R244, R244 ;  /* 0x000000f400f47308 */ /* 0x000fe20000000800 */
[----:B------:R-:W-:Y:S02]  /*9d60*/  FADD.FTZ R191, R191, R190 ;  /* 0x000000bebfbf7221 */ /* 0x000fe40000010000 */
[----:B------:R-:W-:Y:S02]  /*9d70*/  FADD.FTZ R193, R193, R192 ;  /* 0x000000c0c1c17221 */ /* 0x000fe40000010000 */
[-C--:B------:R-:W-:Y:S01]  /*9d80*/  HMMA.16816.F32 R92, R144, R106.reuse, R92 ;  /* 0x0000006a905c723c */ /* 0x080fe2000000185c */
[----:B------:R-:W-:Y:S03]  /*9d90*/  FADD.FTZ R194, R194, R191 ;  /* 0x000000bfc2c27221 */ /* 0x000fe60000010000 */
[----:B------:R-:W-:Y:S01]  /*9da0*/  FADD.FTZ R196, R196, R193 ;  /* 0x000000c1c4c47221 */ /* 0x000fe20000010000 */
[----:B------:R-:W2:Y:S01]  /*9db0*/  MUFU.EX2 R249, R249 ;  /* 0x000000f900f97308 */ /* 0x000ea20000000800 */
[----:B------:R-:W-:Y:S02]  /*9dc0*/  FADD.FTZ R194, R195, R194 ;  /* 0x000000c2c3c27221 */ /* 0x000fe40000010000 */
[----:B------:R-:W-:Y:S01]  /*9dd0*/  HMMA.16816.F32 R96, R156, R106, R96 ;  /* 0x0000006a9c60723c */ /* 0x000fe20000001860 */
[----:B-1----:R-:W-:Y:S03]  /*9de0*/  F2FP.PACK_AB R104, R199, R198 ;  /* 0x000000c6c768723e */ /* 0x002fe600000000ff */
[----:B------:R-:W-:Y:S02]  /*9df0*/  FADD.FTZ R198, R198, R185 ;  /* 0x000000b9c6c67221 */ /* 0x000fe40000010000 */
[----:B------:R-:W-:Y:S01]  /*9e00*/  FADD.FTZ R196, R197, R196 ;  /* 0x000000c4c5c47221 */ /* 0x000fe20000010000 */
[----:B------:R-:W1:Y:S01]  /*9e10*/  MUFU.EX2 R246, R246 ;  /* 0x000000f600f67308 */ /* 0x000e620000000800 */
[-C--:B------:R-:W-:Y:S01]  /*9e20*/  HMMA.16816.F32 R4, R100, R108.reuse, R4 ;  /* 0x0000006c6404723c */ /* 0x080fe20000001804 */
[----:B------:R-:W-:Y:S03]  /*9e30*/  F2FP.PACK_AB R156, R126, R124 ;  /* 0x0000007c7e9c723e */ /* 0x000fe600000000ff */
[----:B------:R-:W-:Y:S01]  /*9e40*/  F2FP.PACK_AB R159, R138, R122 ;  /* 0x0000007a8a9f723e */ /* 0x000fe200000000ff */
[----:B------:R-:W-:Y:S04]  /*9e50*/  FADD.FTZ R199, R199, R198 ;  /* 0x000000c6c7c77221 */ /* 0x000fe80000010000 */
[----:B------:R-:W3:Y:S03]  /*9e60*/  MUFU.EX2 R248, R248 ;  /* 0x000000f800f87308 */ /* 0x000ee60000000800 */
[C---:B--2---:R-:W-:Y:S01]  /*9e70*/  F2FP.PACK_AB R106, R249.reuse, R244 ;  /* 0x000000f4f96a723e */ /* 0x044fe200000000ff */
[----:B------:R-:W-:Y:S04]  /*9e80*/  FADD.FTZ R244, R244, R199 ;  /* 0x000000c7f4f47221 */ /* 0x000fe80000010000 */
[----:B------:R-:W-:Y:S02]  /*9e90*/  FADD.FTZ R244, R249, R244 ;  /* 0x000000f4f9f47221 */ /* 0x000fe40000010000 */
[----:B------:R-:W2:Y:S01]  /*9ea0*/  MUFU.EX2 R252, R252 ;  /* 0x000000fc00fc7308 */ /* 0x000ea20000000800 */
[----:B-1----:R-:W-:Y:S09]  /*9eb0*/  FADD.FTZ R187, R246, R187 ;  /* 0x000000bbf6bb7221 */ /* 0x002ff20000010000 */
[----:B------:R-:W1:Y:S01]  /*9ec0*/  MUFU.EX2 R250, R250 ;  /* 0x000000fa00fa7308 */ /* 0x000e620000000800 */
[C---:B---3--:R-:W-:Y:S01]  /*9ed0*/  F2FP.PACK_AB R105, R248.reuse, R246 ;  /* 0x000000f6f869723e */ /* 0x048fe200000000ff */
[----:B------:R-:W-:Y:S08]  /*9ee0*/  FADD.FTZ R187, R248, R187 ;  /* 0x000000bbf8bb7221 */ /* 0x000ff00000010000 */
[----:B------:R-:W3:Y:S01]  /*9ef0*/  MUFU.EX2 R251, R251 ;  /* 0x000000fb00fb7308 */ /* 0x000ee20000000800 */
[----:B--2---:R-:W-:Y:S09]  /*9f00*/  FADD.FTZ R187, R252, R187 ;  /* 0x000000bbfcbb7221 */ /* 0x004ff20000010000 */
[----:B------:R-:W2:Y:S01]  /*9f10*/  MUFU.EX2 R247, R247 ;  /* 0x000000f700f77308 */ /* 0x000ea20000000800 */
[C---:B-1----:R-:W-:Y:S01]  /*9f20*/  F2FP.PACK_AB R107, R250.reuse, R252 ;  /* 0x000000fcfa6b723e */ /* 0x042fe200000000ff */
[----:B------:R-:W-:Y:S08]  /*9f30*/  FADD.FTZ R187, R250, R187 ;  /* 0x000000bbfabb7221 */ /* 0x000ff00000010000 */
[----:B------:R-:W1:Y:S01]  /*9f40*/  MUFU.EX2 R245, R245 ;  /* 0x000000f500f57308 */ /* 0x000e620000000800 */
[C---:B------:R-:W-:Y:S01]  /*9f50*/  HMMA.16816.F32 R8, R104.reuse, R108, R8 ;  /* 0x0000006c6808723c */ /* 0x040fe20000001808 */
[----:B---3--:R-:W-:Y:S07]  /*9f60*/  FADD.FTZ R196, R251, R196 ;  /* 0x000000c4fbc47221 */ /* 0x008fee0000010000 */
[-C--:B------:R-:W-:Y:S01]  /*9f70*/  HMMA.16816.F32 R12, R104, R110.reuse, R12 ;  /* 0x0000006e680c723c */ /* 0x080fe2000000180c */
[----:B------:R3:W5:Y:S03]  /*9f80*/  MUFU.EX2 R121, R162 ;  /* 0x000000a200797308 */ /* 0x0007660000000800 */
[C---:B--2---:R-:W-:Y:S01]  /*9f90*/  F2FP.PACK_AB R157, R247.reuse, R251 ;  /* 0x000000fbf79d723e */ /* 0x044fe200000000ff */
[----:B------:R-:W-:Y:S03]  /*9fa0*/  FADD.FTZ R196, R247, R196 ;  /* 0x000000c4f7c47221 */ /* 0x000fe60000010000 */
[C---:B------:R-:W-:Y:S01]  /*9fb0*/  HMMA.16816.F32 R16, R100.reuse, R110, R16 ;  /* 0x0000006e6410723c */ /* 0x040fe20000001810 */
[----:B------:R-:W2:Y:S02]  /*9fc0*/  LDSM.16.MT88.4 R108, [R212+0x1100] ;  /* 0x00110000d46c783b */ /* 0x000ea40000004200 */
[----:B------:R5:W-:Y:S01]  /*9fd0*/  MUFU.EX2 R137, R160 ;  /* 0x000000a000897308 */ /* 0x000be20000000800 */
[----:B-1----:R-:W-:Y:S04]  /*9fe0*/  F2FP.PACK_AB R158, R136, R245 ;  /* 0x000000f5889e723e */ /* 0x002fe800000000ff */
[-C--:B----4-:R-:W-:Y:S05]  /*9ff0*/  HMMA.16816.F32 R20, R100, R112.reuse, R20 ;  /* 0x000000706414723c */ /* 0x090fea0000001814 */
[----:B------:R1:W4:Y:S03]  /*a000*/  MUFU.EX2 R153, R161 ;  /* 0x000000a100997308 */ /* 0x0003260000000800 */
[C---:B------:R-:W-:Y:S01]  /*a010*/  HMMA.16816.F32 R24, R104.reuse, R112, R24 ;  /* 0x000000706818723c */ /* 0x040fe20000001818 */
[----:B---3--:R-:W-:Y:S07]  /*a020*/  F2FP.PACK_AB R162, R139, R123 ;  /* 0x0000007b8ba2723e */ /* 0x008fee00000000ff */
[-C--:B------:R-:W-:Y:S01]  /*a030*/  HMMA.16816.F32 R28, R104, R114.reuse, R28 ;  /* 0x00000072681c723c */ /* 0x080fe2000000181c */
[----:B-----5:R-:W-:Y:S07]  /*a040*/  F2FP.PACK_AB R160, R120, R125 ;  /* 0x0000007d78a0723e */ /* 0x020fee00000000ff */
[C---:B------:R-:W-:Y:S01]  /*a050*/  HMMA.16816.F32 R32, R100.reuse, R114, R32 ;  /* 0x000000726420723c */ /* 0x040fe20000001820 */
[----:B------:R-:W3:Y:S03]  /*a060*/  LDSM.16.MT88.4 R112, [R214+0x1d00] ;  /* 0x001d0000d670783b */ /* 0x000ee60000004200 */
[----:B-1----:R-:W-:Y:S02]  /*a070*/  F2FP.PACK_AB R161, R121, R127 ;  /* 0x0000007f79a1723e */ /* 0x002fe400000000ff */
[----:B----4-:R-:W-:Y:S02]  /*a080*/  F2FP.PACK_AB R163, R153, R137 ;  /* 0x0000008999a3723e */ /* 0x010fe400000000ff */
[-C--:B------:R-:W-:Y:S08]  /*a090*/  HMMA.16816.F32 R36, R100, R116.reuse, R36 ;  /* 0x000000746424723c */ /* 0x080ff00000001824 */
[C---:B------:R-:W-:Y:S08]  /*a0a0*/  HMMA.16816.F32 R40, R104.reuse, R116, R40 ;  /* 0x000000746828723c */ /* 0x040ff00000001828 */
[-C--:B------:R-:W-:Y:S08]  /*a0b0*/  HMMA.16816.F32 R44, R104, R118.reuse, R44 ;  /* 0x00000076682c723c */ /* 0x080ff0000000182c */
[C---:B------:R-:W-:Y:S01]  /*a0c0*/  HMMA.16816.F32 R48, R100.reuse, R118, R48 ;  /* 0x000000766430723c */ /* 0x040fe20000001830 */
[----:B------:R-:W1:Y:S07]  /*a0d0*/  LDSM.16.MT88.4 R116, [R212+0x1d00] ;  /* 0x001d0000d474783b */ /* 0x000e6e0000004200 */
[-C--:B--2---:R-:W-:Y:S08]  /*a0e0*/  HMMA.16816.F32 R52, R100, R108.reuse, R52 ;  /* 0x0000006c6434723c */ /* 0x084ff00000001834 */
[C---:B------:R-:W-:Y:S08]  /*a0f0*/  HMMA.16816.F32 R56, R104.reuse, R108, R56 ;  /* 0x0000006c6838723c */ /* 0x040ff00000001838 */
[-C--:B------:R-:W-:Y:S08]  /*a100*/  HMMA.16816.F32 R60, R104, R110.reuse, R60 ;  /* 0x0000006e683c723c */ /* 0x080ff0000000183c */
[C---:B------:R-:W-:Y:S01]  /*a110*/  HMMA.16816.F32 R64, R100.reuse, R110, R64 ;  /* 0x0000006e6440723c */ /* 0x040fe20000001840 */
[----:B------:R-:W2:Y:S07]  /*a120*/  LDSM.16.MT88.4 R108, [R212+0x900] ;  /* 0x00090000d46c783b */ /* 0x000eae0000004200 */
[-C--:B---3--:R-:W-:Y:S08]  /*a130*/  HMMA.16816.F32 R68, R100, R112.reuse, R68 ;  /* 0x000000706444723c */ /* 0x088ff00000001844 */
[C---:B------:R-:W-:Y:S08]  /*a140*/  HMMA.16816.F32 R72, R104.reuse, R112, R72 ;  /* 0x000000706848723c */ /* 0x040ff00000001848 */
[-C--:B------:R-:W-:Y:S08]  /*a150*/  HMMA.16816.F32 R76, R104, R114.reuse, R76 ;  /* 0x00000072684c723c */ /* 0x080ff0000000184c */
[C---:B------:R-:W-:Y:S08]  /*a160*/  HMMA.16816.F32 R80, R100.reuse, R114, R80 ;  /* 0x000000726450723c */ /* 0x040ff00000001850 */
[-C--:B-1----:R-:W-:Y:S08]  /*a170*/  HMMA.16816.F32 R84, R100, R116.reuse, R84 ;  /* 0x000000746454723c */ /* 0x082ff00000001854 */
[C---:B------:R-:W-:Y:S08]  /*a180*/  HMMA.16816.F32 R88, R104.reuse, R116, R88 ;  /* 0x000000746858723c */ /* 0x040ff00000001858 */
[-C--:B------:R-:W-:Y:S08]  /*a190*/  HMMA.16816.F32 R92, R104, R118.reuse, R92 ;  /* 0x00000076685c723c */ /* 0x080ff0000000185c */
[----:B------:R-:W-:Y:S08]  /*a1a0*/  HMMA.16816.F32 R96, R100, R118, R96 ;  /* 0x000000766460723c */ /* 0x000ff00000001860 */
[-C--:B------:R-:W-:Y:S01]  /*a1b0*/  HMMA.16816.F32 R144, R156, R132.reuse, R4 ;  /* 0x000000849c90723c */ /* 0x080fe20000001804 */
[----:B------:R-:W1:Y:S07]  /*a1c0*/  LDSM.16.MT88.4 R4, [R212+0x2100] ;  /* 0x00210000d404783b */ /* 0x000e6e0000004200 */
[C---:B------:R-:W-:Y:S07]  /*a1d0*/  HMMA.16816.F32 R140, R160.reuse, R132, R8 ;  /* 0x00000084a08c723c */ /* 0x040fee0000001808 */
[----:B------:R-:W-:Y:S02]  /*a1e0*/  MOV R11, R139 ;  /* 0x0000008b000b7202 */ /* 0x000fe40000000f00 */
[----:B------:R-:W-:Y:S03]  /*a1f0*/  MOV R10, R138 ;  /* 0x0000008a000a7202 */ /* 0x000fe60000000f00 */
[----:B------:R-:W-:Y:S02]  /*a200*/  MOV R9, R137 ;  /* 0x0000008900097202 */ /* 0x000fe40000000f00 */
[----:B------:R-:W-:Y:S02]  /*a210*/  MOV R8, R136 ;  /* 0x0000008800087202 */ /* 0x000fe40000000f00 */
[-C--:B------:R-:W-:Y:S07]  /*a220*/  HMMA.16816.F32 R136, R160, R134.reuse, R12 ;  /* 0x00000086a088723c */ /* 0x080fee000000180c */
[----:B------:R-:W-:Y:S01]  /*a230*/  MOV R15, R123 ;  /* 0x0000007b000f7202 */ /* 0x000fe20000000f00 */
[C---:B------:R-:W-:Y:S01]  /*a240*/  HMMA.16816.F32 R132, R156.reuse, R134, R16 ;  /* 0x000000869c84723c */ /* 0x040fe20000001810 */
[----:B------:R-:W-:Y:S03]  /*a250*/  MOV R14, R122 ;  /* 0x0000007a000e7202 */ /* 0x000fe60000000f00 */
[----:B------:R-:W-:Y:S02]  /*a260*/  MOV R13, R121 ;  /* 0x00000079000d7202 */ /* 0x000fe40000000f00 */
[----:B------:R-:W-:Y:S01]  /*a270*/  MOV R12, R120 ;  /* 0x00000078000c7202 */ /* 0x000fe20000000f00 */
[----:B------:R-:W-:Y:S01]  /*a280*/  FADD.FTZ R196, R14, R196 ;  /* 0x000000c40ec47221 */ /* 0x000fe20000010000 */
[-C--:B--2---:R-:W-:Y:S01]  /*a290*/  HMMA.16816.F32 R128, R156, R108.reuse, R20 ;  /* 0x0000006c9c80723c */ /* 0x084fe20000001814 */
[----:B------:R-:W-:Y:S03]  /*a2a0*/  MOV R19, R127 ;  /* 0x0000007f00137202 */ /* 0x000fe60000000f00 */
[----:B------:R-:W-:Y:S01]  /*a2b0*/  MOV R18, R126 ;  /* 0x0000007e00127202 */ /* 0x000fe20000000f00 */
[----:B------:R-:W-:Y:S01]  /*a2c0*/  FADD.FTZ R239, R10, R196 ;  /* 0x000000c40aef7221 */ /* 0x000fe20000010000 */
[----:B------:R-:W-:Y:S01]  /*a2d0*/  MOV R17, R125 ;  /* 0x0000007d00117202 */ /* 0x000fe20000000f00 */
[----:B------:R-:W-:Y:S01]  /*a2e0*/  FADD.FTZ R187, R19, R187 ;  /* 0x000000bb13bb7221 */ /* 0x000fe20000010000 */
[----:B------:R-:W-:Y:S02]  /*a2f0*/  MOV R16, R124 ;  /* 0x0000007c00107202 */ /* 0x000fe40000000f00 */
[C---:B------:R-:W-:Y:S02]  /*a300*/  HMMA.16816.F32 R124, R160.reuse, R108, R24 ;  /* 0x0000006ca07c723c */ /* 0x040fe40000001818 */
[----:B------:R-:W-:Y:S02]  /*a310*/  FADD.FTZ R244, R17, R244 ;  /* 0x000000f411f47221 */ /* 0x000fe40000010000 */
[----:B------:R-:W-:Y:S02]  /*a320*/  FADD.FTZ R194, R16, R194 ;  /* 0x000000c210c27221 */ /* 0x000fe40000010000 */
[----:B------:R-:W-:Y:S02]  /*a330*/  FADD.FTZ R244, R12, R244 ;  /* 0x000000f40cf47221 */ /* 0x000fe40000010000 */
[-C--:B------:R-:W-:Y:S01]  /*a340*/  HMMA.16816.F32 R120, R160, R110.reuse, R28 ;  /* 0x0000006ea078723c */ /* 0x080fe2000000181c */
[----:B------:R-:W-:Y:S03]  /*a350*/  FADD.FTZ R194, R18, R194 ;  /* 0x000000c212c27221 */ /* 0x000fe60000010000 */
[----:B------:R-:W-:Y:S02]  /*a360*/  FADD.FTZ R187, R13, R187 ;  /* 0x000000bb0dbb7221 */ /* 0x000fe40000010000 */
[----:B------:R-:W-:Y:S02]  /*a370*/  FADD.FTZ R194, R245, R194 ;  /* 0x000000c2f5c27221 */ /* 0x000fe40000010000 */
[C---:B------:R-:W-:Y:S01]  /*a380*/  HMMA.16816.F32 R116, R156.reuse, R110, R32 ;  /* 0x0000006e9c74723c */ /* 0x040fe20000001820 */
[----:B------:R-:W-:Y:S03]  /*a390*/  FADD.FTZ R244, R15, R244 ;  /* 0x000000f40ff47221 */ /* 0x000fe60000010000 */
[----:B------:R-:W-:Y:S02]  /*a3a0*/  FADD.FTZ R238, R8, R194 ;  /* 0x000000c208ee7221 */ /* 0x000fe40000010000 */
[----:B------:R-:W-:Y:S02]  /*a3b0*/  FADD.FTZ R236, R11, R244 ;  /* 0x000000f40bec7221 */ /* 0x000fe40000010000 */
        /* <DEDUP_REMOVED lines=13> */
[C---:B------:R-:W-:Y:S07]  /*a490*/  HMMA.16816.F32 R88, R160.reuse, R4, R88 ;  /* 0x00000004a058723c */ /* 0x040fee0000001858 */
[----:B------:R-:W-:Y:S01]  /*a4a0*/  FADD.FTZ R4, R9, R187 ;  /* 0x000000bb09047221 */ /* 0x000fe20000010000 */
[-C--:B------:R-:W-:Y:S04]  /*a4b0*/  HMMA.16816.F32 R92, R160, R6.reuse, R92 ;  /* 0x00000006a05c723c */ /* 0x080fe8000000185c */
[----:B------:R-:W-:Y:S04]  /*a4c0*/  FADD.FTZ R237, R153, R4 ;  /* 0x0000000499ed7221 */ /* 0x000fe80000010000 */
[----:B------:R-:W-:Y:S01]  /*a4d0*/  HMMA.16816.F32 R96, R156, R6, R96 ;  /* 0x000000069c60723c */ /* 0x000fe20000001860 */
[----:B------:R-:W-:-:S07]  /*a4e0*/  @P0 BRA `(.L_x_500) ;  /* 0xffffbb4000000947 */ /* 0x000fce000383ffff */
.L_x_479:
[----:B------:R-:W1:Y:S01]  /*a4f0*/  S2UR UR14, SR_CTAID.X ;  /* 0x00000000000e79c3 */ /* 0x000e620000002500 */
[----:B------:R-:W-:Y:S01]  /*a500*/  ULDC.64 UR4, c[0x0][0x2c8] ;  /* 0x0000b20000047ab9 */ /* 0x000fe20000000a00 */
[----:B------:R-:W-:Y:S01]  /*a510*/  IMAD.MOV.U32 R4, RZ, RZ, 0x1 ;  /* 0x00000001ff047424 */ /* 0x000fe200078e00ff */
[----:B------:R-:W-:Y:S01]  /*a520*/  PLOP3.LUT P0, PT, PT, PT, UP1, 0x40, 0x0 ;  /* 0x000000000000781c */ /* 0x000fe20003f0e818 */
[----:B------:R-:W-:-:S03]  /*a530*/  IMAD.MOV.U32 R5, RZ, RZ, c[0x0][0x2ac] ;  /* 0x0000ab00ff057624 */ /* 0x000fc600078e00ff */
[----:B------:R-:W-:-:S05]  /*a540*/  IADD3 R6, R4, -c[0x0][0x168], RZ ;  /* 0x80005a0004067a10 */ /* 0x000fca0007ffe0ff */
[----:B------:R-:W-:Y:S01]  /*a550*/  IMAD R5, R5, c[0x0][0x1d0], R6 ;  /* 0x0000740005057a24 */ /* 0x000fe200078e0206 */
[----:B-1----:R-:W-:-:S04]  /*a560*/  ULEA UR14, UR14, 0x7f, 0x7 ;  /* 0x0000007f0e0e7891 */ /* 0x002fc8000f8e383f */
[----:B------:R-:W-:-:S07]  /*a570*/  UIMAD.WIDE.U32 UR22, UR14, UR4, URZ ;  /* 0x000000040e1672a5 */ /* 0x000fce000f8e003f */
[----:B------:R-:W-:Y:S02]  /*a580*/  @UP2 UMOV UR15, UR23 ;  /* 0x00000017000f2c82 */ /* 0x000fe40008000000 */
[----:B------:R-:W-:-:S06]  /*a590*/  @UP2 USHF.R.U32.HI UR14, URZ, UR5, UR15 ;  /* 0x000000053f0e2299 */ /* 0x000fcc000801160f */
[----:B------:R-:W-:-:S04]  /*a5a0*/  IADD3 R5, R5, UR14, RZ ;  /* 0x0000000e05057c10 */ /* 0x000fc8000fffe0ff */
[----:B------:R-:W-:Y:S01]  /*a5b0*/  IADD3 R6, R5, -c[0x0][0x324], RZ ;  /* 0x8000c90005067a10 */ /* 0x000fe20007ffe0ff */
[----:B------:R-:W-:Y:S05]  /*a5c0*/  @P0 BRA `(.L_x_501) ;  /* 0x000000d000000947 */ /* 0x000fea0003800000 */
[----:B------:R-:W-:-:S13]  /*a5d0*/  ISETP.GT.AND P0, PT, R5, -0x1, PT ;  /* 0xffffffff0500780c */ /* 0x000fda0003f04270 */
[----:B------:R-:W-:Y:S05]  /*a5e0*/  @P0 BRA `(.L_x_502) ;  /* 0x0000006000000947 */ /* 0x000fea0003800000 */
[----:B------:R-:W-:Y:S02]  /*a5f0*/  ISETP.NE.AND P0, PT, R4, c[0x0][0x32c], PT ;  /* 0x0000cb0004007a0c */ /* 0x000fe40003f05270 */
[----:B------:R-:W-:-:S11]  /*a600*/  LOP3.LUT R5, RZ, R5, RZ, 0x33, !PT ;  /* 0x00000005ff057212 */ /* 0x000fd600078e33ff */
[----:B------:R-:W-:-:S05]  /*a610*/  @P0 IMAD.HI.U32 R4, R5, c[0x0][0x330], RZ ;  /* 0x0000cc0005040a27 */ /* 0x000fca00078e00ff */
[----:B------:R-:W-:-:S04]  /*a620*/  @P0 SHF.R.U32.HI R5, RZ, c[0x0][0x334], R4 ;  /* 0x0000cd00ff050a19 */ /* 0x000fc80000011604 */
[----:B------:R-:W-:Y:S01]  /*a630*/  LOP3.LUT R5, RZ, R5, RZ, 0x33, !PT ;  /* 0x00000005ff057212 */ /* 0x000fe200078e33ff */
[----:B------:R-:W-:Y:S05]  /*a640*/  BRA `(.L_x_503) ;  /* 0x0000003000007947 */ /* 0x000fea0003800000 */
.L_x_502:
[----:B------:R-:W-:-:S13]  /*a650*/  ISETP.NE.AND P0, PT, R4, c[0x0][0x32c], PT ;  /* 0x0000cb0004007a0c */ /* 0x000fda0003f05270 */
[----:B------:R-:W-:-:S05]  /*a660*/  @P0 IMAD.HI.U32 R4, R5, c[0x0][0x330], RZ ;  /* 0x0000cc0005040a27 */ /* 0x000fca00078e00ff */
[----:B------:R-:W-:-:S05]  /*a670*/  @P0 SHF.R.U32.HI R5, RZ, c[0x0][0x334], R4 ;  /* 0x0000cd00ff050a19 */ /* 0x000fca0000011604 */
.L_x_503:
[----:B------:R-:W-:-:S05]  /*a680*/  IMAD R5, R5, c[0x0][0x32c], RZ ;  /* 0x0000cb0005057a24 */ /* 0x000fca00078e02ff */
[----:B------:R-:W-:-:S04]  /*a690*/  IMNMX R6, R6, R5, !PT ;  /* 0x0000000506067217 */ /* 0x000fc80007800200 */
.L_x_501:
[----:B------:R-:W-:-:S05]  /*a6a0*/  IADD3 R5, R6, 0x2f, RZ ;  /* 0x0000002f06057810 */ /* 0x000fca0007ffe0ff */
[----:B------:R-:W-:-:S05]  /*a6b0*/  IMAD.HI R5, R5, 0x2aaaaaab, RZ ;  /* 0x2aaaaaab05057827 */ /* 0x000fca00078e02ff */
[----:B------:R-:W-:-:S04]  /*a6c0*/  SHF.R.U32.HI R4, RZ, 0x1f, R5 ;  /* 0x0000001fff047819 */ /* 0x000fc80000011605 */
[----:B------:R-:W-:-:S04]  /*a6d0*/  LEA.HI.SX32 R4, R5, R4, 0x1d ;  /* 0x0000000405047211 */ /* 0x000fc800078feaff */
[----:B------:R-:W-:-:S04]  /*a6e0*/  IMNMX R247, R221, R4, !PT ;  /* 0x00000004ddf77217 */ /* 0x000fc80007800200 */
[----:B------:R-:W-:-:S13]  /*a6f0*/  ISETP.GE.AND P0, PT, R240, R247, PT ;  /* 0x000000f7f000720c */ /* 0x000fda0003f06270 */
[----:B------:R-:W-:Y:S05]  /*a700*/  @!P0 BRA `(.L_x_504) ;  /* 0x0000306000008947 */ /* 0x000fea0003800000 */
[C---:B------:R-:W-:Y:S01]  /*a710*/  SHF.L.U64.HI R246, R230.reuse, 0x1, R243 ;  /* 0x00000001e6f67819 */ /* 0x040fe200000102f3 */
[----:B------:R-:W-:Y:S01]  /*a720*/  IMAD.SHL.U32 R245, R230, 0x2, RZ ;  /* 0x00000002e6f57824 */ /* 0x000fe200078e00ff */
[C---:B------:R-:W-:Y:S01]  /*a730*/  SHF.L.U64.HI R244, R219.reuse, 0x1, R234 ;  /* 0x00000001dbf47819 */ /* 0x040fe200000102ea */
[----:B------:R-:W-:Y:S02]  /*a740*/  IMAD.SHL.U32 R242, R219, 0x2, RZ ;  /* 0x00000002dbf27824 */ /* 0x000fe400078e00ff */
.L_x_509:
[----:B------:R-:W-:Y:S04]  /*a750*/  DEPBAR.LE SB0, 0x0 ;  /* 0x000080000000791a */ /* 0x000fe80000000000 */
[----:B------:R-:W-:Y:S01]  /*a760*/  BAR.SYNC.DEFER_BLOCKING 0x0 ;  /* 0x0000000000007b1d */ /* 0x000fe20000010000 */
[----:B------:R-:W-:Y:S01]  /*a770*/  ISETP.GT.AND P0, PT, R221, R240, PT ;  /* 0x000000f0dd00720c */ /* 0x000fe20003f04270 */
[----:B------:R-:W-:Y:S01]  /*a780*/  IMAD.MOV.U32 R148, RZ, RZ, R3 ;  /* 0x000000ffff947224 */ /* 0x000fe200078e0003 */
[----:B------:R-:W-:Y:S01]  /*a790*/  MOV R153, R2 ;  /* 0x0000000200997202 */ /* 0x000fe20000000f00 */
[----:B------:R-:W-:Y:S02]  /*a7a0*/  IMAD.MOV.U32 R149, RZ, RZ, R0 ;  /* 0x000000ffff957224 */ /* 0x000fe400078e0000 */
        /* <DEDUP_REMOVED lines=24> */
[----:B------:R-:W-:Y:S04]  /*a930*/  IADD3 R4, P0, R8, UR20, RZ ;  /* 0x0000001408047c10 */ /* 0x000fe8000ff1e0ff */
[----:B------:R-:W-:Y:S02]  /*a940*/  IADD3.X R5, R9, UR16, R5, P0, !PT ;  /* 0x0000001009057c10 */ /* 0x000fe400087fe405 */
[C---:B------:R-:W-:Y:S04]  /*a950*/  LEA R6, P0, R4.reuse, c[0x0][0x1f8], 0x1 ;  /* 0x00007e0004067a11 */ /* 0x040fe800078008ff */
[----:B------:R-:W-:Y:S01]  /*a960*/  LEA.HI.X R12, R4, c[0x0][0x1fc], R5, 0x1, P0 ;  /* 0x00007f00040c7a11 */ /* 0x000fe200000f0c05 */
[----:B------:R-:W5:Y:S01]  /*a970*/  SHFL.IDX PT, R7, R6, RZ, 0x1c1f ;  /* 0x001c1fff06077589 */ /* 0x000f6200000e0000 */
[C---:B------:R-:W-:Y:S01]  /*a980*/  IMAD.SHL.U32 R4, R218.reuse, 0x2, RZ ;  /* 0x00000002da047824 */ /* 0x040fe200078e00ff */
[----:B------:R-:W-:Y:S02]  /*a990*/  SHF.L.U64.HI R5, R218, 0x1, R233 ;  /* 0x00000001da057819 */ /* 0x000fe400000102e9 */
        /* <DEDUP_REMOVED lines=14> */
[----:B----4-:R4:W3:Y:S04]  /*aa80*/  SHFL.IDX PT, R11, R12, 0x1, 0x1c1f ;  /* 0x003c1f000c0b7f89 */ /* 0x0108e800000e0000 */
[----:B------:R4:W2:Y:S02]  /*aa90*/  SHFL.IDX PT, R7, R6, 0x1, 0x1c1f ;  /* 0x003c1f0006077f89 */ /* 0x0008a400000e0000 */
.L_x_541:
[----:B------:R-:W-:Y:S02]  /*aaa0*/  ISETP.GE.AND P3, PT, R230, c[0x0][0x1d4], PT ;  /* 0x00007500e6007a0c */ /* 0x000fe40003f66270 */
[----:B--2-4-:R-:W-:Y:S02]  /*aab0*/  IADD3 R12, P0, R7, R245, RZ ;  /* 0x000000f5070c7210 */ /* 0x014fe40007f1e0ff */
        /* <DEDUP_REMOVED lines=13> */
.L_x_506:
[----:B------:R-:W-:Y:S05]  /*ab90*/  BSYNC B0 ;  /* 0x0000000000007941 */ /* 0x000fea0003800000 */
.L_x_505:
[----:B------:R-:W0:Y:S01]  /*aba0*/  LDGDEPBAR ;  /* 0x00000000000079af */ /* 0x000e220000000000 */
[----:B------:R-:W-:Y:S01]  /*abb0*/  WARPSYNC 0xffffffff ;  /* 0xffffffff00007948 */ /* 0x000fe20003800000 */
[-C--:B--2-4-:R-:W-:Y:S03]  /*abc0*/  HMMA.16816.F32 R4, R48, R16.reuse, RZ ;  /* 0x000000103004723c */ /* 0x094fe600000018ff */
[----:B------:R-:W-:Y:S03]  /*abd0*/  ISETP.GT.AND P0, PT, R240, R221, PT ;  /* 0x000000ddf000720c */ /* 0x000fe60003f04270 */
[----:B------:R-:W-:Y:S02]  /*abe0*/  LDSM.16.M88.4 R180, [R217+0x6900] ;  /* 0x00690000d9b4783b */ /* 0x000fe40000000200 */
[C---:B---3--:R-:W-:Y:S06]  /*abf0*/  HMMA.16816.F32 R8, R44.reuse, R16, RZ ;  /* 0x000000102c08723c */ /* 0x048fec00000018ff */
[----:B------:R-:W2:Y:S02]  /*ac00*/  LDSM.16.M88.4 R184, [R216+0x3100] ;  /* 0x00310000d8b8783b */ /* 0x000ea40000000200 */
[-C--:B------:R-:W-:Y:S06]  /*ac10*/  HMMA.16816.F32 R12, R44, R18.reuse, RZ ;  /* 0x000000122c0c723c */ /* 0x080fec00000018ff */
[----:B------:R-:W3:Y:S02]  /*ac20*/  LDSM.16.M88.4 R188, [R217+0x7900] ;  /* 0x00790000d9bc783b */ /* 0x000ee40000000200 */
[C---:B------:R-:W-:Y:S06]  /*ac30*/  HMMA.16816.F32 R16, R48.reuse, R18, RZ ;  /* 0x000000123010723c */ /* 0x040fec00000018ff */
[----:B------:R-:W4:Y:S02]  /*ac40*/  LDSM.16.M88.4 R192, [R216+0x3500] ;  /* 0x00350000d8c0783b */ /* 0x000f240000000200 */
[-C--:B-1----:R-:W-:Y:S06]  /*ac50*/  HMMA.16816.F32 R20, R48, R32.reuse, RZ ;  /* 0x000000203014723c */ /* 0x082fec00000018ff */
[----:B------:R-:W-:Y:S02]  /*ac60*/  LDSM.16.M88.4 R196, [R209] ;  /* 0x00000000d1c4783b */ /* 0x000fe40000000200 */
[C---:B------:R-:W-:Y:S06]  /*ac70*/  HMMA.16816.F32 R24, R44.reuse, R32, RZ ;  /* 0x000000202c18723c */ /* 0x040fec00000018ff */
[----:B------:R-:W-:Y:S02]  /*ac80*/  LDSM.16.M88.4 R200, [R213+0x7900] ;  /* 0x00790000d5c8783b */ /* 0x000fe40000000200 */
[-C--:B------:R-:W-:Y:S08]  /*ac90*/  HMMA.16816.F32 R28, R44, R34.reuse, RZ ;  /* 0x000000222c1c723c */ /* 0x080ff000000018ff */
[C---:B------:R-:W-:Y:S08]  /*aca0*/  HMMA.16816.F32 R32, R48.reuse, R34, RZ ;  /* 0x000000223020723c */ /* 0x040ff000000018ff */
[-C--:B------:R-:W-:Y:S08]  /*acb0*/  HMMA.16816.F32 R36, R48, R156.reuse, RZ ;  /* 0x0000009c3024723c */ /* 0x080ff000000018ff */
[C---:B------:R-:W-:Y:S08]  /*acc0*/  HMMA.16816.F32 R40, R44.reuse, R156, RZ ;  /* 0x0000009c2c28723c */ /* 0x040ff000000018ff */
[-C--:B------:R-:W-:Y:S08]  /*acd0*/  HMMA.16816.F32 R44, R44, R158.reuse, RZ ;  /* 0x0000009e2c2c723c */ /* 0x080ff000000018ff */
[----:B------:R-:W-:Y:S01]  /*ace0*/  HMMA.16816.F32 R48, R48, R158, RZ ;  /* 0x0000009e3030723c */ /* 0x000fe200000018ff */
[----:B------:R-:W1:Y:S07]  /*acf0*/  LDSM.16.M88.4 R156, [R216+0x3900] ;  /* 0x00390000d89c783b */ /* 0x000e6e0000000200 */
[-C--:B------:R-:W-:Y:S08]  /*ad00*/  HMMA.16816.F32 R4, R160, R164.reuse, R4 ;  /* 0x000000a4a004723c */ /* 0x080ff00000001804 */
        /* <DEDUP_REMOVED lines=15> */
[----:B------:R-:W1:Y:S01]  /*ae00*/  LDSM.16.M88.4 R176, [R216+0x3d00] ;  /* 0x003d0000d8b0783b */ /* 0x000e620000000200 */
[-C--:B--2---:R-:W-:Y:S08]  /*ae10*/  HMMA.16816.F32 R4, R180, R184.reuse, R4 ;  /* 0x000000b8b404723c */ /* 0x084ff00000001804 */
[C---:B---3--:R-:W-:Y:S08]  /*ae20*/  HMMA.16816.F32 R8, R188.reuse, R184, R8 ;  /* 0x000000b8bc08723c */ /* 0x048ff00000001808 */
[-C--:B------:R-:W-:Y:S08]  /*ae30*/  HMMA.16816.F32 R12, R188, R186.reuse, R12 ;  /* 0x000000babc0c723c */ /* 0x080ff0000000180c */
[C---:B------:R-:W-:Y:S01]  /*ae40*/  HMMA.16816.F32 R16, R180.reuse, R186, R16 ;  /* 0x000000bab410723c */ /* 0x040fe20000001810 */
[----:B------:R-:W-:Y:S07]  /*ae50*/  LDSM.16.M88.4 R184, [R216+0x4500] ;  /* 0x00450000d8b8783b */ /* 0x000fee0000000200 */
[-C--:B----4-:R-:W-:Y:S08]  /*ae60*/  HMMA.16816.F32 R20, R180, R192.reuse, R20 ;  /* 0x000000c0b414723c */ /* 0x090ff00000001814 */
[C---:B------:R-:W-:Y:S08]  /*ae70*/  HMMA.16816.F32 R24, R188.reuse, R192, R24 ;  /* 0x000000c0bc18723c */ /* 0x040ff00000001818 */
[-C--:B------:R-:W-:Y:S08]  /*ae80*/  HMMA.16816.F32 R28, R188, R194.reuse, R28 ;  /* 0x000000c2bc1c723c */ /* 0x080ff0000000181c */
[C---:B------:R-:W-:Y:S01]  /*ae90*/  HMMA.16816.F32 R32, R180.reuse, R194, R32 ;  /* 0x000000c2b420723c */ /* 0x040fe20000001820 */
[----:B------:R-:W-:Y:S07]  /*aea0*/  LDSM.16.M88.4 R192, [R206] ;  /* 0x00000000cec0783b */ /* 0x000fee0000000200 */
[-C--:B-1----:R-:W-:Y:S08]  /*aeb0*/  HMMA.16816.F32 R36, R180, R156.reuse, R36 ;  /* 0x0000009cb424723c */ /* 0x082ff00000001824 */
[C---:B------:R-:W-:Y:S08]  /*aec0*/  HMMA.16816.F32 R40, R188.reuse, R156, R40 ;  /* 0x0000009cbc28723c */ /* 0x040ff00000001828 */
[-C--:B------:R-:W-:Y:S01]  /*aed0*/  HMMA.16816.F32 R44, R188, R158.reuse, R44 ;  /* 0x0000009ebc2c723c */ /* 0x080fe2000000182c */
[----:B------:R-:W-:Y:S07]  /*aee0*/  LDSM.16.M88.4 R188, [R213+0x8900] ;  /* 0x00890000d5bc783b */ /* 0x000fee0000000200 */
[----:B------:R-:W-:Y:S01]  /*aef0*/  HMMA.16816.F32 R48, R180, R158, R48 ;  /* 0x0000009eb430723c */ /* 0x000fe20000001830 */
[----:B------:R-:W1:Y:S07]  /*af00*/  LDSM.16.M88.4 R156, [R217+0x9900] ;  /* 0x00990000d99c783b */ /* 0x000e6e0000000200 */
[-C--:B-----5:R-:W-:Y:S01]  /*af10*/  HMMA.16816.F32 R4, R164, R196.reuse, R4 ;  /* 0x000000c4a404723c */ /* 0x0a0fe20000001804 */
[----:B------:R-:W2:Y:S07]  /*af20*/  LDSM.16.M88.4 R180, [R216+0x4100] ;  /* 0x00410000d8b4783b */ /* 0x000eae0000000200 */
[C---:B------:R-:W-:Y:S08]  /*af30*/  HMMA.16816.F32 R8, R200.reuse, R196, R8 ;  /* 0x000000c4c808723c */ /* 0x040ff00000001808 */
[-C--:B------:R-:W-:Y:S08]  /*af40*/  HMMA.16816.F32 R12, R200, R198.reuse, R12 ;  /* 0x000000c6c80c723c */ /* 0x080ff0000000180c */
[C---:B------:R-:W-:Y:S08]  /*af50*/  HMMA.16816.F32 R16, R164.reuse, R198, R16 ;  /* 0x000000c6a410723c */ /* 0x040ff00000001810 */
[-C--:B------:R-:W-:Y:S08]  /*af60*/  HMMA.16816.F32 R20, R164, R160.reuse, R20 ;  /* 0x000000a0a414723c */ /* 0x080ff00000001814 */
[C---:B------:R-:W-:Y:S08]  /*af70*/  HMMA.16816.F32 R24, R200.reuse, R160, R24 ;  /* 0x000000a0c818723c */ /* 0x040ff00000001818 */
[-C--:B------:R-:W-:Y:S08]  /*af80*/  HMMA.16816.F32 R28, R200, R162.reuse, R28 ;  /* 0x000000a2c81c723c */ /* 0x080ff0000000181c */
[C---:B------:R-:W-:Y:S01]  /*af90*/  HMMA.16816.F32 R32, R164.reuse, R162, R32 ;  /* 0x000000a2a420723c */ /* 0x040fe20000001820 */
[----:B------:R-:W3:Y:S07]  /*afa0*/  LDSM.16.M88.4 R160, [R213+0x9900] ;  /* 0x00990000d5a0783b */ /* 0x000eee0000000200 */
[-C--:B------:R-:W-:Y:S08]  /*afb0*/  HMMA.16816.F32 R36, R164, R168.reuse, R36 ;  /* 0x000000a8a424723c */ /* 0x080ff00000001824 */
[C---:B------:R-:W-:Y:S08]  /*afc0*/  HMMA.16816.F32 R40, R200.reuse, R168, R40 ;  /* 0x000000a8c828723c */ /* 0x040ff00000001828 */
[-C--:B------:R-:W-:Y:S08]  /*afd0*/  HMMA.16816.F32 R44, R200, R170.reuse, R44 ;  /* 0x000000aac82c723c */ /* 0x080ff0000000182c */
[----:B------:R-:W-:Y:S08]  /*afe0*/  HMMA.16816.F32 R48, R164, R170, R48 ;  /* 0x000000aaa430723c */ /* 0x000ff00000001830 */
[-C--:B------:R-:W-:Y:S08]  /*aff0*/  HMMA.16816.F32 R4, R172, R176.reuse, R4 ;  /* 0x000000b0ac04723c */ /* 0x080ff00000001804 */
[C---:B-1----:R-:W-:Y:S08]  /*b000*/  HMMA.16816.F32 R8, R156.reuse, R176, R8 ;  /* 0x000000b09c08723c */ /* 0x042ff00000001808 */
[-C--:B------:R-:W-:Y:S08]  /*b010*/  HMMA.16816.F32 R12, R156, R178.reuse, R12 ;  /* 0x000000b29c0c723c */ /* 0x080ff0000000180c */
[C---:B------:R-:W-:Y:S08]  /*b020*/  HMMA.16816.F32 R16, R172.reuse, R178, R16 ;  /* 0x000000b2ac10723c */ /* 0x040ff00000001810 */
[-C--:B--2---:R-:W-:Y:S08]  /*b030*/  HMMA.16816.F32 R20, R172, R180.reuse, R20 ;  /* 0x000000b4ac14723c */ /* 0x084ff00000001814 */
[C---:B------:R-:W-:Y:S08]  /*b040*/  HMMA.16816.F32 R24, R156.reuse, R180, R24 ;  /* 0x000000b49c18723c */ /* 0x040ff00000001818 */
[-C--:B------:R-:W-:Y:S08]  /*b050*/  HMMA.16816.F32 R28, R156, R182.reuse, R28 ;  /* 0x000000b69c1c723c */ /* 0x080ff0000000181c */
[C---:B------:R-:W-:Y:S08]  /*b060*/  HMMA.16816.F32 R32, R172.reuse, R182, R32 ;  /* 0x000000b6ac20723c */ /* 0x040ff00000001820 */
[-C--:B------:R-:W-:Y:S08]  /*b070*/  HMMA.16816.F32 R36, R172, R184.reuse, R36 ;  /* 0x000000b8ac24723c */ /* 0x080ff00000001824 */
[C---:B------:R-:W-:Y:S08]  /*b080*/  HMMA.16816.F32 R40, R156.reuse, R184, R40 ;  /* 0x000000b89c28723c */ /* 0x040ff00000001828 */
[-C--:B------:R-:W-:Y:S08]  /*b090*/  HMMA.16816.F32 R44, R156, R186.reuse, R44 ;  /* 0x000000ba9c2c723c */ /* 0x080ff0000000182c */
[----:B------:R-:W-:Y:S08]  /*b0a0*/  HMMA.16816.F32 R48, R172, R186, R48 ;  /* 0x000000baac30723c */ /* 0x000ff00000001830 */
[-C--:B------:R-:W-:Y:S08]  /*b0b0*/  HMMA.16816.F32 R4, R188, R192.reuse, R4 ;  /* 0x000000c0bc04723c */ /* 0x080ff00000001804 */
[C---:B---3--:R-:W-:Y:S08]  /*b0c0*/  HMMA.16816.F32 R8, R160.reuse, R192, R8 ;  /* 0x000000c0a008723c */ /* 0x048ff00000001808 */
[-C--:B------:R-:W-:Y:S08]  /*b0d0*/  HMMA.16816.F32 R12, R160, R194.reuse, R12 ;  /* 0x000000c2a00c723c */ /* 0x080ff0000000180c */
[----:B------:R-:W-:Y:S01]  /*b0e0*/  FMUL.FTZ R176, R4, c[0x0][0x320] ;  /* 0x0000c80004b07a20 */ /* 0x000fe20000410000 */
[C---:B------:R-:W-:Y:S04]  /*b0f0*/  HMMA.16816.F32 R16, R188.reuse, R194, R16 ;  /* 0x000000c2bc10723c */ /* 0x040fe80000001810 */
[----:B------:R-:W-:Y:S01]  /*b100*/  FMUL.FTZ R172, R5, c[0x0][0x320] ;  /* 0x0000c80005ac7a20 */ /* 0x000fe20000410000 */
[----:B------:R-:W1:Y:S01]  /*b110*/  MUFU.TANH R176, R176 ;  /* 0x000000b000b07308 */ /* 0x000e620000002400 */
[----:B------:R-:W-:Y:S02]  /*b120*/  FMUL.FTZ R181, R6, c[0x0][0x320] ;  /* 0x0000c80006b57a20 */ /* 0x000fe40000410000 */
[----:B------:R-:W-:Y:S02]  /*b130*/  FMUL.FTZ R179, R7, c[0x0][0x320] ;  /* 0x0000c80007b37a20 */ /* 0x000fe40000410000 */
[----:B------:R-:W2:Y:S02]  /*b140*/  LDSM.16.M88.4 R4, [R205] ;  /* 0x00000000cd04783b */ /* 0x000ea40000000200 */
        /* <DEDUP_REMOVED lines=8> */
[----:B------:R-:W4:Y:S01]  /*b1d0*/  MUFU.TANH R186, R9 ;  /* 0x0000000900ba7308 */ /* 0x000f220000002400 */
[----:B------:R-:W-:Y:S02]  /*b1e0*/  FMUL.FTZ R13, R15, c[0x0][0x320] ;  /* 0x0000c8000f0d7a20 */ /* 0x000fe40000410000 */
[----:B------:R-:W-:Y:S02]  /*b1f0*/  FMUL.FTZ R14, R16, c[0x0][0x320] ;  /* 0x0000c800100e7a20 */ /* 0x000fe40000410000 */
[----:B------:R-:W-:Y:S02]  /*b200*/  FMUL.FTZ R16, R17, c[0x0][0x320] ;  /* 0x0000c80011107a20 */ /* 0x000fe40000410000 */
[----:B------:R-:W-:Y:S02]  /*b210*/  FMUL.FTZ R17, R18, c[0x0][0x320] ;  /* 0x0000c80012117a20 */ /* 0x000fe40000410000 */
[----:B------:R-:W-:Y:S01]  /*b220*/  FMUL.FTZ R15, R19, c[0x0][0x320] ;  /* 0x0000c800130f7a20 */ /* 0x000fe20000410000 */
[----:B------:R-:W1:Y:S10]  /*b230*/  MUFU.TANH R187, R10 ;  /* 0x0000000a00bb7308 */ /* 0x000e740000002400 */
[----:B------:R5:W1:Y:S01]  /*b240*/  MUFU.TANH R185, R11 ;  /* 0x0000000b00b97308 */ /* 0x000a620000002400 */
[-C--:B--2---:R-:W-:Y:S09]  /*b250*/  HMMA.16816.F32 R20, R188, R4.reuse, R20 ;  /* 0x00000004bc14723c */ /* 0x084ff20000001814 */
[----:B------:R-:W2:Y:S01]  /*b260*/  MUFU.TANH R181, R181 ;  /* 0x000000b500b57308 */ /* 0x000ea20000002400 */
[C---:B------:R-:W-:Y:S09]  /*b270*/  HMMA.16816.F32 R24, R160.reuse, R4, R24 ;  /* 0x00000004a018723c */ /* 0x040ff20000001818 */
[----:B------:R-:W1:Y:S01]  /*b280*/  MUFU.TANH R179, R179 ;  /* 0x000000b300b37308 */ /* 0x000e620000002400 */
[-C--:B------:R-:W-:Y:S01]  /*b290*/  HMMA.16816.F32 R28, R160, R6.reuse, R28 ;  /* 0x00000006a01c723c */ /* 0x080fe2000000181c */
[----:B-----5:R-:W5:Y:S01]  /*b2a0*/  LDSM.16.M88.4 R8, [R204] ;  /* 0x00000000cc08783b */ /* 0x020f620000000200 */
[----:B------:R-:W-:Y:S06]  /*b2b0*/  DEPBAR.LE SB0, 0x0 ;  /* 0x000080000000791a */ /* 0x000fec0000000000 */
[C---:B------:R-:W-:Y:S01]  /*b2c0*/  HMMA.16816.F32 R32, R188.reuse, R6, R32 ;  /* 0x00000006bc20723c */ /* 0x040fe20000001820 */
[----:B------:R-:W1:Y:S01]  /*b2d0*/  MUFU.TANH R184, R184 ;  /* 0x000000b800b87308 */ /* 0x000e620000002400 */
[----:B------:R-:W-:Y:S03]  /*b2e0*/  BAR.SYNC.DEFER_BLOCKING 0x0 ;  /* 0x0000000000007b1d */ /* 0x000fe60000010000 */
[----:B------:R-:W-:Y:S02]  /*b2f0*/  FMUL.FTZ R248, R20, c[0x0][0x320] ;  /* 0x0000c80014f87a20 */ /* 0x000fe40000410000 */
[----:B------:R-:W-:Y:S02]  /*b300*/  FMUL.FTZ R21, R21, c[0x0][0x320] ;  /* 0x0000c80015157a20 */ /* 0x000fe40000410000 */
[----:B------:R-:W-:Y:S02]  /*b310*/  FMUL.FTZ R198, R24, c[0x0][0x320] ;  /* 0x0000c80018c67a20 */ /* 0x000fe40000410000 */
        /* <DEDUP_REMOVED lines=14> */
[----:B------:R-:W-:Y:S01]  /*b400*/  FMUL.FTZ R34, R34, c[0x0][0x320] ;  /* 0x0000c80022227a20 */ /* 0x000fe20000410000 */
[-C--:B-----5:R-:W-:Y:S03]  /*b410*/  HMMA.16816.F32 R36, R188, R8.reuse, R36 ;  /* 0x00000008bc24723c */ /* 0x0a0fe60000001824 */
[----:B------:R-:W-:Y:S03]  /*b420*/  FMUL.FTZ R35, R35, c[0x0][0x320] ;  /* 0x0000c80023237a20 */ /* 0x000fe60000410000 */
[----:B------:R-:W1:Y:S02]  /*b430*/  MUFU.TANH R13, R13 ;  /* 0x0000000d000d7308 */ /* 0x000e640000002400 */
[C---:B------:R-:W-:Y:S08]  /*b440*/  HMMA.16816.F32 R40, R160.reuse, R8, R40 ;  /* 0x00000008a028723c */ /* 0x040ff00000001828 */
[----:B------:R-:W1:Y:S01]  /*b450*/  MUFU.TANH R14, R14 ;  /* 0x0000000e000e7308 */ /* 0x000e620000002400 */
[-C--:B------:R-:W-:Y:S07]  /*b460*/  HMMA.16816.F32 R44, R160, R10.reuse, R44 ;  /* 0x0000000aa02c723c */ /* 0x080fee000000182c */
[----:B------:R-:W-:Y:S01]  /*b470*/  FMUL.FTZ R168, R36, c[0x0][0x320] ;  /* 0x0000c80024a87a20 */ /* 0x000fe20000410000 */
[----:B------:R-:W-:Y:S01]  /*b480*/  HMMA.16816.F32 R48, R188, R10, R48 ;  /* 0x0000000abc30723c */ /* 0x000fe20000001830 */
[----:B------:R-:W1:Y:S03]  /*b490*/  MUFU.TANH R16, R16 ;  /* 0x0000001000107308 */ /* 0x000e660000002400 */
[----:B------:R-:W-:Y:S02]  /*b4a0*/  FMUL.FTZ R37, R37, c[0x0][0x320] ;  /* 0x0000c80025257a20 */ /* 0x000fe40000410000 */
[----:B------:R-:W-:Y:S02]  /*b4b0*/  FMUL.FTZ R38, R38, c[0x0][0x320] ;  /* 0x0000c80026267a20 */ /* 0x000fe40000410000 */
[----:B------:R-:W-:Y:S03]  /*b4c0*/  FMUL.FTZ R159, R40, c[0x0][0x320] ;  /* 0x0000c800289f7a20 */ /* 0x000fe60000410000 */
        /* <DEDUP_REMOVED lines=14> */
[----:B------:R-:W-:Y:S07]  /*b5b0*/  FMUL.FTZ R51, R51, c[0x0][0x320] ;  /* 0x0000c80033337a20 */ /* 0x000fee0000410000 */
[----:B------:R1:W1:Y:S10]  /*b5c0*/  MUFU.TANH R192, R21 ;  /* 0x0000001500c07308 */ /* 0x0002740000002400 */
[----:B------:R1:W1:Y:S10]  /*b5d0*/  MUFU.TANH R197, R22 ;  /* 0x0000001600c57308 */ /* 0x0002740000002400 */
[----:B------:R1:W1:Y:S10]  /*b5e0*/  MUFU.TANH R195, R23 ;  /* 0x0000001700c37308 */ /* 0x0002740000002400 */
[----:B------:R-:W1:Y:S10]  /*b5f0*/  MUFU.TANH R198, R198 ;  /* 0x000000c600c67308 */ /* 0x000e740000002400 */
        /* <DEDUP_REMOVED lines=63> */
[----:B-1----:R-:W-:Y:S10]  /*b9f0*/  SHFL.IDX PT, R21, R4, 0x1, 0x1c1f ;  /* 0x003c1f0004157f89 */ /* 0x002ff400000e0000 */
[----:B--2---:R-:W-:Y:S05]  /*ba00*/  @P1 IADD3 R18, P0, R9, R245, RZ ;  /* 0x000000f509121210 */ /* 0x004fea0007f1e0ff */
[----:B---3--:R-:W-:Y:S01]  /*ba10*/  @P1 IMAD.X R19, R7, 0x1, R246, P0 ;  /* 0x0000000107131824 */ /* 0x008fe200000e06f6 */
[-C--:B------:R-:W-:Y:S04]  /*ba20*/  @P1 IADD3 R10, P0, R9, R242.reuse, RZ ;  /* 0x000000f2090a1210 */ /* 0x080fe80007f1e0ff */
[----:B------:R1:W-:Y:S01]  /*ba30*/  @P1 LDGSTS.E.BYPASS.LTC128B.128 [R220+0x2500], [R18.64], !P5 ;  /* 0x0250000012dc1fae */ /* 0x0003e2000e901d4c */
[----:B------:R-:W-:Y:S01]  /*ba40*/  @P1 IMAD.X R11, R7, 0x1, R244, P0 ;  /* 0x00000001070b1824 */ /* 0x000fe200000e06f4 */
[C---:B------:R-:W-:Y:S04]  /*ba50*/  @P1 LEA R8, P0, R218.reuse, R9, 0x1 ;  /* 0x00000009da081211 */ /* 0x040fe800078008ff */
[----:B------:R1:W-:Y:S01]  /*ba60*/  @P1 LDGSTS.E.BYPASS.LTC128B.128 [R220+0x3100], [R10.64], !P4 ;  /* 0x031000000adc1fae */ /* 0x0003e2000e101d4c */
[--C-:B------:R-:W-:Y:S02]  /*ba70*/  @P1 LEA.HI.X R9, R218, R7, R233.reuse, 0x1, P0 ;  /* 0x00000007da091211 */ /* 0x100fe400000f0ce9 */
[----:B------:R-:W-:Y:S01]  /*ba80*/  ISETP.GE.AND P0, PT, R6, 0x21, PT ;  /* 0x000000210600780c */ /* 0x000fe20003f06270 */
[----:B------:R-:W2:Y:S04]  /*ba90*/  SHFL.IDX PT, R7, R5, 0x1, 0x1c1f ;  /* 0x003c1f0005077f89 */ /* 0x000ea800000e0000 */
[----:B------:R1:W-:Y:S08]  /*baa0*/  @P1 LDGSTS.E.BYPASS.LTC128B.128 [R220+0x3d00], [R8.64], !P3 ;  /* 0x03d0000008dc1fae */ /* 0x0003f0000d901d4c */
[----:B--2---:R-:W-:Y:S05]  /*bab0*/  @P0 IADD3 R24, P2, R7, R245, RZ ;  /* 0x000000f507180210 */ /* 0x004fea0007f5e0ff */
[----:B------:R-:W-:Y:S01]  /*bac0*/  @P0 IMAD.X R25, R21, 0x1, R246, P2 ;  /* 0x0000000115190824 */ /* 0x000fe200010e06f6 */
[----:B------:R-:W-:Y:S04]  /*bad0*/  @P0 IADD3 R22, P2, R7, R242, RZ ;  /* 0x000000f207160210 */ /* 0x000fe80007f5e0ff */
[----:B------:R1:W-:Y:S01]  /*bae0*/  @P0 LDGSTS.E.BYPASS.LTC128B.128 [R220+0x2d00], [R24.64], !P5 ;  /* 0x02d0000018dc0fae */ /* 0x0003e2000e901d4c */
[----:B------:R-:W-:Y:S01]  /*baf0*/  @P0 IMAD.X R23, R21, 0x1, R244, P2 ;  /* 0x0000000115170824 */ /* 0x000fe200010e06f4 */
[C---:B------:R-:W-:Y:S04]  /*bb00*/  @P0 LEA R6, P2, R218.reuse, R7, 0x1 ;  /* 0x00000007da060211 */ /* 0x040fe800078408ff */
[----:B------:R1:W-:Y:S01]  /*bb10*/  @P0 LDGSTS.E.BYPASS.LTC128B.128 [R220+0x3900], [R22.64], !P4 ;  /* 0x0390000016dc0fae */ /* 0x0003e2000e101d4c */
[----:B------:R-:W-:Y:S05]  /*bb20*/  @P0 LEA.HI.X R7, R218, R21, R233, 0x1, P2 ;  /* 0x00000015da070211 */ /* 0x000fea00010f0ce9 */
[----:B------:R1:W-:Y:S03]  /*bb30*/  @P0 LDGSTS.E.BYPASS.LTC128B.128 [R220+0x4500], [R6.64], !P3 ;  /* 0x0450000006dc0fae */ /* 0x0003e6000d901d4c */
.L_x_508:
[----:B-1234-:R-:W-:Y:S01]  /*bb40*/  FMNMX.FTZ R5, R176, R3, !PT ;  /* 0x00000003b0057209 */ /* 0x01efe20007810000 */
[----:B------:R-:W-:Y:S01]  /*bb50*/  LDSM.16.MT88.4 R20, [R214+0x100] ;  /* 0x00010000d614783b */ /* 0x000fe20000004200 */
[----:B------:R-:W-:Y:S02]  /*bb60*/  FMNMX.FTZ R4, R181, R2, !PT ;  /* 0x00000002b5047209 */ /* 0x000fe40007810000 */
        /* <DEDUP_REMOVED lines=30> */
[----:B------:R-:W-:Y:S02]  /*bd50*/  ISETP.GT.AND P0, PT, R240, R247, PT ;  /* 0x000000f7f000720c */ /* 0x000fe40003f04270 */
        /* <DEDUP_REMOVED lines=10> */
[----:B------:R-:W-:Y:S02]  /*be00*/  IADD3 R240, R240, -0x1, RZ ;  /* 0xfffffffff0f07810 */ /* 0x000fe40007ffe0ff */
[----:B------:R-:W-:Y:S01]  /*be10*/  FMNMX.FTZ R0, R193, R0, !PT ;  /* 0x00000000c1007209 */ /* 0x000fe20007810000 */
[----:B------:R-:W1:Y:S03]  /*be20*/  SHFL.BFLY PT, R7, R4, 0x2, 0x1f ;  /* 0x0c401f0004077f89 */ /* 0x000e6600000e0000 */
[----:B------:R-:W-:Y:S04]  /*be30*/  FMNMX.FTZ R0, R13, R0, !PT ;  /* 0x000000000d007209 */ /* 0x000fe80007810000 */
[----:B------:R-:W-:Y:S04]  /*be40*/  FMNMX.FTZ R0, R249, R0, !PT ;  /* 0x00000000f9007209 */ /* 0x000fe80007810000 */
[----:B------:R-:W-:Y:S04]  /*be50*/  FMNMX.FTZ R0, R203, R0, !PT ;  /* 0x00000000cb007209 */ /* 0x000fe80007810000 */
[----:B------:R-:W-:Y:S02]  /*be60*/  FMNMX.FTZ R0, R251, R0, !PT ;  /* 0x00000000fb007209 */ /* 0x000fe40007810000 */
[----:B-1----:R-:W-:Y:S02]  /*be70*/  FMNMX.FTZ R7, R4, R7, !PT ;  /* 0x0000000704077209 */ /* 0x002fe40007810000 */
[----:B------:R-:W-:Y:S02]  /*be80*/  FMNMX.FTZ R5, R2, R9, !PT ;  /* 0x0000000902057209 */ /* 0x000fe40007810000 */
[----:B------:R-:W-:Y:S01]  /*be90*/  FMNMX.FTZ R9, R8, R11, !PT ;  /* 0x0000000b08097209 */ /* 0x000fe20007810000 */
[----:B------:R-:W-:Y:S08]  /*bea0*/  SHFL.BFLY PT, R4, R7, 0x1, 0x1f ;  /* 0x0c201f0007047f89 */ /* 0x000ff000000e0000 */
[----:B------:R-:W1:Y:S08]  /*beb0*/  SHFL.BFLY PT, R6, R5, 0x1, 0x1f ;  /* 0x0c201f0005067f89 */ /* 0x000e7000000e0000 */
[----:B------:R-:W2:Y:S01]  /*bec0*/  SHFL.BFLY PT, R2, R9, 0x1, 0x1f ;  /* 0x0c201f0009027f89 */ /* 0x000ea200000e0000 */
[----:B-1----:R-:W-:Y:S02]  /*bed0*/  FMNMX.FTZ R3, R5, R6, !PT ;  /* 0x0000000605037209 */ /* 0x002fe40007810000 */
[----:B------:R-:W-:Y:S03]  /*bee0*/  FMNMX.FTZ R5, R175, R0, !PT ;  /* 0x00000000af057209 */ /* 0x000fe60007810000 */
[C---:B------:R-:W-:Y:S01]  /*bef0*/  FADD.FTZ R0, -R3.reuse, R148 ;  /* 0x0000009403007221 */ /* 0x040fe20000010100 */
[----:B------:R-:W-:Y:S01]  /*bf00*/  FMNMX.FTZ R6, R158, R5, !PT ;  /* 0x000000059e067209 */ /* 0x000fe20007810000 */
[----:B------:R-:W-:Y:S01]  /*bf10*/  FMUL.FTZ R173, R3, c[0x0][0x2d0] ;  /* 0x0000b40003ad7a20 */ /* 0x000fe20000410000 */
[----:B--2---:R-:W-:Y:S01]  /*bf20*/  FMNMX.FTZ R2, R9, R2, !PT ;  /* 0x0000000209027209 */ /* 0x004fe20007810000 */
[----:B------:R-:W-:Y:S01]  /*bf30*/  FMUL.FTZ R151, R0, c[0x0][0x2d0] ;  /* 0x0000b40000977a20 */ /* 0x000fe20000410000 */
[----:B------:R-:W-:Y:S01]  /*bf40*/  FMNMX.FTZ R0, R157, R6, !PT ;  /* 0x000000069d007209 */ /* 0x000fe20007810000 */
[----:B------:R-:W-:Y:S02]  /*bf50*/  FFMA.FTZ R177, R176, c[0x0][0x2d0], -R173 ;  /* 0x0000b400b0b17a23 */ /* 0x000fe400000108ad */
[----:B------:R-:W-:Y:S01]  /*bf60*/  FADD.FTZ R6, -R2, R153 ;  /* 0x0000009902067221 */ /* 0x000fe20000010100 */
[----:B------:R-:W-:Y:S01]  /*bf70*/  FMNMX.FTZ R5, R155, R0, !PT ;  /* 0x000000009b057209 */ /* 0x000fe20007810000 */
[----:B------:R-:W-:Y:S01]  /*bf80*/  FFMA.FTZ R176, R172, c[0x0][0x2d0], -R173 ;  /* 0x0000b400acb07a23 */ /* 0x000fe200000108ad */
[----:B------:R-:W-:Y:S01]  /*bf90*/  FMNMX.FTZ R0, R7, R4, !PT ;  /* 0x0000000407007209 */ /* 0x000fe20007810000 */
[----:B------:R-:W-:Y:S01]  /*bfa0*/  FMUL.FTZ R150, R6, c[0x0][0x2d0] ;  /* 0x0000b40006967a20 */ /* 0x000fe20000410000 */
[----:B------:R-:W-:Y:S01]  /*bfb0*/  FMNMX.FTZ R4, R154, R5, !PT ;  /* 0x000000059a047209 */ /* 0x000fe20007810000 */
[----:B------:R-:W-:Y:S01]  /*bfc0*/  FMUL.FTZ R172, R2, c[0x0][0x2d0] ;  /* 0x0000b40002ac7a20 */ /* 0x000fe20000410000 */
[----:B------:R-:W1:Y:S01]  /*bfd0*/  MUFU.EX2 R151, R151 ;  /* 0x0000009700977308 */ /* 0x000e620000000800 */
[----:B------:R-:W-:Y:S02]  /*bfe0*/  FADD.FTZ R6, -R0, R149 ;  /* 0x0000009500067221 */ /* 0x000fe40000010100 */
[----:B------:R-:W2:Y:S01]  /*bff0*/  SHFL.BFLY PT, R5, R4, 0x2, 0x1f ;  /* 0x0c401f0004057f89 */ /* 0x000ea200000e0000 */
[--C-:B------:R-:W-:Y:S02]  /*c000*/  FFMA.FTZ R180, R181, c[0x0][0x2d0], -R172.reuse ;  /* 0x0000b400b5b47a23 */ /* 0x100fe400000108ac */
[----:B------:R-:W-:Y:S02]  /*c010*/  FMUL.FTZ R149, R6, c[0x0][0x2d0] ;  /* 0x0000b40006957a20 */ /* 0x000fe40000410000 */
[--C-:B------:R-:W-:Y:S02]  /*c020*/  FFMA.FTZ R179, R179, c[0x0][0x2d0], -R172.reuse ;  /* 0x0000b400b3b37a23 */ /* 0x100fe400000108ac */
[--C-:B------:R-:W-:Y:S01]  /*c030*/  FFMA.FTZ R182, R14, c[0x0][0x2d0], -R173.reuse ;  /* 0x0000b4000eb67a23 */ /* 0x100fe200000108ad */
[----:B------:R-:W3:Y:S01]  /*c040*/  MUFU.EX2 R150, R150 ;  /* 0x0000009600967308 */ /* 0x000ee20000000800 */
[--C-:B------:R-:W-:Y:S02]  /*c050*/  FFMA.FTZ R181, R16, c[0x0][0x2d0], -R173.reuse ;  /* 0x0000b40010b57a23 */ /* 0x100fe400000108ad */
[--C-:B------:R-:W-:Y:S02]  /*c060*/  FFMA.FTZ R178, R17, c[0x0][0x2d0], -R172.reuse ;  /* 0x0000b40011b27a23 */ /* 0x100fe400000108ac */
[----:B------:R-:W-:Y:S02]  /*c070*/  FFMA.FTZ R183, R15, c[0x0][0x2d0], -R172 ;  /* 0x0000b4000fb77a23 */ /* 0x000fe400000108ac */
[----:B------:R-:W-:Y:S02]  /*c080*/  FMUL.FTZ R163, R0, c[0x0][0x2d0] ;  /* 0x0000b40000a37a20 */ /* 0x000fe40000410000 */
[----:B------:R-:W-:Y:S01]  /*c090*/  FFMA.FTZ R252, R166, c[0x0][0x2d0], -R173 ;  /* 0x0000b400a6fc7a23 */ /* 0x000fe200000108ad */
[----:B------:R-:W-:Y:S01]  /*c0a0*/  MUFU.EX2 R177, R177 ;  /* 0x000000b100b17308 */ /* 0x000fe20000000800 */
[--C-:B------:R-:W-:Y:S02]  /*c0b0*/  FFMA.FTZ R189, R250, c[0x0][0x2d0], -R163.reuse ;  /* 0x0000b400fabd7a23 */ /* 0x100fe400000108a3 */
[--C-:B------:R-:W-:Y:S02]  /*c0c0*/  FFMA.FTZ R191, R184, c[0x0][0x2d0], -R163.reuse ;  /* 0x0000b400b8bf7a23 */ /* 0x100fe400000108a3 */
[--C-:B------:R-:W-:Y:S01]  /*c0d0*/  FFMA.FTZ R188, R186, c[0x0][0x2d0], -R163.reuse ;  /* 0x0000b400babc7a23 */ /* 0x100fe200000108a3 */
[----:B--2---:R-:W-:Y:S01]  /*c0e0*/  FMNMX.FTZ R6, R4, R5, !PT ;  /* 0x0000000504067209 */ /* 0x004fe20007810000 */
[----:B------:R-:W-:Y:S02]  /*c0f0*/  FFMA.FTZ R186, R12, c[0x0][0x2d0], -R163 ;  /* 0x0000b4000cba7a23 */ /* 0x000fe400000108a3 */
[C---:B-1----:R-:W-:Y:S01]  /*c100*/  FMUL.FTZ R5, R151.reuse, R145 ;  /* 0x0000009197057220 */ /* 0x042fe20000410000 */
[----:B------:R-:W-:Y:S01]  /*c110*/  MUFU.EX2 R176, R176 ;  /* 0x000000b000b07308 */ /* 0x000fe20000000800 */
[----:B------:R-:W1:Y:S01]  /*c120*/  SHFL.BFLY PT, R153, R6, 0x1, 0x1f ;  /* 0x0c201f0006997f89 */ /* 0x000e6200000e0000 */
[C---:B------:R-:W-:Y:S02]  /*c130*/  FMUL.FTZ R16, R151.reuse, R132 ;  /* 0x0000008497107220 */ /* 0x040fe40000410000 */
[C---:B---3--:R-:W-:Y:S02]  /*c140*/  FMUL.FTZ R7, R150.reuse, R147 ;  /* 0x0000009396077220 */ /* 0x048fe40000410000 */
[C---:B------:R-:W-:Y:S02]  /*c150*/  FMUL.FTZ R17, R151.reuse, R133 ;  /* 0x0000008597117220 */ /* 0x040fe40000410000 */
[C---:B------:R-:W-:Y:S02]  /*c160*/  FMUL.FTZ R18, R150.reuse, R134 ;  /* 0x0000008696127220 */ /* 0x040fe40000410000 */
[----:B------:R-:W-:Y:S01]  /*c170*/  MUFU.EX2 R180, R180 ;  /* 0x000000b400b47308 */ /* 0x000fe20000000800 */
[C---:B------:R-:W-:Y:S02]  /*c180*/  FMUL.FTZ R19, R150.reuse, R135 ;  /* 0x0000008796137220 */ /* 0x040fe40000410000 */
[----:B------:R-:W-:Y:S01]  /*c190*/  LDSM.16.MT88.4 R132, [R214+0x900] ;  /* 0x00090000d684783b */ /* 0x000fe20000004200 */
[C---:B------:R-:W-:Y:S02]  /*c1a0*/  FMUL.FTZ R32, R151.reuse, R116 ;  /* 0x0000007497207220 */ /* 0x040fe40000410000 */
[C---:B------:R-:W-:Y:S02]  /*c1b0*/  FMUL.FTZ R33, R151.reuse, R117 ;  /* 0x0000007597217220 */ /* 0x040fe40000410000 */
[C---:B------:R-:W-:Y:S02]  /*c1c0*/  FMUL.FTZ R34, R150.reuse, R118 ;  /* 0x0000007696227220 */ /* 0x040fe40000410000 */
[----:B------:R-:W2:Y:S01]  /*c1d0*/  MUFU.EX2 R179, R179 ;  /* 0x000000b300b37308 */ /* 0x000ea20000000800 */
[C---:B------:R-:W-:Y:S02]  /*c1e0*/  FMUL.FTZ R35, R150.reuse, R119 ;  /* 0x0000007796237220 */ /* 0x040fe40000410000 */
[----:B------:R-:W-:Y:S01]  /*c1f0*/  LDSM.16.MT88.4 R116, [R214+0x1100] ;  /* 0x00110000d674783b */ /* 0x000fe20000004200 */
[----:B------:R-:W-:Y:S01]  /*c200*/  FMUL.FTZ R48, R151, R100 ;  /* 0x0000006497307220 */ /* 0x000fe20000410000 */
[----:B-1----:R-:W-:Y:S01]  /*c210*/  FMNMX.FTZ R153, R153, R6, !PT ;  /* 0x0000000699997209 */ /* 0x002fe20007810000 */
[----:B------:R-:W-:Y:S02]  /*c220*/  FMUL.FTZ R6, R150, R146 ;  /* 0x0000009296067220 */ /* 0x000fe40000410000 */
[----:B------:R-:W-:Y:S02]  /*c230*/  FMUL.FTZ R49, R151, R101 ;  /* 0x0000006597317220 */ /* 0x000fe40000410000 */
[C---:B------:R-:W-:Y:S01]  /*c240*/  FMUL.FTZ R162, R153.reuse, c[0x0][0x2d0] ;  /* 0x0000b40099a27a20 */ /* 0x040fe20000410000 */
[----:B------:R-:W-:Y:S01]  /*c250*/  MUFU.EX2 R182, R182 ;  /* 0x000000b600b67308 */ /* 0x000fe20000000800 */
[----:B------:R-:W-:Y:S02]  /*c260*/  FADD.FTZ R4, -R153, R152 ;  /* 0x0000009899047221 */ /* 0x000fe40000010100 */
[--C-:B------:R-:W-:Y:S02]  /*c270*/  FFMA.FTZ R152, R13, c[0x0][0x2d0], -R162.reuse ;  /* 0x0000b4000d987a23 */ /* 0x100fe400000108a2 */
[----:B------:R-:W-:Y:S02]  /*c280*/  FMUL.FTZ R148, R4, c[0x0][0x2d0] ;  /* 0x0000b40004947a20 */ /* 0x000fe40000410000 */
[--C-:B------:R-:W-:Y:S02]  /*c290*/  FFMA.FTZ R187, R187, c[0x0][0x2d0], -R162.reuse ;  /* 0x0000b400bbbb7a23 */ /* 0x100fe400000108a2 */
[--C-:B------:R-:W-:Y:S01]  /*c2a0*/  FFMA.FTZ R184, R185, c[0x0][0x2d0], -R162.reuse ;  /* 0x0000b400b9b87a23 */ /* 0x100fe200000108a2 */
[----:B------:R-:W1:Y:S01]  /*c2b0*/  MUFU.EX2 R181, R181 ;  /* 0x000000b500b57308 */ /* 0x000e620000000800 */
[----:B------:R-:W-:Y:S01]  /*c2c0*/  FFMA.FTZ R185, R193, c[0x0][0x2d0], -R162 ;  /* 0x0000b400c1b97a23 */ /* 0x000fe200000108a2 */
[----:B--2---:R-:W-:Y:S01]  /*c2d0*/  F2FP.PACK_AB R145, R179, R180 ;  /* 0x000000b4b391723e */ /* 0x004fe200000000ff */
[----:B------:R-:W-:Y:S01]  /*c2e0*/  FMUL.FTZ R4, R151, R144 ;  /* 0x0000009097047220 */ /* 0x000fe20000410000 */
[----:B------:R-:W-:Y:S01]  /*c2f0*/  F2FP.PACK_AB R144, R176, R177 ;  /* 0x000000b1b090723e */ /* 0x000fe200000000ff */
[C---:B------:R-:W-:Y:S02]  /*c300*/  FMUL.FTZ R50, R150.reuse, R102 ;  /* 0x0000006696327220 */ /* 0x040fe40000410000 */
[----:B------:R-:W-:Y:S03]  /*c310*/  FMUL.FTZ R51, R150, R103 ;  /* 0x0000006796337220 */ /* 0x000fe60000410000 */
[----:B------:R-:W-:Y:S01]  /*c320*/  MUFU.EX2 R178, R178 ;  /* 0x000000b200b27308 */ /* 0x000fe20000000800 */
[----:B------:R-:W-:Y:S01]  /*c330*/  LDSM.16.MT88.4 R100, [R214+0x1900] ;  /* 0x00190000d664783b */ /* 0x000fe20000004200 */
[--C-:B------:R-:W-:Y:S02]  /*c340*/  FFMA.FTZ R250, R168, c[0x0][0x2d0], -R173.reuse ;  /* 0x0000b400a8fa7a23 */ /* 0x100fe400000108ad */
[--C-:B------:R-:W-:Y:S02]  /*c350*/  FFMA.FTZ R165, R165, c[0x0][0x2d0], -R172.reuse ;  /* 0x0000b400a5a57a23 */ /* 0x100fe400000108ac */
[--C-:B------:R-:W-:Y:S02]  /*c360*/  FFMA.FTZ R164, R164, c[0x0][0x2d0], -R172.reuse ;  /* 0x0000b400a4a47a23 */ /* 0x100fe400000108ac */
[--C-:B------:R-:W-:Y:S02]  /*c370*/  FFMA.FTZ R171, R171, c[0x0][0x2d0], -R173.reuse ;  /* 0x0000b400abab7a23 */ /* 0x100fe400000108ad */
[----:B------:R-:W2:Y:S01]  /*c380*/  MUFU.EX2 R183, R183 ;  /* 0x000000b700b77308 */ /* 0x000ea20000000800 */
[--C-:B------:R-:W-:Y:S02]  /*c390*/  FFMA.FTZ R169, R169, c[0x0][0x2d0], -R172.reuse ;  /* 0x0000b400a9a97a23 */ /* 0x100fe400000108ac */
[----:B------:R-:W-:Y:S01]  /*c3a0*/  FMUL.FTZ R52, R151, R52 ;  /* 0x0000003497347220 */ /* 0x000fe20000410000 */
[----:B-1----:R-:W-:Y:S01]  /*c3b0*/  F2FP.PACK_AB R146, R181, R182 ;  /* 0x000000b6b592723e */ /* 0x002fe200000000ff */
[C---:B------:R-:W-:Y:S02]  /*c3c0*/  FMUL.FTZ R53, R151.reuse, R53 ;  /* 0x0000003597357220 */ /* 0x040fe40000410000 */
[C---:B------:R-:W-:Y:S02]  /*c3d0*/  FMUL.FTZ R54, R150.reuse, R54 ;  /* 0x0000003696367220 */ /* 0x040fe40000410000 */
[C---:B------:R-:W-:Y:S01]  /*c3e0*/  FMUL.FTZ R55, R150.reuse, R55 ;  /* 0x0000003796377220 */ /* 0x040fe20000410000 */
[----:B------:R-:W1:Y:S01]  /*c3f0*/  MUFU.EX2 R149, R149 ;  /* 0x0000009500957308 */ /* 0x000e620000000800 */
[C---:B------:R-:W-:Y:S02]  /*c400*/  FMUL.FTZ R64, R151.reuse, R64 ;  /* 0x0000004097407220 */ /* 0x040fe40000410000 */
[----:B------:R-:W-:Y:S02]  /*c410*/  FMUL.FTZ R65, R151, R65 ;  /* 0x0000004197417220 */ /* 0x000fe40000410000 */
[C---:B------:R-:W-:Y:S02]  /*c420*/  FMUL.FTZ R66, R150.reuse, R66 ;  /* 0x0000004296427220 */ /* 0x040fe40000410000 */
[----:B------:R-:W-:Y:S02]  /*c430*/  FMUL.FTZ R67, R150, R67 ;  /* 0x0000004396437220 */ /* 0x000fe40000410000 */
[--C-:B------:R-:W-:Y:S01]  /*c440*/  FFMA.FTZ R190, R248, c[0x0][0x2d0], -R173.reuse ;  /* 0x0000b400f8be7a23 */ /* 0x100fe200000108ad */
[----:B------:R-:W3:Y:S01]  /*c450*/  MUFU.EX2 R148, R148 ;  /* 0x0000009400947308 */ /* 0x000ee20000000800 */
[--C-:B------:R-:W-:Y:S02]  /*c460*/  FFMA.FTZ R193, R192, c[0x0][0x2d0], -R173.reuse ;  /* 0x0000b400c0c17a23 */ /* 0x100fe400000108ad */
[--C-:B------:R-:W-:Y:S01]  /*c470*/  FFMA.FTZ R192, R197, c[0x0][0x2d0], -R172.reuse ;  /* 0x0000b400c5c07a23 */ /* 0x100fe200000108ac */
[----:B--2---:R-:W-:Y:S01]  /*c480*/  F2FP.PACK_AB R147, R183, R178 ;  /* 0x000000b2b793723e */ /* 0x004fe200000000ff */
[--C-:B------:R-:W-:Y:S02]  /*c490*/  FFMA.FTZ R195, R195, c[0x0][0x2d0], -R172.reuse ;  /* 0x0000b400c3c37a23 */ /* 0x100fe400000108ac */
[--C-:B------:R-:W-:Y:S02]  /*c4a0*/  FFMA.FTZ R194, R194, c[0x0][0x2d0], -R173.reuse ;  /* 0x0000b400c2c27a23 */ /* 0x100fe400000108ad */
[--C-:B------:R-:W-:Y:S01]  /*c4b0*/  FFMA.FTZ R197, R196, c[0x0][0x2d0], -R173.reuse ;  /* 0x0000b400c4c57a23 */ /* 0x100fe200000108ad */
[----:B------:R-:W-:Y:S01]  /*c4c0*/  MUFU.EX2 R191, R191 ;  /* 0x000000bf00bf7308 */ /* 0x000fe20000000800 */
[-C--:B------:R-:W-:Y:S05]  /*c4d0*/  HMMA.16816.F32 R4, R144, R20.reuse, R4 ;  /* 0x000000149004723c */ /* 0x080fea0000001804 */
[C---:B-1----:R-:W-:Y:S02]  /*c4e0*/  FMUL.FTZ R8, R149.reuse, R140 ;  /* 0x0000008c95087220 */ /* 0x042fe40000410000 */
[C---:B------:R-:W-:Y:S02]  /*c4f0*/  FMUL.FTZ R9, R149.reuse, R141 ;  /* 0x0000008d95097220 */ /* 0x040fe40000410000 */
[----:B------:R-:W1:Y:S03]  /*c500*/  MUFU.EX2 R188, R188 ;  /* 0x000000bc00bc7308 */ /* 0x000e660000000800 */
[C---:B------:R-:W-:Y:S02]  /*c510*/  FMUL.FTZ R13, R149.reuse, R137 ;  /* 0x00000089950d7220 */ /* 0x040fe40000410000 */
[C---:B---3--:R-:W-:Y:S02]  /*c520*/  FMUL.FTZ R10, R148.reuse, R142 ;  /* 0x0000008e940a7220 */ /* 0x048fe40000410000 */
        /* <DEDUP_REMOVED lines=8> */
[----:B------:R-:W2:Y:S01]  /*c5b0*/  MUFU.EX2 R186, R186 ;  /* 0x000000ba00ba7308 */ /* 0x000ea20000000800 */
[----:B------:R-:W-:Y:S02]  /*c5c0*/  FMUL.FTZ R43, R148, R111 ;  /* 0x0000006f942b7220 */ /* 0x000fe40000410000 */
[----:B------:R-:W-:Y:S01]  /*c5d0*/  LDSM.16.MT88.4 R108, [R214+0x500] ;  /* 0x00050000d66c783b */ /* 0x000fe20000004200 */
[----:B-1----:R-:W-:Y:S01]  /*c5e0*/  F2FP.PACK_AB R140, R188, R191 ;  /* 0x000000bfbc8c723e */ /* 0x002fe200000000ff */
[C---:B------:R-:W-:Y:S02]  /*c5f0*/  FMUL.FTZ R44, R149.reuse, R104 ;  /* 0x00000068952c7220 */ /* 0x040fe40000410000 */
[C---:B------:R-:W-:Y:S02]  /*c600*/  FMUL.FTZ R45, R149.reuse, R105 ;  /* 0x00000069952d7220 */ /* 0x040fe40000410000 */
[C---:B------:R-:W-:Y:S01]  /*c610*/  FMUL.FTZ R46, R148.reuse, R106 ;  /* 0x0000006a942e7220 */ /* 0x040fe20000410000 */
[----:B------:R-:W-:Y:S01]  /*c620*/  MUFU.EX2 R187, R187 ;  /* 0x000000bb00bb7308 */ /* 0x000fe20000000800 */
[----:B------:R-:W-:Y:S02]  /*c630*/  FMUL.FTZ R47, R148, R107 ;  /* 0x0000006b942f7220 */ /* 0x000fe40000410000 */
[----:B------:R-:W-:Y:S01]  /*c640*/  LDSM.16.MT88.4 R104, [R212+0x1900] ;  /* 0x00190000d468783b */ /* 0x000fe20000004200 */
[----:B------:R-:W-:Y:S02]  /*c650*/  FFMA.FTZ R173, R170, c[0x0][0x2d0], -R173 ;  /* 0x0000b400aaad7a23 */ /* 0x000fe400000108ad */
        /* <DEDUP_REMOVED lines=12> */
[----:B------:R-:W-:Y:S02]  /*c720*/  FMUL.FTZ R61, R149, R61 ;  /* 0x0000003d953d7220 */ /* 0x000fe40000410000 */
[C---:B------:R-:W-:Y:S02]  /*c730*/  FMUL.FTZ R62, R148.reuse, R62 ;  /* 0x0000003e943e7220 */ /* 0x040fe40000410000 */
[----:B------:R-:W-:Y:S01]  /*c740*/  FMUL.FTZ R63, R148, R63 ;  /* 0x0000003f943f7220 */ /* 0x000fe20000410000 */
[----:B------:R-:W2:Y:S01]  /*c750*/  MUFU.EX2 R152, R152 ;  /* 0x0000009800987308 */ /* 0x000ea20000000800 */
[--C-:B------:R-:W-:Y:S02]  /*c760*/  FFMA.FTZ R196, R201, c[0x0][0x2d0], -R172.reuse ;  /* 0x0000b400c9c47a23 */ /* 0x100fe400000108ac */
[--C-:B------:R-:W-:Y:S01]  /*c770*/  FFMA.FTZ R199, R199, c[0x0][0x2d0], -R172.reuse ;  /* 0x0000b400c7c77a23 */ /* 0x100fe200000108ac */
[----:B-1----:R-:W-:Y:S01]  /*c780*/  F2FP.PACK_AB R141, R184, R187 ;  /* 0x000000bbb88d723e */ /* 0x002fe200000000ff */
[----:B------:R-:W-:Y:S02]  /*c790*/  FFMA.FTZ R172, R167, c[0x0][0x2d0], -R172 ;  /* 0x0000b400a7ac7a23 */ /* 0x000fe400000108ac */
[--C-:B------:R-:W-:Y:S02]  /*c7a0*/  FFMA.FTZ R248, R251, c[0x0][0x2d0], -R162.reuse ;  /* 0x0000b400fbf87a23 */ /* 0x100fe400000108a2 */
[--C-:B------:R-:W-:Y:S01]  /*c7b0*/  FFMA.FTZ R251, R175, c[0x0][0x2d0], -R162.reuse ;  /* 0x0000b400affb7a23 */ /* 0x100fe200000108a2 */
[----:B------:R-:W-:Y:S01]  /*c7c0*/  MUFU.EX2 R124, R165 ;  /* 0x000000a5007c7308 */ /* 0x000fe20000000800 */
[C---:B------:R-:W-:Y:S02]  /*c7d0*/  FMUL.FTZ R25, R149.reuse, R125 ;  /* 0x0000007d95197220 */ /* 0x040fe40000410000 */
[----:B------:R-:W-:Y:S02]  /*c7e0*/  FMUL.FTZ R26, R148, R126 ;  /* 0x0000007e941a7220 */ /* 0x000fe40000410000 */
[C---:B------:R-:W-:Y:S02]  /*c7f0*/  FMUL.FTZ R28, R149.reuse, R120 ;  /* 0x00000078951c7220 */ /* 0x040fe40000410000 */
[----:B------:R-:W-:Y:S02]  /*c800*/  FMUL.FTZ R29, R149, R121 ;  /* 0x00000079951d7220 */ /* 0x000fe40000410000 */
[C---:B------:R-:W-:Y:S01]  /*c810*/  FMUL.FTZ R68, R151.reuse, R68 ;  /* 0x0000004497447220 */ /* 0x040fe20000410000 */
[----:B------:R1:W-:Y:S01]  /*c820*/  MUFU.EX2 R127, R164 ;  /* 0x000000a4007f7308 */ /* 0x0003e20000000800 */
[C---:B------:R-:W-:Y:S02]  /*c830*/  FMUL.FTZ R69, R151.reuse, R69 ;  /* 0x0000004597457220 */ /* 0x040fe40000410000 */
[----:B------:R-:W-:Y:S01]  /*c840*/  FMUL.FTZ R70, R150, R70 ;  /* 0x0000004696467220 */ /* 0x000fe20000410000 */
[----:B--2---:R-:W-:Y:S01]  /*c850*/  F2FP.PACK_AB R143, R152, R185 ;  /* 0x000000b9988f723e */ /* 0x004fe200000000ff */
[C---:B------:R-:W-:Y:S02]  /*c860*/  FMUL.FTZ R71, R150.reuse, R71 ;  /* 0x0000004796477220 */ /* 0x040fe40000410000 */
[C---:B------:R-:W-:Y:S02]  /*c870*/  FMUL.FTZ R80, R151.reuse, R80 ;  /* 0x0000005097507220 */ /* 0x040fe40000410000 */
[C---:B------:R-:W-:Y:S01]  /*c880*/  FMUL.FTZ R81, R151.reuse, R81 ;  /* 0x0000005197517220 */ /* 0x040fe20000410000 */
[----:B------:R-:W-:Y:S01]  /*c890*/  MUFU.EX2 R122, R171 ;  /* 0x000000ab007a7308 */ /* 0x000fe20000000800 */
[C---:B------:R-:W-:Y:S04]  /*c8a0*/  HMMA.16816.F32 R8, R140.reuse, R20, R8 ;  /* 0x000000148c08723c */ /* 0x040fe80000001808 */
[C---:B------:R-:W-:Y:S02]  /*c8b0*/  FMUL.FTZ R82, R150.reuse, R82 ;  /* 0x0000005296527220 */ /* 0x040fe40000410000 */
[C---:B------:R-:W-:Y:S02]  /*c8c0*/  FMUL.FTZ R83, R150.reuse, R83 ;  /* 0x0000005396537220 */ /* 0x040fe40000410000 */
[-C--:B------:R-:W-:Y:S01]  /*c8d0*/  HMMA.16816.F32 R12, R140, R22.reuse, R12 ;  /* 0x000000168c0c723c */ /* 0x080fe2000000180c */
[----:B------:R-:W-:Y:S03]  /*c8e0*/  MUFU.EX2 R137, R173 ;  /* 0x000000ad00897308 */ /* 0x000fe60000000800 */
[C---:B------:R-:W-:Y:S01]  /*c8f0*/  FMUL.FTZ R20, R151.reuse, R128 ;  /* 0x0000008097147220 */ /* 0x040fe20000410000 */
[----:B-1----:R-:W-:Y:S01]  /*c900*/  LDSM.16.MT88.4 R164, [R214+0x1500] ;  /* 0x00150000d6a4783b */ /* 0x002fe20000004200 */
[C---:B------:R-:W-:Y:S02]  /*c910*/  FMUL.FTZ R21, R151.reuse, R129 ;  /* 0x0000008197157220 */ /* 0x040fe40000410000 */
[C---:B------:R-:W-:Y:S03]  /*c920*/  HMMA.16816.F32 R16, R144.reuse, R22, R16 ;  /* 0x000000169010723c */ /* 0x040fe60000001810 */
[----:B------:R1:W-:Y:S01]  /*c930*/  MUFU.EX2 R123, R169 ;  /* 0x000000a9007b7308 */ /* 0x0003e20000000800 */
[C---:B------:R-:W-:Y:S02]  /*c940*/  FMUL.FTZ R84, R151.reuse, R84 ;  /* 0x0000005497547220 */ /* 0x040fe40000410000 */
[----:B------:R-:W-:Y:S02]  /*c950*/  FMUL.FTZ R85, R151, R85 ;  /* 0x0000005597557220 */ /* 0x000fe40000410000 */
[C---:B------:R-:W-:Y:S04]  /*c960*/  FMUL.FTZ R22, R150.reuse, R130 ;  /* 0x0000008296167220 */ /* 0x040fe80000410000 */
[C---:B------:R-:W-:Y:S01]  /*c970*/  FMUL.FTZ R23, R150.reuse, R131 ;  /* 0x0000008396177220 */ /* 0x040fe20000410000 */
[----:B------:R2:W-:Y:S01]  /*c980*/  MUFU.EX2 R138, R172 ;  /* 0x000000ac008a7308 */ /* 0x0005e20000000800 */
[----:B------:R-:W3:Y:S01]  /*c990*/  LDSM.16.MT88.4 R128, [R214+0xd00] ;  /* 0x000d0000d680783b */ /* 0x000ee20000004200 */
[C---:B------:R-:W-:Y:S02]  /*c9a0*/  FMUL.FTZ R86, R150.reuse, R86 ;  /* 0x0000005696567220 */ /* 0x040fe40000410000 */
[----:B------:R-:W-:Y:S02]  /*c9b0*/  FMUL.FTZ R87, R150, R87 ;  /* 0x0000005796577220 */ /* 0x000fe40000410000 */
[-C--:B------:R-:W-:Y:S03]  /*c9c0*/  HMMA.16816.F32 R20, R144, R36.reuse, R20 ;  /* 0x000000249014723c */ /* 0x080fe60000001814 */
[--C-:B------:R-:W-:Y:S01]  /*c9d0*/  FFMA.FTZ R201, R200, c[0x0][0x2d0], -R163.reuse ;  /* 0x0000b400c8c97a23 */ /* 0x100fe200000108a3 */
[----:B------:R-:W-:Y:S01]  /*c9e0*/  MUFU.EX2 R190, R190 ;  /* 0x000000be00be7308 */ /* 0x000fe20000000800 */
[--C-:B------:R-:W-:Y:S02]  /*c9f0*/  FFMA.FTZ R200, R249, c[0x0][0x2d0], -R162.reuse ;  /* 0x0000b400f9c87a23 */ /* 0x100fe400000108a2 */
[--C-:B------:R-:W-:Y:S01]  /*ca00*/  FFMA.FTZ R249, R174, c[0x0][0x2d0], -R163.reuse ;  /* 0x0000b400aef97a23 */ /* 0x100fe200000108a3 */
[C---:B------:R-:W-:Y:S01]  /*ca10*/  HMMA.16816.F32 R24, R140.reuse, R36, R24 ;  /* 0x000000248c18723c */ /* 0x040fe20000001818 */
[----:B-1----:R-:W-:Y:S03]  /*ca20*/  LDSM.16.MT88.4 R168, [R212+0x1500] ;  /* 0x00150000d4a8783b */ /* 0x002fe60000004200 */
[C---:B------:R-:W-:Y:S02]  /*ca30*/  FMUL.FTZ R96, R151.reuse, R96 ;  /* 0x0000006097607220 */ /* 0x040fe40000410000 */
[----:B------:R-:W1:Y:S01]  /*ca40*/  MUFU.EX2 R193, R193 ;  /* 0x000000c100c17308 */ /* 0x000e620000000800 */
[C---:B------:R-:W-:Y:S01]  /*ca50*/  FMUL.FTZ R36, R151.reuse, R112 ;  /* 0x0000007097247220 */ /* 0x040fe20000410000 */
[-C--:B------:R-:W-:Y:S01]  /*ca60*/  HMMA.16816.F32 R28, R140, R38.reuse, R28 ;  /* 0x000000268c1c723c */ /* 0x080fe2000000181c */
[----:B--2---:R-:W-:Y:S03]  /*ca70*/  LDSM.16.MT88.4 R172, [R214+0x2100] ;  /* 0x00210000d6ac783b */ /* 0x004fe60000004200 */
[C---:B------:R-:W-:Y:S02]  /*ca80*/  FMUL.FTZ R37, R151.reuse, R113 ;  /* 0x0000007197257220 */ /* 0x040fe40000410000 */
[----:B------:R-:W-:Y:S02]  /*ca90*/  FMUL.FTZ R97, R151, R97 ;  /* 0x0000006197617220 */ /* 0x000fe40000410000 */
[C---:B------:R-:W-:Y:S01]  /*caa0*/  HMMA.16816.F32 R32, R144.reuse, R38, R32 ;  /* 0x000000269020723c */ /* 0x040fe20000001820 */
[----:B------:R-:W-:Y:S03]  /*cab0*/  MUFU.EX2 R192, R192 ;  /* 0x000000c000c07308 */ /* 0x000fe60000000800 */
[C---:B------:R-:W-:Y:S02]  /*cac0*/  FMUL.FTZ R98, R150.reuse, R98 ;  /* 0x0000006296627220 */ /* 0x040fe40000410000 */
[C---:B------:R-:W-:Y:S02]  /*cad0*/  FMUL.FTZ R99, R150.reuse, R99 ;  /* 0x0000006396637220 */ /* 0x040fe40000410000 */
[C---:B------:R-:W-:Y:S03]  /*cae0*/  FMUL.FTZ R38, R150.reuse, R114 ;  /* 0x0000007296267220 */ /* 0x040fe60000410000 */
[----:B------:R-:W2:Y:S01]  /*caf0*/  MUFU.EX2 R195, R195 ;  /* 0x000000c300c37308 */ /* 0x000ea20000000800 */
[----:B------:R-:W-:Y:S02]  /*cb00*/  FMUL.FTZ R39, R150, R115 ;  /* 0x0000007396277220 */ /* 0x000fe40000410000 */
[----:B------:R-:W4:Y:S01]  /*cb10*/  LDSM.16.MT88.4 R112, [R212+0xd00] ;  /* 0x000d0000d470783b */ /* 0x000f220000004200 */
[--C-:B------:R-:W-:Y:S02]  /*cb20*/  FFMA.FTZ R159, R159, c[0x0][0x2d0], -R163.reuse ;  /* 0x0000b4009f9f7a23 */ /* 0x100fe400000108a3 */
[--C-:B------:R-:W-:Y:S02]  /*cb30*/  FFMA.FTZ R158, R158, c[0x0][0x2d0], -R162.reuse ;  /* 0x0000b4009e9e7a23 */ /* 0x100fe400000108a2 */
[-C--:B---3--:R-:W-:Y:S02]  /*cb40*/  HMMA.16816.F32 R36, R144, R128.reuse, R36 ;  /* 0x000000809024723c */ /* 0x088fe40000001824 */
[----:B------:R-:W-:Y:S01]  /*cb50*/  MUFU.EX2 R194, R194 ;  /* 0x000000c200c27308 */ /* 0x000fe20000000800 */
[--C-:B------:R-:W-:Y:S02]  /*cb60*/  FFMA.FTZ R157, R157, c[0x0][0x2d0], -R162.reuse ;  /* 0x0000b4009d9d7a23 */ /* 0x100fe400000108a2 */
[C---:B------:R-:W-:Y:S02]  /*cb70*/  FMUL.FTZ R72, R149.reuse, R72 ;  /* 0x0000004895487220 */ /* 0x040fe40000410000 */
[C---:B------:R-:W-:Y:S01]  /*cb80*/  FMUL.FTZ R73, R149.reuse, R73 ;  /* 0x0000004995497220 */ /* 0x040fe20000410000 */
[C---:B------:R-:W-:Y:S04]  /*cb90*/  HMMA.16816.F32 R40, R140.reuse, R128, R40 ;  /* 0x000000808c28723c */ /* 0x040fe80000001828 */
[----:B------:R-:W3:Y:S01]  /*cba0*/  MUFU.EX2 R197, R197 ;  /* 0x000000c500c57308 */ /* 0x000ee20000000800 */
[C---:B------:R-:W-:Y:S02]  /*cbb0*/  FMUL.FTZ R74, R148.reuse, R74 ;  /* 0x0000004a944a7220 */ /* 0x040fe40000410000 */
[C---:B------:R-:W-:Y:S01]  /*cbc0*/  FMUL.FTZ R75, R148.reuse, R75 ;  /* 0x0000004b944b7220 */ /* 0x040fe20000410000 */
[-C--:B------:R-:W-:Y:S04]  /*cbd0*/  HMMA.16816.F32 R44, R140, R130.reuse, R44 ;  /* 0x000000828c2c723c */ /* 0x080fe8000000182c */
[C---:B------:R-:W-:Y:S02]  /*cbe0*/  FMUL.FTZ R76, R149.reuse, R76 ;  /* 0x0000004c954c7220 */ /* 0x040fe40000410000 */
[----:B------:R-:W-:Y:S01]  /*cbf0*/  MUFU.EX2 R196, R196 ;  /* 0x000000c400c47308 */ /* 0x000fe20000000800 */
[C---:B------:R-:W-:Y:S01]  /*cc00*/  FMUL.FTZ R77, R149.reuse, R77 ;  /* 0x0000004d954d7220 */ /* 0x040fe20000410000 */
[C---:B------:R-:W-:Y:S04]  /*cc10*/  HMMA.16816.F32 R48, R144.reuse, R130, R48 ;  /* 0x000000829030723c */ /* 0x040fe80000001830 */
[C---:B------:R-:W-:Y:S02]  /*cc20*/  FMUL.FTZ R78, R148.reuse, R78 ;  /* 0x0000004e944e7220 */ /* 0x040fe40000410000 */
[C---:B------:R-:W-:Y:S02]  /*cc30*/  FMUL.FTZ R79, R148.reuse, R79 ;  /* 0x0000004f944f7220 */ /* 0x040fe40000410000 */
[----:B------:R-:W5:Y:S01]  /*cc40*/  MUFU.EX2 R199, R199 ;  /* 0x000000c700c77308 */ /* 0x000f620000000800 */
[C---:B------:R-:W-:Y:S01]  /*cc50*/  FMUL.FTZ R88, R149.reuse, R88 ;  /* 0x0000005895587220 */ /* 0x040fe20000410000 */
[-C--:B----4-:R-:W-:Y:S03]  /*cc60*/  HMMA.16816.F32 R52, R144, R112.reuse, R52 ;  /* 0x000000709034723c */ /* 0x090fe60000001834 */
[----:B------:R-:W-:Y:S02]  /*cc70*/  FMUL.FTZ R89, R149, R89 ;  /* 0x0000005995597220 */ /* 0x000fe40000410000 */
[C---:B------:R-:W-:Y:S03]  /*cc80*/  FMUL.FTZ R90, R148.reuse, R90 ;  /* 0x0000005a945a7220 */ /* 0x040fe60000410000 */
[----:B------:R-:W-:Y:S01]  /*cc90*/  MUFU.EX2 R201, R201 ;  /* 0x000000c900c97308 */ /* 0x000fe20000000800 */
[C---:B------:R-:W-:Y:S04]  /*cca0*/  HMMA.16816.F32 R56, R140.reuse, R112, R56 ;  /* 0x000000708c38723c */ /* 0x040fe80000001838 */
[----:B------:R-:W-:Y:S02]  /*ccb0*/  FMUL.FTZ R91, R148, R91 ;  /* 0x0000005b945b7220 */ /* 0x000fe40000410000 */
[--C-:B------:R-:W-:Y:S02]  /*ccc0*/  FFMA.FTZ R198, R198, c[0x0][0x2d0], -R163.reuse ;  /* 0x0000b400c6c67a23 */ /* 0x100fe400000108a3 */
[-C--:B------:R-:W-:Y:S01]  /*ccd0*/  HMMA.16816.F32 R60, R140, R114.reuse, R60 ;  /* 0x000000728c3c723c */ /* 0x080fe2000000183c */
[----:B------:R-:W-:Y:S03]  /*cce0*/  MUFU.EX2 R200, R200 ;  /* 0x000000c800c87308 */ /* 0x000fe60000000800 */
[--C-:B------:R-:W-:Y:S02]  /*ccf0*/  FFMA.FTZ R203, R203, c[0x0][0x2d0], -R162.reuse ;  /* 0x0000b400cbcb7a23 */ /* 0x100fe400000108a2 */
[--C-:B------:R-:W-:Y:S02]  /*cd00*/  FFMA.FTZ R202, R202, c[0x0][0x2d0], -R163.reuse ;  /* 0x0000b400caca7a23 */ /* 0x100fe400000108a3 */
[C---:B------:R-:W-:Y:S01]  /*cd10*/  HMMA.16816.F32 R64, R144.reuse, R114, R64 ;  /* 0x000000729040723c */ /* 0x040fe20000001840 */
[----:B------:R-:W4:Y:S02]  /*cd20*/  LDSM.16.MT88.4 R112, [R212+0x500] ;  /* 0x00050000d470783b */ /* 0x000f240000004200 */
[----:B------:R-:W2:Y:S01]  /*cd30*/  MUFU.EX2 R198, R198 ;  /* 0x000000c600c67308 */ /* 0x000ea20000000800 */
[C---:B------:R-:W-:Y:S02]  /*cd40*/  FMUL.FTZ R92, R149.reuse, R92 ;  /* 0x0000005c955c7220 */ /* 0x040fe40000410000 */
[----:B------:R-:W-:Y:S02]  /*cd50*/  FMUL.FTZ R93, R149, R93 ;  /* 0x0000005d955d7220 */ /* 0x000fe40000410000 */
[-C--:B------:R-:W-:Y:S04]  /*cd60*/  HMMA.16816.F32 R68, R144, R100.reuse, R68 ;  /* 0x000000649044723c */ /* 0x080fe80000001844 */
[C---:B------:R-:W-:Y:S01]  /*cd70*/  FMUL.FTZ R94, R148.reuse, R94 ;  /* 0x0000005e945e7220 */ /* 0x040fe20000410000 */
[----:B------:R-:W3:Y:S01]  /*cd80*/  MUFU.EX2 R203, R203 ;  /* 0x000000cb00cb7308 */ /* 0x000ee20000000800 */
[----:B------:R-:W-:Y:S02]  /*cd90*/  FMUL.FTZ R95, R148, R95 ;  /* 0x0000005f945f7220 */ /* 0x000fe40000410000 */
[C---:B------:R-:W-:Y:S04]  /*cda0*/  HMMA.16816.F32 R72, R140.reuse, R100, R72 ;  /* 0x000000648c48723c */ /* 0x040fe80000001848 */
[--C-:B------:R-:W-:Y:S02]  /*cdb0*/  FFMA.FTZ R160, R160, c[0x0][0x2d0], -R163.reuse ;  /* 0x0000b400a0a07a23 */ /* 0x100fe400000108a3 */
[--C-:B------:R-:W-:Y:S01]  /*cdc0*/  FFMA.FTZ R161, R161, c[0x0][0x2d0], -R163.reuse ;  /* 0x0000b400a1a17a23 */ /* 0x100fe200000108a3 */
[----:B-1----:R-:W-:Y:S01]  /*cdd0*/  F2FP.PACK_AB R100, R193, R190 ;  /* 0x000000bec164723e */ /* 0x002fe200000000ff */
[-C--:B------:R-:W-:Y:S01]  /*cde0*/  HMMA.16816.F32 R76, R140, R102.reuse, R76 ;  /* 0x000000668c4c723c */ /* 0x080fe2000000184c */
[----:B------:R-:W-:Y:S03]  /*cdf0*/  MUFU.EX2 R202, R202 ;  /* 0x000000ca00ca7308 */ /* 0x000fe60000000800 */
[----:B--2---:R-:W-:Y:S01]  /*ce00*/  F2FP.PACK_AB R101, R195, R192 ;  /* 0x000000c0c365723e */ /* 0x004fe200000000ff */
[----:B------:R-:W-:Y:S02]  /*ce10*/  FFMA.FTZ R163, R156, c[0x0][0x2d0], -R163 ;  /* 0x0000b4009ca37a23 */ /* 0x000fe400000108a3 */
[--C-:B------:R-:W-:Y:S01]  /*ce20*/  FFMA.FTZ R155, R155, c[0x0][0x2d0], -R162.reuse ;  /* 0x0000b4009b9b7a23 */ /* 0x100fe200000108a2 */
[C---:B------:R-:W-:Y:S03]  /*ce30*/  HMMA.16816.F32 R80, R144.reuse, R102, R80 ;  /* 0x000000669050723c */ /* 0x040fe60000001850 */
[----:B------:R-:W1:Y:S01]  /*ce40*/  MUFU.EX2 R249, R249 ;  /* 0x000000f900f97308 */ /* 0x000e620000000800 */
[----:B------:R-:W-:Y:S02]  /*ce50*/  FFMA.FTZ R162, R154, c[0x0][0x2d0], -R162 ;  /* 0x0000b4009aa27a23 */ /* 0x000fe400000108a2 */
[----:B------:R-:W-:Y:S01]  /*ce60*/  FFMA.FTZ R177, R151, R238, R177 ;  /* 0x000000ee97b17223 */ /* 0x000fe200000100b1 */
[----:B---3--:R-:W-:Y:S01]  /*ce70*/  F2FP.PACK_AB R102, R197, R194 ;  /* 0x000000c2c566723e */ /* 0x008fe200000000ff */
[-C--:B------:R-:W-:Y:S04]  /*ce80*/  HMMA.16816.F32 R84, R144, R104.reuse, R84 ;  /* 0x000000689054723c */ /* 0x080fe80000001854 */
[----:B-----5:R-:W-:Y:S01]  /*ce90*/  F2FP.PACK_AB R103, R199, R196 ;  /* 0x000000c4c767723e */ /* 0x020fe200000000ff */
[----:B------:R-:W-:Y:S01]  /*cea0*/  MUFU.EX2 R248, R248 ;  /* 0x000000f800f87308 */ /* 0x000fe20000000800 */
[----:B------:R-:W-:Y:S02]  /*ceb0*/  FFMA.FTZ R180, R150, R239, R180 ;  /* 0x000000ef96b47223 */ /* 0x000fe400000100b4 */
[C---:B------:R-:W-:Y:S04]  /*cec0*/  HMMA.16816.F32 R88, R140.reuse, R104, R88 ;  /* 0x000000688c58723c */ /* 0x040fe80000001858 */
[----:B------:R-:W-:Y:S02]  /*ced0*/  FFMA.FTZ R191, R149, R236, R191 ;  /* 0x000000ec95bf7223 */ /* 0x000fe400000100bf */
[----:B------:R-:W-:Y:S01]  /*cee0*/  FFMA.FTZ R187, R148, R237, R187 ;  /* 0x000000ed94bb7223 */ /* 0x000fe200000100bb */
[----:B------:R-:W2:Y:S01]  /*cef0*/  MUFU.EX2 R251, R251 ;  /* 0x000000fb00fb7308 */ /* 0x000ea20000000800 */
[-C--:B------:R-:W-:Y:S04]  /*cf00*/  HMMA.16816.F32 R92, R140, R106.reuse, R92 ;  /* 0x0000006a8c5c723c */ /* 0x080fe8000000185c */
[----:B------:R-:W-:Y:S01]  /*cf10*/  F2FP.PACK_AB R104, R201, R198 ;  /* 0x000000c6c968723e */ /* 0x000fe200000000ff */
[----:B------:R-:W-:Y:S01]  /*cf20*/  FADD.FTZ R177, R176, R177 ;  /* 0x000000b1b0b17221 */ /* 0x000fe20000010000 */
[----:B------:R-:W-:Y:S01]  /*cf30*/  F2FP.PACK_AB R105, R203, R200 ;  /* 0x000000c8cb69723e */ /* 0x000fe200000000ff */
[----:B------:R-:W-:Y:S01]  /*cf40*/  FADD.FTZ R179, R179, R180 ;  /* 0x000000b4b3b37221 */ /* 0x000fe20000010000 */
[----:B------:R-:W-:Y:S01]  /*cf50*/  HMMA.16816.F32 R96, R144, R106, R96 ;  /* 0x0000006a9060723c */ /* 0x000fe20000001860 */
[----:B------:R-:W-:Y:S03]  /*cf60*/  MUFU.EX2 R250, R250 ;  /* 0x000000fa00fa7308 */ /* 0x000fe60000000800 */
[----:B------:R-:W-:Y:S02]  /*cf70*/  FADD.FTZ R188, R188, R191 ;  /* 0x000000bfbcbc7221 */ /* 0x000fe40000010000 */
[----:B------:R-:W-:Y:S01]  /*cf80*/  FADD.FTZ R184, R184, R187 ;  /* 0x000000bbb8b87221 */ /* 0x000fe20000010000 */
[----:B-1----:R-:W-:Y:S01]  /*cf90*/  F2FP.PACK_AB R106, R249, R202 ;  /* 0x000000caf96a723e */ /* 0x002fe200000000ff */
[-C--:B------:R-:W-:Y:S03]  /*cfa0*/  HMMA.16816.F32 R4, R100, R108.reuse, R4 ;  /* 0x0000006c6404723c */ /* 0x080fe60000001804 */
[----:B------:R-:W1:Y:S02]  /*cfb0*/  MUFU.EX2 R252, R252 ;  /* 0x000000fc00fc7308 */ /* 0x000e640000000800 */
[----:B------:R-:W-:Y:S01]  /*cfc0*/  FADD.FTZ R182, R182, R177 ;  /* 0x000000b1b6b67221 */ /* 0x000fe20000010000 */
[----:B--2---:R-:W-:Y:S01]  /*cfd0*/  F2FP.PACK_AB R107, R251, R248 ;  /* 0x000000f8fb6b723e */ /* 0x004fe200000000ff */
[----:B------:R-:W-:Y:S02]  /*cfe0*/  FADD.FTZ R178, R178, R179 ;  /* 0x000000b3b2b27221 */ /* 0x000fe40000010000 */
[----:B------:R-:W-:Y:S04]  /*cff0*/  FADD.FTZ R189, R189, R188 ;  /* 0x000000bcbdbd7221 */ /* 0x000fe80000010000 */
[----:B------:R2:W-:Y:S01]  /*d000*/  MUFU.EX2 R125, R159 ;  /* 0x0000009f007d7308 */ /* 0x0005e20000000800 */
[C---:B------:R-:W-:Y:S04]  /*d010*/  HMMA.16816.F32 R8, R104.reuse, R108, R8 ;  /* 0x0000006c6808723c */ /* 0x040fe80000001808 */
[----:B------:R-:W-:Y:S02]  /*d020*/  FADD.FTZ R185, R185, R184 ;  /* 0x000000b8b9b97221 */ /* 0x000fe40000010000 */
[----:B------:R-:W-:Y:S02]  /*d030*/  FADD.FTZ R181, R181, R182 ;  /* 0x000000b6b5b57221 */ /* 0x000fe40000010000 */
[-C--:B------:R-:W-:Y:S01]  /*d040*/  HMMA.16816.F32 R12, R104, R110.reuse, R12 ;  /* 0x0000006e680c723c */ /* 0x080fe2000000180c */
[----:B------:R3:W-:Y:S03]  /*d050*/  MUFU.EX2 R126, R158 ;  /* 0x0000009e007e7308 */ /* 0x0007e60000000800 */
[----:B------:R-:W-:Y:S01]  /*d060*/  FADD.FTZ R183, R183, R178 ;  /* 0x000000b2b7b77221 */ /* 0x000fe20000010000 */
[----:B-1----:R-:W-:Y:S01]  /*d070*/  F2FP.PACK_AB R156, R252, R250 ;  /* 0x000000fafc9c723e */ /* 0x002fe200000000ff */
[----:B------:R-:W-:Y:S02]  /*d080*/  FADD.FTZ R189, R186, R189 ;  /* 0x000000bdbabd7221 */ /* 0x000fe40000010000 */
[C---:B------:R-:W-:Y:S01]  /*d090*/  HMMA.16816.F32 R16, R100.reuse, R110, R16 ;  /* 0x0000006e6410723c */ /* 0x040fe20000001810 */
[----:B------:R-:W1:Y:S02]  /*d0a0*/  LDSM.16.MT88.4 R108, [R212+0x1100] ;  /* 0x00110000d46c783b */ /* 0x000e640000004200 */
[----:B------:R5:W-:Y:S01]  /*d0b0*/  MUFU.EX2 R121, R157 ;  /* 0x0000009d00797308 */ /* 0x000be20000000800 */
[----:B------:R-:W-:Y:S01]  /*d0c0*/  FADD.FTZ R185, R152, R185 ;  /* 0x000000b998b97221 */ /* 0x000fe20000010000 */
[----:B------:R-:W-:Y:S01]  /*d0d0*/  MOV R152, R153 ;  /* 0x0000009900987202 */ /* 0x000fe20000000f00 */
[----:B------:R-:W-:Y:S01]  /*d0e0*/  FADD.FTZ R190, R190, R181 ;  /* 0x000000b5bebe7221 */ /* 0x000fe20000010000 */
[----:B--2---:R-:W-:Y:S01]  /*d0f0*/  F2FP.PACK_AB R159, R138, R123 ;  /* 0x0000007b8a9f723e */ /* 0x004fe200000000ff */
[-C--:B----4-:R-:W-:Y:S04]  /*d100*/  HMMA.16816.F32 R20, R100, R112.reuse, R20 ;  /* 0x000000706414723c */ /* 0x090fe80000001814 */
[----:B------:R-:W-:Y:S01]  /*d110*/  FADD.FTZ R192, R192, R183 ;  /* 0x000000b7c0c07221 */ /* 0x000fe20000010000 */
[----:B------:R-:W2:Y:S01]  /*d120*/  MUFU.EX2 R120, R160 ;  /* 0x000000a000787308 */ /* 0x000ea20000000800 */
[----:B------:R-:W-:Y:S02]  /*d130*/  FADD.FTZ R198, R198, R189 ;  /* 0x000000bdc6c67221 */ /* 0x000fe40000010000 */
[C---:B------:R-:W-:Y:S04]  /*d140*/  HMMA.16816.F32 R24, R104.reuse, R112, R24 ;  /* 0x000000706818723c */ /* 0x040fe80000001818 */
[----:B---3--:R-:W-:Y:S01]  /*d150*/  F2FP.PACK_AB R158, R137, R122 ;  /* 0x0000007a899e723e */ /* 0x008fe200000000ff */
[----:B------:R-:W-:Y:S02]  /*d160*/  FADD.FTZ R200, R200, R185 ;  /* 0x000000b9c8c87221 */ /* 0x000fe40000010000 */
[----:B------:R3:W-:Y:S01]  /*d170*/  MUFU.EX2 R136, R161 ;  /* 0x000000a100887308 */ /* 0x0007e20000000800 */
[-C--:B------:R-:W-:Y:S04]  /*d180*/  HMMA.16816.F32 R28, R104, R114.reuse, R28 ;  /* 0x00000072681c723c */ /* 0x080fe8000000181c */
[----:B-----5:R-:W-:Y:S01]  /*d190*/  F2FP.PACK_AB R157, R127, R124 ;  /* 0x0000007c7f9d723e */ /* 0x020fe200000000ff */
[----:B------:R-:W-:Y:S02]  /*d1a0*/  FADD.FTZ R193, R193, R190 ;  /* 0x000000bec1c17221 */ /* 0x000fe40000010000 */
[----:B------:R-:W-:Y:S01]  /*d1b0*/  FADD.FTZ R195, R195, R192 ;  /* 0x000000c0c3c37221 */ /* 0x000fe20000010000 */
[C---:B------:R-:W-:Y:S01]  /*d1c0*/  HMMA.16816.F32 R32, R100.reuse, R114, R32 ;  /* 0x000000726420723c */ /* 0x040fe20000001820 */
[----:B------:R-:W4:Y:S01]  /*d1d0*/  LDSM.16.MT88.4 R112, [R214+0x1d00] ;  /* 0x001d0000d670783b */ /* 0x000f220000004200 */
[----:B------:R-:W5:Y:S02]  /*d1e0*/  MUFU.EX2 R139, R163 ;  /* 0x000000a3008b7308 */ /* 0x000f640000000800 */
[----:B------:R-:W-:Y:S01]  /*d1f0*/  FADD.FTZ R201, R201, R198 ;  /* 0x000000c6c9c97221 */ /* 0x000fe20000010000 */
[----:B--2---:R-:W-:Y:S01]  /*d200*/  F2FP.PACK_AB R160, R120, R125 ;  /* 0x0000007d78a0723e */ /* 0x004fe200000000ff */
[----:B------:R-:W-:Y:S02]  /*d210*/  FADD.FTZ R203, R203, R200 ;  /* 0x000000c8cbcb7221 */ /* 0x000fe40000010000 */
[-C--:B------:R-:W-:Y:S04]  /*d220*/  HMMA.16816.F32 R36, R100, R116.reuse, R36 ;  /* 0x000000746424723c */ /* 0x080fe80000001824 */
[----:B------:R-:W-:Y:S01]  /*d230*/  MUFU.EX2 R155, R155 ;  /* 0x0000009b009b7308 */ /* 0x000fe20000000800 */
[----:B------:R-:W-:Y:S01]  /*d240*/  FADD.FTZ R194, R194, R193 ;  /* 0x000000c1c2c27221 */ /* 0x000fe20000010000 */
[----:B---3--:R-:W-:Y:S02]  /*d250*/  F2FP.PACK_AB R161, R121, R126 ;  /* 0x0000007e79a1723e */ /* 0x008fe400000000ff */
[C---:B------:R-:W-:Y:S04]  /*d260*/  HMMA.16816.F32 R40, R104.reuse, R116, R40 ;  /* 0x000000746828723c */ /* 0x040fe80000001828 */
[----:B------:R-:W-:Y:S02]  /*d270*/  FADD.FTZ R196, R196, R195 ;  /* 0x000000c3c4c47221 */ /* 0x000fe40000010000 */
[----:B------:R5:W2:Y:S01]  /*d280*/  MUFU.EX2 R154, R162 ;  /* 0x000000a2009a7308 */ /* 0x000aa20000000800 */
[----:B------:R-:W-:Y:S01]  /*d290*/  FADD.FTZ R202, R202, R201 ;  /* 0x000000c9caca7221 */ /* 0x000fe20000010000 */
        /* <DEDUP_REMOVED lines=8> */
[----:B------:R-:W-:Y:S01]  /*d320*/  FADD.FTZ R248, R251, R248 ;  /* 0x000000f8fbf87221 */ /* 0x000fe20000010000 */
[----:B-----5:R-:W-:Y:S01]  /*d330*/  F2FP.PACK_AB R162, R139, R136 ;  /* 0x000000888ba2723e */ /* 0x020fe200000000ff */
[----:B------:R-:W-:Y:S02]  /*d340*/  FADD.FTZ R197, R250, R197 ;  /* 0x000000c5fac57221 */ /* 0x000fe40000010000 */
[C---:B------:R-:W-:Y:S04]  /*d350*/  HMMA.16816.F32 R56, R104.reuse, R108, R56 ;  /* 0x0000006c6838723c */ /* 0x040fe80000001838 */
[----:B--2---:R-:W-:Y:S01]  /*d360*/  F2FP.PACK_AB R163, R154, R155 ;  /* 0x0000009b9aa3723e */ /* 0x004fe200000000ff */
[----:B------:R-:W-:Y:S03]  /*d370*/  FADD.FTZ R197, R252, R197 ;  /* 0x000000c5fcc57221 */ /* 0x000fe60000010000 */
[-C--:B------:R-:W-:Y:S08]  /*d380*/  HMMA.16816.F32 R60, R104, R110.reuse, R60 ;  /* 0x0000006e683c723c */ /* 0x080ff0000000183c */
[C---:B------:R-:W-:Y:S01]  /*d390*/  HMMA.16816.F32 R64, R100.reuse, R110, R64 ;  /* 0x0000006e6440723c */ /* 0x040fe20000001840 */
[----:B------:R-:W1:Y:S07]  /*d3a0*/  LDSM.16.MT88.4 R108, [R212+0x900] ;  /* 0x00090000d46c783b */ /* 0x000e6e0000004200 */
[-C--:B----4-:R-:W-:Y:S08]  /*d3b0*/  HMMA.16816.F32 R68, R100, R112.reuse, R68 ;  /* 0x000000706444723c */ /* 0x090ff00000001844 */
        /* <DEDUP_REMOVED lines=8> */
[----:B------:R-:W2:Y:S07]  /*d440*/  LDSM.16.MT88.4 R4, [R212+0x2100] ;  /* 0x00210000d404783b */ /* 0x000eae0000004200 */
[C---:B------:R-:W-:Y:S07]  /*d450*/  HMMA.16816.F32 R140, R160.reuse, R132, R8 ;  /* 0x00000084a08c723c */ /* 0x040fee0000001808 */
[----:B------:R-:W-:Y:S02]  /*d460*/  MOV R11, R139 ;  /* 0x0000008b000b7202 */ /* 0x000fe40000000f00 */
[----:B------:R-:W-:Y:S03]  /*d470*/  MOV R10, R138 ;  /* 0x0000008a000a7202 */ /* 0x000fe60000000f00 */
[----:B------:R-:W-:Y:S02]  /*d480*/  MOV R9, R137 ;  /* 0x0000008900097202 */ /* 0x000fe40000000f00 */
[----:B------:R-:W-:Y:S02]  /*d490*/  MOV R8, R136 ;  /* 0x0000008800087202 */ /* 0x000fe40000000f00 */
[-C--:B------:R-:W-:Y:S07]  /*d4a0*/  HMMA.16816.F32 R136, R160, R134.reuse, R12 ;  /* 0x00000086a088723c */ /* 0x080fee000000180c */
[----:B------:R-:W-:Y:S01]  /*d4b0*/  MOV R15, R123 ;  /* 0x0000007b000f7202 */ /* 0x000fe20000000f00 */
[C---:B------:R-:W-:Y:S04]  /*d4c0*/  HMMA.16816.F32 R132, R156.reuse, R134, R16 ;  /* 0x000000869c84723c */ /* 0x040fe80000001810 */
[----:B------:R-:W-:Y:S02]  /*d4d0*/  MOV R14, R122 ;  /* 0x0000007a000e7202 */ /* 0x000fe40000000f00 */
[----:B------:R-:W-:Y:S02]  /*d4e0*/  MOV R13, R121 ;  /* 0x00000079000d7202 */ /* 0x000fe40000000f00 */
[-C--:B-1----:R-:W-:Y:S04]  /*d4f0*/  HMMA.16816.F32 R128, R156, R108.reuse, R20 ;  /* 0x0000006c9c80723c */ /* 0x082fe80000001814 */
[----:B------:R-:W-:Y:S01]  /*d500*/  MOV R19, R127 ;  /* 0x0000007f00137202 */ /* 0x000fe20000000f00 */
[----:B------:R-:W-:Y:S01]  /*d510*/  FADD.FTZ R197, R14, R197 ;  /* 0x000000c50ec57221 */ /* 0x000fe20000010000 */
[----:B------:R-:W-:Y:S02]  /*d520*/  MOV R18, R126 ;  /* 0x0000007e00127202 */ /* 0x000fe40000000f00 */
[----:B------:R-:W-:Y:S01]  /*d530*/  MOV R17, R125 ;  /* 0x0000007d00117202 */ /* 0x000fe20000000f00 */
[----:B------:R-:W-:Y:S03]  /*d540*/  FADD.FTZ R238, R9, R197 ;  /* 0x000000c509ee7221 */ /* 0x000fe60000010000 */
[----:B------:R-:W-:Y:S01]  /*d550*/  MOV R16, R124 ;  /* 0x0000007c00107202 */ /* 0x000fe20000000f00 */
[----:B------:R-:W-:Y:S01]  /*d560*/  FADD.FTZ R202, R17, R202 ;  /* 0x000000ca11ca7221 */ /* 0x000fe20000010000 */
[C---:B------:R-:W-:Y:S04]  /*d570*/  HMMA.16816.F32 R124, R160.reuse, R108, R24 ;  /* 0x0000006ca07c723c */ /* 0x040fe80000001818 */
[----:B------:R-:W-:Y:S01]  /*d580*/  MOV R12, R120 ;  /* 0x00000078000c7202 */ /* 0x000fe20000000f00 */
[----:B------:R-:W-:Y:S02]  /*d590*/  FADD.FTZ R196, R16, R196 ;  /* 0x000000c410c47221 */ /* 0x000fe40000010000 */
[----:B------:R-:W-:Y:S01]  /*d5a0*/  FADD.FTZ R248, R18, R248 ;  /* 0x000000f812f87221 */ /* 0x000fe20000010000 */
        /* <DEDUP_REMOVED lines=13> */
[----:B------:R-:W-:Y:S04]  /*d680*/  FADD.FTZ R237, R154, R155 ;  /* 0x0000009b9aed7221 */ /* 0x000fe80000010000 */
        /* <DEDUP_REMOVED lines=12> */
[----:B------:R-:W-:Y:S01]  /*d750*/  HMMA.16816.F32 R96, R156, R6, R96 ;  /* 0x000000069c60723c */ /* 0x000fe20000001860 */
[----:B------:R-:W-:-:S07]  /*d760*/  @P0 BRA `(.L_x_509) ;  /* 0xffffcfe000000947 */ /* 0x000fce000383ffff */
.L_x_504:
[----:B------:R-:W-:-:S13]  /*d770*/  ISETP.GE.AND P0, PT, R240, R221, PT ;  /* 0x000000ddf000720c */ /* 0x000fda0003f06270 */
[----:B------:R-:W-:Y:S05]  /*d780*/  @!P0 BRA `(.L_x_510) ;  /* 0x000044a000008947 */ /* 0x000fea0003800000 */
[----:B------:R-:W-:Y:S01]  /*d790*/  IADD3 R241, -R241, 0x30, RZ ;  /* 0x00000030f1f17810 */ /* 0x000fe20007ffe1ff */
[C---:B------:R-:W-:Y:S01]  /*d7a0*/  IMAD.SHL.U32 R200, R230.reuse, 0x2, RZ ;  /* 0x00000002e6c87824 */ /* 0x040fe200078e00ff */
[----:B------:R-:W-:Y:S01]  /*d7b0*/  SHF.L.U64.HI R243, R230, 0x1, R243 ;  /* 0x00000001e6f37819 */ /* 0x000fe200000102f3 */
[----:B------:R-:W-:Y:S01]  /*d7c0*/  IMAD.MOV.U32 R151, RZ, RZ, R3 ;  /* 0x000000ffff977224 */ /* 0x000fe200078e0003 */
[----:B------:R-:W-:Y:S01]  /*d7d0*/  MOV R150, R2 ;  /* 0x0000000200967202 */ /* 0x000fe20000000f00 */
[----:B------:R-:W-:Y:S01]  /*d7e0*/  IMAD.MOV.U32 R149, RZ, RZ, R0 ;  /* 0x000000ffff957224 */ /* 0x000fe200078e0000 */
[----:B------:R-:W-:Y:S02]  /*d7f0*/  MOV R148, R152 ;  /* 0x0000009800947202 */ /* 0x000fe40000000f00 */
.L_x_531:
[----:B------:R-:W-:Y:S01]  /*d800*/  SHF.R.S32.HI R3, RZ, 0x1f, R226 ;  /* 0x0000001fff037819 */ /* 0x000fe200000114e2 */
[----:B------:R-:W-:Y:S01]  /*d810*/  IMAD.WIDE.U32 R6, R226, c[0x0][0x208], RZ ;  /* 0x00008200e2067a25 */ /* 0x000fe200078e00ff */
[----:B------:R-:W-:Y:S01]  /*d820*/  SHF.R.S32.HI R2, RZ, 0x1f, R225 ;  /* 0x0000001fff027819 */ /* 0x000fe200000114e1 */
[----:B------:R-:W-:Y:S04]  /*d830*/  DEPBAR.LE SB0, 0x0 ;  /* 0x000080000000791a */ /* 0x000fe80000000000 */
[----:B------:R-:W-:Y:S01]  /*d840*/  BAR.SYNC.DEFER_BLOCKING 0x0 ;  /* 0x0000000000007b1d */ /* 0x000fe20000010000 */
[----:B------:R-:W-:Y:S01]  /*d850*/  IMAD R3, R3, c[0x0][0x208], RZ ;  /* 0x0000820003037a24 */ /* 0x000fe200078e02ff */
[----:B------:R-:W-:Y:S01]  /*d860*/  ISETP.GE.AND P1, PT, R230, c[0x0][0x1d4], PT ;  /* 0x00007500e6007a0c */ /* 0x000fe20003f26270 */
[----:B------:R-:W-:Y:S01]  /*d870*/  IMAD R2, R2, c[0x0][0x218], RZ ;  /* 0x0000860002027a24 */ /* 0x000fe200078e02ff */
[----:B------:R-:W-:Y:S01]  /*d880*/  ISETP.GE.AND P3, PT, R229, c[0x0][0x1d4], PT ;  /* 0x00007500e5007a0c */ /* 0x000fe20003f66270 */
[----:B------:R-:W-:Y:S01]  /*d890*/  IMAD R3, R226, c[0x0][0x20c], R3 ;  /* 0x00008300e2037a24 */ /* 0x000fe200078e0203 */
[----:B------:R-:W-:Y:S01]  /*d8a0*/  ISETP.GE.AND P2, PT, R228, c[0x0][0x1d4], PT ;  /* 0x00007500e4007a0c */ /* 0x000fe20003f46270 */
[----:B------:R-:W-:Y:S01]  /*d8b0*/  IMAD R2, R225, c[0x0][0x21c], R2 ;  /* 0x00008700e1027a24 */ /* 0x000fe200078e0202 */
[----:B------:R-:W-:Y:S01]  /*d8c0*/  SHF.L.U64.HI R201, R219, 0x1, R234 ;  /* 0x00000001dbc97819 */ /* 0x000fe200000102ea */
[----:B------:R-:W-:Y:S02]  /*d8d0*/  IMAD.IADD R7, R7, 0x1, R3 ;  /* 0x0000000107077824 */ /* 0x000fe400078e0203 */
[----:B------:R-:W-:Y:S02]  /*d8e0*/  IMAD.SHL.U32 R3, R219, 0x2, RZ ;  /* 0x00000002db037824 */ /* 0x000fe400078e00ff */
[----:B------:R-:W-:Y:S05]  /*d8f0*/  IMAD.WIDE.U32 R6, R225, c[0x0][0x218], R6 ;  /* 0x00008600e1067a25 */ /* 0x000fea00078e0006 */
[----:B------:R-:W-:Y:S04]  /*d900*/  IADD3 R0, P0, R6, UR20, RZ ;  /* 0x0000001406007c10 */ /* 0x000fe8000ff1e0ff */
[----:B------:R-:W-:Y:S01]  /*d910*/  IADD3.X R7, R7, UR16, R2, P0, !PT ;  /* 0x0000001007077c10 */ /* 0x000fe200087fe402 */
[----:B------:R-:W-:Y:S01]  /*d920*/  LDSM.16.M88.4 R48, [R217+0x4900] ;  /* 0x00490000d930783b */ /* 0x000fe20000000200 */
[----:B------:R-:W-:Y:S01]  /*d930*/  LEA R4, P0, R0, c[0x0][0x1f8], 0x1 ;  /* 0x00007e0000047a11 */ /* 0x000fe200078008ff */
[----:B------:R-:W-:Y:S01]  /*d940*/  BSSY B0, `(.L_x_511) ;  /* 0x000002f000007945 */ /* 0x000fe20003800000 */
[----:B------:R-:W-:Y:S01]  /*d950*/  SHF.L.U64.HI R2, R218, 0x1, R233 ;  /* 0x00000001da027819 */ /* 0x000fe200000102e9 */
[----:B------:R-:W-:Y:S01]  /*d960*/  LDSM.16.M88.4 R44, [R217+0x5900] ;  /* 0x00590000d92c783b */ /* 0x000fe20000000200 */
[----:B------:R-:W-:Y:S01]  /*d970*/  LEA.HI.X R12, R0, c[0x0][0x1fc], R7, 0x1, P0 ;  /* 0x00007f00000c7a11 */ /* 0x000fe200000f0c07 */
[----:B------:R-:W-:Y:S02]  /*d980*/  IMAD.SHL.U32 R0, R218, 0x2, RZ ;  /* 0x00000002da007824 */ /* 0x000fe400078e00ff */
[----:B------:R-:W1:Y:S04]  /*d990*/  SHFL.IDX PT, R5, R4, RZ, 0x1c1f ;  /* 0x001c1fff04057589 */ /* 0x000e6800000e0000 */
[----:B------:R-:W-:Y:S04]  /*d9a0*/  LDSM.16.M88.4 R16, [R216+0x2500] ;  /* 0x00250000d810783b */ /* 0x000fe80000000200 */
[----:B------:R-:W2:Y:S04]  /*d9b0*/  SHFL.IDX PT, R6, R12, RZ, 0x1c1f ;  /* 0x001c1fff0c067589 */ /* 0x000ea800000e0000 */
[----:B------:R3:W4:Y:S04]  /*d9c0*/  LDSM.16.M88.4 R32, [R216+0x2900] ;  /* 0x00290000d820783b */ /* 0x0007280000000200 */
[----:B------:R3:W3:Y:S04]  /*d9d0*/  LDSM.16.M88.4 R152, [R216+0x2d00] ;  /* 0x002d0000d898783b */ /* 0x0006e80000000200 */
[----:B------:R3:W3:Y:S04]  /*d9e0*/  LDSM.16.M88.4 R156, [R213+0x4900] ;  /* 0x00490000d59c783b */ /* 0x0006e80000000200 */
[----:B------:R3:W3:Y:S04]  /*d9f0*/  LDSM.16.M88.4 R164, [R213+0x5900] ;  /* 0x00590000d5a4783b */ /* 0x0006e80000000200 */
[----:B------:R3:W3:Y:S04]  /*da00*/  LDSM.16.M88.4 R160, [R215] ;  /* 0x00000000d7a0783b */ /* 0x0006e80000000200 */
[----:B------:R3:W3:Y:S01]  /*da10*/  LDSM.16.M88.4 R168, [R211] ;  /* 0x00000000d3a8783b */ /* 0x0006e20000000200 */
[C---:B-1----:R-:W-:Y:S03]  /*da20*/  IADD3 R10, P0, R5.reuse, R200, RZ ;  /* 0x000000c8050a7210 */ /* 0x042fe60007f1e0ff */
[----:B------:R1:W1:Y:S02]  /*da30*/  LDSM.16.M88.4 R172, [R210] ;  /* 0x00000000d2ac783b */ /* 0x0002640000000200 */
[C---:B--2---:R-:W-:Y:S01]  /*da40*/  IMAD.X R11, R6.reuse, 0x1, R243, P0 ;  /* 0x00000001060b7824 */ /* 0x044fe200000e06f3 */
[C---:B------:R-:W-:Y:S04]  /*da50*/  IADD3 R8, P0, R5.reuse, R3, RZ ;  /* 0x0000000305087210 */ /* 0x040fe80007f1e0ff */
[----:B------:R-:W-:Y:S01]  /*da60*/  @!PT LDS RZ, [RZ] ;  /* 0x00000000fffff984 */ /* 0x000fe20000000800 */
[----:B------:R-:W-:Y:S01]  /*da70*/  @!PT LDS RZ, [RZ] ;  /* 0x00000000fffff984 */ /* 0x000fe20000000800 */
        /* <DEDUP_REMOVED lines=9> */
[----:B----4-:R-:W-:-:S05]  /*db10*/  BRA.DIV ~URZ, `(.L_x_513) ;  /* 0x00006a527f007947 */ /* 0x010fca000b800000 */
[----:B------:R4:W2:Y:S04]  /*db20*/  SHFL.IDX PT, R6, R12, 0x1, 0x1c1f ;  /* 0x003c1f000c067f89 */ /* 0x0008a800000e0000 */
[----:B------:R4:W3:Y:S02]  /*db30*/  SHFL.IDX PT, R7, R4, 0x1, 0x1c1f ;  /* 0x003c1f0004077f89 */ /* 0x0008e400000e0000 */
.L_x_542:
[----:B------:R-:W-:Y:S02]  /*db40*/  ISETP.GE.AND P3, PT, R230, c[0x0][0x1d4], PT ;  /* 0x00007500e6007a0c */ /* 0x000fe40003f66270 */
[----:B--23--:R-:W-:Y:S02]  /*db50*/  IADD3 R8, P0, R7, R200, RZ ;  /* 0x000000c807087210 */ /* 0x00cfe40007f1e0ff */
[----:B------:R-:W-:Y:S02]  /*db60*/  ISETP.GE.AND P2, PT, R229, c[0x0][0x1d4], PT ;  /* 0x00007500e5007a0c */ /* 0x000fe40003f46270 */
[----:B------:R-:W-:Y:S01]  /*db70*/  ISETP.GE.AND P1, PT, R228, c[0x0][0x1d4], PT ;  /* 0x00007500e4007a0c */ /* 0x000fe20003f26270 */
[C---:B------:R-:W-:Y:S01]  /*db80*/  IMAD.X R9, R6.reuse, 0x1, R243, P0 ;  /* 0x0000000106097824 */ /* 0x040fe200000e06f3 */
[C---:B----4-:R-:W-:Y:S05]  /*db90*/  IADD3 R4, P0, R7.reuse, R3, RZ ;  /* 0x0000000307047210 */ /* 0x050fea0007f1e0ff */
[----:B------:R-:W-:Y:S01]  /*dba0*/  @!PT LDS RZ, [RZ] ;  /* 0x00000000fffff984 */ /* 0x000fe20000000800 */
[----:B------:R-:W-:Y:S01]  /*dbb0*/  @!PT LDS RZ, [RZ] ;  /* 0x00000000fffff984 */ /* 0x000fe20000000800 */
[----:B------:R-:W-:Y:S01]  /*dbc0*/  @!PT LDS RZ, [RZ] ;  /* 0x00000000fffff984 */ /* 0x000fe20000000800 */
[----:B------:R2:W-:Y:S01]  /*dbd0*/  LDGSTS.E.BYPASS.LTC128B.128 [R220+0x900], [R8.64], !P3 ;  /* 0x0090000008dc7fae */ /* 0x0005e2000d901d4c */
[C---:B------:R-:W-:Y:S01]  /*dbe0*/  IMAD.X R5, R6.reuse, 0x1, R201, P0 ;  /* 0x0000000106057824 */ /* 0x040fe200000e06c9 */
[----:B------:R-:W-:Y:S04]  /*dbf0*/  IADD3 R10, P0, R7, R0, RZ ;  /* 0x00000000070a7210 */ /* 0x000fe80007f1e0ff */
[----:B------:R2:W-:Y:S01]  /*dc00*/  LDGSTS.E.BYPASS.LTC128B.128 [R220+0x1500], [R4.64], !P2 ;  /* 0x0150000004dc7fae */ /* 0x0005e2000d101d4c */
[----:B------:R-:W-:Y:S05]  /*dc10*/  IMAD.X R11, R6, 0x1, R2, P0 ;  /* 0x00000001060b7824 */ /* 0x000fea00000e0602 */
[----:B------:R2:W-:Y:S03]  /*dc20*/  LDGSTS.E.BYPASS.LTC128B.128 [R220+0x2100], [R10.64], !P1 ;  /* 0x021000000adc7fae */ /* 0x0005e6000c901d4c */
.L_x_512:
[----:B----4-:R-:W-:Y:S05]  /*dc30*/  BSYNC B0 ;  /* 0x0000000000007941 */ /* 0x010fea0003800000 */
.L_x_511:
[----:B------:R-:W0:Y:S01]  /*dc40*/  LDGDEPBAR ;  /* 0x00000000000079af */ /* 0x000e220000000000 */
[----:B------:R-:W-:Y:S01]  /*dc50*/  WARPSYNC 0xffffffff ;  /* 0xffffffff00007948 */ /* 0x000fe20003800000 */
[-C--:B--2---:R-:W-:Y:S03]  /*dc60*/  HMMA.16816.F32 R4, R48, R16.reuse, RZ ;  /* 0x000000103004723c */ /* 0x084fe600000018ff */
[----:B------:R-:W-:Y:S03]  /*dc70*/  ISETP.GT.AND P0, PT, R240, R221, PT ;  /* 0x000000ddf000720c */ /* 0x000fe60003f04270 */
[----:B------:R-:W-:Y:S02]  /*dc80*/  LDSM.16.M88.4 R176, [R217+0x6900] ;  /* 0x00690000d9b0783b */ /* 0x000fe40000000200 */
[C---:B------:R-:W-:Y:S06]  /*dc90*/  HMMA.16816.F32 R8, R44.reuse, R16, RZ ;  /* 0x000000102c08723c */ /* 0x040fec00000018ff */
[----:B------:R-:W2:Y:S02]  /*dca0*/  LDSM.16.M88.4 R180, [R216+0x3100] ;  /* 0x00310000d8b4783b */ /* 0x000ea40000000200 */
[-C--:B------:R-:W-:Y:S06]  /*dcb0*/  HMMA.16816.F32 R12, R44, R18.reuse, RZ ;  /* 0x000000122c0c723c */ /* 0x080fec00000018ff */
[----:B------:R-:W4:Y:S02]  /*dcc0*/  LDSM.16.M88.4 R184, [R217+0x7900] ;  /* 0x00790000d9b8783b */ /* 0x000f240000000200 */
[C---:B------:R-:W-:Y:S06]  /*dcd0*/  HMMA.16816.F32 R16, R48.reuse, R18, RZ ;  /* 0x000000123010723c */ /* 0x040fec00000018ff */
[----:B------:R-:W5:Y:S02]  /*dce0*/  LDSM.16.M88.4 R188, [R216+0x3500] ;  /* 0x00350000d8bc783b */ /* 0x000f640000000200 */
[-C--:B------:R-:W-:Y:S06]  /*dcf0*/  HMMA.16816.F32 R20, R48, R32.reuse, RZ ;  /* 0x000000203014723c */ /* 0x080fec00000018ff */
[----:B------:R-:W-:Y:S02]  /*dd00*/  LDSM.16.M88.4 R192, [R209] ;  /* 0x00000000d1c0783b */ /* 0x000fe40000000200 */
[C---:B------:R-:W-:Y:S06]  /*dd10*/  HMMA.16816.F32 R24, R44.reuse, R32, RZ ;  /* 0x000000202c18723c */ /* 0x040fec00000018ff */
[----:B------:R-:W-:Y:S02]  /*dd20*/  LDSM.16.M88.4 R196, [R213+0x7900] ;  /* 0x00790000d5c4783b */ /* 0x000fe40000000200 */
[-C--:B------:R-:W-:Y:S08]  /*dd30*/  HMMA.16816.F32 R28, R44, R34.reuse, RZ ;  /* 0x000000222c1c723c */ /* 0x080ff000000018ff */
[C---:B------:R-:W-:Y:S08]  /*dd40*/  HMMA.16816.F32 R32, R48.reuse, R34, RZ ;  /* 0x000000223020723c */ /* 0x040ff000000018ff */
[-C--:B---3--:R-:W-:Y:S08]  /*dd50*/  HMMA.16816.F32 R36, R48, R152.reuse, RZ ;  /* 0x000000983024723c */ /* 0x088ff000000018ff */
[C---:B------:R-:W-:Y:S08]  /*dd60*/  HMMA.16816.F32 R40, R44.reuse, R152, RZ ;  /* 0x000000982c28723c */ /* 0x040ff000000018ff */
[-C--:B------:R-:W-:Y:S08]  /*dd70*/  HMMA.16816.F32 R44, R44, R154.reuse, RZ ;  /* 0x0000009a2c2c723c */ /* 0x080ff000000018ff */
[----:B------:R-:W-:Y:S01]  /*dd80*/  HMMA.16816.F32 R48, R48, R154, RZ ;  /* 0x0000009a3030723c */ /* 0x000fe200000018ff */
[----:B------:R-:W3:Y:S07]  /*dd90*/  LDSM.16.M88.4 R152, [R216+0x3900] ;  /* 0x00390000d898783b */ /* 0x000eee0000000200 */
        /* <DEDUP_REMOVED lines=10> */
[-C--:B-1----:R-:W-:Y:S08]  /*de40*/  HMMA.16816.F32 R36, R156, R172.reuse, R36 ;  /* 0x000000ac9c24723c */ /* 0x082ff00000001824 */
[C---:B------:R-:W-:Y:S08]  /*de50*/  HMMA.16816.F32 R40, R164.reuse, R172, R40 ;  /* 0x000000aca428723c */ /* 0x040ff00000001828 */
[-C--:B------:R-:W-:Y:S01]  /*de60*/  HMMA.16816.F32 R44, R164, R174.reuse, R44 ;  /* 0x000000aea42c723c */ /* 0x080fe2000000182c */
[----:B------:R-:W-:Y:S07]  /*de70*/  LDSM.16.M88.4 R164, [R207] ;  /* 0x00000000cfa4783b */ /* 0x000fee0000000200 */
[----:B------:R-:W-:Y:S01]  /*de80*/  HMMA.16816.F32 R48, R156, R174, R48 ;  /* 0x000000ae9c30723c */ /* 0x000fe20000001830 */
[----:B------:R-:W1:Y:S08]  /*de90*/  LDSM.16.M88.4 R156, [R208] ;  /* 0x00000000d09c783b */ /* 0x000e700000000200 */
[----:B------:R-:W1:Y:S01]  /*dea0*/  LDSM.16.M88.4 R172, [R216+0x3d00] ;  /* 0x003d0000d8ac783b */ /* 0x000e620000000200 */
[-C--:B--2---:R-:W-:Y:S08]  /*deb0*/  HMMA.16816.F32 R4, R176, R180.reuse, R4 ;  /* 0x000000b4b004723c */ /* 0x084ff00000001804 */
[C---:B----4-:R-:W-:Y:S08]  /*dec0*/  HMMA.16816.F32 R8, R184.reuse, R180, R8 ;  /* 0x000000b4b808723c */ /* 0x050ff00000001808 */
[-C--:B------:R-:W-:Y:S08]  /*ded0*/  HMMA.16816.F32 R12, R184, R182.reuse, R12 ;  /* 0x000000b6b80c723c */ /* 0x080ff0000000180c */
[C---:B------:R-:W-:Y:S01]  /*dee0*/  HMMA.16816.F32 R16, R176.reuse, R182, R16 ;  /* 0x000000b6b010723c */ /* 0x040fe20000001810 */
[----:B------:R-:W-:Y:S07]  /*def0*/  LDSM.16.M88.4 R180, [R216+0x4500] ;  /* 0x00450000d8b4783b */ /* 0x000fee0000000200 */
[-C--:B-----5:R-:W-:Y:S08]  /*df00*/  HMMA.16816.F32 R20, R176, R188.reuse, R20 ;  /* 0x000000bcb014723c */ /* 0x0a0ff00000001814 */
[C---:B------:R-:W-:Y:S08]  /*df10*/  HMMA.16816.F32 R24, R184.reuse, R188, R24 ;  /* 0x000000bcb818723c */ /* 0x040ff00000001818 */
[-C--:B------:R-:W-:Y:S08]  /*df20*/  HMMA.16816.F32 R28, R184, R190.reuse, R28 ;  /* 0x000000beb81c723c */ /* 0x080ff0000000181c */
[C---:B------:R-:W-:Y:S01]  /*df30*/  HMMA.16816.F32 R32, R176.reuse, R190, R32 ;  /* 0x000000beb020723c */ /* 0x040fe20000001820 */
[----:B------:R-:W-:Y:S07]  /*df40*/  LDSM.16.M88.4 R188, [R206] ;  /* 0x00000000cebc783b */ /* 0x000fee0000000200 */
[-C--:B---3--:R-:W-:Y:S08]  /*df50*/  HMMA.16816.F32 R36, R176, R152.reuse, R36 ;  /* 0x00000098b024723c */ /* 0x088ff00000001824 */
[C---:B------:R-:W-:Y:S08]  /*df60*/  HMMA.16816.F32 R40, R184.reuse, R152, R40 ;  /* 0x00000098b828723c */ /* 0x040ff00000001828 */
[-C--:B------:R-:W-:Y:S01]  /*df70*/  HMMA.16816.F32 R44, R184, R154.reuse, R44 ;  /* 0x0000009ab82c723c */ /* 0x080fe2000000182c */
[----:B------:R-:W-:Y:S07]  /*df80*/  LDSM.16.M88.4 R184, [R213+0x8900] ;  /* 0x00890000d5b8783b */ /* 0x000fee0000000200 */
[----:B------:R-:W-:Y:S01]  /*df90*/  HMMA.16816.F32 R48, R176, R154, R48 ;  /* 0x0000009ab030723c */ /* 0x000fe20000001830 */
[----:B------:R-:W2:Y:S07]  /*dfa0*/  LDSM.16.M88.4 R152, [R217+0x9900] ;  /* 0x00990000d998783b */ /* 0x000eae0000000200 */
[-C--:B------:R-:W-:Y:S01]  /*dfb0*/  HMMA.16816.F32 R4, R160, R192.reuse, R4 ;  /* 0x000000c0a004723c */ /* 0x080fe20000001804 */
[----:B------:R-:W3:Y:S07]  /*dfc0*/  LDSM.16.M88.4 R176, [R216+0x4100] ;  /* 0x00410000d8b0783b */ /* 0x000eee0000000200 */
[C---:B------:R-:W-:Y:S08]  /*dfd0*/  HMMA.16816.F32 R8, R196.reuse, R192, R8 ;  /* 0x000000c0c408723c */ /* 0x040ff00000001808 */
[-C--:B------:R-:W-:Y:S08]  /*dfe0*/  HMMA.16816.F32 R12, R196, R194.reuse, R12 ;  /* 0x000000c2c40c723c */ /* 0x080ff0000000180c */
[C---:B------:R-:W-:Y:S08]  /*dff0*/  HMMA.16816.F32 R16, R160.reuse, R194, R16 ;  /* 0x000000c2a010723c */ /* 0x040ff00000001810 */
        /* <DEDUP_REMOVED lines=8> */
[----:B------:R-:W-:Y:S08]  /*e080*/  HMMA.16816.F32 R48, R160, R166, R48 ;  /* 0x000000a6a030723c */ /* 0x000ff00000001830 */
[-C--:B------:R-:W-:Y:S08]  /*e090*/  HMMA.16816.F32 R4, R168, R172.reuse, R4 ;  /* 0x000000aca804723c */ /* 0x080ff00000001804 */
[C---:B--2---:R-:W-:Y:S08]  /*e0a0*/  HMMA.16816.F32 R8, R152.reuse, R172, R8 ;  /* 0x000000ac9808723c */ /* 0x044ff00000001808 */
[-C--:B------:R-:W-:Y:S08]  /*e0b0*/  HMMA.16816.F32 R12, R152, R174.reuse, R12 ;  /* 0x000000ae980c723c */ /* 0x080ff0000000180c */
[C---:B------:R-:W-:Y:S08]  /*e0c0*/  HMMA.16816.F32 R16, R168.reuse, R174, R16 ;  /* 0x000000aea810723c */ /* 0x040ff00000001810 */
[-C--:B---3--:R-:W-:Y:S08]  /*e0d0*/  HMMA.16816.F32 R20, R168, R176.reuse, R20 ;  /* 0x000000b0a814723c */ /* 0x088ff00000001814 */
        /* <DEDUP_REMOVED lines=8> */
[C---:B-1----:R-:W-:Y:S08]  /*e160*/  HMMA.16816.F32 R8, R156.reuse, R188, R8 ;  /* 0x000000bc9c08723c */ /* 0x042ff00000001808 */
        /* <DEDUP_REMOVED lines=23> */
[----:B------:R-:W1:Y:S01]  /*e2e0*/  MUFU.TANH R154, R11 ;  /* 0x0000000b009a7308 */ /* 0x000e620000002400 */
[-C--:B--2---:R-:W-:Y:S09]  /*e2f0*/  HMMA.16816.F32 R20, R184, R4.reuse, R20 ;  /* 0x00000004b814723c */ /* 0x084ff20000001814 */
[----:B------:R2:W1:Y:S01]  /*e300*/  MUFU.TANH R16, R8 ;  /* 0x0000000800107308 */ /* 0x0004620000002400 */
[C---:B------:R-:W-:Y:S09]  /*e310*/  HMMA.16816.F32 R24, R156.reuse, R4, R24 ;  /* 0x000000049c18723c */ /* 0x040ff20000001818 */
[----:B------:R-:W1:Y:S01]  /*e320*/  MUFU.TANH R155, R155 ;  /* 0x0000009b009b7308 */ /* 0x000e620000002400 */
[-C--:B------:R-:W-:Y:S08]  /*e330*/  HMMA.16816.F32 R28, R156, R6.reuse, R28 ;  /* 0x000000069c1c723c */ /* 0x080ff0000000181c */
[C---:B------:R-:W-:Y:S01]  /*e340*/  HMMA.16816.F32 R32, R184.reuse, R6, R32 ;  /* 0x00000006b820723c */ /* 0x040fe20000001820 */
[----:B------:R-:W1:Y:S03]  /*e350*/  MUFU.TANH R162, R162 ;  /* 0x000000a200a27308 */ /* 0x000e660000002400 */
[----:B------:R-:W-:Y:S01]  /*e360*/  FMUL.FTZ R19, R20, c[0x0][0x320] ;  /* 0x0000c80014137a20 */ /* 0x000fe20000410000 */
[----:B--2---:R-:W2:Y:S01]  /*e370*/  LDSM.16.M88.4 R8, [R204] ;  /* 0x00000000cc08783b */ /* 0x004ea20000000200 */
[----:B------:R-:W-:Y:S02]  /*e380*/  FMUL.FTZ R18, R21, c[0x0][0x320] ;  /* 0x0000c80015127a20 */ /* 0x000fe40000410000 */
[----:B------:R-:W-:Y:S04]  /*e390*/  DEPBAR.LE SB0, 0x0 ;  /* 0x000080000000791a */ /* 0x000fe80000000000 */
[----:B------:R-:W1:Y:S01]  /*e3a0*/  MUFU.TANH R152, R152 ;  /* 0x0000009800987308 */ /* 0x000e620000002400 */
[----:B------:R-:W-:Y:S01]  /*e3b0*/  BAR.SYNC.DEFER_BLOCKING 0x0 ;  /* 0x0000000000007b1d */ /* 0x000fe20000010000 */
[----:B------:R-:W-:Y:S02]  /*e3c0*/  FMUL.FTZ R5, R22, c[0x0][0x320] ;  /* 0x0000c80016057a20 */ /* 0x000fe40000410000 */
        /* <DEDUP_REMOVED lines=16> */
[-C--:B--2---:R-:W-:Y:S09]  /*e4d0*/  HMMA.16816.F32 R36, R184, R8.reuse, R36 ;  /* 0x00000008b824723c */ /* 0x084ff20000001824 */
[----:B------:R-:W2:Y:S01]  /*e4e0*/  MUFU.TANH R13, R13 ;  /* 0x0000000d000d7308 */ /* 0x000ea20000002400 */
[C---:B------:R-:W-:Y:S08]  /*e4f0*/  HMMA.16816.F32 R40, R156.reuse, R8, R40 ;  /* 0x000000089c28723c */ /* 0x040ff00000001828 */
[-C--:B------:R-:W-:Y:S01]  /*e500*/  HMMA.16816.F32 R44, R156, R10.reuse, R44 ;  /* 0x0000000a9c2c723c */ /* 0x080fe2000000182c */
[----:B------:R-:W1:Y:S07]  /*e510*/  MUFU.TANH R17, R17 ;  /* 0x0000001100117308 */ /* 0x000e6e0000002400 */
[----:B------:R-:W-:Y:S03]  /*e520*/  HMMA.16816.F32 R48, R184, R10, R48 ;  /* 0x0000000ab830723c */ /* 0x000fe60000001830 */
[----:B------:R-:W1:Y:S01]  /*e530*/  MUFU.TANH R14, R14 ;  /* 0x0000000e000e7308 */ /* 0x000e620000002400 */
[----:B------:R-:W-:Y:S02]  /*e540*/  FMUL.FTZ R172, R36, c[0x0][0x320] ;  /* 0x0000c80024ac7a20 */ /* 0x000fe40000410000 */
[----:B------:R-:W-:Y:S02]  /*e550*/  FMUL.FTZ R37, R37, c[0x0][0x320] ;  /* 0x0000c80025257a20 */ /* 0x000fe40000410000 */
[----:B------:R-:W-:Y:S04]  /*e560*/  FMUL.FTZ R169, R40, c[0x0][0x320] ;  /* 0x0000c80028a97a20 */ /* 0x000fe80000410000 */
        /* <DEDUP_REMOVED lines=16> */
[----:B------:R-:W1:Y:S10]  /*e670*/  MUFU.TANH R5, R5 ;  /* 0x0000000500057308 */ /* 0x000e740000002400 */
[----:B------:R-:W1:Y:S10]  /*e680*/  MUFU.TANH R4, R4 ;  /* 0x0000000400047308 */ /* 0x000e740000002400 */
        /* <DEDUP_REMOVED lines=40> */
[C---:B-1----:R-:W-:Y:S04]  /*e910*/  @!P1 IADD3 R25, P0, R10.reuse, UR10, RZ ;  /* 0x0000000a0a199c10 */ /* 0x042fe8000ff1e0ff */
[----:B------:R-:W-:Y:S02]  /*e920*/  @!P1 LEA.HI.X.SX32 R24, R10, UR6, 0x1, P0 ;  /* 0x000000060a189c11 */ /* 0x000fe400080f0eff */
[C---:B------:R-:W-:Y:S04]  /*e930*/  @!P1 LEA R22, P0, R25.reuse, c[0x0][0x2a0], 0x2 ;  /* 0x0000a80019169a11 */ /* 0x040fe800078010ff */
[----:B------:R-:W-:Y:S01]  /*e940*/  @!P1 LEA.HI.X R23, R25, c[0x0][0x2a4], R24, 0x2, P0 ;  /* 0x0000a90019179a11 */ /* 0x000fe200000f1418 */
[----:B------:R-:W-:Y:S04]  /*e950*/  IMAD.MOV R25, RZ, RZ, -R10 ;  /* 0x000000ffff197224 */ /* 0x000fe800078e0a0a */
[----:B------:R-:W2:Y:S01]  /*e960*/  @!P1 LDG.E R225, [R22.64] ;  /* 0x0000000c16e19981 */ /* 0x000ea2000c1e1900 */
[----:B------:R-:W-:Y:S01]  /*e970*/  IMAD R226, R25, c[0x0][0x2b8], R226 ;  /* 0x0000ae0019e27a24 */ /* 0x000fe200078e02e2 */
[----:B------:R-:W-:Y:S03]  /*e980*/  ISETP.GE.AND P1, PT, R241, 0x1, PT ;  /* 0x00000001f100780c */ /* 0x000fe60003f26270 */
        /* <DEDUP_REMOVED lines=13> */
[----:B------:R-:W1:Y:S04]  /*ea60*/  SHFL.IDX PT, R27, R22, RZ, 0x1c1f ;  /* 0x001c1fff161b7589 */ /* 0x000e6800000e0000 */
[----:B------:R-:W2:Y:S04]  /*ea70*/  SHFL.IDX PT, R24, R10, RZ, 0x1c1f ;  /* 0x001c1fff0a187589 */ /* 0x000ea800000e0000 */
[----:B------:R-:W3:Y:S01]  /*ea80*/  SHFL.IDX PT, R23, R22, 0x1, 0x1c1f ;  /* 0x003c1f0016177f89 */ /* 0x000ee200000e0000 */
[C---:B-1----:R-:W-:Y:S05]  /*ea90*/  @P1 IADD3 R30, P0, R27.reuse, R200, RZ ;  /* 0x000000c81b1e1210 */ /* 0x042fea0007f1e0ff */
[C---:B--2---:R-:W-:Y:S01]  /*eaa0*/  @P1 IMAD.X R31, R24.reuse, 0x1, R243, P0 ;  /* 0x00000001181f1824 */ /* 0x044fe200000e06f3 */
[CC--:B------:R-:W-:Y:S04]  /*eab0*/  @P1 IADD3 R28, P0, R27.reuse, R3.reuse, RZ ;  /* 0x000000031b1c1210 */ /* 0x0c0fe80007f1e0ff */
[----:B------:R1:W-:Y:S01]  /*eac0*/  @P1 LDGSTS.E.BYPASS.LTC128B.128 [R220+0x2500], [R30.64], !P5 ;  /* 0x025000001edc1fae */ /* 0x0003e2000e901d4c */
[C-C-:B------:R-:W-:Y:S01]  /*ead0*/  @P1 IMAD.X R29, R24.reuse, 0x1, R201.reuse, P0 ;  /* 0x00000001181d1824 */ /* 0x140fe200000e06c9 */
[-C--:B------:R-:W-:Y:S04]  /*eae0*/  @P1 IADD3 R26, P0, R27, R0.reuse, RZ ;  /* 0x000000001b1a1210 */ /* 0x080fe80007f1e0ff */
[----:B------:R1:W-:Y:S01]  /*eaf0*/  @P1 LDGSTS.E.BYPASS.LTC128B.128 [R220+0x3100], [R28.64], !P4 ;  /* 0x031000001cdc1fae */ /* 0x0003e2000e101d4c */
[--C-:B------:R-:W-:Y:S01]  /*eb00*/  @P1 IMAD.X R27, R24, 0x1, R2.reuse, P0 ;  /* 0x00000001181b1824 */ /* 0x100fe200000e0602 */
[----:B------:R-:W-:Y:S02]  /*eb10*/  ISETP.GE.AND P0, PT, R241, 0x21, PT ;  /* 0x00000021f100780c */ /* 0x000fe40003f06270 */
[----:B------:R-:W2:Y:S04]  /*eb20*/  SHFL.IDX PT, R24, R10, 0x1, 0x1c1f ;  /* 0x003c1f000a187f89 */ /* 0x000ea800000e0000 */
[----:B------:R1:W-:Y:S07]  /*eb30*/  @P1 LDGSTS.E.BYPASS.LTC128B.128 [R220+0x3d00], [R26.64], !P3 ;  /* 0x03d000001adc1fae */ /* 0x0003ee000d901d4c */
[C---:B---3--:R-:W-:Y:S05]  /*eb40*/  @P0 IADD3 R32, P2, R23.reuse, R3, RZ ;  /* 0x0000000317200210 */ /* 0x048fea0007f5e0ff */
[C---:B--2---:R-:W-:Y:S01]  /*eb50*/  @P0 IMAD.X R33, R24.reuse, 0x1, R201, P2 ;  /* 0x0000000118210824 */ /* 0x044fe200010e06c9 */
[C---:B------:R-:W-:Y:S05]  /*eb60*/  @P0 IADD3 R34, P2, R23.reuse, R0, RZ ;  /* 0x0000000017220210 */ /* 0x040fea0007f5e0ff */
[C---:B------:R-:W-:Y:S01]  /*eb70*/  @P0 IMAD.X R35, R24.reuse, 0x1, R2, P2 ;  /* 0x0000000118230824 */ /* 0x040fe200010e0602 */
[----:B------:R-:W-:Y:S05]  /*eb80*/  @P0 IADD3 R2, P2, R23, R200, RZ ;  /* 0x000000c817020210 */ /* 0x000fea0007f5e0ff */
[----:B------:R-:W-:Y:S05]  /*eb90*/  @P0 IMAD.X R3, R24, 0x1, R243, P2 ;  /* 0x0000000118030824 */ /* 0x000fea00010e06f3 */
[----:B------:R1:W-:Y:S04]  /*eba0*/  @P0 LDGSTS.E.BYPASS.LTC128B.128 [R220+0x2d00], [R2.64], !P5 ;  /* 0x02d0000002dc0fae */ /* 0x0003e8000e901d4c */
[----:B------:R1:W-:Y:S04]  /*ebb0*/  @P0 LDGSTS.E.BYPASS.LTC128B.128 [R220+0x3900], [R32.64], !P4 ;  /* 0x0390000020dc0fae */ /* 0x0003e8000e101d4c */
[----:B------:R1:W-:Y:S02]  /*ebc0*/  @P0 LDGSTS.E.BYPASS.LTC128B.128 [R220+0x4500], [R34.64], !P3 ;  /* 0x0450000022dc0fae */ /* 0x0003e4000d901d4c */
.L_x_514:
[----:B-1234-:R-:W-:Y:S01]  /*ebd0*/  IMAD.MOV.U32 R28, RZ, RZ, R231 ;  /* 0x000000ffff1c7224 */ /* 0x01efe200078e00e7 */
[----:B------:R-:W-:Y:S01]  /*ebe0*/  PLOP3.LUT P0, PT, PT, PT, UP2, 0x80, 0x0 ;  /* 0x000000000000781c */ /* 0x000fe20003f0f028 */
[----:B------:R-:W0:Y:S01]  /*ebf0*/  LDGDEPBAR ;  /* 0x00000000000079af */ /* 0x000e220000000000 */
[----:B------:R-:W-:Y:S02]  /*ec00*/  IMAD R30, R240, -0x30, RZ ;  /* 0xffffffd0f01e7824 */ /* 0x000fe400078e02ff */
[----:B------:R-:W-:Y:S02]  /*ec10*/  IMAD.U32 R24, RZ, RZ, UR7 ;  /* 0x00000007ff187e24 */ /* 0x000fe4000f8e00ff */
[----:B------:R-:W-:Y:S01]  /*ec20*/  IMAD.IADD R22, R30, 0x1, -R235 ;  /* 0x000000011e167824 */ /* 0x000fe200078e0aeb */
[----:B------:R-:W-:Y:S04]  /*ec30*/  IADD3 R23, -R235, 0x1, R30 ;  /* 0x00000001eb177810 */ /* 0x000fe80007ffe11e */
[----:B------:R-:W-:Y:S02]  /*ec40*/  IADD3 R24, R23, -c[0x0][0x168], R24 ;  /* 0x80005a0017187a10 */ /* 0x000fe40007ffe018 */
[----:B------:R-:W-:Y:S01]  /*ec50*/  @P0 IMAD.HI.U32 R0, R231, c[0x0][0x2c8], RZ ;  /* 0x0000b200e7000a27 */ /* 0x000fe200078e00ff */
[----:B------:R-:W-:Y:S02]  /*ec60*/  PLOP3.LUT P0, PT, PT, PT, UP2, 0x80, 0x0 ;  /* 0x000000000000781c */ /* 0x000fe40003f0f028 */
[C---:B------:R-:W-:Y:S02]  /*ec70*/  IADD3 R26, R24.reuse, c[0x0][0x328], RZ ;  /* 0x0000ca00181a7a10 */ /* 0x040fe40007ffe0ff */
[----:B------:R-:W-:Y:S09]  /*ec80*/  IADD3 R24, R24, UR17, RZ ;  /* 0x0000001118187c10 */ /* 0x000ff2000fffe0ff */
[----:B------:R-:W-:Y:S02]  /*ec90*/  @P0 SHF.R.U32.HI R28, RZ, c[0x0][0x2cc], R0 ;  /* 0x0000b300ff1c0a19 */ /* 0x000fe40000011600 */
[----:B------:R-:W-:Y:S03]  /*eca0*/  PLOP3.LUT P0, PT, PT, PT, UP1, 0x40, 0x0 ;  /* 0x000000000000781c */ /* 0x000fe60003f0e818 */
[----:B------:R-:W1:Y:S02]  /*ecb0*/  SHFL.IDX PT, R3, R28, RZ, 0x1c1f ;  /* 0x001c1fff1c037589 */ /* 0x000e6400000e0000 */
[--C-:B-1----:R-:W-:Y:S02]  /*ecc0*/  IMAD.IADD R29, R26, 0x1, R3.reuse ;  /* 0x000000011a1d7824 */ /* 0x102fe400078e0203 */
[----:B------:R-:W-:Y:S06]  /*ecd0*/  IMAD.IADD R23, R24, 0x1, R3 ;  /* 0x0000000118177824 */ /* 0x000fec00078e0203 */
        /* <DEDUP_REMOVED lines=16> */
.L_x_517:
[----:B------:R-:W-:Y:S04]  /*ede0*/  MOV R0, 0x1 ;  /* 0x0000000100007802 */ /* 0x000fe80000000f00 */
[----:B------:R-:W-:Y:S11]  /*edf0*/  ISETP.NE.AND P0, PT, R0, c[0x0][0x32c], PT ;  /* 0x0000cb0000007a0c */ /* 0x000ff60003f05270 */
[----:B------:R-:W-:Y:S02]  /*ee00*/  @!UPT UIADD3 URZ, URZ, URZ, URZ ;  /* 0x0000003f3f3ff290 */ /* 0x000fe4000fffe03f */
[----:B------:R-:W-:Y:S05]  /*ee10*/  @P0 IMAD.HI.U32 R0, R3, c[0x0][0x330], RZ ;  /* 0x0000cc0003000a27 */ /* 0x000fea00078e00ff */
[----:B------:R-:W-:Y:S02]  /*ee20*/  @P0 SHF.R.U32.HI R3, RZ, c[0x0][0x334], R0 ;  /* 0x0000cd00ff030a19 */ /* 0x000fe40000011600 */
.L_x_518:
[----:B------:R-:W-:Y:S05]  /*ee30*/  BSYNC B0 ;  /* 0x0000000000007941 */ /* 0x000fea0003800000 */
.L_x_516:
[----:B------:R-:W-:Y:S05]  /*ee40*/  IMAD R2, R3, c[0x0][0x32c], R22 ;  /* 0x0000cb0003027a24 */ /* 0x000fea00078e0216 */
[----:B------:R-:W-:Y:S02]  /*ee50*/  IADD3 R0, R2, c[0x0][0x32c], RZ ;  /* 0x0000cb0002007a10 */ /* 0x000fe40007ffe0ff */
[----:B------:R-:W-:Y:S02]  /*ee60*/  IMNMX R23, R23, R2, !PT ;  /* 0x0000000217177217 */ /* 0x000fe40007800200 */
[----:B------:R-:W-:Y:S02]  /*ee70*/  IMNMX R29, R29, R0, PT ;  /* 0x000000001d1d7217 */ /* 0x000fe40003800200 */
.L_x_515:
[C---:B------:R-:W-:Y:S02]  /*ee80*/  ISETP.GE.AND P0, PT, R30.reuse, 0x2, PT ;  /* 0x000000021e00780c */ /* 0x040fe40003f06270 */
[C---:B------:R-:W-:Y:S02]  /*ee90*/  ISETP.GE.AND P1, PT, R30.reuse, 0x9, PT ;  /* 0x000000091e00780c */ /* 0x040fe40003f26270 */
[----:B------:R-:W-:Y:S02]  /*eea0*/  P2R R10, PR, RZ, 0x1 ;  /* 0x00000001ff0a7803 */ /* 0x000fe40000000000 */
[----:B------:R-:W-:Y:S02]  /*eeb0*/  ISETP.GT.AND P0, PT, R23, 0x1, !P0 ;  /* 0x000000011700780c */ /* 0x000fe40004704270 */
[----:B------:R-:W-:Y:S02]  /*eec0*/  P2R R3, PR, RZ, 0x2 ;  /* 0x00000002ff037803 */ /* 0x000fe40000000000 */
[----:B------:R-:W-:Y:S02]  /*eed0*/  ISETP.LT.OR P0, PT, R29, 0x2, P0 ;  /* 0x000000021d00780c */ /* 0x000fe40000701670 */
[C---:B------:R-:W-:Y:S02]  /*eee0*/  ISETP.GE.AND P6, PT, R30.reuse, 0x19, PT ;  /* 0x000000191e00780c */ /* 0x040fe40003fc6270 */
[----:B------:R-:W-:Y:S02]  /*eef0*/  FSEL R27, R163, -INF , !P0 ;  /* 0xff800000a31b7808 */ /* 0x000fe40004000000 */
[----:B------:R-:W-:Y:S02]  /*ef00*/  ISETP.GT.AND P0, PT, R23, 0x8, !P1 ;  /* 0x000000081700780c */ /* 0x000fe40004f04270 */
[----:B------:R-:W-:Y:S02]  /*ef10*/  ISETP.GE.AND P1, PT, R30, 0xa, PT ;  /* 0x0000000a1e00780c */ /* 0x000fe40003f26270 */
[----:B------:R-:W-:Y:S02]  /*ef20*/  ISETP.LT.OR P0, PT, R29, 0x9, P0 ;  /* 0x000000091d00780c */ /* 0x000fe40000701670 */
[----:B------:R-:W-:Y:S02]  /*ef30*/  P2R R2, PR, RZ, 0x2 ;  /* 0x00000002ff027803 */ /* 0x000fe40000000000 */
[----:B------:R-:W-:Y:S02]  /*ef40*/  FSEL R25, R16, -INF , !P0 ;  /* 0xff80000010197808 */ /* 0x000fe40004000000 */
[----:B------:R-:W-:Y:S02]  /*ef50*/  ISETP.GT.AND P0, PT, R23, 0x9, !P1 ;  /* 0x000000091700780c */ /* 0x000fe40004f04270 */
[C---:B------:R-:W-:Y:S02]  /*ef60*/  ISETP.GE.AND P1, PT, R30.reuse, 0x11, PT ;  /* 0x000000111e00780c */ /* 0x040fe40003f26270 */
[----:B------:R-:W-:Y:S02]  /*ef70*/  ISETP.LT.OR P0, PT, R29, 0xa, P0 ;  /* 0x0000000a1d00780c */ /* 0x000fe40000701670 */
[----:B------:R-:W-:Y:S02]  /*ef80*/  P2R R0, PR, RZ, 0x2 ;  /* 0x00000002ff007803 */ /* 0x000fe40000000000 */
[----:B------:R-:W-:Y:S02]  /*ef90*/  FSEL R17, R17, -INF , !P0 ;  /* 0xff80000011117808 */ /* 0x000fe40004000000 */
        /* <DEDUP_REMOVED lines=11> */
[----:B------:R-:W-:Y:S02]  /*f050*/  ISETP.GE.AND P2, PT, R30, 0x29, PT ;  /* 0x000000291e00780c */ /* 0x000fe40003f46270 */
        /* <DEDUP_REMOVED lines=16> */
[----:B------:R-:W-:Y:S04]  /*f160*/  ISETP.GT.AND P0, PT, R23, RZ, !P1 ;  /* 0x000000ff1700720c */ /* 0x000fe80004f04270 */
        /* <DEDUP_REMOVED lines=27> */
.L_x_521:
[----:B------:R-:W-:Y:S04]  /*f320*/  MOV R21, 0x1 ;  /* 0x0000000100157802 */ /* 0x000fe80000000f00 */
[----:B------:R-:W-:Y:S11]  /*f330*/  ISETP.NE.AND P0, PT, R21, c[0x0][0x32c], PT ;  /* 0x0000cb0015007a0c */ /* 0x000ff60003f05270 */
[----:B------:R-:W-:Y:S02]  /*f340*/  @!UPT UIADD3 URZ, URZ, URZ, URZ ;  /* 0x0000003f3f3ff290 */ /* 0x000fe4000fffe03f */
[----:B------:R-:W-:Y:S05]  /*f350*/  @P0 IMAD.HI.U32 R21, R29, c[0x0][0x330], RZ ;  /* 0x0000cc001d150a27 */ /* 0x000fea00078e00ff */
[----:B------:R-:W-:Y:S02]  /*f360*/  @P0 SHF.R.U32.HI R29, RZ, c[0x0][0x334], R21 ;  /* 0x0000cd00ff1d0a19 */ /* 0x000fe40000011615 */
.L_x_522:
[----:B------:R-:W-:Y:S05]  /*f370*/  BSYNC B0 ;  /* 0x0000000000007941 */ /* 0x000fea0003800000 */
.L_x_520:
[----:B------:R-:W-:Y:S05]  /*f380*/  IMAD R32, R29, c[0x0][0x32c], R22 ;  /* 0x0000cb001d207a24 */ /* 0x000fea00078e0216 */
[----:B------:R-:W-:Y:S02]  /*f390*/  IADD3 R30, R32, c[0x0][0x32c], RZ ;  /* 0x0000cb00201e7a10 */ /* 0x000fe40007ffe0ff */
[----:B------:R-:W-:Y:S02]  /*f3a0*/  IMNMX R19, R19, R32, !PT ;  /* 0x0000002013137217 */ /* 0x000fe40007800200 */
[----:B------:R-:W-:Y:S02]  /*f3b0*/  IMNMX R23, R23, R30, PT ;  /* 0x0000001e17177217 */ /* 0x000fe40003800200 */
.L_x_519:
        /* <DEDUP_REMOVED lines=62> */
.L_x_525:
[----:B------:R-:W-:Y:S04]  /*f7a0*/  MOV R14, c[0x0][0x32c] ;  /* 0x0000cb00000e7a02 */ /* 0x000fe80000000f00 */
[----:B------:R-:W-:Y:S11]  /*f7b0*/  ISETP.NE.AND P0, PT, R14, 0x1, PT ;  /* 0x000000010e00780c */ /* 0x000ff60003f05270 */
[----:B------:R-:W-:Y:S02]  /*f7c0*/  @!UPT UIADD3 URZ, URZ, URZ, URZ ;  /* 0x0000003f3f3ff290 */ /* 0x000fe4000fffe03f */
[----:B------:R-:W-:Y:S05]  /*f7d0*/  @P0 IMAD.HI.U32 R14, R19, c[0x0][0x330], RZ ;  /* 0x0000cc00130e0a27 */ /* 0x000fea00078e00ff */
[----:B------:R-:W-:Y:S02]  /*f7e0*/  @P0 SHF.R.U32.HI R19, RZ, c[0x0][0x334], R14 ;  /* 0x0000cd00ff130a19 */ /* 0x000fe4000001160e */
.L_x_526:
[----:B------:R-:W-:Y:S05]  /*f7f0*/  BSYNC B0 ;  /* 0x0000000000007941 */ /* 0x000fea0003800000 */
.L_x_524:
[----:B------:R-:W-:Y:S05]  /*f800*/  IMAD R19, R19, c[0x0][0x32c], R22 ;  /* 0x0000cb0013137a24 */ /* 0x000fea00078e0216 */
[----:B------:R-:W-:Y:S02]  /*f810*/  IADD3 R14, R19, c[0x0][0x32c], RZ ;  /* 0x0000cb00130e7a10 */ /* 0x000fe40007ffe0ff */
[----:B------:R-:W-:Y:S02]  /*f820*/  IMNMX R4, R4, R19, !PT ;  /* 0x0000001304047217 */ /* 0x000fe40007800200 */
[----:B------:R-:W-:Y:S02]  /*f830*/  IMNMX R5, R5, R14, PT ;  /* 0x0000000e05057217 */ /* 0x000fe40003800200 */
.L_x_523:
        /* <DEDUP_REMOVED lines=17> */
[C---:B------:R-:W-:Y:S04]  /*f950*/  ISETP.GT.AND P0, PT, R4.reuse, 0x11, !P0 ;  /* 0x000000110400780c */ /* 0x040fe80004704270 */
[----:B------:R-:W-:Y:S04]  /*f960*/  ISETP.LT.OR P0, PT, R5, 0x12, P0 ;  /* 0x000000120500780c */ /* 0x000fe80000701670 */
[----:B------:R-:W-:Y:S02]  /*f970*/  FSEL R199, R199, -INF , !P0 ;  /* 0xff800000c7c77808 */ /* 0x000fe40004000000 */
        /* <DEDUP_REMOVED lines=15> */
[----:B------:R-:W-:Y:S01]  /*fa70*/  ISETP.GT.AND P0, PT, R4, RZ, !P1 ;  /* 0x000000ff0400720c */ /* 0x000fe20004f04270 */
[----:B------:R-:W1:Y:S03]  /*fa80*/  SHFL.IDX PT, R9, R28, 0x3, 0x1c1f ;  /* 0x007c1f001c097f89 */ /* 0x000e6600000e0000 */
[C---:B------:R-:W-:Y:S04]  /*fa90*/  ISETP.LT.OR P0, PT, R5.reuse, 0x1, P0 ;  /* 0x000000010500780c */ /* 0x040fe80000701670 */
[----:B------:R-:W-:Y:S02]  /*faa0*/  FSEL R152, R152, -INF , !P0 ;  /* 0xff80000098987808 */ /* 0x000fe40004000000 */
[----:B------:R-:W-:Y:S04]  /*fab0*/  ISETP.NE.AND P0, PT, R18, RZ, PT ;  /* 0x000000ff1200720c */ /* 0x000fe80003f05270 */
[----:B------:R-:W-:Y:S04]  /*fac0*/  ISETP.GT.AND P0, PT, R4, 0x29, !P0 ;  /* 0x000000290400780c */ /* 0x000fe80004704270 */
        /* <DEDUP_REMOVED lines=21> */
.L_x_529:
[----:B------:R-:W-:Y:S04]  /*fc20*/  MOV R4, c[0x0][0x32c] ;  /* 0x0000cb0000047a02 */ /* 0x000fe80000000f00 */
[----:B------:R-:W-:Y:S11]  /*fc30*/  ISETP.NE.AND P0, PT, R4, 0x1, PT ;  /* 0x000000010400780c */ /* 0x000ff60003f05270 */
[----:B------:R-:W-:Y:S02]  /*fc40*/  @!UPT UIADD3 URZ, URZ, URZ, URZ ;  /* 0x0000003f3f3ff290 */ /* 0x000fe4000fffe03f */
[----:B------:R-:W-:Y:S05]  /*fc50*/  @P0 IMAD.HI.U32 R4, R9, c[0x0][0x330], RZ ;  /* 0x0000cc0009040a27 */ /* 0x000fea00078e00ff */
[----:B------:R-:W-:Y:S02]  /*fc60*/  @P0 SHF.R.U32.HI R9, RZ, c[0x0][0x334], R4 ;  /* 0x0000cd00ff090a19 */ /* 0x000fe40000011604 */
.L_x_530:
[----:B------:R-:W-:Y:S05]  /*fc70*/  BSYNC B0 ;  /* 0x0000000000007941 */ /* 0x000fea0003800000 */
.L_x_528:
[----:B------:R-:W-:Y:S05]  /*fc80*/  IMAD R22, R9, c[0x0][0x32c], R22 ;  /* 0x0000cb0009167a24 */ /* 0x000fea00078e0216 */
[----:B------:R-:W-:Y:S02]  /*fc90*/  IADD3 R9, R22, c[0x0][0x32c], RZ ;  /* 0x0000cb0016097a10 */ /* 0x000fe40007ffe0ff */
[----:B------:R-:W-:Y:S02]  /*fca0*/  IMNMX R5, R5, R22, !PT ;  /* 0x0000001605057217 */ /* 0x000fe40007800200 */
[----:B------:R-:W-:Y:S02]  /*fcb0*/  IMNMX R26, R26, R9, PT ;  /* 0x000000091a1a7217 */ /* 0x000fe40003800200 */
.L_x_527:
[----:B------:R-:W-:Y:S01]  /*fcc0*/  ISETP.GT.AND P0, PT, R5, RZ, !P1 ;  /* 0x000000ff0500720c */ /* 0x000fe20004f04270 */
[----:B------:R-:W-:Y:S01]  /*fcd0*/  LDSM.16.MT88.4 R36, [R212+0x100] ;  /* 0x00010000d424783b */ /* 0x000fe20000004200 */
[----:B------:R-:W-:Y:S02]  /*fce0*/  ISETP.NE.AND P1, PT, R16, RZ, PT ;  /* 0x000000ff1000720c */ /* 0x000fe40003f25270 */
        /* <DEDUP_REMOVED lines=44> */
[----:B------:R-:W-:Y:S02]  /*ffb0*/  FMNMX.FTZ R2, R47, R2, !PT ;  /* 0x000000022f027209 */ /* 0x000fe40007810000 */
[----:B------:R-:W-:Y:S01]  /*ffc0*/  ISETP.LT.OR P0, PT, R26, 0x21, P0 ;  /* 0x000000211a00780c */ /* 0x000fe20000701670 */
[----:B------:R-:W1:Y:S01]  /*ffd0*/  SHFL.BFLY PT, R3, R0, 0x2, 0x1f ;  /* 0x0c401f0000037f89 */ /* 0x000e6200000e0000 */
[----:B------:R-:W-:Y:S02]  /*ffe0*/  ISETP.NE.AND P1, PT, R18, RZ, PT ;  /* 0x000000ff1200720c */ /* 0x000fe40003f25270 */
        /* <DEDUP_REMOVED lines=8> */
[----:B------:R-:W-:Y:S02]  /*10070*/  FMNMX.FTZ R4, R247, R4, !PT ;  /* 0x00000004f7047209 */ /* 0x000fe40007810000 */
[----:B------:R-:W-:Y:S02]  /*10080*/  FMNMX.FTZ R6, R29, R6, !PT ;  /* 0x000000061d067209 */ /* 0x000fe40007810000 */
[----:B------:R-:W-:Y:S02]  /*10090*/  FMNMX.FTZ R4, R203, R4, !PT ;  /* 0x00000004cb047209 */ /* 0x000fe40007810000 */
[----:B------:R-:W-:Y:S02]  /*100a0*/  FMNMX.FTZ R6, R23, R6, !PT ;  /* 0x0000000617067209 */ /* 0x000fe40007810000 */
[----:B------:R-:W-:Y:S02]  /*100b0*/  FMNMX.FTZ R4, R173, R4, !PT ;  /* 0x00000004ad047209 */ /* 0x000fe40007810000 */
[----:B------:R-:W-:Y:S02]  /*100c0*/  FMNMX.FTZ R7, R19, R6, !PT ;  /* 0x0000000613077209 */ /* 0x000fe40007810000 */
[----:B-1----:R-:W-:Y:S02]  /*100d0*/  FMNMX.FTZ R2, R0, R3, !PT ;  /* 0x0000000300027209 */ /* 0x002fe40007810000 */
[----:B------:R-:W-:Y:S02]  /*100e0*/  FMNMX.FTZ R0, R171, R4, !PT ;  /* 0x00000004ab007209 */ /* 0x000fe40007810000 */
[----:B------:R-:W-:Y:S01]  /*100f0*/  FMNMX.FTZ R4, R198, R7, !PT ;  /* 0x00000007c6047209 */ /* 0x000fe20007810000 */
[----:B------:R-:W1:Y:S01]  /*10100*/  SHFL.BFLY PT, R3, R2, 0x1, 0x1f ;  /* 0x0c201f0002037f89 */ /* 0x000e6200000e0000 */
[----:B------:R-:W-:Y:S02]  /*10110*/  ISETP.GT.AND P0, PT, R5, 0x28, !P2 ;  /* 0x000000280500780c */ /* 0x000fe40005704270 */
[----:B------:R-:W-:Y:S02]  /*10120*/  FMNMX.FTZ R4, R199, R4, !PT ;  /* 0x00000004c7047209 */ /* 0x000fe40007810000 */
[----:B------:R-:W-:Y:S02]  /*10130*/  ISETP.LT.OR P0, PT, R26, 0x29, P0 ;  /* 0x000000291a00780c */ /* 0x000fe40000701670 */
[----:B------:R-:W-:Y:S01]  /*10140*/  FMNMX.FTZ R4, R251, R4, !PT ;  /* 0x00000004fb047209 */ /* 0x000fe20007810000 */
[----:B------:R-:W2:Y:S01]  /*10150*/  SHFL.BFLY PT, R7, R0, 0x2, 0x1f ;  /* 0x0c401f0000077f89 */ /* 0x000ea200000e0000 */
        /* <DEDUP_REMOVED lines=8> */
[----:B-1----:R-:W-:Y:S02]  /*101e0*/  FMNMX.FTZ R3, R2, R3, !PT ;  /* 0x0000000302037209 */ /* 0x002fe40007810000 */
[----:B------:R-:W-:Y:S02]  /*101f0*/  FMNMX.FTZ R6, R163, R4, !PT ;  /* 0x00000004a3067209 */ /* 0x000fe40007810000 */
[----:B------:R-:W-:Y:S01]  /*10200*/  FMNMX.FTZ R11, R9, R148, !PT ;  /* 0x00000094090b7209 */ /* 0x000fe20007810000 */
[C---:B------:R-:W-:Y:S01]  /*10210*/  FMUL.FTZ R170, R3.reuse, c[0x0][0x2d0] ;  /* 0x0000b40003aa7a20 */ /* 0x040fe20000410000 */
[C---:B------:R-:W-:Y:S01]  /*10220*/  FSETP.NEU.FTZ.AND P0, PT, R3.reuse, -INF , PT ;  /* 0xff8000000300780b */ /* 0x040fe20003f1d000 */
[----:B------:R-:W1:Y:S01]  /*10230*/  SHFL.BFLY PT, R5, R6, 0x2, 0x1f ;  /* 0x0c401f0006057f89 */ /* 0x000e6200000e0000 */
[----:B--2---:R-:W-:Y:S02]  /*10240*/  FMNMX.FTZ R2, R0, R7, !PT ;  /* 0x0000000700027209 */ /* 0x004fe40007810000 */
[----:B------:R-:W-:Y:S02]  /*10250*/  FMNMX.FTZ R11, R10, R11, !PT ;  /* 0x0000000b0a0b7209 */ /* 0x000fe40007810000 */
[----:B------:R-:W-:Y:S02]  /*10260*/  FSEL R170, R170, RZ, P0 ;  /* 0x000000ffaaaa7208 */ /* 0x000fe40000000000 */
[----:B------:R-:W-:Y:S01]  /*10270*/  FMNMX.FTZ R11, R12, R11, !PT ;  /* 0x0000000b0c0b7209 */ /* 0x000fe20007810000 */
[----:B------:R-:W2:Y:S01]  /*10280*/  SHFL.BFLY PT, R7, R2, 0x1, 0x1f ;  /* 0x0c201f0002077f89 */ /* 0x000ea200000e0000 */
[----:B------:R-:W-:Y:S01]  /*10290*/  FSEL R4, R3, RZ, P0 ;  /* 0x000000ff03047208 */ /* 0x000fe20000000000 */
[--C-:B------:R-:W-:Y:S01]  /*102a0*/  FFMA.FTZ R179, R161, c[0x0][0x2d0], -R170.reuse ;  /* 0x0000b400a1b37a23 */ /* 0x100fe200000108aa */
[----:B------:R-:W-:Y:S01]  /*102b0*/  FMNMX.FTZ R11, R8, R11, !PT ;  /* 0x0000000b080b7209 */ /* 0x000fe20007810000 */
[--C-:B------:R-:W-:Y:S02]  /*102c0*/  FFMA.FTZ R178, R27, c[0x0][0x2d0], -R170.reuse ;  /* 0x0000b4001bb27a23 */ /* 0x100fe400000108aa */
[----:B------:R-:W-:Y:S01]  /*102d0*/  FADD.FTZ R4, -R4, R151 ;  /* 0x0000009704047221 */ /* 0x000fe20000010100 */
[----:B------:R-:W-:Y:S01]  /*102e0*/  FMNMX.FTZ R11, R242, R11, !PT ;  /* 0x0000000bf20b7209 */ /* 0x000fe20007810000 */
[--C-:B------:R-:W-:Y:S01]  /*102f0*/  FFMA.FTZ R177, R25, c[0x0][0x2d0], -R170.reuse ;  /* 0x0000b40019b17a23 */ /* 0x100fe200000108aa */
[----:B------:R-:W-:Y:S01]  /*10300*/  MUFU.EX2 R179, R179 ;  /* 0x000000b300b37308 */ /* 0x000fe20000000800 */
[----:B------:R-:W-:Y:S01]  /*10310*/  FMUL.FTZ R151, R4, c[0x0][0x2d0] ;  /* 0x0000b40004977a20 */ /* 0x000fe20000410000 */
[----:B------:R-:W-:Y:S01]  /*10320*/  FMNMX.FTZ R11, R246, R11, !PT ;  /* 0x0000000bf60b7209 */ /* 0x000fe20007810000 */
[--C-:B------:R-:W-:Y:S02]  /*10330*/  FFMA.FTZ R176, R17, c[0x0][0x2d0], -R170.reuse ;  /* 0x0000b40011b07a23 */ /* 0x100fe400000108aa */
[--C-:B------:R-:W-:Y:S01]  /*10340*/  FFMA.FTZ R248, R172, c[0x0][0x2d0], -R170.reuse ;  /* 0x0000b400acf87a23 */ /* 0x100fe200000108aa */
[----:B------:R-:W-:Y:S01]  /*10350*/  FMNMX.FTZ R11, R244, R11, !PT ;  /* 0x0000000bf40b7209 */ /* 0x000fe20007810000 */
[--C-:B------:R-:W-:Y:S01]  /*10360*/  FFMA.FTZ R190, R43, c[0x0][0x2d0], -R170.reuse ;  /* 0x0000b4002bbe7a23 */ /* 0x100fe200000108aa */
[----:B-1----:R-:W-:Y:S01]  /*10370*/  FMNMX.FTZ R6, R6, R5, !PT ;  /* 0x0000000506067209 */ /* 0x002fe20007810000 */
[--C-:B------:R-:W-:Y:S01]  /*10380*/  FFMA.FTZ R191, R41, c[0x0][0x2d0], -R170.reuse ;  /* 0x0000b40029bf7a23 */ /* 0x100fe200000108aa */
[----:B------:R-:W-:Y:S01]  /*10390*/  FMNMX.FTZ R11, R174, R11, !PT ;  /* 0x0000000bae0b7209 */ /* 0x000fe20007810000 */
[----:B------:R-:W1:Y:S01]  /*103a0*/  MUFU.EX2 R151, R151 ;  /* 0x0000009700977308 */ /* 0x000e620000000800 */
[--C-:B------:R-:W-:Y:S02]  /*103b0*/  FFMA.FTZ R194, R194, c[0x0][0x2d0], -R170.reuse ;  /* 0x0000b400c2c27a23 */ /* 0x100fe400000108aa */
[----:B------:R-:W-:Y:S01]  /*103c0*/  FMNMX.FTZ R11, R164, R11, !PT ;  /* 0x0000000ba40b7209 */ /* 0x000fe20007810000 */
[--C-:B------:R-:W-:Y:S01]  /*103d0*/  FFMA.FTZ R195, R195, c[0x0][0x2d0], -R170.reuse ;  /* 0x0000b400c3c37a23 */ /* 0x100fe200000108aa */
[----:B--2---:R-:W-:Y:S01]  /*103e0*/  FMNMX.FTZ R2, R2, R7, !PT ;  /* 0x0000000702027209 */ /* 0x004fe20007810000 */
[--C-:B------:R-:W-:Y:S01]  /*103f0*/  FFMA.FTZ R249, R249, c[0x0][0x2d0], -R170.reuse ;  /* 0x0000b400f9f97a23 */ /* 0x100fe200000108aa */
[----:B------:R-:W2:Y:S01]  /*10400*/  SHFL.BFLY PT, R7, R6, 0x1, 0x1f ;  /* 0x0c201f0006077f89 */ /* 0x000ea200000e0000 */
[----:B------:R-:W-:Y:S01]  /*10410*/  FMNMX.FTZ R11, R162, R11, !PT ;  /* 0x0000000ba20b7209 */ /* 0x000fe20007810000 */
[--C-:B------:R-:W-:Y:S01]  /*10420*/  FFMA.FTZ R201, R201, c[0x0][0x2d0], -R170.reuse ;  /* 0x0000b400c9c97a23 */ /* 0x100fe200000108aa */
[C---:B------:R-:W-:Y:S01]  /*10430*/  FSETP.NEU.FTZ.AND P0, PT, R2.reuse, -INF , PT ;  /* 0xff8000000200780b */ /* 0x040fe20003f1d000 */
[----:B------:R-:W-:Y:S01]  /*10440*/  FMUL.FTZ R168, R2, c[0x0][0x2d0] ;  /* 0x0000b40002a87a20 */ /* 0x000fe20000410000 */
[----:B------:R-:W-:Y:S01]  /*10450*/  FMNMX.FTZ R0, R160, R11, !PT ;  /* 0x0000000ba0007209 */ /* 0x000fe20007810000 */
[----:B------:R-:W3:Y:S01]  /*10460*/  MUFU.EX2 R178, R178 ;  /* 0x000000b200b27308 */ /* 0x000ee20000000800 */
[----:B------:R-:W-:Y:S02]  /*10470*/  FFMA.FTZ R170, R175, c[0x0][0x2d0], -R170 ;  /* 0x0000b400afaa7a23 */ /* 0x000fe400000108aa */
[----:B------:R-:W-:Y:S02]  /*10480*/  FMNMX.FTZ R5, R153, R0, !PT ;  /* 0x0000000099057209 */ /* 0x000fe40007810000 */
[----:B------:R-:W-:Y:S05]  /*10490*/  FSEL R168, R168, RZ, P0 ;  /* 0x000000ffa8a87208 */ /* 0x000fea0000000000 */
[--C-:B------:R-:W-:Y:S01]  /*104a0*/  FFMA.FTZ R183, R21, c[0x0][0x2d0], -R168.reuse ;  /* 0x0000b40015b77a23 */ /* 0x100fe200000108a8 */
[----:B------:R-:W-:Y:S01]  /*104b0*/  MUFU.EX2 R177, R177 ;  /* 0x000000b100b17308 */ /* 0x000fe20000000800 */
[--C-:B------:R-:W-:Y:S02]  /*104c0*/  FFMA.FTZ R155, R155, c[0x0][0x2d0], -R168.reuse ;  /* 0x0000b4009b9b7a23 */ /* 0x100fe400000108a8 */
[--C-:B------:R-:W-:Y:S02]  /*104d0*/  FFMA.FTZ R154, R31, c[0x0][0x2d0], -R168.reuse ;  /* 0x0000b4001f9a7a23 */ /* 0x100fe400000108a8 */
[----:B------:R-:W-:Y:S01]  /*104e0*/  FFMA.FTZ R182, R15, c[0x0][0x2d0], -R168 ;  /* 0x0000b4000fb67a23 */ /* 0x000fe200000108a8 */
[----:B--2---:R-:W-:Y:S01]  /*104f0*/  FMNMX.FTZ R0, R6, R7, !PT ;  /* 0x0000000706007209 */ /* 0x004fe20007810000 */
[C---:B-1----:R-:W-:Y:S01]  /*10500*/  FMUL.FTZ R16, R151.reuse, R132 ;  /* 0x0000008497107220 */ /* 0x042fe20000410000 */
[----:B------:R-:W1:Y:S01]  /*10510*/  SHFL.BFLY PT, R6, R5, 0x2, 0x1f ;  /* 0x0c401f0005067f89 */ /* 0x000e6200000e0000 */
[----:B------:R-:W-:Y:S01]  /*10520*/  FSEL R7, R2, RZ, P0 ;  /* 0x000000ff02077208 */ /* 0x000fe20000000000 */
[----:B------:R-:W2:Y:S01]  /*10530*/  MUFU.EX2 R176, R176 ;  /* 0x000000b000b07308 */ /* 0x000ea20000000800 */
[C---:B------:R-:W-:Y:S01]  /*10540*/  FMUL.FTZ R166, R0.reuse, c[0x0][0x2d0] ;  /* 0x0000b40000a67a20 */ /* 0x040fe20000410000 */
[----:B------:R-:W-:Y:S01]  /*10550*/  FSETP.NEU.FTZ.AND P0, PT, R0, -INF , PT ;  /* 0xff8000000000780b */ /* 0x000fe20003f1d000 */
[----:B------:R-:W-:Y:S01]  /*10560*/  FMUL.FTZ R17, R151, R133 ;  /* 0x0000008597117220 */ /* 0x000fe20000410000 */
[----:B---3--:R-:W-:Y:S01]  /*10570*/  F2FP.PACK_AB R156, R178, R179 ;  /* 0x000000b3b29c723e */ /* 0x008fe200000000ff */
[----:B------:R-:W-:Y:S01]  /*10580*/  FADD.FTZ R7, -R7, R150 ;  /* 0x0000009607077221 */ /* 0x000fe20000010100 */
[----:B------:R-:W-:Y:S01]  /*10590*/  FSEL R166, R166, RZ, P0 ;  /* 0x000000ffa6a67208 */ /* 0x000fe20000000000 */
[----:B------:R-:W-:Y:S01]  /*105a0*/  FMUL.FTZ R32, R151, R116 ;  /* 0x0000007497207220 */ /* 0x000fe20000410000 */
[----:B------:R-:W-:Y:S01]  /*105b0*/  FSEL R4, R0, RZ, P0 ;  /* 0x000000ff00047208 */ /* 0x000fe20000000000 */
[----:B------:R-:W-:Y:S01]  /*105c0*/  FMUL.FTZ R150, R7, c[0x0][0x2d0] ;  /* 0x0000b40007967a20 */ /* 0x000fe20000410000 */
[----:B------:R-:W-:Y:S01]  /*105d0*/  MUFU.EX2 R155, R155 ;  /* 0x0000009b009b7308 */ /* 0x000fe20000000800 */
[--C-:B------:R-:W-:Y:S02]  /*105e0*/  FFMA.FTZ R181, R152, c[0x0][0x2d0], -R166.reuse ;  /* 0x0000b40098b57a23 */ /* 0x100fe400000108a6 */
[--C-:B------:R-:W-:Y:S02]  /*105f0*/  FFMA.FTZ R185, R23, c[0x0][0x2d0], -R166.reuse ;  /* 0x0000b40017b97a23 */ /* 0x100fe400000108a6 */
[----:B------:R-:W-:Y:S01]  /*10600*/  LDSM.16.MT88.4 R20, [R214+0x100] ;  /* 0x00010000d614783b */ /* 0x000fe20000004200 */
[----:B------:R-:W-:Y:S02]  /*10610*/  FADD.FTZ R4, -R4, R149 ;  /* 0x0000009504047221 */ /* 0x000fe40000010100 */
[--C-:B------:R-:W-:Y:S02]  /*10620*/  FFMA.FTZ R180, R29, c[0x0][0x2d0], -R166.reuse ;  /* 0x0000b4001db47a23 */ /* 0x100fe400000108a6 */
[----:B------:R-:W3:Y:S01]  /*10630*/  MUFU.EX2 R150, R150 ;  /* 0x0000009600967308 */ /* 0x000ee20000000800 */
[--C-:B------:R-:W-:Y:S01]  /*10640*/  FFMA.FTZ R184, R19, c[0x0][0x2d0], -R166.reuse ;  /* 0x0000b40013b87a23 */ /* 0x100fe200000108a6 */
[----:B-1----:R-:W-:Y:S01]  /*10650*/  FMNMX.FTZ R5, R5, R6, !PT ;  /* 0x0000000605057209 */ /* 0x002fe20007810000 */
[----:B------:R-:W-:Y:S01]  /*10660*/  FMUL.FTZ R149, R4, c[0x0][0x2d0] ;  /* 0x0000b40004957a20 */ /* 0x000fe20000410000 */
[----:B--2---:R-:W-:Y:S01]  /*10670*/  F2FP.PACK_AB R158, R176, R177 ;  /* 0x000000b1b09e723e */ /* 0x004fe200000000ff */
[C---:B------:R-:W-:Y:S02]  /*10680*/  FMUL.FTZ R4, R151.reuse, R144 ;  /* 0x0000009097047220 */ /* 0x040fe40000410000 */
[----:B------:R-:W1:Y:S01]  /*10690*/  SHFL.BFLY PT, R152, R5, 0x1, 0x1f ;  /* 0x0c201f0005987f89 */ /* 0x000e6200000e0000 */
[C---:B------:R-:W-:Y:S02]  /*106a0*/  FMUL.FTZ R33, R151.reuse, R117 ;  /* 0x0000007597217220 */ /* 0x040fe40000410000 */
[----:B------:R-:W2:Y:S01]  /*106b0*/  MUFU.EX2 R154, R154 ;  /* 0x0000009a009a7308 */ /* 0x000ea20000000800 */
[C---:B------:R-:W-:Y:S02]  /*106c0*/  FMUL.FTZ R48, R151.reuse, R100 ;  /* 0x0000006497307220 */ /* 0x040fe40000410000 */
[----:B------:R-:W-:Y:S02]  /*106d0*/  FMUL.FTZ R49, R151, R101 ;  /* 0x0000006597317220 */ /* 0x000fe40000410000 */
[--C-:B------:R-:W-:Y:S02]  /*106e0*/  FFMA.FTZ R169, R169, c[0x0][0x2d0], -R166.reuse ;  /* 0x0000b400a9a97a23 */ /* 0x100fe400000108a6 */
[--C-:B------:R-:W-:Y:S02]  /*106f0*/  FFMA.FTZ R167, R167, c[0x0][0x2d0], -R166.reuse ;  /* 0x0000b400a7a77a23 */ /* 0x100fe400000108a6 */
[----:B------:R-:W-:Y:S01]  /*10700*/  FFMA.FTZ R165, R165, c[0x0][0x2d0], -R166 ;  /* 0x0000b400a5a57a23 */ /* 0x000fe200000108a6 */
[----:B------:R-:W-:Y:S01]  /*10710*/  MUFU.EX2 R183, R183 ;  /* 0x000000b700b77308 */ /* 0x000fe20000000800 */
[--C-:B------:R-:W-:Y:S02]  /*10720*/  FFMA.FTZ R192, R47, c[0x0][0x2d0], -R168.reuse ;  /* 0x0000b4002fc07a23 */ /* 0x100fe400000108a8 */
[----:B------:R-:W-:Y:S02]  /*10730*/  FFMA.FTZ R193, R45, c[0x0][0x2d0], -R168 ;  /* 0x0000b4002dc17a23 */ /* 0x000fe400000108a8 */
[C---:B---3--:R-:W-:Y:S02]  /*10740*/  FMUL.FTZ R6, R150.reuse, R146 ;  /* 0x0000009296067220 */ /* 0x048fe40000410000 */
[C---:B------:R-:W-:Y:S02]  /*10750*/  FMUL.FTZ R7, R150.reuse, R147 ;  /* 0x0000009396077220 */ /* 0x040fe40000410000 */
[----:B------:R-:W-:Y:S01]  /*10760*/  FMUL.FTZ R18, R150, R134 ;  /* 0x0000008696127220 */ /* 0x000fe20000410000 */
[----:B------:R-:W3:Y:S01]  /*10770*/  MUFU.EX2 R182, R182 ;  /* 0x000000b600b67308 */ /* 0x000ee20000000800 */
[----:B-1----:R-:W-:Y:S01]  /*10780*/  FMNMX.FTZ R152, R152, R5, !PT ;  /* 0x0000000598987209 */ /* 0x002fe20007810000 */
[----:B------:R-:W-:Y:S01]  /*10790*/  FMUL.FTZ R19, R150, R135 ;  /* 0x0000008796137220 */ /* 0x000fe20000410000 */
[----:B--2---:R-:W-:Y:S01]  /*107a0*/  F2FP.PACK_AB R157, R154, R155 ;  /* 0x0000009b9a9d723e */ /* 0x004fe200000000ff */
[----:B------:R-:W-:Y:S01]  /*107b0*/  LDSM.16.MT88.4 R132, [R214+0x900] ;  /* 0x00090000d684783b */ /* 0x000fe20000004200 */
[C---:B------:R-:W-:Y:S01]  /*107c0*/  FSETP.NEU.FTZ.AND P0, PT, R152.reuse, -INF , PT ;  /* 0xff8000009800780b */ /* 0x040fe20003f1d000 */
[----:B------:R-:W-:Y:S02]  /*107d0*/  FMUL.FTZ R161, R152, c[0x0][0x2d0] ;  /* 0x0000b40098a17a20 */ /* 0x000fe40000410000 */
[----:B------:R-:W-:Y:S01]  /*107e0*/  FMUL.FTZ R34, R150, R118 ;  /* 0x0000007696227220 */ /* 0x000fe20000410000 */
[----:B------:R-:W-:Y:S01]  /*107f0*/  FSEL R5, R152, RZ, P0 ;  /* 0x000000ff98057208 */ /* 0x000fe20000000000 */
[----:B------:R-:W1:Y:S01]  /*10800*/  MUFU.EX2 R149, R149 ;  /* 0x0000009500957308 */ /* 0x000e620000000800 */
[----:B------:R-:W-:Y:S01]  /*10810*/  FSEL R161, R161, RZ, P0 ;  /* 0x000000ffa1a17208 */ /* 0x000fe20000000000 */
[----:B------:R-:W-:Y:S01]  /*10820*/  FMUL.FTZ R35, R150, R119 ;  /* 0x0000007796237220 */ /* 0x000fe20000410000 */
[----:B------:R-:W-:Y:S01]  /*10830*/  ISETP.GT.AND P0, PT, R240, R221, PT ;  /* 0x000000ddf000720c */ /* 0x000fe20003f04270 */
[----:B------:R-:W-:Y:S01]  /*10840*/  FADD.FTZ R5, -R5, R148 ;  /* 0x0000009405057221 */ /* 0x000fe20000010100 */
[----:B------:R-:W-:Y:S01]  /*10850*/  LDSM.16.MT88.4 R116, [R214+0x1100] ;  /* 0x00110000d674783b */ /* 0x000fe20000004200 */
[--C-:B------:R-:W-:Y:S01]  /*10860*/  FFMA.FTZ R187, R12, c[0x0][0x2d0], -R161.reuse ;  /* 0x0000b4000cbb7a23 */ /* 0x100fe200000108a1 */
[----:B------:R-:W-:Y:S01]  /*10870*/  IADD3 R240, R240, -0x1, RZ ;  /* 0xfffffffff0f07810 */ /* 0x000fe20007ffe0ff */
[--C-:B------:R-:W-:Y:S02]  /*10880*/  FFMA.FTZ R189, R9, c[0x0][0x2d0], -R161.reuse ;  /* 0x0000b40009bd7a23 */ /* 0x100fe400000108a1 */
[--C-:B------:R-:W-:Y:S01]  /*10890*/  FFMA.FTZ R188, R10, c[0x0][0x2d0], -R161.reuse ;  /* 0x0000b4000abc7a23 */ /* 0x100fe200000108a1 */
[----:B------:R-:W-:Y:S01]  /*108a0*/  MUFU.EX2 R181, R181 ;  /* 0x000000b500b57308 */ /* 0x000fe20000000800 */
[--C-:B------:R-:W-:Y:S01]  /*108b0*/  FFMA.FTZ R186, R8, c[0x0][0x2d0], -R161.reuse ;  /* 0x0000b40008ba7a23 */ /* 0x100fe200000108a1 */
[----:B---3--:R-:W-:Y:S01]  /*108c0*/  F2FP.PACK_AB R159, R182, R183 ;  /* 0x000000b7b69f723e */ /* 0x008fe200000000ff */
[----:B------:R-:W-:Y:S02]  /*108d0*/  FMUL.FTZ R8, R5, c[0x0][0x2d0] ;  /* 0x0000b40005087a20 */ /* 0x000fe40000410000 */
[----:B------:R-:W-:Y:S02]  /*108e0*/  FMUL.FTZ R5, R151, R145 ;  /* 0x0000009197057220 */ /* 0x000fe40000410000 */
[C---:B------:R-:W-:Y:S02]  /*108f0*/  FMUL.FTZ R50, R150.reuse, R102 ;  /* 0x0000006696327220 */ /* 0x040fe40000410000 */
[----:B------:R-:W-:Y:S01]  /*10900*/  FMUL.FTZ R51, R150, R103 ;  /* 0x0000006796337220 */ /* 0x000fe20000410000 */
[----:B------:R2:W3:Y:S01]  /*10910*/  MUFU.EX2 R148, R8 ;  /* 0x0000000800947308 */ /* 0x0004e20000000800 */
[----:B------:R-:W-:Y:S01]  /*10920*/  LDSM.16.MT88.4 R100, [R214+0x1900] ;  /* 0x00190000d664783b */ /* 0x000fe20000004200 */
[-C--:B------:R-:W-:Y:S01]  /*10930*/  HMMA.16816.F32 R4, R156, R20.reuse, R4 ;  /* 0x000000149c04723c */ /* 0x080fe20000001804 */
[C---:B-1----:R-:W-:Y:S02]  /*10940*/  FMUL.FTZ R9, R149.reuse, R141 ;  /* 0x0000008d95097220 */ /* 0x042fe40000410000 */
[C---:B------:R-:W-:Y:S02]  /*10950*/  FMUL.FTZ R12, R149.reuse, R136 ;  /* 0x00000088950c7220 */ /* 0x040fe40000410000 */
[C---:B------:R-:W-:Y:S02]  /*10960*/  FMUL.FTZ R13, R149.reuse, R137 ;  /* 0x00000089950d7220 */ /* 0x040fe40000410000 */
[C---:B------:R-:W-:Y:S01]  /*10970*/  FMUL.FTZ R40, R149.reuse, R108 ;  /* 0x0000006c95287220 */ /* 0x040fe20000410000 */
[----:B------:R-:W1:Y:S01]  /*10980*/  MUFU.EX2 R180, R180 ;  /* 0x000000b400b47308 */ /* 0x000e620000000800 */
[C---:B------:R-:W-:Y:S03]  /*10990*/  FMUL.FTZ R41, R149.reuse, R109 ;  /* 0x0000006d95297220 */ /* 0x040fe60000410000 */
[C---:B------:R-:W-:Y:S02]  /*109a0*/  FMUL.FTZ R44, R149.reuse, R104 ;  /* 0x00000068952c7220 */ /* 0x040fe40000410000 */
[C---:B------:R-:W-:Y:S02]  /*109b0*/  FMUL.FTZ R45, R149.reuse, R105 ;  /* 0x00000069952d7220 */ /* 0x040fe40000410000 */
[--C-:B------:R-:W-:Y:S02]  /*109c0*/  FFMA.FTZ R164, R164, c[0x0][0x2d0], -R161.reuse ;  /* 0x0000b400a4a47a23 */ /* 0x100fe400000108a1 */
[----:B------:R-:W-:Y:S01]  /*109d0*/  MUFU.EX2 R185, R185 ;  /* 0x000000b900b97308 */ /* 0x000fe20000000800 */
[C---:B------:R-:W-:Y:S02]  /*109e0*/  FMUL.FTZ R24, R149.reuse, R124 ;  /* 0x0000007c95187220 */ /* 0x040fe40000410000 */
[C---:B------:R-:W-:Y:S02]  /*109f0*/  FMUL.FTZ R25, R149.reuse, R125 ;  /* 0x0000007d95197220 */ /* 0x040fe40000410000 */
[----:B--2---:R-:W-:Y:S02]  /*10a00*/  FMUL.FTZ R8, R149, R140 ;  /* 0x0000008c95087220 */ /* 0x004fe40000410000 */
[C---:B---3--:R-:W-:Y:S02]  /*10a10*/  FMUL.FTZ R10, R148.reuse, R142 ;  /* 0x0000008e940a7220 */ /* 0x048fe40000410000 */
[C---:B------:R-:W-:Y:S01]  /*10a20*/  FMUL.FTZ R11, R148.reuse, R143 ;  /* 0x0000008f940b7220 */ /* 0x040fe20000410000 */
[----:B------:R-:W2:Y:S01]  /*10a30*/  MUFU.EX2 R184, R184 ;  /* 0x000000b800b87308 */ /* 0x000ea20000000800 */
[C---:B------:R-:W-:Y:S02]  /*10a40*/  FMUL.FTZ R14, R148.reuse, R138 ;  /* 0x0000008a940e7220 */ /* 0x040fe40000410000 */
[----:B------:R-:W-:Y:S01]  /*10a50*/  FMUL.FTZ R15, R148, R139 ;  /* 0x0000008b940f7220 */ /* 0x000fe20000410000 */
[----:B-1----:R-:W-:Y:S01]  /*10a60*/  F2FP.PACK_AB R144, R180, R181 ;  /* 0x000000b5b490723e */ /* 0x002fe200000000ff */
[C---:B------:R-:W-:Y:S02]  /*10a70*/  FMUL.FTZ R42, R148.reuse, R110 ;  /* 0x0000006e942a7220 */ /* 0x040fe40000410000 */
[C---:B------:R-:W-:Y:S02]  /*10a80*/  FMUL.FTZ R43, R148.reuse, R111 ;  /* 0x0000006f942b7220 */ /* 0x040fe40000410000 */
[----:B------:R-:W-:Y:S01]  /*10a90*/  LDSM.16.MT88.4 R108, [R214+0x500] ;  /* 0x00050000d66c783b */ /* 0x000fe20000004200 */
[----:B------:R-:W-:Y:S01]  /*10aa0*/  MUFU.EX2 R189, R189 ;  /* 0x000000bd00bd7308 */ /* 0x000fe20000000800 */
[C---:B------:R-:W-:Y:S02]  /*10ab0*/  FMUL.FTZ R46, R148.reuse, R106 ;  /* 0x0000006a942e7220 */ /* 0x040fe40000410000 */
[C---:B------:R-:W-:Y:S02]  /*10ac0*/  FMUL.FTZ R47, R148.reuse, R107 ;  /* 0x0000006b942f7220 */ /* 0x040fe40000410000 */
[----:B------:R-:W-:Y:S02]  /*10ad0*/  FMUL.FTZ R26, R148, R126 ;  /* 0x0000007e941a7220 */ /* 0x000fe40000410000 */
[----:B------:R-:W-:Y:S01]  /*10ae0*/  LDSM.16.MT88.4 R104, [R212+0x1900] ;  /* 0x00190000d468783b */ /* 0x000fe20000004200 */
[C---:B------:R-:W-:Y:S02]  /*10af0*/  FMUL.FTZ R52, R151.reuse, R52 ;  /* 0x0000003497347220 */ /* 0x040fe40000410000 */
[----:B------:R-:W1:Y:S01]  /*10b00*/  MUFU.EX2 R188, R188 ;  /* 0x000000bc00bc7308 */ /* 0x000e620000000800 */
[----:B------:R-:W-:Y:S02]  /*10b10*/  FMUL.FTZ R53, R151, R53 ;  /* 0x0000003597357220 */ /* 0x000fe40000410000 */
[----:B------:R-:W-:Y:S01]  /*10b20*/  FMUL.FTZ R54, R150, R54 ;  /* 0x0000003696367220 */ /* 0x000fe20000410000 */
[----:B--2---:R-:W-:Y:S01]  /*10b30*/  F2FP.PACK_AB R146, R184, R185 ;  /* 0x000000b9b892723e */ /* 0x004fe200000000ff */
[----:B------:R-:W-:Y:S02]  /*10b40*/  FMUL.FTZ R55, R150, R55 ;  /* 0x0000003796377220 */ /* 0x000fe40000410000 */
        /* <DEDUP_REMOVED lines=10> */
[C---:B------:R-:W-:Y:S01]  /*10bf0*/  FMUL.FTZ R64, R151.reuse, R64 ;  /* 0x0000004097407220 */ /* 0x040fe20000410000 */
[----:B-1----:R-:W-:Y:S01]  /*10c00*/  F2FP.PACK_AB R145, R188, R189 ;  /* 0x000000bdbc91723e */ /* 0x002fe200000000ff */
[----:B------:R-:W-:Y:S02]  /*10c10*/  FMUL.FTZ R65, R151, R65 ;  /* 0x0000004197417220 */ /* 0x000fe40000410000 */
[C---:B------:R-:W-:Y:S02]  /*10c20*/  FMUL.FTZ R66, R150.reuse, R66 ;  /* 0x0000004296427220 */ /* 0x040fe40000410000 */
[----:B------:R-:W-:Y:S01]  /*10c30*/  FMUL.FTZ R67, R150, R67 ;  /* 0x0000004396437220 */ /* 0x000fe20000410000 */
[----:B------:R-:W-:Y:S01]  /*10c40*/  MUFU.EX2 R252, R170 ;  /* 0x000000aa00fc7308 */ /* 0x000fe20000000800 */
[--C-:B------:R-:W-:Y:S02]  /*10c50*/  FFMA.FTZ R196, R196, c[0x0][0x2d0], -R168.reuse ;  /* 0x0000b400c4c47a23 */ /* 0x100fe400000108a8 */
[----:B------:R-:W-:Y:S02]  /*10c60*/  FFMA.FTZ R197, R197, c[0x0][0x2d0], -R168 ;  /* 0x0000b400c5c57a23 */ /* 0x000fe400000108a8 */
[--C-:B------:R-:W-:Y:S02]  /*10c70*/  FFMA.FTZ R198, R198, c[0x0][0x2d0], -R166.reuse ;  /* 0x0000b400c6c67a23 */ /* 0x100fe400000108a6 */
[--C-:B------:R-:W-:Y:S02]  /*10c80*/  FFMA.FTZ R199, R199, c[0x0][0x2d0], -R166.reuse ;  /* 0x0000b400c7c77a23 */ /* 0x100fe400000108a6 */
[--C-:B------:R-:W-:Y:S01]  /*10c90*/  FFMA.FTZ R202, R251, c[0x0][0x2d0], -R166.reuse ;  /* 0x0000b400fbca7a23 */ /* 0x100fe200000108a6 */
[----:B------:R-:W-:Y:S01]  /*10ca0*/  MUFU.EX2 R124, R169 ;  /* 0x000000a9007c7308 */ /* 0x000fe20000000800 */
[--C-:B------:R-:W-:Y:S02]  /*10cb0*/  FFMA.FTZ R245, R245, c[0x0][0x2d0], -R166.reuse ;  /* 0x0000b400f5f57a23 */ /* 0x100fe400000108a6 */
[----:B------:R-:W-:Y:S01]  /*10cc0*/  FFMA.FTZ R166, R163, c[0x0][0x2d0], -R166 ;  /* 0x0000b400a3a67a23 */ /* 0x000fe200000108a6 */
[----:B--2---:R-:W-:Y:S01]  /*10cd0*/  F2FP.PACK_AB R147, R186, R187 ;  /* 0x000000bbba93723e */ /* 0x004fe200000000ff */
[--C-:B------:R-:W-:Y:S02]  /*10ce0*/  FFMA.FTZ R247, R247, c[0x0][0x2d0], -R168.reuse ;  /* 0x0000b400f7f77a23 */ /* 0x100fe400000108a8 */
[--C-:B------:R-:W-:Y:S02]  /*10cf0*/  FFMA.FTZ R250, R203, c[0x0][0x2d0], -R168.reuse ;  /* 0x0000b400cbfa7a23 */ /* 0x100fe400000108a8 */
[--C-:B------:R-:W-:Y:S01]  /*10d00*/  FFMA.FTZ R203, R173, c[0x0][0x2d0], -R168.reuse ;  /* 0x0000b400adcb7a23 */ /* 0x100fe200000108a8 */
[----:B------:R-:W-:Y:S01]  /*10d10*/  MUFU.EX2 R126, R167 ;  /* 0x000000a7007e7308 */ /* 0x000fe20000000800 */
[C---:B------:R-:W-:Y:S01]  /*10d20*/  HMMA.16816.F32 R8, R144.reuse, R20, R8 ;  /* 0x000000149008723c */ /* 0x040fe20000001808 */
[----:B------:R-:W-:Y:S02]  /*10d30*/  FFMA.FTZ R168, R171, c[0x0][0x2d0], -R168 ;  /* 0x0000b400aba87a23 */ /* 0x000fe400000108a8 */
[C---:B------:R-:W-:Y:S02]  /*10d40*/  FMUL.FTZ R27, R148.reuse, R127 ;  /* 0x0000007f941b7220 */ /* 0x040fe40000410000 */
[----:B------:R-:W-:Y:S02]  /*10d50*/  FMUL.FTZ R28, R149, R120 ;  /* 0x00000078951c7220 */ /* 0x000fe40000410000 */
[C---:B------:R-:W-:Y:S01]  /*10d60*/  FMUL.FTZ R20, R151.reuse, R128 ;  /* 0x0000008097147220 */ /* 0x040fe20000410000 */
[-C--:B------:R-:W-:Y:S01]  /*10d70*/  HMMA.16816.F32 R12, R144, R22.reuse, R12 ;  /* 0x00000016900c723c */ /* 0x080fe2000000180c */
[----:B------:R-:W-:Y:S01]  /*10d80*/  FMUL.FTZ R21, R151, R129 ;  /* 0x0000008197157220 */ /* 0x000fe20000410000 */
[----:B------:R1:W-:Y:S02]  /*10d90*/  MUFU.EX2 R138, R168 ;  /* 0x000000a8008a7308 */ /* 0x0003e40000000800 */
[C---:B------:R-:W-:Y:S02]  /*10da0*/  FMUL.FTZ R29, R149.reuse, R121 ;  /* 0x00000079951d7220 */ /* 0x040fe40000410000 */
[C---:B------:R-:W-:Y:S02]  /*10db0*/  FMUL.FTZ R30, R148.reuse, R122 ;  /* 0x0000007a941e7220 */ /* 0x040fe40000410000 */
[C---:B------:R-:W-:Y:S01]  /*10dc0*/  HMMA.16816.F32 R16, R156.reuse, R22, R16 ;  /* 0x000000169c10723c */ /* 0x040fe20000001810 */
[----:B------:R-:W-:Y:S03]  /*10dd0*/  FMUL.FTZ R31, R148, R123 ;  /* 0x0000007b941f7220 */ /* 0x000fe60000410000 */
[----:B------:R-:W-:Y:S01]  /*10de0*/  MUFU.EX2 R136, R165 ;  /* 0x000000a500887308 */ /* 0x000fe20000000800 */
[C---:B------:R-:W-:Y:S02]  /*10df0*/  FMUL.FTZ R72, R149.reuse, R72 ;  /* 0x0000004895487220 */ /* 0x040fe40000410000 */
[C---:B------:R-:W-:Y:S02]  /*10e00*/  FMUL.FTZ R22, R150.reuse, R130 ;  /* 0x0000008296167220 */ /* 0x040fe40000410000 */
[----:B------:R-:W-:Y:S02]  /*10e10*/  FMUL.FTZ R23, R150, R131 ;  /* 0x0000008396177220 */ /* 0x000fe40000410000 */
[----:B------:R-:W2:Y:S01]  /*10e20*/  LDSM.16.MT88.4 R128, [R214+0xd00] ;  /* 0x000d0000d680783b */ /* 0x000ea20000004200 */
[C---:B------:R-:W-:Y:S02]  /*10e30*/  FMUL.FTZ R73, R149.reuse, R73 ;  /* 0x0000004995497220 */ /* 0x040fe40000410000 */
[----:B------:R-:W-:Y:S01]  /*10e40*/  MUFU.EX2 R139, R166 ;  /* 0x000000a6008b7308 */ /* 0x000fe20000000800 */
[C---:B------:R-:W-:Y:S01]  /*10e50*/  FMUL.FTZ R74, R148.reuse, R74 ;  /* 0x0000004a944a7220 */ /* 0x040fe20000410000 */
[-C--:B------:R-:W-:Y:S01]  /*10e60*/  HMMA.16816.F32 R20, R156, R36.reuse, R20 ;  /* 0x000000249c14723c */ /* 0x080fe20000001814 */
[C---:B------:R-:W-:Y:S02]  /*10e70*/  FMUL.FTZ R75, R148.reuse, R75 ;  /* 0x0000004b944b7220 */ /* 0x040fe40000410000 */
[----:B-1----:R-:W-:Y:S01]  /*10e80*/  LDSM.16.MT88.4 R168, [R212+0x1500] ;  /* 0x00150000d4a8783b */ /* 0x002fe20000004200 */
[C---:B------:R-:W-:Y:S02]  /*10e90*/  FMUL.FTZ R76, R149.reuse, R76 ;  /* 0x0000004c954c7220 */ /* 0x040fe40000410000 */
[----:B------:R-:W-:Y:S02]  /*10ea0*/  FMUL.FTZ R77, R149, R77 ;  /* 0x0000004d954d7220 */ /* 0x000fe40000410000 */
[C---:B------:R-:W-:Y:S01]  /*10eb0*/  HMMA.16816.F32 R24, R144.reuse, R36, R24 ;  /* 0x000000249018723c */ /* 0x040fe20000001818 */
[----:B------:R1:W-:Y:S03]  /*10ec0*/  MUFU.EX2 R125, R164 ;  /* 0x000000a4007d7308 */ /* 0x0003e60000000800 */
[C---:B------:R-:W-:Y:S02]  /*10ed0*/  FMUL.FTZ R78, R148.reuse, R78 ;  /* 0x0000004e944e7220 */ /* 0x040fe40000410000 */
[C---:B------:R-:W-:Y:S02]  /*10ee0*/  FMUL.FTZ R79, R148.reuse, R79 ;  /* 0x0000004f944f7220 */ /* 0x040fe40000410000 */
[-C--:B------:R-:W-:Y:S01]  /*10ef0*/  HMMA.16816.F32 R28, R144, R38.reuse, R28 ;  /* 0x00000026901c723c */ /* 0x080fe2000000181c */
[C---:B------:R-:W-:Y:S02]  /*10f00*/  FMUL.FTZ R36, R151.reuse, R112 ;  /* 0x0000007097247220 */ /* 0x040fe40000410000 */
[----:B------:R-:W-:Y:S01]  /*10f10*/  MUFU.EX2 R190, R190 ;  /* 0x000000be00be7308 */ /* 0x000fe20000000800 */
[----:B------:R-:W-:Y:S02]  /*10f20*/  FMUL.FTZ R37, R151, R113 ;  /* 0x0000007197257220 */ /* 0x000fe40000410000 */
[C---:B------:R-:W-:Y:S02]  /*10f30*/  FMUL.FTZ R88, R149.reuse, R88 ;  /* 0x0000005895587220 */ /* 0x040fe40000410000 */
[C---:B------:R-:W-:Y:S01]  /*10f40*/  HMMA.16816.F32 R32, R156.reuse, R38, R32 ;  /* 0x000000269c20723c */ /* 0x040fe20000001820 */
[C---:B------:R-:W-:Y:S03]  /*10f50*/  FMUL.FTZ R89, R149.reuse, R89 ;  /* 0x0000005995597220 */ /* 0x040fe60000410000 */
[C---:B------:R-:W-:Y:S01]  /*10f60*/  FMUL.FTZ R90, R148.reuse, R90 ;  /* 0x0000005a945a7220 */ /* 0x040fe20000410000 */
[----:B------:R-:W3:Y:S01]  /*10f70*/  MUFU.EX2 R191, R191 ;  /* 0x000000bf00bf7308 */ /* 0x000ee20000000800 */
[----:B------:R-:W-:Y:S02]  /*10f80*/  FMUL.FTZ R91, R148, R91 ;  /* 0x0000005b945b7220 */ /* 0x000fe40000410000 */
[C---:B------:R-:W-:Y:S01]  /*10f90*/  FMUL.FTZ R38, R150.reuse, R114 ;  /* 0x0000007296267220 */ /* 0x040fe20000410000 */
[----:B-1----:R-:W-:Y:S03]  /*10fa0*/  LDSM.16.MT88.4 R164, [R214+0x1500] ;  /* 0x00150000d6a4783b */ /* 0x002fe60000004200 */
[----:B------:R-:W-:Y:S02]  /*10fb0*/  FMUL.FTZ R39, R150, R115 ;  /* 0x0000007396277220 */ /* 0x000fe40000410000 */
[--C-:B------:R-:W-:Y:S01]  /*10fc0*/  FFMA.FTZ R251, R246, c[0x0][0x2d0], -R161.reuse ;  /* 0x0000b400f6fb7a23 */ /* 0x100fe200000108a1 */
[----:B------:R-:W-:Y:S01]  /*10fd0*/  MUFU.EX2 R192, R192 ;  /* 0x000000c000c07308 */ /* 0x000fe20000000800 */
[--C-:B------:R-:W-:Y:S01]  /*10fe0*/  FFMA.FTZ R246, R244, c[0x0][0x2d0], -R161.reuse ;  /* 0x0000b400f4f67a23 */ /* 0x100fe200000108a1 */
[----:B------:R-:W1:Y:S01]  /*10ff0*/  LDSM.16.MT88.4 R112, [R212+0xd00] ;  /* 0x000d0000d470783b */ /* 0x000e620000004200 */
[--C-:B------:R-:W-:Y:S01]  /*11000*/  FFMA.FTZ R244, R174, c[0x0][0x2d0], -R161.reuse ;  /* 0x0000b400aef47a23 */ /* 0x100fe200000108a1 */
[-C--:B--2---:R-:W-:Y:S01]  /*11010*/  HMMA.16816.F32 R36, R156, R128.reuse, R36 ;  /* 0x000000809c24723c */ /* 0x084fe20000001824 */
[C---:B------:R-:W-:Y:S02]  /*11020*/  FMUL.FTZ R92, R149.reuse, R92 ;  /* 0x0000005c955c7220 */ /* 0x040fe40000410000 */
[----:B------:R-:W-:Y:S02]  /*11030*/  FMUL.FTZ R93, R149, R93 ;  /* 0x0000005d955d7220 */ /* 0x000fe40000410000 */
[C---:B------:R-:W-:Y:S01]  /*11040*/  FMUL.FTZ R94, R148.reuse, R94 ;  /* 0x0000005e945e7220 */ /* 0x040fe20000410000 */
[----:B------:R-:W-:Y:S01]  /*11050*/  LDSM.16.MT88.4 R172, [R214+0x2100] ;  /* 0x00210000d6ac783b */ /* 0x000fe20000004200 */
[----:B------:R-:W2:Y:S01]  /*11060*/  MUFU.EX2 R193, R193 ;  /* 0x000000c100c17308 */ /* 0x000ea20000000800 */
[C---:B------:R-:W-:Y:S01]  /*11070*/  HMMA.16816.F32 R40, R144.reuse, R128, R40 ;  /* 0x000000809028723c */ /* 0x040fe20000001828 */
[----:B------:R-:W-:Y:S03]  /*11080*/  FMUL.FTZ R95, R148, R95 ;  /* 0x0000005f945f7220 */ /* 0x000fe60000410000 */
[C---:B------:R-:W-:Y:S02]  /*11090*/  FMUL.FTZ R96, R151.reuse, R96 ;  /* 0x0000006097607220 */ /* 0x040fe40000410000 */
[C---:B------:R-:W-:Y:S02]  /*110a0*/  FMUL.FTZ R97, R151.reuse, R97 ;  /* 0x0000006197617220 */ /* 0x040fe40000410000 */
[-C--:B------:R-:W-:Y:S01]  /*110b0*/  HMMA.16816.F32 R44, R144, R130.reuse, R44 ;  /* 0x00000082902c723c */ /* 0x080fe2000000182c */
[----:B------:R-:W-:Y:S03]  /*110c0*/  MUFU.EX2 R194, R194 ;  /* 0x000000c200c27308 */ /* 0x000fe60000000800 */
[C---:B------:R-:W-:Y:S02]  /*110d0*/  FMUL.FTZ R98, R150.reuse, R98 ;  /* 0x0000006296627220 */ /* 0x040fe40000410000 */
[C---:B------:R-:W-:Y:S02]  /*110e0*/  FMUL.FTZ R99, R150.reuse, R99 ;  /* 0x0000006396637220 */ /* 0x040fe40000410000 */
[C---:B------:R-:W-:Y:S01]  /*110f0*/  HMMA.16816.F32 R48, R156.reuse, R130, R48 ;  /* 0x000000829c30723c */ /* 0x040fe20000001830 */
[C---:B------:R-:W-:Y:S02]  /*11100*/  FMUL.FTZ R68, R151.reuse, R68 ;  /* 0x0000004497447220 */ /* 0x040fe40000410000 */
[----:B------:R-:W4:Y:S01]  /*11110*/  MUFU.EX2 R195, R195 ;  /* 0x000000c300c37308 */ /* 0x000f220000000800 */
[C---:B------:R-:W-:Y:S02]  /*11120*/  FMUL.FTZ R69, R151.reuse, R69 ;  /* 0x0000004597457220 */ /* 0x040fe40000410000 */
[C---:B------:R-:W-:Y:S02]  /*11130*/  FMUL.FTZ R70, R150.reuse, R70 ;  /* 0x0000004696467220 */ /* 0x040fe40000410000 */
[C---:B------:R-:W-:Y:S04]  /*11140*/  FMUL.FTZ R71, R150.reuse, R71 ;  /* 0x0000004796477220 */ /* 0x040fe80000410000 */
[C---:B------:R-:W-:Y:S01]  /*11150*/  FMUL.FTZ R80, R151.reuse, R80 ;  /* 0x0000005097507220 */ /* 0x040fe20000410000 */
[----:B------:R-:W-:Y:S01]  /*11160*/  MUFU.EX2 R196, R196 ;  /* 0x000000c400c47308 */ /* 0x000fe20000000800 */
[-C--:B-1----:R-:W-:Y:S01]  /*11170*/  HMMA.16816.F32 R52, R156, R112.reuse, R52 ;  /* 0x000000709c34723c */ /* 0x082fe20000001834 */
[C---:B------:R-:W-:Y:S02]  /*11180*/  FMUL.FTZ R81, R151.reuse, R81 ;  /* 0x0000005197517220 */ /* 0x040fe40000410000 */
[C---:B------:R-:W-:Y:S02]  /*11190*/  FMUL.FTZ R82, R150.reuse, R82 ;  /* 0x0000005296527220 */ /* 0x040fe40000410000 */
[C---:B------:R-:W-:Y:S02]  /*111a0*/  FMUL.FTZ R83, R150.reuse, R83 ;  /* 0x0000005396537220 */ /* 0x040fe40000410000 */
[C---:B------:R-:W-:Y:S01]  /*111b0*/  FMUL.FTZ R84, R151.reuse, R84 ;  /* 0x0000005497547220 */ /* 0x040fe20000410000 */
[C---:B------:R-:W-:Y:S01]  /*111c0*/  HMMA.16816.F32 R56, R144.reuse, R112, R56 ;  /* 0x000000709038723c */ /* 0x040fe20000001838 */
[----:B------:R-:W1:Y:S03]  /*111d0*/  MUFU.EX2 R197, R197 ;  /* 0x000000c500c57308 */ /* 0x000e660000000800 */
[----:B------:R-:W-:Y:S02]  /*111e0*/  FMUL.FTZ R85, R151, R85 ;  /* 0x0000005597557220 */ /* 0x000fe40000410000 */
[C---:B------:R-:W-:Y:S02]  /*111f0*/  FMUL.FTZ R86, R150.reuse, R86 ;  /* 0x0000005696567220 */ /* 0x040fe40000410000 */
[-C--:B------:R-:W-:Y:S01]  /*11200*/  HMMA.16816.F32 R60, R144, R114.reuse, R60 ;  /* 0x00000072903c723c */ /* 0x080fe2000000183c */
[----:B------:R-:W-:Y:S02]  /*11210*/  FMUL.FTZ R87, R150, R87 ;  /* 0x0000005796577220 */ /* 0x000fe40000410000 */
[----:B------:R-:W-:Y:S01]  /*11220*/  MUFU.EX2 R198, R198 ;  /* 0x000000c600c67308 */ /* 0x000fe20000000800 */
[--C-:B------:R-:W-:Y:S02]  /*11230*/  FFMA.FTZ R242, R242, c[0x0][0x2d0], -R161.reuse ;  /* 0x0000b400f2f27a23 */ /* 0x100fe400000108a1 */
[--C-:B------:R-:W-:Y:S02]  /*11240*/  FFMA.FTZ R162, R162, c[0x0][0x2d0], -R161.reuse ;  /* 0x0000b400a2a27a23 */ /* 0x100fe400000108a1 */
[C---:B------:R-:W-:Y:S01]  /*11250*/  HMMA.16816.F32 R64, R156.reuse, R114, R64 ;  /* 0x000000729c40723c */ /* 0x040fe20000001840 */
[----:B------:R-:W5:Y:S03]  /*11260*/  LDSM.16.MT88.4 R112, [R212+0x500] ;  /* 0x00050000d470783b */ /* 0x000f660000004200 */
[--C-:B------:R-:W-:Y:S01]  /*11270*/  FFMA.FTZ R160, R160, c[0x0][0x2d0], -R161.reuse ;  /* 0x0000b400a0a07a23 */ /* 0x100fe200000108a1 */
[----:B------:R-:W1:Y:S01]  /*11280*/  MUFU.EX2 R199, R199 ;  /* 0x000000c700c77308 */ /* 0x000e620000000800 */
[----:B------:R-:W-:Y:S02]  /*11290*/  FFMA.FTZ R161, R153, c[0x0][0x2d0], -R161 ;  /* 0x0000b40099a17a23 */ /* 0x000fe400000108a1 */
[-C--:B------:R-:W-:Y:S01]  /*112a0*/  HMMA.16816.F32 R68, R156, R100.reuse, R68 ;  /* 0x000000649c44723c */ /* 0x080fe20000001844 */
[----:B------:R-:W-:Y:S03]  /*112b0*/  FFMA.FTZ R179, R151, R238, R179 ;  /* 0x000000ee97b37223 */ /* 0x000fe600000100b3 */
[----:B------:R-:W-:Y:S01]  /*112c0*/  MOV R151, R3 ;  /* 0x0000000300977202 */ /* 0x000fe20000000f00 */
[----:B------:R-:W-:Y:S01]  /*112d0*/  FFMA.FTZ R155, R150, R239, R155 ;  /* 0x000000ef969b7223 */ /* 0x000fe2000001009b */
[----:B------:R-:W-:Y:S01]  /*112e0*/  MOV R150, R2 ;  /* 0x0000000200967202 */ /* 0x000fe20000000f00 */
[----:B------:R-:W-:Y:S01]  /*112f0*/  MUFU.EX2 R202, R202 ;  /* 0x000000ca00ca7308 */ /* 0x000fe20000000800 */
[C---:B------:R-:W-:Y:S01]  /*11300*/  HMMA.16816.F32 R72, R144.reuse, R100, R72 ;  /* 0x000000649048723c */ /* 0x040fe20000001848 */
[----:B------:R-:W-:Y:S03]  /*11310*/  FFMA.FTZ R181, R149, R236, R181 ;  /* 0x000000ec95b57223 */ /* 0x000fe600000100b5 */
[----:B------:R-:W-:Y:S01]  /*11320*/  FFMA.FTZ R189, R148, R237, R189 ;  /* 0x000000ed94bd7223 */ /* 0x000fe200000100bd */
[----:B------:R-:W-:Y:S01]  /*11330*/  MOV R149, R0 ;  /* 0x0000000000957202 */ /* 0x000fe20000000f00 */
[----:B------:R-:W-:Y:S01]  /*11340*/  FADD.FTZ R178, R178, R179 ;  /* 0x000000b3b2b27221 */ /* 0x000fe20000010000 */
[----:B---3--:R-:W-:Y:S01]  /*11350*/  F2FP.PACK_AB R100, R191, R190 ;  /* 0x000000bebf64723e */ /* 0x008fe200000000ff */
[-C--:B------:R-:W-:Y:S01]  /*11360*/  HMMA.16816.F32 R76, R144, R102.reuse, R76 ;  /* 0x00000066904c723c */ /* 0x080fe2000000184c */
[----:B--2---:R-:W-:Y:S01]  /*11370*/  F2FP.PACK_AB R101, R193, R192 ;  /* 0x000000c0c165723e */ /* 0x004fe200000000ff */
[----:B------:R-:W-:Y:S02]  /*11380*/  MUFU.EX2 R245, R245 ;  /* 0x000000f500f57308 */ /* 0x000fe40000000800 */
[----:B------:R-:W-:Y:S01]  /*11390*/  MOV R148, R152 ;  /* 0x0000009800947202 */ /* 0x000fe20000000f00 */
[----:B------:R-:W-:Y:S02]  /*113a0*/  FADD.FTZ R154, R154, R155 ;  /* 0x0000009b9a9a7221 */ /* 0x000fe40000010000 */
[----:B------:R-:W-:Y:S01]  /*113b0*/  FADD.FTZ R180, R180, R181 ;  /* 0x000000b5b4b47221 */ /* 0x000fe20000010000 */
[C---:B------:R-:W-:Y:S01]  /*113c0*/  HMMA.16816.F32 R80, R156.reuse, R102, R80 ;  /* 0x000000669c50723c */ /* 0x040fe20000001850 */
[----:B------:R-:W-:Y:S03]  /*113d0*/  FADD.FTZ R188, R188, R189 ;  /* 0x000000bdbcbc7221 */ /* 0x000fe60000010000 */
[----:B------:R-:W-:Y:S01]  /*113e0*/  MUFU.EX2 R242, R242 ;  /* 0x000000f200f27308 */ /* 0x000fe20000000800 */
[----:B------:R-:W-:Y:S02]  /*113f0*/  FADD.FTZ R177, R177, R178 ;  /* 0x000000b2b1b17221 */ /* 0x000fe40000010000 */
[----:B----4-:R-:W-:Y:S01]  /*11400*/  F2FP.PACK_AB R102, R195, R194 ;  /* 0x000000c2c366723e */ /* 0x010fe200000000ff */
[-C--:B------:R-:W-:Y:S01]  /*11410*/  HMMA.16816.F32 R84, R156, R104.reuse, R84 ;  /* 0x000000689c54723c */ /* 0x080fe20000001854 */
[----:B-1----:R-:W-:Y:S03]  /*11420*/  F2FP.PACK_AB R103, R197, R196 ;  /* 0x000000c4c567723e */ /* 0x002fe600000000ff */
[----:B------:R-:W-:Y:S02]  /*11430*/  FADD.FTZ R183, R183, R154 ;  /* 0x0000009ab7b77221 */ /* 0x000fe40000010000 */
[----:B------:R-:W1:Y:S01]  /*11440*/  MUFU.EX2 R251, R251 ;  /* 0x000000fb00fb7308 */ /* 0x000e620000000800 */
[----:B------:R-:W-:Y:S01]  /*11450*/  FADD.FTZ R185, R185, R180 ;  /* 0x000000b4b9b97221 */ /* 0x000fe20000010000 */
[C---:B------:R-:W-:Y:S01]  /*11460*/  HMMA.16816.F32 R88, R144.reuse, R104, R88 ;  /* 0x000000689058723c */ /* 0x040fe20000001858 */
[----:B------:R-:W-:Y:S03]  /*11470*/  FADD.FTZ R187, R187, R188 ;  /* 0x000000bcbbbb7221 */ /* 0x000fe60000010000 */
[----:B------:R-:W-:Y:S02]  /*11480*/  FADD.FTZ R177, R176, R177 ;  /* 0x000000b1b0b17221 */ /* 0x000fe40000010000 */
[----:B------:R-:W-:Y:S01]  /*11490*/  FADD.FTZ R183, R182, R183 ;  /* 0x000000b7b6b77221 */ /* 0x000fe20000010000 */
[----:B------:R-:W-:Y:S01]  /*114a0*/  F2FP.PACK_AB R104, R199, R198 ;  /* 0x000000c6c768723e */ /* 0x000fe200000000ff */
[-C--:B------:R-:W-:Y:S01]  /*114b0*/  HMMA.16816.F32 R92, R144, R106.reuse, R92 ;  /* 0x0000006a905c723c */ /* 0x080fe2000000185c */
[----:B------:R-:W-:Y:S03]  /*114c0*/  MUFU.EX2 R246, R246 ;  /* 0x000000f600f67308 */ /* 0x000fe60000000800 */
[----:B------:R-:W-:Y:S02]  /*114d0*/  FADD.FTZ R185, R184, R185 ;  /* 0x000000b9b8b97221 */ /* 0x000fe40000010000 */
[----:B------:R-:W-:Y:S02]  /*114e0*/  FADD.FTZ R187, R186, R187 ;  /* 0x000000bbbabb7221 */ /* 0x000fe40000010000 */
[----:B------:R-:W-:Y:S01]  /*114f0*/  HMMA.16816.F32 R96, R156, R106, R96 ;  /* 0x0000006a9c60723c */ /* 0x000fe20000001860 */
[----:B------:R-:W-:Y:S02]  /*11500*/  FADD.FTZ R190, R190, R177 ;  /* 0x000000b1bebe7221 */ /* 0x000fe40000010000 */
[----:B------:R-:W2:Y:S01]  /*11510*/  MUFU.EX2 R244, R244 ;  /* 0x000000f400f47308 */ /* 0x000ea20000000800 */
[----:B------:R-:W-:Y:S01]  /*11520*/  FADD.FTZ R192, R192, R183 ;  /* 0x000000b7c0c07221 */ /* 0x000fe20000010000 */
[----:B-1----:R-:W-:Y:S01]  /*11530*/  F2FP.PACK_AB R105, R251, R242 ;  /* 0x000000f2fb69723e */ /* 0x002fe200000000ff */
[----:B------:R-:W-:Y:S02]  /*11540*/  FADD.FTZ R198, R198, R185 ;  /* 0x000000b9c6c67221 */ /* 0x000fe40000010000 */
[-C--:B------:R-:W-:Y:S01]  /*11550*/  HMMA.16816.F32 R4, R100, R108.reuse, R4 ;  /* 0x0000006c6404723c */ /* 0x080fe20000001804 */
[----:B------:R-:W-:Y:S03]  /*11560*/  F2FP.PACK_AB R106, R245, R202 ;  /* 0x000000caf56a723e */ /* 0x000fe600000000ff */
[----:B------:R-:W-:Y:S01]  /*11570*/  FADD.FTZ R242, R242, R187 ;  /* 0x000000bbf2f27221 */ /* 0x000fe20000010000 */
[----:B------:R-:W-:Y:S01]  /*11580*/  MUFU.EX2 R248, R248 ;  /* 0x000000f800f87308 */ /* 0x000fe20000000800 */
[----:B------:R-:W-:Y:S02]  /*11590*/  FADD.FTZ R191, R191, R190 ;  /* 0x000000bebfbf7221 */ /* 0x000fe40000010000 */
[----:B------:R-:W-:Y:S04]  /*115a0*/  FADD.FTZ R193, R193, R192 ;  /* 0x000000c0c1c17221 */ /* 0x000fe80000010000 */
[----:B------:R-:W-:Y:S02]  /*115b0*/  FADD.FTZ R199, R199, R198 ;  /* 0x000000c6c7c77221 */ /* 0x000fe40000010000 */
[----:B------:R-:W-:Y:S01]  /*115c0*/  FADD.FTZ R251, R251, R242 ;  /* 0x000000f2fbfb7221 */ /* 0x000fe20000010000 */
[----:B------:R-:W1:Y:S01]  /*115d0*/  MUFU.EX2 R249, R249 ;  /* 0x000000f900f97308 */ /* 0x000e620000000800 */
[----:B------:R-:W-:Y:S02]  /*115e0*/  FADD.FTZ R194, R194, R191 ;  /* 0x000000bfc2c27221 */ /* 0x000fe40000010000 */
[----:B------:R-:W-:Y:S01]  /*115f0*/  FADD.FTZ R196, R196, R193 ;  /* 0x000000c1c4c47221 */ /* 0x000fe20000010000 */
[----:B--2---:R-:W-:Y:S01]  /*11600*/  F2FP.PACK_AB R107, R244, R246 ;  /* 0x000000f6f46b723e */ /* 0x004fe200000000ff */
[----:B------:R-:W-:Y:S02]  /*11610*/  FADD.FTZ R202, R202, R199 ;  /* 0x000000c7caca7221 */ /* 0x000fe40000010000 */
[----:B------:R-:W-:Y:S02]  /*11620*/  FADD.FTZ R251, R246, R251 ;  /* 0x000000fbf6fb7221 */ /* 0x000fe40000010000 */
[----:B------:R-:W-:Y:S01]  /*11630*/  FADD.FTZ R195, R195, R194 ;  /* 0x000000c2c3c37221 */ /* 0x000fe20000010000 */
[----:B------:R-:W-:Y:S01]  /*11640*/  MUFU.EX2 R247, R247 ;  /* 0x000000f700f77308 */ /* 0x000fe20000000800 */
[C---:B------:R-:W-:Y:S01]  /*11650*/  HMMA.16816.F32 R8, R104.reuse, R108, R8 ;  /* 0x0000006c6808723c */ /* 0x040fe20000001808 */
[----:B------:R-:W-:Y:S02]  /*11660*/  FADD.FTZ R196, R197, R196 ;  /* 0x000000c4c5c47221 */ /* 0x000fe40000010000 */
[----:B------:R-:W-:Y:S02]  /*11670*/  FADD.FTZ R202, R245, R202 ;  /* 0x000000caf5ca7221 */ /* 0x000fe40000010000 */
[----:B------:R-:W-:Y:S03]  /*11680*/  FADD.FTZ R251, R244, R251 ;  /* 0x000000fbf4fb7221 */ /* 0x000fe60000010000 */
[-C--:B------:R-:W-:Y:S01]  /*11690*/  HMMA.16816.F32 R12, R104, R110.reuse, R12 ;  /* 0x0000006e680c723c */ /* 0x080fe2000000180c */
[----:B------:R-:W2:Y:S03]  /*116a0*/  MUFU.EX2 R250, R250 ;  /* 0x000000fa00fa7308 */ /* 0x000ea60000000800 */
[C---:B-1----:R-:W-:Y:S01]  /*116b0*/  F2FP.PACK_AB R156, R249.reuse, R248 ;  /* 0x000000f8f99c723e */ /* 0x042fe200000000ff */
[----:B------:R-:W-:Y:S03]  /*116c0*/  FADD.FTZ R248, R248, R195 ;  /* 0x000000c3f8f87221 */ /* 0x000fe60000010000 */
[C---:B------:R-:W-:Y:S01]  /*116d0*/  HMMA.16816.F32 R16, R100.reuse, R110, R16 ;  /* 0x0000006e6410723c */ /* 0x040fe20000001810 */
[----:B------:R-:W1:Y:S02]  /*116e0*/  LDSM.16.MT88.4 R108, [R212+0x1100] ;  /* 0x00110000d46c783b */ /* 0x000e640000004200 */
[----:B------:R-:W3:Y:S01]  /*116f0*/  MUFU.EX2 R201, R201 ;  /* 0x000000c900c97308 */ /* 0x000ee20000000800 */
[----:B------:R-:W-:Y:S04]  /*11700*/  FADD.FTZ R248, R249, R248 ;  /* 0x000000f8f9f87221 */ /* 0x000fe80000010000 */
[-C--:B-----5:R-:W-:Y:S05]  /*11710*/  HMMA.16816.F32 R20, R100, R112.reuse, R20 ;  /* 0x000000706414723c */ /* 0x0a0fea0000001814 */
[----:B------:R-:W4:Y:S03]  /*11720*/  MUFU.EX2 R203, R203 ;  /* 0x000000cb00cb7308 */ /* 0x000f260000000800 */
[C---:B------:R-:W-:Y:S01]  /*11730*/  HMMA.16816.F32 R24, R104.reuse, R112, R24 ;  /* 0x000000706818723c */ /* 0x040fe20000001818 */
[C---:B--2---:R-:W-:Y:S03]  /*11740*/  F2FP.PACK_AB R157, R250.reuse, R247 ;  /* 0x000000f7fa9d723e */ /* 0x044fe600000000ff */
[----:B------:R-:W-:Y:S03]  /*11750*/  FADD.FTZ R247, R247, R196 ;  /* 0x000000c4f7f77221 */ /* 0x000fe60000010000 */
[----:B------:R2:W5:Y:S01]  /*11760*/  MUFU.EX2 R127, R162 ;  /* 0x000000a2007f7308 */ /* 0x0005620000000800 */
[-C--:B------:R-:W-:Y:S01]  /*11770*/  HMMA.16816.F32 R28, R104, R114.reuse, R28 ;  /* 0x00000072681c723c */ /* 0x080fe2000000181c */
[----:B------:R-:W-:Y:S03]  /*11780*/  FADD.FTZ R250, R250, R247 ;  /* 0x000000f7fafa7221 */ /* 0x000fe60000010000 */
[C---:B---3--:R-:W-:Y:S01]  /*11790*/  F2FP.PACK_AB R158, R252.reuse, R201 ;  /* 0x000000c9fc9e723e */ /* 0x048fe200000000ff */
[----:B------:R-:W-:Y:S03]  /*117a0*/  FADD.FTZ R201, R201, R248 ;  /* 0x000000f8c9c97221 */ /* 0x000fe60000010000 */
[C---:B------:R-:W-:Y:S01]  /*117b0*/  HMMA.16816.F32 R32, R100.reuse, R114, R32 ;  /* 0x000000726420723c */ /* 0x040fe20000001820 */
[----:B------:R-:W3:Y:S01]  /*117c0*/  LDSM.16.MT88.4 R112, [R214+0x1d00] ;  /* 0x001d0000d670783b */ /* 0x000ee20000004200 */
[----:B------:R1:W-:Y:S02]  /*117d0*/  MUFU.EX2 R137, R160 ;  /* 0x000000a000897308 */ /* 0x0003e40000000800 */
[----:B------:R-:W-:Y:S01]  /*117e0*/  FADD.FTZ R238, R252, R201 ;  /* 0x000000c9fcee7221 */ /* 0x000fe20000010000 */
[----:B----4-:R-:W-:Y:S01]  /*117f0*/  F2FP.PACK_AB R159, R138, R203 ;  /* 0x000000cb8a9f723e */ /* 0x010fe200000000ff */
[----:B------:R-:W-:Y:S02]  /*11800*/  FADD.FTZ R250, R203, R250 ;  /* 0x000000facbfa7221 */ /* 0x000fe40000010000 */
[-C--:B------:R-:W-:Y:S04]  /*11810*/  HMMA.16816.F32 R36, R100, R116.reuse, R36 ;  /* 0x000000746424723c */ /* 0x080fe80000001824 */
[----:B------:R5:W4:Y:S01]  /*11820*/  MUFU.EX2 R153, R161 ;  /* 0x000000a100997308 */ /* 0x000b220000000800 */
[----:B--2---:R-:W-:Y:S03]  /*11830*/  F2FP.PACK_AB R162, R139, R136 ;  /* 0x000000888ba2723e */ /* 0x004fe600000000ff */
[C---:B------:R-:W-:Y:S08]  /*11840*/  HMMA.16816.F32 R40, R104.reuse, R116, R40 ;  /* 0x000000746828723c */ /* 0x040ff00000001828 */
[-C--:B------:R-:W-:Y:S01]  /*11850*/  HMMA.16816.F32 R44, R104, R118.reuse, R44 ;  /* 0x00000076682c723c */ /* 0x080fe2000000182c */
[----:B-1----:R-:W-:Y:S07]  /*11860*/  F2FP.PACK_AB R160, R126, R124 ;  /* 0x0000007c7ea0723e */ /* 0x002fee00000000ff */
[C---:B------:R-:W-:Y:S01]  /*11870*/  HMMA.16816.F32 R48, R100.reuse, R118, R48 ;  /* 0x000000766430723c */ /* 0x040fe20000001830 */
[----:B------:R-:W1:Y:S03]  /*11880*/  LDSM.16.MT88.4 R116, [R212+0x1d00] ;  /* 0x001d0000d474783b */ /* 0x000e660000004200 */
[----:B-----5:R-:W-:Y:S02]  /*11890*/  F2FP.PACK_AB R161, R127, R125 ;  /* 0x0000007d7fa1723e */ /* 0x020fe400000000ff */
[----:B----4-:R-:W-:Y:S02]  /*118a0*/  F2FP.PACK_AB R163, R153, R137 ;  /* 0x0000008999a3723e */ /* 0x010fe400000000ff */
[-C--:B------:R-:W-:Y:S08]  /*118b0*/  HMMA.16816.F32 R52, R100, R108.reuse, R52 ;  /* 0x0000006c6434723c */ /* 0x080ff00000001834 */
        /* <DEDUP_REMOVED lines=18> */
[----:B------:R-:W-:Y:S01]  /*119e0*/  MOV R8, R136 ;  /* 0x0000008800087202 */ /* 0x000fe20000000f00 */
[----:B------:R-:W-:Y:S01]  /*119f0*/  FADD.FTZ R239, R10, R250 ;  /* 0x000000fa0aef7221 */ /* 0x000fe20000010000 */
[-C--:B------:R-:W-:Y:S07]  /*11a00*/  HMMA.16816.F32 R136, R160, R134.reuse, R12 ;  /* 0x00000086a088723c */ /* 0x080fee000000180c */
[----:B------:R-:W-:Y:S01]  /*11a10*/  MOV R15, R127 ;  /* 0x0000007f000f7202 */ /* 0x000fe20000000f00 */
[C---:B------:R-:W-:Y:S01]  /*11a20*/  HMMA.16816.F32 R132, R156.reuse, R134, R16 ;  /* 0x000000869c84723c */ /* 0x040fe20000001810 */
[----:B------:R-:W-:Y:S03]  /*11a30*/  MOV R14, R126 ;  /* 0x0000007e000e7202 */ /* 0x000fe60000000f00 */
[----:B------:R-:W-:Y:S02]  /*11a40*/  MOV R13, R125 ;  /* 0x0000007d000d7202 */ /* 0x000fe40000000f00 */
[----:B------:R-:W-:Y:S02]  /*11a50*/  MOV R12, R124 ;  /* 0x0000007c000c7202 */ /* 0x000fe40000000f00 */
[-C--:B--2---:R-:W-:Y:S01]  /*11a60*/  HMMA.16816.F32 R128, R156, R108.reuse, R20 ;  /* 0x0000006c9c80723c */ /* 0x084fe20000001814 */
[----:B------:R-:W-:Y:S03]  /*11a70*/  FADD.FTZ R251, R13, R251 ;  /* 0x000000fb0dfb7221 */ /* 0x000fe60000010000 */
[----:B------:R-:W-:Y:S02]  /*11a80*/  FADD.FTZ R202, R12, R202 ;  /* 0x000000ca0cca7221 */ /* 0x000fe40000010000 */
[----:B------:R-:W-:Y:S02]  /*11a90*/  FADD.FTZ R251, R15, R251 ;  /* 0x000000fb0ffb7221 */ /* 0x000fe40000010000 */
[C---:B------:R-:W-:Y:S01]  /*11aa0*/  HMMA.16816.F32 R124, R160.reuse, R108, R24 ;  /* 0x0000006ca07c723c */ /* 0x040fe20000001818 */
[----:B------:R-:W-:Y:S04]  /*11ab0*/  FADD.FTZ R202, R14, R202 ;  /* 0x000000ca0eca7221 */ /* 0x000fe80000010000 */
[----:B------:R-:W-:Y:S03]  /*11ac0*/  FADD.FTZ R202, R8, R202 ;  /* 0x000000ca08ca7221 */ /* 0x000fe60000010000 */
[-C--:B------:R-:W-:Y:S01]  /*11ad0*/  HMMA.16816.F32 R120, R160, R110.reuse, R28 ;  /* 0x0000006ea078723c */ /* 0x080fe2000000181c */
[----:B------:R-:W-:Y:S07]  /*11ae0*/  FADD.FTZ R236, R11, R202 ;  /* 0x000000ca0bec7221 */ /* 0x000fee0000010000 */
        /* <DEDUP_REMOVED lines=20> */
.L_x_510:
[----:B------:R-:W1:Y:S01]  /*11c30*/  SHFL.BFLY PT, R5, R238, 0x2, 0x1f ;  /* 0x0c401f00ee057f89 */ /* 0x000e6200000e0000 */
[----:B------:R-:W-:-:S03]  /*11c40*/  PLOP3.LUT P4, PT, PT, PT, PT, 0x8, 0x0 ;  /* 0x000000000000781c */ /* 0x000fc60003f8e170 */
[----:B------:R-:W2:Y:S04]  /*11c50*/  SHFL.BFLY PT, R6, R239, 0x2, 0x1f ;  /* 0x0c401f00ef067f89 */ /* 0x000ea800000e0000 */
[----:B------:R-:W3:Y:S01]  /*11c60*/  SHFL.BFLY PT, R4, R237, 0x2, 0x1f ;  /* 0x0c401f00ed047f89 */ /* 0x000ee200000e0000 */
[----:B-1----:R-:W-:-:S03]  /*11c70*/  FADD.FTZ R8, R5, R238 ;  /* 0x000000ee05087221 */ /* 0x002fc60000010000 */
[----:B------:R-:W1:Y:S01]  /*11c80*/  SHFL.BFLY PT, R5, R236, 0x2, 0x1f ;  /* 0x0c401f00ec057f89 */ /* 0x000e6200000e0000 */
[----:B--2---:R-:W-:-:S03]  /*11c90*/  FADD.FTZ R9, R6, R239 ;  /* 0x000000ef06097221 */ /* 0x004fc60000010000 */
[----:B------:R-:W2:Y:S01]  /*11ca0*/  SHFL.BFLY PT, R7, R8, 0x1, 0x1f ;  /* 0x0c201f0008077f89 */ /* 0x000ea200000e0000 */
[----:B---3--:R-:W-:-:S03]  /*11cb0*/  FADD.FTZ R11, R4, R237 ;  /* 0x000000ed040b7221 */ /* 0x008fc60000010000 */
[----:B------:R-:W3:Y:S04]  /*11cc0*/  SHFL.BFLY PT, R6, R9, 0x1, 0x1f ;  /* 0x0c201f0009067f89 */ /* 0x000ee800000e0000 */
[----:B------:R-:W4:Y:S01]  /*11cd0*/  SHFL.BFLY PT, R4, R11, 0x1, 0x1f ;  /* 0x0c201f000b047f89 */ /* 0x000f2200000e0000 */
[----:B-1----:R-:W-:Y:S02]  /*11ce0*/  FADD.FTZ R10, R5, R236 ;  /* 0x000000ec050a7221 */ /* 0x002fe40000010000 */
[----:B--2---:R-:W-:-:S03]  /*11cf0*/  FADD.FTZ R7, R8, R7 ;  /* 0x0000000708077221 */ /* 0x004fc60000010000 */
[----:B------:R-:W1:Y:S01]  /*11d00*/  SHFL.BFLY PT, R5, R10, 0x1, 0x1f ;  /* 0x0c201f000a057f89 */ /* 0x000e6200000e0000 */
[----:B------:R-:W-:Y:S01]  /*11d10*/  MOV R8, RZ ;  /* 0x000000ff00087202 */ /* 0x000fe20000000f00 */
[----:B---3--:R-:W-:Y:S01]  /*11d20*/  FADD.FTZ R6, R9, R6 ;  /* 0x0000000609067221 */ /* 0x008fe20000010000 */
[----:B------:R-:W-:Y:S02]  /*11d30*/  FSETP.NE.FTZ.AND P3, PT, R7, RZ, PT ;  /* 0x000000ff0700720b */ /* 0x000fe40003f75000 */
[----:B------:R-:W-:Y:S01]  /*11d40*/  MOV R9, RZ ;  /* 0x000000ff00097202 */ /* 0x000fe20000000f00 */
[----:B----4-:R-:W-:Y:S01]  /*11d50*/  FADD.FTZ R4, R4, R11 ;  /* 0x0000000b04047221 */ /* 0x010fe20000010000 */
[----:B------:R-:W-:-:S04]  /*11d60*/  FSETP.NE.FTZ.AND P2, PT, R6, RZ, PT ;  /* 0x000000ff0600720b */ /* 0x000fc80003f55000 */
[----:B------:R-:W-:-:S05]  /*11d70*/  FSETP.NE.FTZ.AND P0, PT, R4, RZ, PT ;  /* 0x000000ff0400720b */ /* 0x000fca0003f15000 */
[----:B------:R-:W2:Y:S01]  /*11d80*/  @P3 MUFU.RCP R8, R7 ;  /* 0x0000000700083308 */ /* 0x000ea20000001000 */
[----:B------:R-:W-:-:S03]  /*11d90*/  @P3 MOV R15, 0x3f317218 ;  /* 0x3f317218000f3802 */ /* 0x000fc60000000f00 */
[----:B------:R-:W-:Y:S02]  /*11da0*/  @P2 MOV R14, 0x3f317218 ;  /* 0x3f317218000e2802 */ /* 0x000fe40000000f00 */
[----:B------:R-:W-:Y:S02]  /*11db0*/  @P3 FMUL.FTZ R15, R15, c[0x0][0x2d0] ;  /* 0x0000b4000f0f3a20 */ /* 0x000fe40000410000 */
[----:B-1----:R-:W-:Y:S01]  /*11dc0*/  FADD.FTZ R5, R10, R5 ;  /* 0x000000050a057221 */ /* 0x002fe20000010000 */
[----:B------:R-:W-:Y:S01]  /*11dd0*/  MOV R10, RZ ;  /* 0x000000ff000a7202 */ /* 0x000fe20000000f00 */
[----:B------:R-:W-:Y:S01]  /*11de0*/  @P2 MUFU.RCP R9, R6 ;  /* 0x0000000600092308 */ /* 0x000fe20000001000 */
[----:B------:R-:W-:Y:S01]  /*11df0*/  @P0 MOV R12, 0x3f317218 ;  /* 0x3f317218000c0802 */ /* 0x000fe20000000f00 */
[----:B------:R-:W-:Y:S01]  /*11e00*/  @P2 FMUL.FTZ R14, R14, c[0x0][0x2d0] ;  /* 0x0000b4000e0e2a20 */ /* 0x000fe20000410000 */
[----:B------:R-:W-:Y:S01]  /*11e10*/  FSETP.NE.FTZ.AND P1, PT, R5, RZ, PT ;  /* 0x000000ff0500720b */ /* 0x000fe20003f35000 */
[----:B--2---:R-:W-:-:S02]  /*11e20*/  FMUL.FTZ R144, R8, R144 ;  /* 0x0000009008907220 */ /* 0x004fc40000410000 */
[C---:B------:R-:W-:Y:S02]  /*11e30*/  FMUL.FTZ R145, R8.reuse, R145 ;  /* 0x0000009108917220 */ /* 0x040fe40000410000 */
[----:B------:R-:W1:Y:S01]  /*11e40*/  @P3 MUFU.LG2 R7, R7 ;  /* 0x0000000700073308 */ /* 0x000e620000000c00 */
[C---:B------:R-:W-:Y:S02]  /*11e50*/  FMUL.FTZ R132, R8.reuse, R132 ;  /* 0x0000008408847220 */ /* 0x040fe40000410000 */
[C---:B------:R-:W-:Y:S02]  /*11e60*/  FMUL.FTZ R133, R8.reuse, R133 ;  /* 0x0000008508857220 */ /* 0x040fe40000410000 */
[C---:B------:R-:W-:Y:S02]  /*11e70*/  FMUL.FTZ R128, R8.reuse, R128 ;  /* 0x0000008008807220 */ /* 0x040fe40000410000 */
[C---:B------:R-:W-:Y:S01]  /*11e80*/  FMUL.FTZ R129, R8.reuse, R129 ;  /* 0x0000008108817220 */ /* 0x040fe20000410000 */
[----:B------:R-:W2:Y:S01]  /*11e90*/  @P2 MUFU.LG2 R6, R6 ;  /* 0x0000000600062308 */ /* 0x000ea20000000c00 */
[C---:B------:R-:W-:Y:S01]  /*11ea0*/  FMUL.FTZ R116, R8.reuse, R116 ;  /* 0x0000007408747220 */ /* 0x040fe20000410000 */
[----:B------:R-:W-:Y:S01]  /*11eb0*/  @P1 MOV R13, 0x3f317218 ;  /* 0x3f317218000d1802 */ /* 0x000fe20000000f00 */
[----:B------:R-:W-:-:S02]  /*11ec0*/  FMUL.FTZ R117, R8, R117 ;  /* 0x0000007508757220 */ /* 0x000fc40000410000 */
[C---:B------:R-:W-:Y:S02]  /*11ed0*/  FMUL.FTZ R112, R8.reuse, R112 ;  /* 0x0000007008707220 */ /* 0x040fe40000410000 */
[C---:B------:R-:W-:Y:S01]  /*11ee0*/  FMUL.FTZ R113, R8.reuse, R113 ;  /* 0x0000007108717220 */ /* 0x040fe20000410000 */
[----:B------:R-:W3:Y:S01]  /*11ef0*/  @P1 MUFU.LG2 R11, R5 ;  /* 0x00000005000b1308 */ /* 0x000ee20000000c00 */
[C---:B------:R-:W-:Y:S02]  /*11f00*/  FMUL.FTZ R100, R8.reuse, R100 ;  /* 0x0000006408647220 */ /* 0x040fe40000410000 */
[C---:B------:R-:W-:Y:S02]  /*11f10*/  FMUL.FTZ R101, R8.reuse, R101 ;  /* 0x0000006508657220 */ /* 0x040fe40000410000 */
[C---:B------:R-:W-:Y:S02]  /*11f20*/  FMUL.FTZ R52, R8.reuse, R52 ;  /* 0x0000003408347220 */ /* 0x040fe40000410000 */
[C---:B------:R-:W-:Y:S01]  /*11f30*/  FMUL.FTZ R53, R8.reuse, R53 ;  /* 0x0000003508357220 */ /* 0x040fe20000410000 */
[----:B------:R4:W-:Y:S01]  /*11f40*/  @P1 MUFU.RCP R10, R5 ;  /* 0x00000005000a1308 */ /* 0x0009e20000001000 */
[----:B------:R-:W-:-:S02]  /*11f50*/  FMUL.FTZ R64, R8, R64 ;  /* 0x0000004008407220 */ /* 0x000fc40000410000 */
[C---:B------:R-:W-:Y:S02]  /*11f60*/  FMUL.FTZ R65, R8.reuse, R65 ;  /* 0x0000004108417220 */ /* 0x040fe40000410000 */
[C---:B------:R-:W-:Y:S02]  /*11f70*/  FMUL.FTZ R68, R8.reuse, R68 ;  /* 0x0000004408447220 */ /* 0x040fe40000410000 */
[C---:B------:R-:W-:Y:S02]  /*11f80*/  FMUL.FTZ R69, R8.reuse, R69 ;  /* 0x0000004508457220 */ /* 0x040fe40000410000 */
[C---:B------:R-:W-:Y:S02]  /*11f90*/  FMUL.FTZ R80, R8.reuse, R80 ;  /* 0x0000005008507220 */ /* 0x040fe40000410000 */
[C---:B------:R-:W-:Y:S02]  /*11fa0*/  FMUL.FTZ R81, R8.reuse, R81 ;  /* 0x0000005108517220 */ /* 0x040fe40000410000 */
[----:B------:R-:W-:-:S02]  /*11fb0*/  FMUL.FTZ R84, R8, R84 ;  /* 0x0000005408547220 */ /* 0x000fc40000410000 */
[C---:B------:R-:W-:Y:S01]  /*11fc0*/  FMUL.FTZ R85, R8.reuse, R85 ;  /* 0x0000005508557220 */ /* 0x040fe20000410000 */
[----:B----4-:R-:W-:Y:S01]  /*11fd0*/  MOV R5, 0xff800000 ;  /* 0xff80000000057802 */ /* 0x010fe20000000f00 */
[C---:B------:R-:W-:Y:S02]  /*11fe0*/  FMUL.FTZ R96, R8.reuse, R96 ;  /* 0x0000006008607220 */ /* 0x040fe40000410000 */
[----:B------:R-:W-:Y:S01]  /*11ff0*/  FMUL.FTZ R97, R8, R97 ;  /* 0x0000006108617220 */ /* 0x000fe20000410000 */
[----:B------:R-:W-:Y:S01]  /*12000*/  MOV R8, RZ ;  /* 0x000000ff00087202 */ /* 0x000fe20000000f00 */
[----:B-1----:R-:W-:Y:S02]  /*12010*/  @P3 FMUL.FTZ R16, R7, 0.69314718246459960938 ;  /* 0x3f31721807103820 */ /* 0x002fe40000410000 */
[----:B--2---:R-:W-:Y:S02]  /*12020*/  @P2 FMUL.FTZ R7, R6, 0.69314718246459960938 ;  /* 0x3f31721806072820 */ /* 0x004fe40000410000 */
[----:B---3--:R-:W-:Y:S01]  /*12030*/  @P1 FMUL.FTZ R11, R11, 0.69314718246459960938 ;  /* 0x3f3172180b0b1820 */ /* 0x008fe20000410000 */
[----:B------:R-:W-:Y:S01]  /*12040*/  @P0 MUFU.RCP R8, R4 ;  /* 0x0000000400080308 */ /* 0x000fe20000001000 */
[----:B------:R-:W-:-:S02]  /*12050*/  @P1 FMUL.FTZ R13, R13, c[0x0][0x2d0] ;  /* 0x0000b4000d0d1a20 */ /* 0x000fc40000410000 */
[----:B------:R-:W-:Y:S02]  /*12060*/  @P0 FMUL.FTZ R12, R12, c[0x0][0x2d0] ;  /* 0x0000b4000c0c0a20 */ /* 0x000fe40000410000 */
[C---:B------:R-:W-:Y:S02]  /*12070*/  FMUL.FTZ R146, R9.reuse, R146 ;  /* 0x0000009209927220 */ /* 0x040fe40000410000 */
[C---:B------:R-:W-:Y:S01]  /*12080*/  FMUL.FTZ R147, R9.reuse, R147 ;  /* 0x0000009309937220 */ /* 0x040fe20000410000 */
[----:B------:R-:W1:Y:S01]  /*12090*/  @P0 MUFU.LG2 R4, R4 ;  /* 0x0000000400040308 */ /* 0x000e620000000c00 */
        /* <DEDUP_REMOVED lines=8> */
[----:B-1----:R-:W-:-:S02]  /*12120*/  @P0 FMUL.FTZ R17, R4, 0.69314718246459960938 ;  /* 0x3f31721804110820 */ /* 0x002fc40000410000 */
        /* <DEDUP_REMOVED lines=13> */
[----:B------:R-:W-:Y:S01]  /*12200*/  FMUL.FTZ R99, R9, R99 ;  /* 0x0000006309637220 */ /* 0x000fe20000410000 */
[----:B------:R-:W-:Y:S01]  /*12210*/  MOV R9, 0xff800000 ;  /* 0xff80000000097802 */ /* 0x000fe20000000f00 */
        /* <DEDUP_REMOVED lines=50> */
[----:B------:R-:W-:Y:S02]  /*12540*/  @P3 FFMA.FTZ R5, R15, R3, R16 ;  /* 0x000000030f053223 */ /* 0x000fe40000010010 */
[----:B------:R-:W-:Y:S02]  /*12550*/  @P2 FFMA.FTZ R8, R14, R2, R7 ;  /* 0x000000020e082223 */ /* 0x000fe40000010007 */
[----:B------:R-:W-:Y:S02]  /*12560*/  @P1 FFMA.FTZ R9, R13, R0, R11 ;  /* 0x000000000d091223 */ /* 0x000fe4000001000b */
[----:B------:R-:W-:-:S02]  /*12570*/  @P0 FFMA.FTZ R10, R12, R152, R17 ;  /* 0x000000980c0a0223 */ /* 0x000fc40000010011 */
.L_x_446:
[----:B------:R-:W-:Y:S05]  /*12580*/  @P4 BRA `(.L_x_532) ;  /* 0x00001ab000004947 */ /* 0x000fea0003800000 */
[----:B------:R-:W1:Y:S01]  /*12590*/  S2R R7, SR_TID.X ;  /* 0x0000000000077919 */ /* 0x000e620000002100 */
[----:B------:R-:W-:Y:S01]  /*125a0*/  IMAD R16, RZ, RZ, -UR8 ;  /* 0x80000008ff107e24 */ /* 0x000fe2000f8e02ff */
[----:B------:R-:W-:Y:S01]  /*125b0*/  USHF.R.S32.HI UR6, URZ, 0x1f, UR8 ;  /* 0x0000001f3f067899 */ /* 0x000fe20008011408 */
[----:B------:R-:W-:Y:S01]  /*125c0*/  IMAD.MOV.U32 R12, RZ, RZ, c[0x0][0x4e8] ;  /* 0x00013a00ff0c7624 */ /* 0x000fe200078e00ff */
[----:B------:R-:W2:Y:S01]  /*125d0*/  S2R R3, SR_CTAID.Y ;  /* 0x0000000000037919 */ /* 0x000ea20000002600 */
[----:B------:R-:W-:Y:S01]  /*125e0*/  ULDC.64 UR4, c[0x0][0x4d0] ;  /* 0x0001340000047ab9 */ /* 0x000fe20000000a00 */
[----:B------:R-:W-:Y:S01]  /*125f0*/  BSSY B0, `(.L_x_533) ;  /* 0x00000c5000007945 */ /* 0x000fe20003800000 */
[----:B------:R-:W-:Y:S01]  /*12600*/  UIMAD UR7, UR6, UR4, URZ ;  /* 0x00000004060772a4 */ /* 0x000fe2000f8e023f */
[----:B------:R-:W3:Y:S01]  /*12610*/  S2R R20, SR_CTAID.Z ;  /* 0x0000000000147919 */ /* 0x000ee20000002700 */
[----:B------:R-:W-:-:S03]  /*12620*/  UIMAD.WIDE.U32 UR10, UR8, UR4, URZ ;  /* 0x00000004080a72a5 */ /* 0x000fc6000f8e003f */
[----:B------:R-:W-:Y:S01]  /*12630*/  BAR.SYNC.DEFER_BLOCKING 0x1, 0x80 ;  /* 0x0042000000007b1d */ /* 0x000fe20000010000 */
[----:B------:R-:W-:Y:S01]  /*12640*/  UIMAD UR5, UR8, UR5, UR7 ;  /* 0x00000005080572a4 */ /* 0x000fe2000f8e0207 */
[C---:B------:R-:W-:Y:S01]  /*12650*/  ISETP.NE.AND P0, PT, R12.reuse, 0x1, PT ;  /* 0x000000010c00780c */ /* 0x040fe20003f05270 */
[----:B------:R-:W-:Y:S02]  /*12660*/  IMAD.U32 R23, RZ, RZ, UR11 ;  /* 0x0000000bff177e24 */ /* 0x000fe4000f8e00ff */
[----:B------:R-:W-:Y:S01]  /*12670*/  UIADD3 UR5, UR11, UR5, URZ ;  /* 0x000000050b057290 */ /* 0x000fe2000fffe03f */
[----:B------:R-:W4:Y:S01]  /*12680*/  S2R R13, SR_CTAID.X ;  /* 0x00000000000d7919 */ /* 0x000f220000002500 */
[----:B------:R-:W-:Y:S02]  /*12690*/  IMAD.U32 R22, RZ, RZ, UR10 ;  /* 0x0000000aff167e24 */ /* 0x000fe4000f8e00ff */
[----:B------:R-:W-:Y:S02]  /*126a0*/  IMAD R12, R12, c[0x0][0x388], RZ ;  /* 0x0000e2000c0c7a24 */ /* 0x000fe400078e02ff */
[----:B------:R-:W-:Y:S01]  /*126b0*/  IMAD.U32 R23, RZ, RZ, UR5 ;  /* 0x00000005ff177e24 */ /* 0x000fe2000f8e00ff */
[----:B-1----:R-:W-:Y:S01]  /*126c0*/  SHF.R.S32.HI R4, RZ, 0x1f, R7 ;  /* 0x0000001fff047819 */ /* 0x002fe20000011407 */
[----:B------:R-:W-:-:S02]  /*126d0*/  ULDC.64 UR4, c[0x0][0x438] ;  /* 0x00010e0000047ab9 */ /* 0x000fc40000000a00 */
[----:B------:R-:W-:Y:S01]  /*126e0*/  UIMAD UR6, UR6, UR4, URZ ;  /* 0x00000004060672a4 */ /* 0x000fe2000f8e023f */
[-C--:B------:R-:W-:Y:S01]  /*126f0*/  LEA.HI R0, R4, R7.reuse, RZ, 0x2 ;  /* 0x0000000704007211 */ /* 0x080fe200078f10ff */
[----:B--2---:R-:W-:Y:S01]  /*12700*/  IMAD R16, R16, c[0x0][0x550], R3 ;  /* 0x0001540010107a24 */ /* 0x004fe200078e0203 */
[-C--:B------:R-:W-:Y:S01]  /*12710*/  LEA.HI R4, R4, R7.reuse, RZ, 0x5 ;  /* 0x0000000704047211 */ /* 0x080fe200078f28ff */
[----:B------:R-:W-:Y:S01]  /*12720*/  UIMAD.WIDE.U32 UR10, UR8, UR4, URZ ;  /* 0x00000004080a72a5 */ /* 0x000fe2000f8e003f */
[----:B------:R-:W-:Y:S01]  /*12730*/  LOP3.LUT R0, R0, 0xfffffffc, RZ, 0xc0, !PT ;  /* 0xfffffffc00007812 */ /* 0x000fe200078ec0ff */
[----:B------:R-:W-:Y:S01]  /*12740*/  UIMAD UR4, UR8, UR5, UR6 ;  /* 0x00000005080472a4 */ /* 0x000fe2000f8e0206 */
[----:B------:R-:W-:Y:S01]  /*12750*/  LOP3.LUT R2, R4, 0xffffffe0, RZ, 0xc0, !PT ;  /* 0xffffffe004027812 */ /* 0x000fe200078ec0ff */
[----:B---3--:R-:W-:Y:S01]  /*12760*/  IMAD.WIDE.U32 R22, R20, c[0x0][0x4d8], R22 ;  /* 0x0001360014167a25 */ /* 0x008fe200078e0016 */
[----:B------:R-:W-:Y:S01]  /*12770*/  IADD3 R0, -R0, R7, RZ ;  /* 0x0000000700007210 */ /* 0x000fe20007ffe1ff */
[----:B------:R-:W-:Y:S01]  /*12780*/  UIADD3 UR4, UR11, UR4, URZ ;  /* 0x000000040b047290 */ /* 0x000fe2000fffe03f */
[----:B------:R-:W-:Y:S01]  /*12790*/  SHF.R.S32.HI R17, RZ, 0x5, R4 ;  /* 0x00000005ff117819 */ /* 0x000fe20000011404 */
[----:B------:R-:W-:Y:S01]  /*127a0*/  IMAD.IADD R2, R7, 0x1, -R2 ;  /* 0x0000000107027824 */ /* 0x000fe200078e0a02 */
[----:B------:R-:W-:Y:S01]  /*127b0*/  LEA.HI R3, R0, R0, RZ, 0x1 ;  /* 0x0000000000037211 */ /* 0x000fe200078f08ff */
[----:B------:R-:W-:Y:S01]  /*127c0*/  IMAD.U32 R15, RZ, RZ, UR11 ;  /* 0x0000000bff0f7e24 */ /* 0x000fe2000f8e00ff */
[----:B------:R-:W-:Y:S01]  /*127d0*/  SHF.R.S32.HI R4, RZ, 0x1f, R4 ;  /* 0x0000001fff047819 */ /* 0x000fe20000011404 */
[----:B------:R-:W-:Y:S01]  /*127e0*/  IMAD.U32 R15, RZ, RZ, UR4 ;  /* 0x00000004ff0f7e24 */ /* 0x000fe2000f8e00ff */
[----:B------:R-:W-:-:S02]  /*127f0*/  LOP3.LUT R7, R3, 0x1ffffffe, RZ, 0xc0, !PT ;  /* 0x1ffffffe03077812 */ /* 0x000fc400078ec0ff */
[----:B------:R-:W-:Y:S02]  /*12800*/  LEA.HI R4, R4, R17, RZ, 0x2 ;  /* 0x0000001104047211 */ /* 0x000fe400078f10ff */
[----:B------:R-:W-:Y:S01]  /*12810*/  SHF.R.S32.HI R11, RZ, 0x1f, R2 ;  /* 0x0000001fff0b7819 */ /* 0x000fe20000011402 */
[----:B------:R-:W-:Y:S01]  /*12820*/  IMAD.IADD R0, R0, 0x1, -R7 ;  /* 0x0000000100007824 */ /* 0x000fe200078e0a07 */
[----:B------:R-:W-:Y:S02]  /*12830*/  SHF.L.U32 R7, R3, 0x5, RZ ;  /* 0x0000000503077819 */ /* 0x000fe400000006ff */
[----:B------:R-:W-:Y:S02]  /*12840*/  LOP3.LUT R4, R4, 0xffffffc, RZ, 0xc0, !PT ;  /* 0x0ffffffc04047812 */ /* 0x000fe400078ec0ff */
[----:B------:R-:W-:Y:S02]  /*12850*/  LOP3.LUT R7, R7, 0xffffffc0, RZ, 0xc0, !PT ;  /* 0xffffffc007077812 */ /* 0x000fe400078ec0ff */
[----:B------:R-:W-:Y:S01]  /*12860*/  SHF.R.S32.HI R3, RZ, 0x1f, R20 ;  /* 0x0000001fff037819 */ /* 0x000fe20000011414 */
[----:B------:R-:W-:Y:S01]  /*12870*/  IMAD.IADD R17, R17, 0x1, -R4 ;  /* 0x0000000111117824 */ /* 0x000fe200078e0a04 */
[----:B------:R-:W-:Y:S01]  /*12880*/  MOV R14, UR10 ;  /* 0x0000000a000e7c02 */ /* 0x000fe20008000f00 */
[----:B------:R-:W-:Y:S01]  /*12890*/  IMAD R7, R0, 0x8, R7 ;  /* 0x0000000800077824 */ /* 0x000fe200078e0207 */
[----:B------:R-:W-:Y:S01]  /*128a0*/  LEA.HI R0, R11, R2, RZ, 0x2 ;  /* 0x000000020b007211 */ /* 0x000fe200078f10ff */
[----:B------:R-:W-:-:S02]  /*128b0*/  IMAD R11, R3, c[0x0][0x4d8], RZ ;  /* 0x00013600030b7a24 */ /* 0x000fc400078e02ff */
[----:B------:R-:W-:Y:S01]  /*128c0*/  IMAD R3, R3, c[0x0][0x440], RZ ;  /* 0x0001100003037a24 */ /* 0x000fe200078e02ff */
[----:B------:R-:W-:Y:S01]  /*128d0*/  SHF.R.S32.HI R6, RZ, 0x2, R0 ;  /* 0x00000002ff067819 */ /* 0x000fe20000011400 */
[C---:B------:R-:W-:Y:S02]  /*128e0*/  IMAD R11, R20.reuse, c[0x0][0x4dc], R11 ;  /* 0x00013700140b7a24 */ /* 0x040fe400078e020b */
[C---:B------:R-:W-:Y:S02]  /*128f0*/  IMAD R3, R20.reuse, c[0x0][0x444], R3 ;  /* 0x0001110014037a24 */ /* 0x040fe400078e0203 */
[----:B------:R-:W-:Y:S01]  /*12900*/  IMAD R6, R17, 0x10, R6 ;  /* 0x0000001011067824 */ /* 0x000fe200078e0206 */
[----:B------:R-:W-:Y:S01]  /*12910*/  IADD3 R23, R23, R11, RZ ;  /* 0x0000000b17177210 */ /* 0x000fe20007ffe0ff */
[----:B------:R-:W-:Y:S01]  /*12920*/  IMAD.WIDE.U32 R20, R20, c[0x0][0x440], R14 ;  /* 0x0001100014147a25 */ /* 0x000fe200078e000e */
[----:B------:R-:W-:-:S03]  /*12930*/  SHF.R.S32.HI R14, RZ, 0x1f, R16 ;  /* 0x0000001fff0e7819 */ /* 0x000fc60000011410 */
[----:B------:R-:W-:Y:S02]  /*12940*/  IMAD.IADD R4, R6, 0x1, R7 ;  /* 0x0000000106047824 */ /* 0x000fe400078e0207 */
[----:B------:R-:W-:Y:S02]  /*12950*/  IMAD.IADD R21, R21, 0x1, R3 ;  /* 0x0000000115157824 */ /* 0x000fe400078e0203 */
[C---:B----4-:R-:W-:Y:S01]  /*12960*/  IMAD R11, R13.reuse, 0x80, R4 ;  /* 0x000000800d0b7824 */ /* 0x050fe200078e0204 */
[----:B------:R-:W-:Y:S01]  /*12970*/  LEA R13, R13, R6, 0x7 ;  /* 0x000000060d0d7211 */ /* 0x000fe200078e38ff */
[----:B------:R-:W-:Y:S02]  /*12980*/  IMAD R15, R14, c[0x0][0x448], RZ ;  /* 0x000112000e0f7a24 */ /* 0x000fe400078e02ff */
[----:B------:R-:W-:Y:S01]  /*12990*/  @P0 IMAD.HI.U32 R17, R11, c[0x0][0x4ec], RZ ;  /* 0x00013b000b110a27 */ /* 0x000fe200078e00ff */
[----:B------:R-:W-:-:S03]  /*129a0*/  MOV R3, R11 ;  /* 0x0000000b00037202 */ /* 0x000fc60000000f00 */
[----:B------:R-:W-:Y:S01]  /*129b0*/  @P0 IMAD.HI.U32 R7, R11, c[0x0][0x4ec], RZ ;  /* 0x00013b000b070a27 */ /* 0x000fe200078e00ff */
[----:B------:R-:W-:-:S03]  /*129c0*/  @P0 SHF.R.U32.HI R3, RZ, c[0x0][0x4f0], R17 ;  /* 0x00013c00ff030a19 */ /* 0x000fc60000011611 */
[----:B------:R-:W-:Y:S01]  /*129d0*/  IMAD.MOV.U32 R4, RZ, RZ, R11 ;  /* 0x000000ffff047224 */ /* 0x000fe200078e000b */
[----:B------:R-:W-:Y:S01]  /*129e0*/  @P0 SHF.R.U32.HI R4, RZ, c[0x0][0x4f0], R7 ;  /* 0x00013c00ff040a19 */ /* 0x000fe20000011607 */
[----:B------:R-:W-:Y:S02]  /*129f0*/  IMAD R7, R14, c[0x0][0x4e0], RZ ;  /* 0x000138000e077a24 */ /* 0x000fe400078e02ff */
[----:B------:R-:W-:Y:S02]  /*12a00*/  IMAD.MOV R18, RZ, RZ, -R3 ;  /* 0x000000ffff127224 */ /* 0x000fe400078e0a03 */
[C---:B------:R-:W-:Y:S02]  /*12a10*/  IMAD R15, R16.reuse, c[0x0][0x44c], R15 ;  /* 0x00011300100f7a24 */ /* 0x040fe400078e020f */
[----:B------:R-:W-:-:S04]  /*12a20*/  IMAD.WIDE.U32 R20, R16, c[0x0][0x448], R20 ;  /* 0x0001120010147a25 */ /* 0x000fc800078e0014 */
[C---:B------:R-:W-:Y:S01]  /*12a30*/  IMAD R14, R16.reuse, c[0x0][0x4e4], R7 ;  /* 0x00013900100e7a24 */ /* 0x040fe200078e0207 */
[----:B------:R-:W-:Y:S01]  /*12a40*/  SHF.R.S32.HI R7, RZ, 0x1f, R4 ;  /* 0x0000001fff077819 */ /* 0x000fe20000011404 */
[----:B------:R-:W-:-:S04]  /*12a50*/  IMAD.WIDE.U32 R16, R16, c[0x0][0x4e0], R22 ;  /* 0x0001380010107a25 */ /* 0x000fc800078e0016 */
[----:B------:R-:W-:Y:S01]  /*12a60*/  IMAD R18, R18, c[0x0][0x4e8], R11 ;  /* 0x00013a0012127a24 */ /* 0x000fe200078e020b */
[----:B------:R-:W-:Y:S01]  /*12a70*/  IADD3 R16, P0, R3, R16, RZ ;  /* 0x0000001003107210 */ /* 0x000fe20007f1e0ff */
[----:B------:R-:W-:Y:S01]  /*12a80*/  IMAD.IADD R21, R21, 0x1, R15 ;  /* 0x0000000115157824 */ /* 0x000fe200078e020f */
[----:B------:R-:W-:Y:S01]  /*12a90*/  SHF.R.S32.HI R15, RZ, 0x1f, R3 ;  /* 0x0000001fff0f7819 */ /* 0x000fe20000011403 */
[----:B------:R-:W-:Y:S01]  /*12aa0*/  IMAD R7, R7, c[0x0][0x430], RZ ;  /* 0x00010c0007077a24 */ /* 0x000fe200078e02ff */
[----:B------:R-:W-:Y:S02]  /*12ab0*/  SHF.R.S32.HI R3, RZ, 0x1f, R18 ;  /* 0x0000001fff037819 */ /* 0x000fe40000011412 */
[----:B------:R-:W-:Y:S01]  /*12ac0*/  IADD3.X R17, R15, R17, R14, P0, !PT ;  /* 0x000000110f117210 */ /* 0x000fe200007fe40e */
[----:B------:R-:W-:-:S04]  /*12ad0*/  IMAD.WIDE.U32 R14, R4, c[0x0][0x430], R20 ;  /* 0x00010c00040e7a25 */ /* 0x000fc800078e0014 */
[----:B------:R-:W-:Y:S02]  /*12ae0*/  IMAD R3, R3, c[0x0][0x4c8], RZ ;  /* 0x0001320003037a24 */ /* 0x000fe400078e02ff */
[C---:B------:R-:W-:Y:S01]  /*12af0*/  IMAD R7, R4.reuse, c[0x0][0x434], R7 ;  /* 0x00010d0004077a24 */ /* 0x040fe200078e0207 */
[----:B------:R-:W-:Y:S01]  /*12b00*/  IADD3 R4, -R4, RZ, RZ ;  /* 0x000000ff04047210 */ /* 0x000fe20007ffe1ff */
[----:B------:R-:W-:-:S04]  /*12b10*/  IMAD.WIDE.U32 R16, R18, c[0x0][0x4c8], R16 ;  /* 0x0001320012107a25 */ /* 0x000fc800078e0010 */
[----:B------:R-:W-:Y:S01]  /*12b20*/  IMAD R3, R18, c[0x0][0x4cc], R3 ;  /* 0x0001330012037a24 */ /* 0x000fe200078e0203 */
[----:B------:R-:W-:Y:S01]  /*12b30*/  LEA R23, P0, R16, c[0x0][0x4a8], 0x2 ;  /* 0x00012a0010177a11 */ /* 0x000fe200078010ff */
[----:B------:R-:W-:Y:S02]  /*12b40*/  IMAD R4, R4, c[0x0][0x4e8], R11 ;  /* 0x00013a0004047a24 */ /* 0x000fe400078e020b */
[----:B------:R-:W-:Y:S02]  /*12b50*/  IMAD.IADD R11, R17, 0x1, R3 ;  /* 0x00000001110b7824 */ /* 0x000fe400078e0203 */
[----:B------:R-:W-:Y:S01]  /*12b60*/  SHFL.IDX PT, R20, R23, RZ, 0x1c1f ;  /* 0x001c1fff17147589 */ /* 0x000fe200000e0000 */
[----:B------:R-:W-:Y:S01]  /*12b70*/  IMAD.IADD R7, R15, 0x1, R7 ;  /* 0x000000010f077824 */ /* 0x000fe200078e0207 */
[----:B------:R-:W-:Y:S01]  /*12b80*/  SHF.R.S32.HI R3, RZ, 0x1f, R4 ;  /* 0x0000001fff037819 */ /* 0x000fe20000011404 */
[----:B------:R-:W-:Y:S01]  /*12b90*/  IMAD.MOV.U32 R6, RZ, RZ, R14 ;  /* 0x000000ffff067224 */ /* 0x000fe200078e000e */
[----:B------:R-:W-:Y:S01]  /*12ba0*/  LEA.HI.X R22, R16, c[0x0][0x4ac], R11, 0x2, P0 ;  /* 0x00012b0010167a11 */ /* 0x000fe200000f140b */
[----:B------:R-:W-:Y:S01]  /*12bb0*/  SHFL.IDX PT, R18, R23, 0x1, 0x1c1f ;  /* 0x003c1f0017127f89 */ /* 0x000fe200000e0000 */
[----:B------:R-:W-:Y:S01]  /*12bc0*/  LOP3.LUT P0, RZ, R2, 0x3, RZ, 0xc0, !PT ;  /* 0x0000000302ff7812 */ /* 0x000fe2000780c0ff */
[C---:B------:R-:W-:Y:S01]  /*12bd0*/  IMAD.WIDE.U32 R24, R4.reuse, c[0x0][0x428], R6 ;  /* 0x00010a0004187a25 */ /* 0x040fe200078e0006 */
[C---:B------:R-:W-:Y:S01]  /*12be0*/  IADD3 R11, R13.reuse, 0x8, RZ ;  /* 0x000000080d0b7810 */ /* 0x040fe20007ffe0ff */
[----:B------:R-:W1:Y:S01]  /*12bf0*/  SHFL.IDX PT, R21, R22, RZ, 0x1c1f ;  /* 0x001c1fff16157589 */ /* 0x000e6200000e0000 */
[----:B------:R-:W-:Y:S01]  /*12c00*/  IADD3 R7, R13, 0x40, RZ ;  /* 0x000000400d077810 */ /* 0x000fe20007ffe0ff */
[----:B------:R-:W-:Y:S01]  /*12c10*/  IMAD R3, R3, c[0x0][0x428], RZ ;  /* 0x00010a0003037a24 */ /* 0x000fe200078e02ff */
[C---:B------:R-:W-:Y:S01]  /*12c20*/  IADD3 R6, R13.reuse, 0x48, RZ ;  /* 0x000000480d067810 */ /* 0x040fe20007ffe0ff */
[----:B------:R-:W2:Y:S01]  /*12c30*/  SHFL.IDX PT, R19, R22, 0x1, 0x1c1f ;  /* 0x003c1f0016137f89 */ /* 0x000ea200000e0000 */
[-C--:B------:R-:W-:Y:S01]  /*12c40*/  ISETP.GE.OR P4, PT, R13, R12.reuse, P0 ;  /* 0x0000000c0d00720c */ /* 0x080fe20000786670 */
[----:B------:R-:W-:Y:S01]  /*12c50*/  IMAD R3, R4, c[0x0][0x42c], R3 ;  /* 0x00010b0004037a24 */ /* 0x000fe200078e0203 */
[-C--:B------:R-:W-:Y:S01]  /*12c60*/  ISETP.GE.OR P3, PT, R11, R12.reuse, P0 ;  /* 0x0000000c0b00720c */ /* 0x080fe20000766670 */
[----:B------:R-:W-:Y:S01]  /*12c70*/  SHFL.IDX PT, R16, R23, 0x2, 0x1c1f ;  /* 0x005c1f0017107f89 */ /* 0x000fe200000e0000 */
[-C--:B------:R-:W-:Y:S01]  /*12c80*/  ISETP.GE.OR P2, PT, R7, R12.reuse, P0 ;  /* 0x0000000c0700720c */ /* 0x080fe20000746670 */
[----:B------:R-:W-:Y:S01]  /*12c90*/  IMAD.IADD R3, R25, 0x1, R3 ;  /* 0x0000000119037824 */ /* 0x000fe200078e0203 */
[----:B------:R-:W-:Y:S01]  /*12ca0*/  ISETP.GE.OR P0, PT, R6, R12, P0 ;  /* 0x0000000c0600720c */ /* 0x000fe20000706670 */
[----:B------:R-:W3:Y:S01]  /*12cb0*/  SHFL.IDX PT, R17, R22, 0x2, 0x1c1f ;  /* 0x005c1f0016117f89 */ /* 0x000ee200000e0000 */
[----:B------:R-:W-:-:S02]  /*12cc0*/  LEA R4, P1, R24, c[0x0][0x400], 0x2 ;  /* 0x0001000018047a11 */ /* 0x000fc400078210ff */
[-C--:B------:R-:W-:Y:S01]  /*12cd0*/  ISETP.GE.AND P5, PT, R11, R12.reuse, PT ;  /* 0x0000000c0b00720c */ /* 0x080fe20003fa6270 */
[----:B------:R-:W-:Y:S01]  /*12ce0*/  SHFL.IDX PT, R14, R23, 0x3, 0x1c1f ;  /* 0x007c1f00170e7f89 */ /* 0x000fe200000e0000 */
[----:B------:R-:W-:Y:S02]  /*12cf0*/  LOP3.LUT R11, R0, 0x7ffffffc, RZ, 0xc0, !PT ;  /* 0x7ffffffc000b7812 */ /* 0x000fe400078ec0ff */
[----:B------:R-:W-:Y:S01]  /*12d00*/  LEA.HI.X R3, R24, c[0x0][0x404], R3, 0x2, P1 ;  /* 0x0001010018037a11 */ /* 0x000fe200008f1403 */
[----:B------:R-:W4:Y:S01]  /*12d10*/  SHFL.IDX PT, R15, R22, 0x3, 0x1c1f ;  /* 0x007c1f00160f7f89 */ /* 0x000f2200000e0000 */
[-C--:B------:R-:W-:Y:S02]  /*12d20*/  ISETP.GE.AND P1, PT, R6, R12.reuse, PT ;  /* 0x0000000c0600720c */ /* 0x080fe40003f26270 */
[-C--:B------:R-:W-:Y:S01]  /*12d30*/  ISETP.GE.AND P6, PT, R7, R12.reuse, PT ;  /* 0x0000000c0700720c */ /* 0x080fe20003fc6270 */
[----:B-1----:R1:W-:Y:S04]  /*12d40*/  @!P4 ST.E [R20.64], R5 ;  /* 0x000000051400c985 */ /* 0x0023e8000c10190c */
[----:B--2---:R2:W-:Y:S04]  /*12d50*/  @!P3 ST.E [R18.64], R8 ;  /* 0x000000081200b985 */ /* 0x0045e8000c10190c */
[----:B------:R2:W2:Y:S04]  /*12d60*/  SHFL.IDX PT, R22, R4, RZ, 0x1c1f ;  /* 0x001c1fff04167589 */ /* 0x0004a800000e0000 */
[----:B---3--:R3:W-:Y:S04]  /*12d70*/  @!P2 ST.E [R16.64], R9 ;  /* 0x000000091000a985 */ /* 0x0087e8000c10190c */
[----:B------:R3:W2:Y:S04]  /*12d80*/  SHFL.IDX PT, R23, R3, RZ, 0x1c1f ;  /* 0x001c1fff03177589 */ /* 0x0006a800000e0000 */
[----:B----4-:R3:W-:Y:S01]  /*12d90*/  @!P0 ST.E [R14.64], R10 ;  /* 0x0000000a0e008985 */ /* 0x0107e2000c10190c */
[----:B------:R-:W-:-:S02]  /*12da0*/  ISETP.GE.AND P0, PT, R13, R12, PT ;  /* 0x0000000c0d00720c */ /* 0x000fc40003f06270 */
[----:B-1----:R-:W-:Y:S02]  /*12db0*/  IADD3 R5, R2, -R11, RZ ;  /* 0x8000000b02057210 */ /* 0x002fe40007ffe0ff */
[----:B------:R-:W-:-:S03]  /*12dc0*/  P2R R2, PR, RZ, 0x2 ;  /* 0x00000002ff027803 */ /* 0x000fc60000000000 */
[----:B------:R-:W-:-:S06]  /*12dd0*/  IMAD.SHL.U32 R5, R5, 0x2, RZ ;  /* 0x0000000205057824 */ /* 0x000fcc00078e00ff */
[----:B------:R-:W-:Y:S05]  /*12de0*/  @P0 BRA `(.L_x_534) ;  /* 0x0000045000000947 */ /* 0x000fea0003800000 */
[C---:B---3--:R-:W-:Y:S02]  /*12df0*/  IADD3 R9, R5.reuse, 0x8, RZ ;  /* 0x0000000805097810 */ /* 0x048fe40007ffe0ff */
[C---:B------:R-:W-:Y:S02]  /*12e00*/  IADD3 R7, R5.reuse, 0x10, RZ ;  /* 0x0000001005077810 */ /* 0x040fe40007ffe0ff */
[----:B------:R-:W-:Y:S02]  /*12e10*/  IADD3 R0, R5, 0x18, RZ ;  /* 0x0000001805007810 */ /* 0x000fe40007ffe0ff */
[----:B------:R-:W-:Y:S02]  /*12e20*/  ISETP.GE.AND P1, PT, R9, c[0x0][0x3c8], PT ;  /* 0x0000f20009007a0c */ /* 0x000fe40003f26270 */
[----:B------:R-:W-:Y:S02]  /*12e30*/  ISETP.GE.AND P0, PT, R7, c[0x0][0x3c8], PT ;  /* 0x0000f20007007a0c */ /* 0x000fe40003f06270 */
[----:B------:R-:W-:-:S02]  /*12e40*/  ISETP.GE.AND P4, PT, R0, c[0x0][0x3c8], PT ;  /* 0x0000f20000007a0c */ /* 0x000fc40003f86270 */
[C---:B------:R-:W-:Y:S02]  /*12e50*/  ISETP.GE.AND P2, PT, R5.reuse, c[0x0][0x3c8], PT ;  /* 0x0000f20005007a0c */ /* 0x040fe40003f46270 */
[C---:B------:R-:W-:Y:S02]  /*12e60*/  IADD3 R14, R5.reuse, 0x28, RZ ;  /* 0x00000028050e7810 */ /* 0x040fe40007ffe0ff */
[C---:B------:R-:W-:Y:S02]  /*12e70*/  IADD3 R12, R5.reuse, 0x30, RZ ;  /* 0x00000030050c7810 */ /* 0x040fe40007ffe0ff */
[----:B------:R-:W-:Y:S02]  /*12e80*/  IADD3 R15, R5, 0x58, RZ ;  /* 0x00000058050f7810 */ /* 0x000fe40007ffe0ff */
[----:B------:R-:W-:Y:S02]  /*12e90*/  @!P1 LEA.HI R9, R9, R9, RZ, 0x1 ;  /* 0x0000000909099211 */ /* 0x000fe400078f08ff */
[----:B------:R-:W-:-:S02]  /*12ea0*/  @!P0 LEA.HI R7, R7, R7, RZ, 0x1 ;  /* 0x0000000707078211 */ /* 0x000fc400078f08ff */
[----:B------:R-:W-:Y:S01]  /*12eb0*/  @!P4 LEA.HI R0, R0, R0, RZ, 0x1 ;  /* 0x000000000000c211 */ /* 0x000fe200078f08ff */
[--C-:B--2---:R-:W-:Y:S01]  /*12ec0*/  @!P2 IMAD.WIDE R10, R5, 0x4, R22.reuse ;  /* 0x00000004050aa825 */ /* 0x104fe200078e0216 */
[----:B------:R-:W-:Y:S02]  /*12ed0*/  @!P1 LOP3.LUT R9, R9, 0xfffffffe, RZ, 0xc0, !PT ;  /* 0xfffffffe09099812 */ /* 0x000fe400078ec0ff */
[----:B------:R-:W-:Y:S02]  /*12ee0*/  @!P0 LOP3.LUT R7, R7, 0xfffffffe, RZ, 0xc0, !PT ;  /* 0xfffffffe07078812 */ /* 0x000fe400078ec0ff */
[----:B------:R-:W-:Y:S01]  /*12ef0*/  @!P4 LOP3.LUT R13, R0, 0xfffffffe, RZ, 0xc0, !PT ;  /* 0xfffffffe000dc812 */ /* 0x000fe200078ec0ff */
[--C-:B------:R-:W-:Y:S01]  /*12f00*/  @!P1 IMAD.WIDE R8, R9, 0x4, R22.reuse ;  /* 0x0000000409089825 */ /* 0x100fe200078e0216 */
[----:B------:R-:W-:Y:S01]  /*12f10*/  IADD3 R0, R5, 0x20, RZ ;  /* 0x0000002005007810 */ /* 0x000fe20007ffe0ff */
[----:B------:R1:W-:Y:S01]  /*12f20*/  @!P2 ST.E.64 [R10.64], R144 ;  /* 0x000000900a00a985 */ /* 0x0003e2000c101b0c */
[----:B------:R-:W-:Y:S01]  /*12f30*/  ISETP.GE.AND P2, PT, R14, c[0x0][0x3c8], PT ;  /* 0x0000f2000e007a0c */ /* 0x000fe20003f46270 */
[--C-:B------:R-:W-:Y:S01]  /*12f40*/  @!P0 IMAD.WIDE R6, R7, 0x4, R22.reuse ;  /* 0x0000000407068825 */ /* 0x100fe200078e0216 */
[----:B------:R-:W-:Y:S01]  /*12f50*/  ISETP.GE.AND P3, PT, R0, c[0x0][0x3c8], PT ;  /* 0x0000f20000007a0c */ /* 0x000fe20003f66270 */
[----:B------:R2:W-:Y:S01]  /*12f60*/  @!P1 ST.E.64 [R8.64], R132 ;  /* 0x0000008408009985 */ /* 0x0005e2000c101b0c */
[----:B------:R-:W-:Y:S01]  /*12f70*/  ISETP.GE.AND P1, PT, R12, c[0x0][0x3c8], PT ;  /* 0x0000f2000c007a0c */ /* 0x000fe20003f26270 */
[----:B------:R-:W-:Y:S01]  /*12f80*/  @!P4 IMAD.WIDE R16, R13, 0x4, R22 ;  /* 0x000000040d10c825 */ /* 0x000fe200078e0216 */
[----:B------:R-:W-:Y:S01]  /*12f90*/  IADD3 R13, R5, 0x38, RZ ;  /* 0x00000038050d7810 */ /* 0x000fe20007ffe0ff */
[----:B------:R3:W-:Y:S03]  /*12fa0*/  @!P0 ST.E.64 [R6.64], R128 ;  /* 0x0000008006008985 */ /* 0x0007e6000c101b0c */
[----:B------:R-:W-:Y:S01]  /*12fb0*/  ISETP.GE.AND P0, PT, R13, c[0x0][0x3c8], PT ;  /* 0x0000f2000d007a0c */ /* 0x000fe20003f06270 */
[----:B------:R4:W-:Y:S02]  /*12fc0*/  @!P4 ST.E.64 [R16.64], R116 ;  /* 0x000000741000c985 */ /* 0x0009e4000c101b0c */
[----:B------:R-:W-:-:S02]  /*12fd0*/  @!P2 LEA.HI R14, R14, R14, RZ, 0x1 ;  /* 0x0000000e0e0ea211 */ /* 0x000fc400078f08ff */
[----:B------:R-:W-:Y:S02]  /*12fe0*/  @!P3 LEA.HI R0, R0, R0, RZ, 0x1 ;  /* 0x000000000000b211 */ /* 0x000fe400078f08ff */
[----:B------:R-:W-:-:S06]  /*12ff0*/  @!P1 LEA.HI R12, R12, R12, RZ, 0x1 ;  /* 0x0000000c0c0c9211 */ /* 0x000fcc00078f08ff */
[----:B------:R-:W-:-:S04]  /*13000*/  @!P0 LEA.HI R13, R13, R13, RZ, 0x1 ;  /* 0x0000000d0d0d8211 */ /* 0x000fc800078f08ff */
[----:B------:R-:W-:Y:S02]  /*13010*/  @!P0 LOP3.LUT R13, R13, 0xfffffffe, RZ, 0xc0, !PT ;  /* 0xfffffffe0d0d8812 */ /* 0x000fe400078ec0ff */
[----:B-1----:R-:W-:Y:S02]  /*13020*/  @!P1 LOP3.LUT R11, R12, 0xfffffffe, RZ, 0xc0, !PT ;  /* 0xfffffffe0c0b9812 */ /* 0x002fe400078ec0ff */
[----:B--2---:R-:W-:Y:S01]  /*13030*/  @!P2 LOP3.LUT R9, R14, 0xfffffffe, RZ, 0xc0, !PT ;  /* 0xfffffffe0e09a812 */ /* 0x004fe200078ec0ff */
[--C-:B------:R-:W-:Y:S01]  /*13040*/  @!P0 IMAD.WIDE R12, R13, 0x4, R22.reuse ;  /* 0x000000040d0c8825 */ /* 0x100fe200078e0216 */
[----:B------:R-:W-:Y:S02]  /*13050*/  IADD3 R14, R5, 0x48, RZ ;  /* 0x00000048050e7810 */ /* 0x000fe40007ffe0ff */
[----:B---3--:R-:W-:Y:S01]  /*13060*/  @!P3 LOP3.LUT R7, R0, 0xfffffffe, RZ, 0xc0, !PT ;  /* 0xfffffffe0007b812 */ /* 0x008fe200078ec0ff */
[----:B------:R-:W-:Y:S01]  /*13070*/  @!P2 IMAD.WIDE R8, R9, 0x4, R22 ;  /* 0x000000040908a825 */ /* 0x000fe200078e0216 */
[----:B------:R-:W-:-:S02]  /*13080*/  IADD3 R0, R5, 0x40, RZ ;  /* 0x0000004005007810 */ /* 0x000fc40007ffe0ff */
[----:B----4-:R-:W-:Y:S01]  /*13090*/  IADD3 R16, R5, 0x50, RZ ;  /* 0x0000005005107810 */ /* 0x010fe20007ffe0ff */
[----:B------:R-:W-:-:S04]  /*130a0*/  @!P3 IMAD.WIDE R6, R7, 0x4, R22 ;  /* 0x000000040706b825 */ /* 0x000fc800078e0216 */
[----:B------:R-:W-:Y:S01]  /*130b0*/  @!P1 IMAD.WIDE R10, R11, 0x4, R22 ;  /* 0x000000040b0a9825 */ /* 0x000fe200078e0216 */
[----:B------:R1:W-:Y:S01]  /*130c0*/  @!P3 ST.E.64 [R6.64], R112 ;  /* 0x000000700600b985 */ /* 0x0003e2000c101b0c */
[----:B------:R-:W-:-:S03]  /*130d0*/  ISETP.GE.AND P3, PT, R0, c[0x0][0x3c8], PT ;  /* 0x0000f20000007a0c */ /* 0x000fc60003f66270 */
[----:B------:R2:W-:Y:S01]  /*130e0*/  @!P2 ST.E.64 [R8.64], R100 ;  /* 0x000000640800a985 */ /* 0x0005e2000c101b0c */
[----:B------:R-:W-:-:S03]  /*130f0*/  ISETP.GE.AND P2, PT, R14, c[0x0][0x3c8], PT ;  /* 0x0000f2000e007a0c */ /* 0x000fc60003f46270 */
[----:B------:R3:W-:Y:S01]  /*13100*/  @!P1 ST.E.64 [R10.64], R52 ;  /* 0x000000340a009985 */ /* 0x0007e2000c101b0c */
[----:B------:R-:W-:-:S03]  /*13110*/  ISETP.GE.AND P1, PT, R16, c[0x0][0x3c8], PT ;  /* 0x0000f20010007a0c */ /* 0x000fc60003f26270 */
[----:B------:R4:W-:Y:S01]  /*13120*/  @!P0 ST.E.64 [R12.64], R64 ;  /* 0x000000400c008985 */ /* 0x0009e2000c101b0c */
[----:B------:R-:W-:Y:S02]  /*13130*/  ISETP.GE.AND P0, PT, R15, c[0x0][0x3c8], PT ;  /* 0x0000f2000f007a0c */ /* 0x000fe40003f06270 */
[----:B------:R-:W-:-:S03]  /*13140*/  @!P3 LEA.HI R0, R0, R0, RZ, 0x1 ;  /* 0x000000000000b211 */ /* 0x000fc600078f08ff */
[----:B------:R-:W-:-:S04]  /*13150*/  @!P2 LEA.HI R14, R14, R14, RZ, 0x1 ;  /* 0x0000000e0e0ea211 */ /* 0x000fc800078f08ff */
[----:B------:R-:W-:-:S04]  /*13160*/  @!P1 LEA.HI R16, R16, R16, RZ, 0x1 ;  /* 0x0000001010109211 */ /* 0x000fc800078f08ff */
[----:B------:R-:W-:Y:S02]  /*13170*/  @!P0 LEA.HI R15, R15, R15, RZ, 0x1 ;  /* 0x0000000f0f0f8211 */ /* 0x000fe400078f08ff */
[----:B-1----:R-:W-:Y:S02]  /*13180*/  @!P3 LOP3.LUT R7, R0, 0xfffffffe, RZ, 0xc0, !PT ;  /* 0xfffffffe0007b812 */ /* 0x002fe400078ec0ff */
[----:B------:R-:W-:Y:S02]  /*13190*/  @!P0 LOP3.LUT R15, R15, 0xfffffffe, RZ, 0xc0, !PT ;  /* 0xfffffffe0f0f8812 */ /* 0x000fe400078ec0ff */
[----:B--2---:R-:W-:Y:S01]  /*131a0*/  @!P2 LOP3.LUT R9, R14, 0xfffffffe, RZ, 0xc0, !PT ;  /* 0xfffffffe0e09a812 */ /* 0x004fe200078ec0ff */
[----:B------:R-:W-:Y:S01]  /*131b0*/  @!P3 IMAD.WIDE R6, R7, 0x4, R22 ;  /* 0x000000040706b825 */ /* 0x000fe200078e0216 */
[----:B---3--:R-:W-:-:S03]  /*131c0*/  @!P1 LOP3.LUT R11, R16, 0xfffffffe, RZ, 0xc0, !PT ;  /* 0xfffffffe100b9812 */ /* 0x008fc600078ec0ff */
[--C-:B------:R-:W-:Y:S01]  /*131d0*/  @!P2 IMAD.WIDE R8, R9, 0x4, R22.reuse ;  /* 0x000000040908a825 */ /* 0x100fe200078e0216 */
[----:B------:R4:W-:Y:S03]  /*131e0*/  @!P3 ST.E.64 [R6.64], R68 ;  /* 0x000000440600b985 */ /* 0x0009e6000c101b0c */
[--C-:B------:R-:W-:Y:S01]  /*131f0*/  @!P1 IMAD.WIDE R10, R11, 0x4, R22.reuse ;  /* 0x000000040b0a9825 */ /* 0x100fe200078e0216 */
[----:B------:R4:W-:Y:S03]  /*13200*/  @!P2 ST.E.64 [R8.64], R80 ;  /* 0x000000500800a985 */ /* 0x0009e6000c101b0c */
[----:B------:R-:W-:Y:S01]  /*13210*/  @!P0 IMAD.WIDE R22, R15, 0x4, R22 ;  /* 0x000000040f168825 */ /* 0x000fe200078e0216 */
[----:B------:R4:W-:Y:S04]  /*13220*/  @!P1 ST.E.64 [R10.64], R84 ;  /* 0x000000540a009985 */ /* 0x0009e8000c101b0c */
[----:B------:R4:W-:Y:S02]  /*13230*/  @!P0 ST.E.64 [R22.64], R96 ;  /* 0x0000006016008985 */ /* 0x0009e4000c101b0c */
.L_x_534:
[----:B------:R-:W-:Y:S05]  /*13240*/  BSYNC B0 ;  /* 0x0000000000007941 */ /* 0x000fea0003800000 */
.L_x_533:
[----:B----4-:R1:W4:Y:S01]  /*13250*/  SHFL.IDX PT, R13, R3, 0x1, 0x1c1f ;  /* 0x003c1f00030d7f89 */ /* 0x01032200000e0000 */
[----:B------:R-:W-:Y:S03]  /*13260*/  BSSY B0, `(.L_x_535) ;  /* 0x0000048000007945 */ /* 0x000fe60003800000 */
[----:B------:R1:W3:Y:S01]  /*13270*/  SHFL.IDX PT, R12, R4, 0x1, 0x1c1f ;  /* 0x003c1f00040c7f89 */ /* 0x0002e200000e0000 */
[----:B------:R-:W-:Y:S05]  /*13280*/  @P5 BRA `(.L_x_536) ;  /* 0x0000045000005947 */ /* 0x000fea0003800000 */
[C---:B---3--:R-:W-:Y:S02]  /*13290*/  IADD3 R10, R5.reuse, 0x8, RZ ;  /* 0x00000008050a7810 */ /* 0x048fe40007ffe0ff */
[----:B------:R-:W-:-:S02]  /*132a0*/  ISETP.GE.AND P1, PT, R5, c[0x0][0x3c8], PT ;  /* 0x0000f20005007a0c */ /* 0x000fc40003f26270 */
[----:B------:R-:W-:Y:S02]  /*132b0*/  ISETP.GE.AND P0, PT, R10, c[0x0][0x3c8], PT ;  /* 0x0000f2000a007a0c */ /* 0x000fe40003f06270 */
[C---:B------:R-:W-:Y:S02]  /*132c0*/  IADD3 R9, R5.reuse, 0x10, RZ ;  /* 0x0000001005097810 */ /* 0x040fe40007ffe0ff */
[----:B--2---:R-:W-:Y:S02]  /*132d0*/  IADD3 R8, R5, 0x18, RZ ;  /* 0x0000001805087810 */ /* 0x004fe40007ffe0ff */
[----:B------:R-:W-:Y:S02]  /*132e0*/  ISETP.GE.AND P4, PT, R9, c[0x0][0x3c8], PT ;  /* 0x0000f20009007a0c */ /* 0x000fe40003f86270 */
[C---:B------:R-:W-:Y:S02]  /*132f0*/  IADD3 R7, R5.reuse, 0x20, RZ ;  /* 0x0000002005077810 */ /* 0x040fe40007ffe0ff */
[C---:B------:R-:W-:Y:S01]  /*13300*/  IADD3 R6, R5.reuse, 0x28, RZ ;  /* 0x0000002805067810 */ /* 0x040fe20007ffe0ff */
[C---:B----4-:R-:W-:Y:S01]  /*13310*/  @!P1 IMAD.WIDE R14, R5.reuse, 0x4, R12 ;  /* 0x00000004050e9825 */ /* 0x050fe200078e020c */
[----:B------:R-:W-:-:S02]  /*13320*/  IADD3 R0, R5, 0x30, RZ ;  /* 0x0000003005007810 */ /* 0x000fc40007ffe0ff */
[----:B------:R-:W-:Y:S02]  /*13330*/  @!P0 LEA.HI R10, R10, R10, RZ, 0x1 ;  /* 0x0000000a0a0a8211 */ /* 0x000fe400078f08ff */
[----:B------:R-:W-:Y:S01]  /*13340*/  ISETP.GE.AND P3, PT, R8, c[0x0][0x3c8], PT ;  /* 0x0000f20008007a0c */ /* 0x000fe20003f66270 */
[----:B------:R2:W-:Y:S01]  /*13350*/  @!P1 ST.E.64 [R14.64], R146 ;  /* 0x000000920e009985 */ /* 0x0005e2000c101b0c */
[----:B------:R-:W-:Y:S02]  /*13360*/  @!P0 LOP3.LUT R10, R10, 0xfffffffe, RZ, 0xc0, !PT ;  /* 0xfffffffe0a0a8812 */ /* 0x000fe400078ec0ff */
[----:B------:R-:W-:Y:S02]  /*13370*/  ISETP.GE.AND P2, PT, R7, c[0x0][0x3c8], PT ;  /* 0x0000f20007007a0c */ /* 0x000fe40003f46270 */
[----:B------:R-:W-:Y:S01]  /*13380*/  ISETP.GE.AND P1, PT, R6, c[0x0][0x3c8], PT ;  /* 0x0000f20006007a0c */ /* 0x000fe20003f26270 */
[----:B------:R-:W-:Y:S01]  /*13390*/  @!P0 IMAD.WIDE R10, R10, 0x4, R12 ;  /* 0x000000040a0a8825 */ /* 0x000fe200078e020c */
[----:B------:R-:W-:-:S02]  /*133a0*/  @!P4 LEA.HI R9, R9, R9, RZ, 0x1 ;  /* 0x000000090909c211 */ /* 0x000fc400078f08ff */
[----:B------:R-:W-:Y:S02]  /*133b0*/  IADD3 R18, R5, 0x40, RZ ;  /* 0x0000004005127810 */ /* 0x000fe40007ffe0ff */
[----:B------:R3:W-:Y:S01]  /*133c0*/  @!P0 ST.E.64 [R10.64], R134 ;  /* 0x000000860a008985 */ /* 0x0007e2000c101b0c */
[----:B------:R-:W-:Y:S02]  /*133d0*/  ISETP.GE.AND P0, PT, R0, c[0x0][0x3c8], PT ;  /* 0x0000f20000007a0c */ /* 0x000fe40003f06270 */
[----:B------:R-:W-:Y:S02]  /*133e0*/  @!P3 LEA.HI R8, R8, R8, RZ, 0x1 ;  /* 0x000000080808b211 */ /* 0x000fe400078f08ff */
[----:B------:R-:W-:Y:S02]  /*133f0*/  @!P4 LOP3.LUT R9, R9, 0xfffffffe, RZ, 0xc0, !PT ;  /* 0xfffffffe0909c812 */ /* 0x000fe400078ec0ff */
[----:B------:R-:W-:Y:S02]  /*13400*/  @!P2 LEA.HI R7, R7, R7, RZ, 0x1 ;  /* 0x000000070707a211 */ /* 0x000fe400078f08ff */
[----:B------:R-:W-:-:S02]  /*13410*/  @!P1 LEA.HI R6, R6, R6, RZ, 0x1 ;  /* 0x0000000606069211 */ /* 0x000fc400078f08ff */
[----:B------:R-:W-:Y:S02]  /*13420*/  @!P3 LOP3.LUT R17, R8, 0xfffffffe, RZ, 0xc0, !PT ;  /* 0xfffffffe0811b812 */ /* 0x000fe400078ec0ff */
[----:B------:R-:W-:Y:S02]  /*13430*/  @!P2 LOP3.LUT R7, R7, 0xfffffffe, RZ, 0xc0, !PT ;  /* 0xfffffffe0707a812 */ /* 0x000fe400078ec0ff */
[----:B------:R-:W-:Y:S01]  /*13440*/  @!P0 LEA.HI R0, R0, R0, RZ, 0x1 ;  /* 0x0000000000008211 */ /* 0x000fe200078f08ff */
[--C-:B------:R-:W-:Y:S01]  /*13450*/  @!P3 IMAD.WIDE R16, R17, 0x4, R12.reuse ;  /* 0x000000041110b825 */ /* 0x100fe200078e020c */
[C---:B------:R-:W-:Y:S02]  /*13460*/  IADD3 R20, R5.reuse, 0x48, RZ ;  /* 0x0000004805147810 */ /* 0x040fe40007ffe0ff */
[----:B------:R-:W-:Y:S01]  /*13470*/  IADD3 R19, R5, 0x50, RZ ;  /* 0x0000005005137810 */ /* 0x000fe20007ffe0ff */
[----:B--2---:R-:W-:Y:S01]  /*13480*/  @!P4 IMAD.WIDE R14, R9, 0x4, R12 ;  /* 0x00000004090ec825 */ /* 0x004fe200078e020c */
[----:B------:R-:W-:-:S03]  /*13490*/  @!P1 LOP3.LUT R9, R6, 0xfffffffe, RZ, 0xc0, !PT ;  /* 0xfffffffe06099812 */ /* 0x000fc600078ec0ff */
[--C-:B------:R-:W-:Y:S01]  /*134a0*/  @!P2 IMAD.WIDE R6, R7, 0x4, R12.reuse ;  /* 0x000000040706a825 */ /* 0x100fe200078e020c */
[----:B------:R2:W-:Y:S03]  /*134b0*/  @!P4 ST.E.64 [R14.64], R130 ;  /* 0x000000820e00c985 */ /* 0x0005e6000c101b0c */
[--C-:B------:R-:W-:Y:S01]  /*134c0*/  @!P1 IMAD.WIDE R8, R9, 0x4, R12.reuse ;  /* 0x0000000409089825 */ /* 0x100fe200078e020c */
[----:B---3--:R-:W-:Y:S01]  /*134d0*/  @!P0 LOP3.LUT R11, R0, 0xfffffffe, RZ, 0xc0, !PT ;  /* 0xfffffffe000b8812 */ /* 0x008fe200078ec0ff */
[----:B------:R-:W-:Y:S01]  /*134e0*/  @!P3 ST.E.64 [R16.64], R118 ;  /* 0x000000761000b985 */ /* 0x000fe2000c101b0c */
[----:B------:R-:W-:Y:S02]  /*134f0*/  IADD3 R0, R5, 0x38, RZ ;  /* 0x0000003805007810 */ /* 0x000fe40007ffe0ff */
[----:B------:R-:W-:Y:S01]  /*13500*/  ISETP.GE.AND P3, PT, R18, c[0x0][0x3c8], PT ;  /* 0x0000f20012007a0c */ /* 0x000fe20003f66270 */
[----:B------:R-:W-:Y:S01]  /*13510*/  @!P0 IMAD.WIDE R10, R11, 0x4, R12 ;  /* 0x000000040b0a8825 */ /* 0x000fe200078e020c */
[----:B------:R-:W-:Y:S01]  /*13520*/  ISETP.GE.AND P4, PT, R0, c[0x0][0x3c8], PT ;  /* 0x0000f20000007a0c */ /* 0x000fe20003f86270 */
[----:B------:R3:W-:Y:S01]  /*13530*/  @!P2 ST.E.64 [R6.64], R114 ;  /* 0x000000720600a985 */ /* 0x0007e2000c101b0c */
[----:B------:R-:W-:-:S03]  /*13540*/  ISETP.GE.AND P2, PT, R20, c[0x0][0x3c8], PT ;  /* 0x0000f20014007a0c */ /* 0x000fc60003f46270 */
[----:B------:R4:W-:Y:S01]  /*13550*/  @!P1 ST.E.64 [R8.64], R102 ;  /* 0x0000006608009985 */ /* 0x0009e2000c101b0c */
[----:B------:R-:W-:-:S03]  /*13560*/  ISETP.GE.AND P1, PT, R19, c[0x0][0x3c8], PT ;  /* 0x0000f20013007a0c */ /* 0x000fc60003f26270 */
[----:B------:R1:W-:Y:S02]  /*13570*/  @!P0 ST.E.64 [R10.64], R54 ;  /* 0x000000360a008985 */ /* 0x0003e4000c101b0c */
[----:B------:R-:W-:Y:S02]  /*13580*/  @!P3 LEA.HI R18, R18, R18, RZ, 0x1 ;  /* 0x000000121212b211 */ /* 0x000fe400078f08ff */
[----:B------:R-:W-:Y:S02]  /*13590*/  @!P4 LEA.HI R0, R0, R0, RZ, 0x1 ;  /* 0x000000000000c211 */ /* 0x000fe400078f08ff */
[----:B------:R-:W-:Y:S02]  /*135a0*/  @!P2 LEA.HI R20, R20, R20, RZ, 0x1 ;  /* 0x000000141414a211 */ /* 0x000fe400078f08ff */
[----:B--2---:R-:W-:Y:S02]  /*135b0*/  IADD3 R14, R5, 0x58, RZ ;  /* 0x00000058050e7810 */ /* 0x004fe40007ffe0ff */
[----:B------:R-:W-:-:S02]  /*135c0*/  @!P1 LEA.HI R19, R19, R19, RZ, 0x1 ;  /* 0x0000001313139211 */ /* 0x000fc400078f08ff */
[----:B------:R-:W-:Y:S02]  /*135d0*/  ISETP.GE.AND P0, PT, R14, c[0x0][0x3c8], PT ;  /* 0x0000f2000e007a0c */ /* 0x000fe40003f06270 */
[----:B------:R-:W-:Y:S02]  /*135e0*/  @!P1 LOP3.LUT R19, R19, 0xfffffffe, RZ, 0xc0, !PT ;  /* 0xfffffffe13139812 */ /* 0x000fe400078ec0ff */
[----:B---3--:R-:W-:-:S03]  /*135f0*/  @!P4 LOP3.LUT R7, R0, 0xfffffffe, RZ, 0xc0, !PT ;  /* 0xfffffffe0007c812 */ /* 0x008fc600078ec0ff */
[----:B------:R-:W-:Y:S01]  /*13600*/  @!P1 IMAD.WIDE R16, R19, 0x4, R12 ;  /* 0x0000000413109825 */ /* 0x000fe200078e020c */
[----:B----4-:R-:W-:-:S03]  /*13610*/  @!P3 LOP3.LUT R9, R18, 0xfffffffe, RZ, 0xc0, !PT ;  /* 0xfffffffe1209b812 */ /* 0x010fc600078ec0ff */
[--C-:B------:R-:W-:Y:S02]  /*13620*/  @!P4 IMAD.WIDE R6, R7, 0x4, R12.reuse ;  /* 0x000000040706c825 */ /* 0x100fe400078e020c */
[----:B------:R-:W-:Y:S02]  /*13630*/  @!P0 LEA.HI R14, R14, R14, RZ, 0x1 ;  /* 0x0000000e0e0e8211 */ /* 0x000fe400078f08ff */
[----:B-1----:R-:W-:Y:S01]  /*13640*/  @!P2 LOP3.LUT R11, R20, 0xfffffffe, RZ, 0xc0, !PT ;  /* 0xfffffffe140ba812 */ /* 0x002fe200078ec0ff */
[--C-:B------:R-:W-:Y:S01]  /*13650*/  @!P3 IMAD.WIDE R8, R9, 0x4, R12.reuse ;  /* 0x000000040908b825 */ /* 0x100fe200078e020c */
[----:B------:R-:W-:Y:S01]  /*13660*/  @!P0 LOP3.LUT R15, R14, 0xfffffffe, RZ, 0xc0, !PT ;  /* 0xfffffffe0e0f8812 */ /* 0x000fe200078ec0ff */
[----:B------:R1:W-:Y:S02]  /*13670*/  @!P4 ST.E.64 [R6.64], R66 ;  /* 0x000000420600c985 */ /* 0x0003e4000c101b0c */
[--C-:B------:R-:W-:Y:S02]  /*13680*/  @!P2 IMAD.WIDE R10, R11, 0x4, R12.reuse ;  /* 0x000000040b0aa825 */ /* 0x100fe400078e020c */
[----:B------:R1:W-:Y:S02]  /*13690*/  @!P3 ST.E.64 [R8.64], R70 ;  /* 0x000000460800b985 */ /* 0x0003e4000c101b0c */
[----:B------:R-:W-:-:S02]  /*136a0*/  @!P0 IMAD.WIDE R12, R15, 0x4, R12 ;  /* 0x000000040f0c8825 */ /* 0x000fc400078e020c */
[----:B------:R1:W-:Y:S04]  /*136b0*/  @!P2 ST.E.64 [R10.64], R82 ;  /* 0x000000520a00a985 */ /* 0x0003e8000c101b0c */
[----:B------:R1:W-:Y:S04]  /*136c0*/  @!P1 ST.E.64 [R16.64], R86 ;  /* 0x0000005610009985 */ /* 0x0003e8000c101b0c */
[----:B------:R1:W-:Y:S02]  /*136d0*/  @!P0 ST.E.64 [R12.64], R98 ;  /* 0x000000620c008985 */ /* 0x0003e4000c101b0c */
.L_x_536:
[----:B------:R-:W-:Y:S05]  /*136e0*/  BSYNC B0 ;  /* 0x0000000000007941 */ /* 0x000fea0003800000 */
.L_x_535:
[----:B-1----:R1:W4:Y:S01]  /*136f0*/  SHFL.IDX PT, R11, R3, 0x2, 0x1c1f ;  /* 0x005c1f00030b7f89 */ /* 0x00232200000e0000 */
[----:B------:R-:W-:Y:S03]  /*13700*/  BSSY B0, `(.L_x_537) ;  /* 0x0000048000007945 */ /* 0x000fe60003800000 */
[----:B---3--:R1:W3:Y:S01]  /*13710*/  SHFL.IDX PT, R10, R4, 0x2, 0x1c1f ;  /* 0x005c1f00040a7f89 */ /* 0x0082e200000e0000 */
[----:B------:R-:W-:Y:S05]  /*13720*/  @P6 BRA `(.L_x_538) ;  /* 0x0000045000006947 */ /* 0x000fea0003800000 */
[C---:B------:R-:W-:Y:S02]  /*13730*/  IADD3 R9, R5.reuse, 0x8, RZ ;  /* 0x0000000805097810 */ /* 0x040fe40007ffe0ff */
[----:B--2---:R-:W-:-:S02]  /*13740*/  IADD3 R8, R5, 0x10, RZ ;  /* 0x0000001005087810 */ /* 0x004fc40007ffe0ff */
[----:B------:R-:W-:Y:S02]  /*13750*/  ISETP.GE.AND P4, PT, R9, c[0x0][0x3c8], PT ;  /* 0x0000f20009007a0c */ /* 0x000fe40003f86270 */
[C---:B------:R-:W-:Y:S02]  /*13760*/  IADD3 R7, R5.reuse, 0x18, RZ ;  /* 0x0000001805077810 */ /* 0x040fe40007ffe0ff */
[C---:B------:R-:W-:Y:S02]  /*13770*/  IADD3 R6, R5.reuse, 0x20, RZ ;  /* 0x0000002005067810 */ /* 0x040fe40007ffe0ff */
[C---:B------:R-:W-:Y:S02]  /*13780*/  IADD3 R0, R5.reuse, 0x28, RZ ;  /* 0x0000002805007810 */ /* 0x040fe40007ffe0ff */
[----:B------:R-:W-:Y:S02]  /*13790*/  ISETP.GE.AND P3, PT, R8, c[0x0][0x3c8], PT ;  /* 0x0000f20008007a0c */ /* 0x000fe40003f66270 */
[----:B------:R-:W-:-:S02]  /*137a0*/  ISETP.GE.AND P5, PT, R5, c[0x0][0x3c8], PT ;  /* 0x0000f20005007a0c */ /* 0x000fc40003fa6270 */
[----:B------:R-:W-:Y:S02]  /*137b0*/  ISETP.GE.AND P2, PT, R7, c[0x0][0x3c8], PT ;  /* 0x0000f20007007a0c */ /* 0x000fe40003f46270 */
[----:B------:R-:W-:Y:S02]  /*137c0*/  ISETP.GE.AND P1, PT, R6, c[0x0][0x3c8], PT ;  /* 0x0000f20006007a0c */ /* 0x000fe40003f26270 */
[----:B------:R-:W-:Y:S02]  /*137d0*/  ISETP.GE.AND P0, PT, R0, c[0x0][0x3c8], PT ;  /* 0x0000f20000007a0c */ /* 0x000fe40003f06270 */
[----:B------:R-:W-:Y:S02]  /*137e0*/  @!P4 LEA.HI R9, R9, R9, RZ, 0x1 ;  /* 0x000000090909c211 */ /* 0x000fe400078f08ff */
[C---:B------:R-:W-:Y:S02]  /*137f0*/  IADD3 R18, R5.reuse, 0x38, RZ ;  /* 0x0000003805127810 */ /* 0x040fe40007ffe0ff */
[----:B------:R-:W-:Y:S01]  /*13800*/  @!P3 LEA.HI R8, R8, R8, RZ, 0x1 ;  /* 0x000000080808b211 */ /* 0x000fe200078f08ff */
[----:B---34-:R-:W-:Y:S01]  /*13810*/  @!P5 IMAD.WIDE R12, R5, 0x4, R10 ;  /* 0x00000004050cd825 */ /* 0x018fe200078e020a */
[----:B------:R-:W-:-:S02]  /*13820*/  @!P4 LOP3.LUT R9, R9, 0xfffffffe, RZ, 0xc0, !PT ;  /* 0xfffffffe0909c812 */ /* 0x000fc400078ec0ff */
[----:B------:R-:W-:Y:S02]  /*13830*/  @!P2 LEA.HI R7, R7, R7, RZ, 0x1 ;  /* 0x000000070707a211 */ /* 0x000fe400078f08ff */
[----:B------:R-:W-:Y:S01]  /*13840*/  @!P1 LEA.HI R6, R6, R6, RZ, 0x1 ;  /* 0x0000000606069211 */ /* 0x000fe200078f08ff */
[--C-:B------:R-:W-:Y:S01]  /*13850*/  @!P4 IMAD.WIDE R16, R9, 0x4, R10.reuse ;  /* 0x000000040910c825 */ /* 0x100fe200078e020a */
[----:B------:R-:W-:Y:S01]  /*13860*/  @!P0 LEA.HI R0, R0, R0, RZ, 0x1 ;  /* 0x0000000000008211 */ /* 0x000fe200078f08ff */
[----:B------:R2:W-:Y:S01]  /*13870*/  @!P5 ST.E.64 [R12.64], R140 ;  /* 0x0000008c0c00d985 */ /* 0x0005e2000c101b0c */
[----:B------:R-:W-:Y:S02]  /*13880*/  @!P3 LOP3.LUT R15, R8, 0xfffffffe, RZ, 0xc0, !PT ;  /* 0xfffffffe080fb812 */ /* 0x000fe400078ec0ff */
[----:B------:R-:W-:Y:S01]  /*13890*/  @!P2 LOP3.LUT R7, R7, 0xfffffffe, RZ, 0xc0, !PT ;  /* 0xfffffffe0707a812 */ /* 0x000fe200078ec0ff */
[----:B------:R3:W-:Y:S01]  /*138a0*/  @!P4 ST.E.64 [R16.64], R136 ;  /* 0x000000881000c985 */ /* 0x0007e2000c101b0c */
[----:B------:R-:W-:Y:S01]  /*138b0*/  @!P1 LOP3.LUT R9, R6, 0xfffffffe, RZ, 0xc0, !PT ;  /* 0xfffffffe06099812 */ /* 0x000fe200078ec0ff */
[----:B------:R-:W-:Y:S01]  /*138c0*/  @!P3 IMAD.WIDE R14, R15, 0x4, R10 ;  /* 0x000000040f0eb825 */ /* 0x000fe200078e020a */
[----:B------:R-:W-:-:S02]  /*138d0*/  IADD3 R20, R5, 0x40, RZ ;  /* 0x0000004005147810 */ /* 0x000fc40007ffe0ff */
[----:B------:R-:W-:Y:S01]  /*138e0*/  IADD3 R19, R5, 0x48, RZ ;  /* 0x0000004805137810 */ /* 0x000fe20007ffe0ff */
[--C-:B------:R-:W-:Y:S01]  /*138f0*/  @!P2 IMAD.WIDE R6, R7, 0x4, R10.reuse ;  /* 0x000000040706a825 */ /* 0x100fe200078e020a */
[----:B------:R-:W-:Y:S01]  /*13900*/  @!P3 ST.E.64 [R14.64], R124 ;  /* 0x0000007c0e00b985 */ /* 0x000fe2000c101b0c */
[----:B------:R-:W-:Y:S02]  /*13910*/  ISETP.GE.AND P4, PT, R18, c[0x0][0x3c8], PT ;  /* 0x0000f20012007a0c */ /* 0x000fe40003f86270 */
[----:B------:R-:W-:Y:S01]  /*13920*/  @!P1 IMAD.WIDE R8, R9, 0x4, R10 ;  /* 0x0000000409089825 */ /* 0x000fe200078e020a */
[----:B------:R-:W-:Y:S01]  /*13930*/  @!P2 ST.E.64 [R6.64], R120 ;  /* 0x000000780600a985 */ /* 0x000fe2000c101b0c */
[----:B------:R-:W-:Y:S02]  /*13940*/  ISETP.GE.AND P3, PT, R20, c[0x0][0x3c8], PT ;  /* 0x0000f20014007a0c */ /* 0x000fe40003f66270 */
[----:B------:R-:W-:Y:S01]  /*13950*/  ISETP.GE.AND P2, PT, R19, c[0x0][0x3c8], PT ;  /* 0x0000f20013007a0c */ /* 0x000fe20003f46270 */
[----:B------:R4:W-:Y:S06]  /*13960*/  @!P1 ST.E.64 [R8.64], R108 ;  /* 0x0000006c08009985 */ /* 0x0009ec000c101b0c */
[----:B------:R-:W-:-:S02]  /*13970*/  @!P4 LEA.HI R18, R18, R18, RZ, 0x1 ;  /* 0x000000121212c211 */ /* 0x000fc400078f08ff */
[----:B--2---:R-:W-:Y:S02]  /*13980*/  @!P0 LOP3.LUT R13, R0, 0xfffffffe, RZ, 0xc0, !PT ;  /* 0xfffffffe000d8812 */ /* 0x004fe400078ec0ff */
[C---:B------:R-:W-:Y:S02]  /*13990*/  IADD3 R0, R5.reuse, 0x30, RZ ;  /* 0x0000003005007810 */ /* 0x040fe40007ffe0ff */
[----:B---3--:R-:W-:Y:S01]  /*139a0*/  IADD3 R17, R5, 0x50, RZ ;  /* 0x0000005005117810 */ /* 0x008fe20007ffe0ff */
[----:B------:R-:W-:Y:S01]  /*139b0*/  @!P0 IMAD.WIDE R12, R13, 0x4, R10 ;  /* 0x000000040d0c8825 */ /* 0x000fe200078e020a */
[----:B------:R-:W-:Y:S02]  /*139c0*/  ISETP.GE.AND P5, PT, R0, c[0x0][0x3c8], PT ;  /* 0x0000f20000007a0c */ /* 0x000fe40003fa6270 */
[----:B------:R-:W-:Y:S02]  /*139d0*/  IADD3 R16, R5, 0x58, RZ ;  /* 0x0000005805107810 */ /* 0x000fe40007ffe0ff */
[----:B------:R2:W-:Y:S01]  /*139e0*/  @!P0 ST.E.64 [R12.64], R104 ;  /* 0x000000680c008985 */ /* 0x0005e2000c101b0c */
[----:B------:R-:W-:-:S02]  /*139f0*/  ISETP.GE.AND P1, PT, R17, c[0x0][0x3c8], PT ;  /* 0x0000f20011007a0c */ /* 0x000fc40003f26270 */
[----:B------:R-:W-:Y:S02]  /*13a00*/  ISETP.GE.AND P0, PT, R16, c[0x0][0x3c8], PT ;  /* 0x0000f20010007a0c */ /* 0x000fe40003f06270 */
[----:B------:R-:W-:Y:S02]  /*13a10*/  @!P3 LEA.HI R20, R20, R20, RZ, 0x1 ;  /* 0x000000141414b211 */ /* 0x000fe400078f08ff */
[----:B------:R-:W-:Y:S02]  /*13a20*/  @!P2 LEA.HI R19, R19, R19, RZ, 0x1 ;  /* 0x000000131313a211 */ /* 0x000fe400078f08ff */
[----:B------:R-:W-:Y:S02]  /*13a30*/  @!P5 LEA.HI R0, R0, R0, RZ, 0x1 ;  /* 0x000000000000d211 */ /* 0x000fe400078f08ff */
[----:B----4-:R-:W-:Y:S02]  /*13a40*/  @!P4 LOP3.LUT R9, R18, 0xfffffffe, RZ, 0xc0, !PT ;  /* 0xfffffffe1209c812 */ /* 0x010fe400078ec0ff */
[----:B------:R-:W-:-:S02]  /*13a50*/  @!P5 LOP3.LUT R7, R0, 0xfffffffe, RZ, 0xc0, !PT ;  /* 0xfffffffe0007d812 */ /* 0x000fc400078ec0ff */
[----:B------:R-:W-:Y:S01]  /*13a60*/  @!P1 LEA.HI R17, R17, R17, RZ, 0x1 ;  /* 0x0000001111119211 */ /* 0x000fe200078f08ff */
[--C-:B------:R-:W-:Y:S01]  /*13a70*/  @!P4 IMAD.WIDE R8, R9, 0x4, R10.reuse ;  /* 0x000000040908c825 */ /* 0x100fe200078e020a */
[----:B------:R-:W-:Y:S02]  /*13a80*/  @!P0 LEA.HI R16, R16, R16, RZ, 0x1 ;  /* 0x0000001010108211 */ /* 0x000fe400078f08ff */
[----:B------:R-:W-:Y:S01]  /*13a90*/  @!P2 LOP3.LUT R19, R19, 0xfffffffe, RZ, 0xc0, !PT ;  /* 0xfffffffe1313a812 */ /* 0x000fe200078ec0ff */
[--C-:B------:R-:W-:Y:S01]  /*13aa0*/  @!P5 IMAD.WIDE R6, R7, 0x4, R10.reuse ;  /* 0x000000040706d825 */ /* 0x100fe200078e020a */
[----:B------:R-:W-:Y:S02]  /*13ab0*/  @!P1 LOP3.LUT R17, R17, 0xfffffffe, RZ, 0xc0, !PT ;  /* 0xfffffffe11119812 */ /* 0x000fe400078ec0ff */
[----:B------:R-:W-:Y:S01]  /*13ac0*/  @!P0 LOP3.LUT R15, R16, 0xfffffffe, RZ, 0xc0, !PT ;  /* 0xfffffffe100f8812 */ /* 0x000fe200078ec0ff */
[--C-:B------:R-:W-:Y:S01]  /*13ad0*/  @!P2 IMAD.WIDE R18, R19, 0x4, R10.reuse ;  /* 0x000000041312a825 */ /* 0x100fe200078e020a */
[----:B------:R3:W-:Y:S03]  /*13ae0*/  @!P5 ST.E.64 [R6.64], R56 ;  /* 0x000000380600d985 */ /* 0x0007e6000c101b0c */
[--C-:B------:R-:W-:Y:S01]  /*13af0*/  @!P1 IMAD.WIDE R16, R17, 0x4, R10.reuse ;  /* 0x0000000411109825 */ /* 0x100fe200078e020a */
[----:B--2---:R-:W-:Y:S01]  /*13b00*/  @!P3 LOP3.LUT R13, R20, 0xfffffffe, RZ, 0xc0, !PT ;  /* 0xfffffffe140db812 */ /* 0x004fe200078ec0ff */
[----:B------:R3:W-:Y:S04]  /*13b10*/  @!P4 ST.E.64 [R8.64], R60 ;  /* 0x0000003c0800c985 */ /* 0x0007e8000c101b0c */
[----:B------:R-:W-:-:S04]  /*13b20*/  @!P3 IMAD.WIDE R12, R13, 0x4, R10 ;  /* 0x000000040d0cb825 */ /* 0x000fc800078e020a */
[----:B------:R-:W-:Y:S01]  /*13b30*/  @!P0 IMAD.WIDE R10, R15, 0x4, R10 ;  /* 0x000000040f0a8825 */ /* 0x000fe200078e020a */
[----:B------:R3:W-:Y:S04]  /*13b40*/  @!P3 ST.E.64 [R12.64], R72 ;  /* 0x000000480c00b985 */ /* 0x0007e8000c101b0c */
[----:B------:R3:W-:Y:S04]  /*13b50*/  @!P2 ST.E.64 [R18.64], R76 ;  /* 0x0000004c1200a985 */ /* 0x0007e8000c101b0c */
[----:B------:R3:W-:Y:S04]  /*13b60*/  @!P1 ST.E.64 [R16.64], R88 ;  /* 0x0000005810009985 */ /* 0x0007e8000c101b0c */
[----:B------:R3:W-:Y:S02]  /*13b70*/  @!P0 ST.E.64 [R10.64], R92 ;  /* 0x0000005c0a008985 */ /* 0x0007e4000c101b0c */
.L_x_538:
[----:B------:R-:W-:Y:S05]  /*13b80*/  BSYNC B0 ;  /* 0x0000000000007941 */ /* 0x000fea0003800000 */
.L_x_537:
[----:B------:R-:W-:Y:S01]  /*13b90*/  ISETP.NE.AND P0, PT, R2, RZ, PT ;  /* 0x000000ff0200720c */ /* 0x000fe20003f05270 */
[----:B---3--:R3:W1:Y:S04]  /*13ba0*/  SHFL.IDX PT, R9, R3, 0x3, 0x1c1f ;  /* 0x007c1f0003097f89 */ /* 0x00866800000e0000 */
[----:B--2---:R3:W2:Y:S08]  /*13bb0*/  SHFL.IDX PT, R8, R4, 0x3, 0x1c1f ;  /* 0x007c1f0004087f89 */ /* 0x0046b000000e0000 */
[----:B------:R-:W-:Y:S05]  /*13bc0*/  @P0 EXIT ;  /* 0x000000000000094d */ /* 0x000fea0003800000 */
[C---:B------:R-:W-:Y:S02]  /*13bd0*/  IADD3 R6, R5.reuse, 0x8, RZ ;  /* 0x0000000805067810 */ /* 0x040fe40007ffe0ff */
[----:B-1-3--:R-:W-:-:S02]  /*13be0*/  IADD3 R4, R5, 0x10, RZ ;  /* 0x0000001005047810 */ /* 0x00afc40007ffe0ff */
        /* <DEDUP_REMOVED lines=11> */
[----:B--2-4-:R-:W-:Y:S01]  /*13ca0*/  @!P3 IMAD.WIDE R10, R5, 0x4, R8 ;  /* 0x00000004050ab825 */ /* 0x014fe200078e0208 */
[----:B------:R-:W-:-:S02]  /*13cb0*/  @!P2 LOP3.LUT R6, R6, 0xfffffffe, RZ, 0xc0, !PT ;  /* 0xfffffffe0606a812 */ /* 0x000fc400078ec0ff */
[----:B------:R-:W-:Y:S02]  /*13cc0*/  @!P1 LOP3.LUT R4, R4, 0xfffffffe, RZ, 0xc0, !PT ;  /* 0xfffffffe04049812 */ /* 0x000fe400078ec0ff */
[----:B------:R-:W-:Y:S01]  /*13cd0*/  @!P0 LOP3.LUT R3, R3, 0xfffffffe, RZ, 0xc0, !PT ;  /* 0xfffffffe03038812 */ /* 0x000fe200078ec0ff */
[--C-:B------:R-:W-:Y:S01]  /*13ce0*/  @!P2 IMAD.WIDE R6, R6, 0x4, R8.reuse ;  /* 0x000000040606a825 */ /* 0x100fe200078e0208 */
[----:B------:R-:W-:Y:S01]  /*13cf0*/  ISETP.GE.AND P5, PT, R0, c[0x0][0x3c8], PT ;  /* 0x0000f20000007a0c */ /* 0x000fe20003fa6270 */
[----:B------:R1:W-:Y:S01]  /*13d00*/  @!P3 ST.E.64 [R10.64], R142 ;  /* 0x0000008e0a00b985 */ /* 0x0003e2000c101b0c */
[C---:B------:R-:W-:Y:S01]  /*13d10*/  IADD3 R18, R5.reuse, 0x30, RZ ;  /* 0x0000003005127810 */ /* 0x040fe20007ffe0ff */
[--C-:B------:R-:W-:Y:S01]  /*13d20*/  @!P1 IMAD.WIDE R12, R4, 0x4, R8.reuse ;  /* 0x00000004040c9825 */ /* 0x100fe200078e0208 */
[C---:B------:R-:W-:Y:S01]  /*13d30*/  IADD3 R17, R5.reuse, 0x38, RZ ;  /* 0x0000003805117810 */ /* 0x040fe20007ffe0ff */
[----:B------:R2:W-:Y:S01]  /*13d40*/  @!P2 ST.E.64 [R6.64], R138 ;  /* 0x0000008a0600a985 */ /* 0x0005e2000c101b0c */
[----:B------:R-:W-:Y:S01]  /*13d50*/  IADD3 R16, R5, 0x40, RZ ;  /* 0x0000004005107810 */ /* 0x000fe20007ffe0ff */
[----:B------:R-:W-:Y:S01]  /*13d60*/  @!P0 IMAD.WIDE R14, R3, 0x4, R8 ;  /* 0x00000004030e8825 */ /* 0x000fe200078e0208 */
[C---:B------:R-:W-:Y:S01]  /*13d70*/  IADD3 R4, R5.reuse, 0x48, RZ ;  /* 0x0000004805047810 */ /* 0x040fe20007ffe0ff */
[----:B------:R3:W-:Y:S01]  /*13d80*/  @!P1 ST.E.64 [R12.64], R126 ;  /* 0x0000007e0c009985 */ /* 0x0007e2000c101b0c */
[----:B------:R-:W-:-:S02]  /*13d90*/  IADD3 R3, R5, 0x50, RZ ;  /* 0x0000005005037810 */ /* 0x000fc40007ffe0ff */
[----:B------:R-:W-:Y:S01]  /*13da0*/  ISETP.GE.AND P4, PT, R18, c[0x0][0x3c8], PT ;  /* 0x0000f20012007a0c */ /* 0x000fe20003f86270 */
[----:B------:R4:W-:Y:S01]  /*13db0*/  @!P0 ST.E.64 [R14.64], R122 ;  /* 0x0000007a0e008985 */ /* 0x0009e2000c101b0c */
[----:B------:R-:W-:Y:S02]  /*13dc0*/  ISETP.GE.AND P3, PT, R17, c[0x0][0x3c8], PT ;  /* 0x0000f20011007a0c */ /* 0x000fe40003f66270 */
[----:B------:R-:W-:Y:S02]  /*13dd0*/  ISETP.GE.AND P2, PT, R16, c[0x0][0x3c8], PT ;  /* 0x0000f20010007a0c */ /* 0x000fe40003f46270 */
[----:B------:R-:W-:Y:S02]  /*13de0*/  ISETP.GE.AND P1, PT, R4, c[0x0][0x3c8], PT ;  /* 0x0000f20004007a0c */ /* 0x000fe40003f26270 */
[----:B------:R-:W-:Y:S02]  /*13df0*/  ISETP.GE.AND P0, PT, R3, c[0x0][0x3c8], PT ;  /* 0x0000f20003007a0c */ /* 0x000fe40003f06270 */
[----:B------:R-:W-:-:S02]  /*13e00*/  @!P6 LEA.HI R2, R2, R2, RZ, 0x1 ;  /* 0x000000020202e211 */ /* 0x000fc400078f08ff */
[----:B------:R-:W-:Y:S02]  /*13e10*/  @!P5 LEA.HI R0, R0, R0, RZ, 0x1 ;  /* 0x000000000000d211 */ /* 0x000fe400078f08ff */
[----:B------:R-:W-:Y:S02]  /*13e20*/  @!P4 LEA.HI R18, R18, R18, RZ, 0x1 ;  /* 0x000000121212c211 */ /* 0x000fe400078f08ff */
[----:B------:R-:W-:Y:S02]  /*13e30*/  @!P3 LEA.HI R17, R17, R17, RZ, 0x1 ;  /* 0x000000111111b211 */ /* 0x000fe400078f08ff */
[----:B-1----:R-:W-:Y:S02]  /*13e40*/  @!P5 LOP3.LUT R11, R0, 0xfffffffe, RZ, 0xc0, !PT ;  /* 0xfffffffe000bd812 */ /* 0x002fe400078ec0ff */
[----:B------:R-:W-:Y:S02]  /*13e50*/  @!P2 LEA.HI R16, R16, R16, RZ, 0x1 ;  /* 0x000000101010a211 */ /* 0x000fe400078f08ff */
[----:B--2---:R-:W-:Y:S01]  /*13e60*/  @!P6 LOP3.LUT R7, R2, 0xfffffffe, RZ, 0xc0, !PT ;  /* 0xfffffffe0207e812 */ /* 0x004fe200078ec0ff */
[----:B------:R-:W-:Y:S01]  /*13e70*/  @!P5 IMAD.WIDE R10, R11, 0x4, R8 ;  /* 0x000000040b0ad825 */ /* 0x000fe200078e0208 */
[----:B------:R-:W-:-:S02]  /*13e80*/  @!P1 LEA.HI R4, R4, R4, RZ, 0x1 ;  /* 0x0000000404049211 */ /* 0x000fc400078f08ff */
[----:B------:R-:W-:Y:S01]  /*13e90*/  @!P0 LEA.HI R3, R3, R3, RZ, 0x1 ;  /* 0x0000000303038211 */ /* 0x000fe200078f08ff */
[----:B------:R-:W-:Y:S01]  /*13ea0*/  @!P6 IMAD.WIDE R6, R7, 0x4, R8 ;  /* 0x000000040706e825 */ /* 0x000fe200078e0208 */
[----:B---3--:R-:W-:Y:S02]  /*13eb0*/  @!P4 LOP3.LUT R13, R18, 0xfffffffe, RZ, 0xc0, !PT ;  /* 0xfffffffe120dc812 */ /* 0x008fe400078ec0ff */
[----:B------:R-:W-:Y:S02]  /*13ec0*/  @!P3 LOP3.LUT R17, R17, 0xfffffffe, RZ, 0xc0, !PT ;  /* 0xfffffffe1111b812 */ /* 0x000fe400078ec0ff */
[----:B----4-:R-:W-:Y:S01]  /*13ed0*/  @!P2 LOP3.LUT R15, R16, 0xfffffffe, RZ, 0xc0, !PT ;  /* 0xfffffffe100fa812 */ /* 0x010fe200078ec0ff */
[----:B------:R1:W-:Y:S01]  /*13ee0*/  @!P6 ST.E.64 [R6.64], R110 ;  /* 0x0000006e0600e985 */ /* 0x0003e2000c101b0c */
[----:B------:R-:W-:Y:S02]  /*13ef0*/  @!P1 LOP3.LUT R19, R4, 0xfffffffe, RZ, 0xc0, !PT ;  /* 0xfffffffe04139812 */ /* 0x000fe400078ec0ff */
[----:B------:R-:W-:Y:S01]  /*13f00*/  @!P0 LOP3.LUT R3, R3, 0xfffffffe, RZ, 0xc0, !PT ;  /* 0xfffffffe03038812 */ /* 0x000fe200078ec0ff */
[----:B------:R2:W-:Y:S01]  /*13f10*/  @!P5 ST.E.64 [R10.64], R106 ;  /* 0x0000006a0a00d985 */ /* 0x0005e2000c101b0c */
[----:B------:R-:W-:-:S03]  /*13f20*/  IADD3 R5, R5, 0x58, RZ ;  /* 0x0000005805057810 */ /* 0x000fc60007ffe0ff */
[----:B------:R-:W-:-:S04]  /*13f30*/  @!P0 IMAD.WIDE R2, R3, 0x4, R8 ;  /* 0x0000000403028825 */ /* 0x000fc800078e0208 */
[----:B-1----:R-:W-:-:S04]  /*13f40*/  @!P4 IMAD.WIDE R6, R13, 0x4, R8 ;  /* 0x000000040d06c825 */ /* 0x002fc800078e0208 */
[--C-:B--2---:R-:W-:Y:S01]  /*13f50*/  @!P3 IMAD.WIDE R10, R17, 0x4, R8.reuse ;  /* 0x00000004110ab825 */ /* 0x104fe200078e0208 */
[----:B------:R1:W-:Y:S03]  /*13f60*/  @!P4 ST.E.64 [R6.64], R58 ;  /* 0x0000003a0600c985 */ /* 0x0003e6000c101b0c */
[--C-:B------:R-:W-:Y:S01]  /*13f70*/  @!P2 IMAD.WIDE R12, R15, 0x4, R8.reuse ;  /* 0x000000040f0ca825 */ /* 0x100fe200078e0208 */
[----:B------:R1:W-:Y:S03]  /*13f80*/  @!P3 ST.E.64 [R10.64], R62 ;  /* 0x0000003e0a00b985 */ /* 0x0003e6000c101b0c */
[----:B------:R-:W-:Y:S01]  /*13f90*/  @!P1 IMAD.WIDE R14, R19, 0x4, R8 ;  /* 0x00000004130e9825 */ /* 0x000fe200078e0208 */
[----:B------:R1:W-:Y:S04]  /*13fa0*/  @!P2 ST.E.64 [R12.64], R74 ;  /* 0x0000004a0c00a985 */ /* 0x0003e8000c101b0c */
[----:B------:R1:W-:Y:S04]  /*13fb0*/  @!P1 ST.E.64 [R14.64], R78 ;  /* 0x0000004e0e009985 */ /* 0x0003e8000c101b0c */
[----:B------:R1:W-:Y:S01]  /*13fc0*/  @!P0 ST.E.64 [R2.64], R90 ;  /* 0x0000005a02008985 */ /* 0x0003e2000c101b0c */
[----:B------:R-:W-:-:S13]  /*13fd0*/  ISETP.GE.AND P0, PT, R5, c[0x0][0x3c8], PT ;  /* 0x0000f20005007a0c */ /* 0x000fda0003f06270 */
[----:B------:R-:W-:Y:S05]  /*13fe0*/  @P0 EXIT ;  /* 0x000000000000094d */ /* 0x000fea0003800000 */
[----:B-1----:R-:W-:-:S04]  /*13ff0*/  LEA.HI R3, R5, R5, RZ, 0x1 ;  /* 0x0000000505037211 */ /* 0x002fc800078f08ff */
[----:B------:R-:W-:-:S05]  /*14000*/  LOP3.LUT R3, R3, 0xfffffffe, RZ, 0xc0, !PT ;  /* 0xfffffffe03037812 */ /* 0x000fca00078ec0ff */
[----:B------:R-:W-:-:S05]  /*14010*/  IMAD.WIDE R8, R3, 0x4, R8 ;  /* 0x0000000403087825 */ /* 0x000fca00078e0208 */
[----:B------:R-:W-:Y:S01]  /*14020*/  ST.E.64 [R8.64], R94 ;  /* 0x0000005e08007985 */ /* 0x000fe2000c101b0c */
[----:B------:R-:W-:Y:S05]  /*14030*/  EXIT ;  /* 0x000000000000794d */ /* 0x000fea0003800000 */
.L_x_532:
[----:B------:R-:W1:Y:S02]  /*14040*/  S2R R4, SR_TID.X ;  /* 0x0000000000047919 */ /* 0x000e640000002100 */
[----:B-1----:R-:W-:-:S13]  /*14050*/  ISETP.GT.AND P0, PT, R4, 0x7f, PT ;  /* 0x0000007f0400780c */ /* 0x002fda0003f04270 */
[----:B------:R-:W-:Y:S05]  /*14060*/  @P0 EXIT ;  /* 0x000000000000094d */ /* 0x000fea0003800000 */
[----:B------:R-:W1:Y:S01]  /*14070*/  S2R R7, SR_CTAID.X ;  /* 0x0000000000077919 */ /* 0x000e620000002500 */
[----:B------:R-:W-:-:S05]  /*14080*/  MOV R0, c[0x0][0x4e8] ;  /* 0x00013a0000007a02 */ /* 0x000fca0000000f00 */
[----:B------:R-:W-:Y:S01]  /*14090*/  IMAD R2, R0, c[0x0][0x388], RZ ;  /* 0x0000e20000027a24 */ /* 0x000fe200078e02ff */
[----:B-1----:R-:W-:-:S04]  /*140a0*/  LEA R7, R7, R4, 0x7 ;  /* 0x0000000407077211 */ /* 0x002fc800078e38ff */
[----:B------:R-:W-:-:S13]  /*140b0*/  ISETP.GE.AND P0, PT, R7, R2, PT ;  /* 0x000000020700720c */ /* 0x000fda0003f06270 */
[----:B------:R-:W-:Y:S05]  /*140c0*/  @P0 EXIT ;  /* 0x000000000000094d */ /* 0x000fea0003800000 */
[----:B------:R-:W1:Y:S01]  /*140d0*/  S2R R5, SR_CTAID.Z ;  /* 0x0000000000057919 */ /* 0x000e620000002700 */
[----:B------:R-:W-:Y:S01]  /*140e0*/  USHF.R.S32.HI UR6, URZ, 0x1f, UR8 ;  /* 0x0000001f3f067899 */ /* 0x000fe20008011408 */
[----:B------:R-:W-:Y:S01]  /*140f0*/  ISETP.NE.AND P0, PT, R0, 0x1, PT ;  /* 0x000000010000780c */ /* 0x000fe20003f05270 */
[----:B------:R-:W-:Y:S01]  /*14100*/  ULDC.64 UR4, c[0x0][0x4d0] ;  /* 0x0001340000047ab9 */ /* 0x000fe20000000a00 */
[----:B------:R-:W2:Y:S01]  /*14110*/  S2R R3, SR_CTAID.Y ;  /* 0x0000000000037919 */ /* 0x000ea20000002600 */
[----:B------:R-:W-:Y:S01]  /*14120*/  UIMAD UR6, UR6, UR4, URZ ;  /* 0x00000004060672a4 */ /* 0x000fe2000f8e023f */
[----:B------:R-:W-:Y:S01]  /*14130*/  IADD3 R2, RZ, -UR8, RZ ;  /* 0x80000008ff027c10 */ /* 0x000fe2000fffe0ff */
[----:B------:R-:W-:Y:S01]  /*14140*/  UIMAD.WIDE.U32 UR10, UR8, UR4, URZ ;  /* 0x00000004080a72a5 */ /* 0x000fe2000f8e003f */
[----:B------:R-:W-:Y:S01]  /*14150*/  MOV R6, R7 ;  /* 0x0000000700067202 */ /* 0x000fe20000000f00 */
[----:B------:R-:W-:-:S04]  /*14160*/  UIMAD UR4, UR8, UR5, UR6 ;  /* 0x00000005080472a4 */ /* 0x000fc8000f8e0206 */
[----:B------:R-:W-:Y:S01]  /*14170*/  UIADD3 UR4, UR11, UR4, URZ ;  /* 0x000000040b047290 */ /* 0x000fe2000fffe03f */
[----:B------:R-:W-:Y:S01]  /*14180*/  MOV R9, UR11 ;  /* 0x0000000b00097c02 */ /* 0x000fe20008000f00 */
[----:B------:R-:W-:-:S04]  /*14190*/  @P0 IMAD.HI.U32 R4, R7, c[0x0][0x4ec], RZ ;  /* 0x00013b0007040a27 */ /* 0x000fc800078e00ff */
[----:B------:R-:W-:Y:S01]  /*141a0*/  IMAD.U32 R8, RZ, RZ, UR10 ;  /* 0x0000000aff087e24 */ /* 0x000fe2000f8e00ff */
[----:B------:R-:W-:Y:S01]  /*141b0*/  @P0 SHF.R.U32.HI R6, RZ, c[0x0][0x4f0], R4 ;  /* 0x00013c00ff060a19 */ /* 0x000fe20000011604 */
[----:B------:R-:W-:Y:S01]  /*141c0*/  IMAD.U32 R9, RZ, RZ, UR4 ;  /* 0x00000004ff097e24 */ /* 0x000fe2000f8e00ff */
[----:B-1----:R-:W-:-:S03]  /*141d0*/  SHF.R.S32.HI R0, RZ, 0x1f, R5 ;  /* 0x0000001fff007819 */ /* 0x002fc60000011405 */
[----:B------:R-:W-:Y:S01]  /*141e0*/  IMAD.WIDE.U32 R8, R5, c[0x0][0x4d8], R8 ;  /* 0x0001360005087a25 */ /* 0x000fe200078e0008 */
[----:B------:R-:W-:-:S03]  /*141f0*/  IADD3 R4, -R6, RZ, RZ ;  /* 0x000000ff06047210 */ /* 0x000fc60007ffe1ff */
[----:B------:R-:W-:Y:S02]  /*14200*/  IMAD R0, R0, c[0x0][0x4d8], RZ ;  /* 0x0001360000007a24 */ /* 0x000fe400078e02ff */
[----:B--2---:R-:W-:Y:S02]  /*14210*/  IMAD R2, R2, c[0x0][0x550], R3 ;  /* 0x0001540002027a24 */ /* 0x004fe400078e0203 */
[----:B------:R-:W-:Y:S02]  /*14220*/  IMAD R0, R5, c[0x0][0x4dc], R0 ;  /* 0x0001370005007a24 */ /* 0x000fe400078e0200 */
[----:B------:R-:W-:Y:S01]  /*14230*/  IMAD R4, R4, c[0x0][0x4e8], R7 ;  /* 0x00013a0004047a24 */ /* 0x000fe200078e0207 */
[----:B------:R-:W-:Y:S01]  /*14240*/  SHF.R.S32.HI R3, RZ, 0x1f, R2 ;  /* 0x0000001fff037819 */ /* 0x000fe20000011402 */
[----:B------:R-:W-:Y:S01]  /*14250*/  IMAD.IADD R9, R0, 0x1, R9 ;  /* 0x0000000100097824 */ /* 0x000fe200078e0209 */
[----:B------:R-:W-:-:S03]  /*14260*/  SHF.R.S32.HI R0, RZ, 0x1f, R6 ;  /* 0x0000001fff007819 */ /* 0x000fc60000011406 */
[----:B------:R-:W-:Y:S02]  /*14270*/  IMAD R3, R3, c[0x0][0x4e0], RZ ;  /* 0x0001380003037a24 */ /* 0x000fe400078e02ff */
[----:B------:R-:W-:-:S04]  /*14280*/  IMAD.WIDE.U32 R8, R2, c[0x0][0x4e0], R8 ;  /* 0x0001380002087a25 */ /* 0x000fc800078e0008 */
[----:B------:R-:W-:Y:S01]  /*14290*/  IMAD R3, R2, c[0x0][0x4e4], R3 ;  /* 0x0001390002037a24 */ /* 0x000fe200078e0203 */
[----:B------:R-:W-:Y:S02]  /*142a0*/  SHF.R.S32.HI R2, RZ, 0x1f, R4 ;  /* 0x0000001fff027819 */ /* 0x000fe40000011404 */
[----:B------:R-:W-:-:S03]  /*142b0*/  IADD3 R6, P0, R6, R8, RZ ;  /* 0x0000000806067210 */ /* 0x000fc60007f1e0ff */
[----:B------:R-:W-:Y:S01]  /*142c0*/  IMAD R5, R2, c[0x0][0x4c8], RZ ;  /* 0x0001320002057a24 */ /* 0x000fe200078e02ff */
[----:B------:R-:W-:-:S03]  /*142d0*/  IADD3.X R7, R0, R9, R3, P0, !PT ;  /* 0x0000000900077210 */ /* 0x000fc600007fe403 */
[C---:B------:R-:W-:Y:S02]  /*142e0*/  IMAD R5, R4.reuse, c[0x0][0x4cc], R5 ;  /* 0x0001330004057a24 */ /* 0x040fe400078e0205 */
[----:B------:R-:W-:-:S05]  /*142f0*/  IMAD.WIDE.U32 R6, R4, c[0x0][0x4c8], R6 ;  /* 0x0001320004067a25 */ /* 0x000fca00078e0006 */
[----:B------:R-:W-:Y:S02]  /*14300*/  IADD3 R5, R7, R5, RZ ;  /* 0x0000000507057210 */ /* 0x000fe40007ffe0ff */
[----:B------:R-:W-:-:S04]  /*14310*/  LEA R2, P0, R6, c[0x0][0x4a8], 0x2 ;  /* 0x00012a0006027a11 */ /* 0x000fc800078010ff */
[----:B------:R-:W-:Y:S02]  /*14320*/  LEA.HI.X R3, R6, c[0x0][0x4ac], R5, 0x2, P0 ;  /* 0x00012b0006037a11 */ /* 0x000fe400000f1405 */
[----:B------:R-:W-:-:S05]  /*14330*/  MOV R5, 0xff800000 ;  /* 0xff80000000057802 */ /* 0x000fca0000000f00 */
[----:B------:R-:W-:Y:S01]  /*14340*/  STG.E [R2.64], R5 ;  /* 0x0000000502007986 */ /* 0x000fe2000c10190c */
[----:B------:R-:W-:Y:S05]  /*14350*/  EXIT ;  /* 0x000000000000794d */ /* 0x000fea0003800000 */
.L_x_455:
[----:B------:R-:W-:Y:S01]  /*14360*/  IMAD.MOV.U32 R7, RZ, RZ, 0x1 ;  /* 0x00000001ff077424 */ /* 0x000fe200078e00ff */
[----:B------:R-:W-:Y:S02]  /*14370*/  MOV R10, 0x1c1f ;  /* 0x00001c1f000a7802 */ /* 0x000fe40000000f00 */
[----:B------:R-:W-:Y:S02]  /*14380*/  MOV R8, 0x143a0 ;  /* 0x000143a000087802 */ /* 0x000fe40000000f00 */
[----:B-1----:R-:W-:Y:S05]  /*14390*/  CALL.REL.NOINC `($__internal_8_$__cuda_sm70_shflsync_idx_p) ;  /* 0x0000028000007944 */ /* 0x002fea0003c00000 */
[----:B--2---:R-:W-:Y:S01]  /*143a0*/  IMAD.MOV.U32 R14, RZ, RZ, R7 ;  /* 0x000000ffff0e7224 */ /* 0x004fe200078e0007 */
[----:B------:R-:W-:Y:S01]  /*143b0*/  MOV R7, 0x1 ;  /* 0x0000000100077802 */ /* 0x000fe20000000f00 */
[----:B-1----:R-:W-:Y:S01]  /*143c0*/  IMAD.MOV.U32 R12, RZ, RZ, R11 ;  /* 0x000000ffff0c7224 */ /* 0x002fe200078e000b */
[----:B------:R-:W-:Y:S02]  /*143d0*/  MOV R10, 0x1c1f ;  /* 0x00001c1f000a7802 */ /* 0x000fe40000000f00 */
[----:B------:R-:W-:Y:S02]  /*143e0*/  MOV R8, 0x14400 ;  /* 0x0001440000087802 */ /* 0x000fe40000000f00 */
[----:B------:R-:W-:Y:S05]  /*143f0*/  CALL.REL.NOINC `($__internal_8_$__cuda_sm70_shflsync_idx_p) ;  /* 0x0000022000007944 */ /* 0x000fea0003c00000 */
[----:B-12---:R-:W-:Y:S05]  /*14400*/  BRA `(.L_x_539) ;  /* 0xfffedf4000007947 */ /* 0x006fea000383ffff */
.L_x_482:
[----:B----4-:R-:W-:Y:S01]  /*14410*/  MOV R10, 0x1c1f ;  /* 0x00001c1f000a7802 */ /* 0x010fe20000000f00 */
[----:B------:R-:W-:Y:S01]  /*14420*/  IMAD.MOV.U32 R7, RZ, RZ, 0x1 ;  /* 0x00000001ff077424 */ /* 0x000fe200078e00ff */
[----:B------:R-:W-:Y:S02]  /*14430*/  MOV R8, 0x14450 ;  /* 0x0001445000087802 */ /* 0x000fe40000000f00 */
[----:B-123--:R-:W-:Y:S05]  /*14440*/  CALL.REL.NOINC `($__internal_8_$__cuda_sm70_shflsync_idx_p) ;  /* 0x000001d000007944 */ /* 0x00efea0003c00000 */
[----:B-1----:R-:W-:Y:S01]  /*14450*/  MOV R10, 0x1c1f ;  /* 0x00001c1f000a7802 */ /* 0x002fe20000000f00 */
[----:B--2---:R-:W-:Y:S01]  /*14460*/  IMAD.MOV.U32 R3, RZ, RZ, R7 ;  /* 0x000000ffff037224 */ /* 0x004fe200078e0007 */
[----:B------:R-:W-:Y:S01]  /*14470*/  MOV R7, 0x1 ;  /* 0x0000000100077802 */ /* 0x000fe20000000f00 */
[----:B------:R-:W-:Y:S01]  /*14480*/  IMAD.MOV.U32 R12, RZ, RZ, R0 ;  /* 0x000000ffff0c7224 */ /* 0x000fe200078e0000 */
[----:B------:R-:W-:Y:S02]  /*14490*/  MOV R8, 0x144b0 ;  /* 0x000144b000087802 */ /* 0x000fe40000000f00 */
[----:B------:R-:W-:Y:S05]  /*144a0*/  CALL.REL.NOINC `($__internal_8_$__cuda_sm70_shflsync_idx_p) ;  /* 0x0000017000007944 */ /* 0x000fea0003c00000 */
[----:B-12---:R-:W-:-:S05]  /*144b0*/  BRA `(.L_x_540) ;  /* 0xffff1e9000007947 */ /* 0x006fca000383ffff */
.L_x_507:
        /* <DEDUP_REMOVED lines=11> */
.L_x_513:
[----:B--2---:R-:W-:Y:S01]  /*14570*/  MOV R10, 0x1c1f ;  /* 0x00001c1f000a7802 */ /* 0x004fe20000000f00 */
[----:B------:R-:W-:Y:S01]  /*14580*/  IMAD.MOV.U32 R7, RZ, RZ, 0x1 ;  /* 0x00000001ff077424 */ /* 0x000fe200078e00ff */
[----:B------:R-:W-:Y:S02]  /*14590*/  MOV R8, 0x145b0 ;  /* 0x000145b000087802 */ /* 0x000fe40000000f00 */
[----:B-1-3--:R-:W-:Y:S05]  /*145a0*/  CALL.REL.NOINC `($__internal_8_$__cuda_sm70_shflsync_idx_p) ;  /* 0x0000007000007944 */ /* 0x00afea0003c00000 */
[----:B-1----:R-:W-:Y:S01]  /*145b0*/  MOV R10, 0x1c1f ;  /* 0x00001c1f000a7802 */ /* 0x002fe20000000f00 */
[----:B--2---:R-:W-:Y:S01]  /*145c0*/  IMAD.MOV.U32 R6, RZ, RZ, R7 ;  /* 0x000000ffff067224 */ /* 0x004fe200078e0007 */
[----:B------:R-:W-:Y:S01]  /*145d0*/  MOV R7, 0x1 ;  /* 0x0000000100077802 */ /* 0x000fe20000000f00 */
[----:B------:R-:W-:Y:S01]  /*145e0*/  IMAD.MOV.U32 R12, RZ, RZ, R4 ;  /* 0x000000ffff0c7224 */ /* 0x000fe200078e0004 */
[----:B------:R-:W-:Y:S02]  /*145f0*/  MOV R8, 0x14610 ;  /* 0x0001461000087802 */ /* 0x000fe40000000f00 */
[----:B------:R-:W-:Y:S05]  /*14600*/  CALL.REL.NOINC `($__internal_8_$__cuda_sm70_shflsync_idx_p) ;  /* 0x0000001000007944 */ /* 0x000fea0003c00000 */
[----:B-12---:R-:W-:-:S05]  /*14610*/  BRA `(.L_x_542) ;  /* 0xffff952000007947 */ /* 0x006fca000383ffff */
        .weak           $__internal_8_$__cuda_sm70_shflsync_idx_p
        .type           $__internal_8_$__cuda_sm70_shflsync_idx_p,@function
        .size           $__internal_8_$__cuda_sm70_shflsync_idx_p,(.L_x_3639 - $__internal_8_$__cuda_sm70_shflsync_idx_p)
$__internal_8_$__cuda_sm70_shflsync_idx_p:
[----:B------:R-:W-:Y:S01]  /*14620*/  MOV R9, 0x0 ;  /* 0x0000000000097802 */ /* 0x000fe20000000f00 */
[----:B------:R-:W-:Y:S04]  /*14630*/  WARPSYNC R223 ;  /* 0x000000df00007348 */ /* 0x000fe80003800000 */
[----:B------:R1:W2:Y:S01]  /*14640*/  SHFL.IDX PT, R7, R12, R7, R10 ;  /* 0x000000070c077389 */ /* 0x0002a200000e000a */
[----:B------:R-:W-:Y:S05]  /*14650*/  RET.REL.NODEC R8 `(_ZN7cutlass13device_kernelIN5flash19enable_sm80_to_sm89INS1_16FlashAttnFwdSm80INS1_25CollectiveMainloopFwdSm80ILi4ELi1ELb0EN4cute5tupleIJNS5_1CILi128EEENS7_ILi48EEENS7_ILi96EEEEEELi96ENS_6half_tEfNS_4arch4Sm80ELb0ELb1ELb1ELb0ELb1ELb0ELb1ELb1EEENS1_21CollectiveEpilogueFwdINS6_IJS8_SA_S9_EEENS6_IJNS7_ILi1EEESI_SI_EEESC_SE_Li128ELb0ELb1ELb1ELb0EEENS1_19SingleTileSchedulerILb0ELb1ELb1ELi128EEEEEEEEEvNT_6ParamsE) ;  /* 0xfffeb9a008007950 */ /* 0x000fea0003c3ffff */
.L_x_543:
        /* <DEDUP_REMOVED lines=10> */
.L_x_3639:


//--------------------- .text._ZN7cutlass13device_kernelIN5flash19enable_sm80_to_sm89INS1_16FlashAttnFwdSm80INS1_25CollectiveMainloopFwdSm80ILi4ELi1ELb0EN4cute5tupleIJNS5_1CILi128EEENS7_ILi48EEENS7_ILi96EEEEEELi96ENS_6half_tEfNS_4arch4Sm80ELb0ELb1ELb1ELb1ELb1ELb0ELb1ELb1EEENS1_21CollectiveEpilogueFwdINS6_IJS8_SA_S9_EEENS6_IJNS7_ILi1EEESI_SI_EEESC_SE_Li128ELb1ELb1ELb1ELb0EEENS1_36VarlenDynamicPersistentTileSchedulerILi128ELi48ELi128ELi128ELb1ELb1ELb0ELb1ELb0ELb1EEEEEEEEEvNT_6ParamsE --------------------------
	.section	.text._ZN7cutlass13device_kernelIN5flash19enable_sm80_to_sm89INS1_16FlashAttnFwdSm80INS1_25CollectiveMainloopFwdSm80ILi4ELi1ELb0EN4cute5tupleIJNS5_1CILi128EEENS7_ILi48EEENS7_ILi96EEEEEELi96ENS_6half_tEfNS_4arch4Sm80ELb0ELb1ELb1ELb1ELb1ELb0ELb1ELb1EEENS1_21CollectiveEpilogueFwdINS6_IJS8_SA_S9_EEENS6_IJNS7_ILi1EEESI_SI_EEESC_SE_Li128ELb1ELb1ELb1ELb0EEENS1_36VarlenDynamicPersistentTileSchedulerILi128ELi48ELi128ELi128ELb1ELb1ELb0ELb1ELb0ELb1EEEEEEEEEvNT_6ParamsE,"ax",@progbits
	.sectioninfo	@"SHI_REGISTERS=255"
	.align	128
.text._ZN7cutlass13device_kernelIN5flash19enable_sm80_to_sm89INS1_16FlashAttnFwdSm80INS1_25CollectiveMainloopFwdSm80ILi4ELi1ELb0EN4cute5tupleIJNS5_1CILi128EEENS7_ILi48EEENS7_ILi96EEEEEELi96ENS_6half_tEfNS_4arch4Sm80ELb0ELb1ELb1ELb1ELb1ELb0ELb1ELb1EEENS1_21CollectiveEpilogueFwdINS6_IJS8_SA_S9_EEENS6_IJNS7_ILi1EEESI_SI_EEESC_SE_Li128ELb1ELb1ELb1ELb0EEENS1_36VarlenDynamicPersistentTileSchedulerILi128ELi48ELi128ELi128ELb1ELb1ELb0ELb1ELb0ELb1EEEEEEEEEvNT_6ParamsE:
        .type           _ZN7cutlass13device_kernelIN5flash19enable_sm80_to_sm89INS1_16FlashAttnFwdSm80INS1_25CollectiveMainloopFwdSm80ILi4ELi1ELb0EN4cute5tupleIJNS5_1CILi128EEENS7_ILi48EEENS7_ILi96EEEEEELi96ENS_6half_tEfNS_4arch4Sm80ELb0ELb1ELb1ELb1ELb1ELb0ELb1ELb1EEENS1_21CollectiveEpilogueFwdINS6_IJS8_SA_S9_EEENS6_IJNS7_ILi1EEESI_SI_EEESC_SE_Li128ELb1ELb1ELb1ELb0EEENS1_36VarlenDynamicPersistentTileSchedulerILi128ELi48ELi128ELi128ELb1ELb1ELb0ELb1ELb0ELb1EEEEEEEEEvNT_6ParamsE,@function
        .size           _ZN7cutlass13device_kernelIN5flash19enable_sm80_to_sm89INS1_16FlashAttnFwdSm80INS1_25CollectiveMainloopFwdSm80ILi4ELi1ELb0EN4cute5tupleIJNS5_1CILi128EEENS7_ILi48EEENS7_ILi96EEEEEELi96ENS_6half_tEfNS_4arch4Sm80ELb0ELb1ELb1ELb1ELb1ELb0ELb1ELb1EEENS1_21CollectiveEpilogueFwdINS6_IJS8_SA_S9_EEENS6_IJNS7_ILi1EEESI_SI_EEESC_SE_Li128ELb1ELb1ELb1ELb0EEENS1_36VarlenDynamicPersistentTileSchedulerILi128ELi48ELi128ELi128ELb1ELb1ELb0ELb1ELb0ELb1EEEEEEEEEvNT_6ParamsE,(.L_x_3641 - _ZN7cutlass13device_kernelIN5flash19enable_sm80_to_sm89INS1_16FlashAttnFwdSm80INS1_25CollectiveMainloopFwdSm80ILi4ELi1ELb0EN4cute5tupleIJNS5_1CILi128EEENS7_ILi48EEENS7_ILi96EEEEEELi96ENS_6half_tEfNS_4arch4Sm80ELb0ELb1ELb1ELb1ELb1ELb0ELb1ELb1EEENS1_21CollectiveEpilogueFwdINS6_IJS8_SA_S9_EEENS6_IJNS7_ILi1EEESI_SI_EEESC_SE_Li128ELb1ELb1ELb1ELb0EEENS1_36VarlenDynamicPersistentTileSchedulerILi128ELi48ELi128ELi128ELb1ELb1ELb0ELb1ELb0ELb1EEEEEEEEEvNT_6ParamsE)
        .other          _ZN7cutlass13device_kernelIN5flash19enable_sm80_to_sm89INS1_16FlashAttnFwdSm80INS1_25CollectiveMainloopFwdSm80ILi4ELi1ELb0EN4cute5tupleIJNS5_1CILi128EEENS7_ILi48EEENS7_ILi96EEEEEELi96ENS_6half_tEfNS_4arch4Sm80ELb0ELb1ELb1ELb1ELb1ELb0ELb1ELb1EEENS1_21CollectiveEpilogueFwdINS6_IJS8_SA_S9_EEENS6_IJNS7_ILi1EEESI_SI_EEESC_SE_Li128ELb1ELb1ELb1ELb0EEENS1_36VarlenDynamicPersistentTileSchedulerILi128ELi48ELi128ELi128ELb1ELb1ELb0ELb1ELb0ELb1EEEEEEEEEvNT_6ParamsE,@"STO_CUDA_ENTRY STV_DEFAULT"
_ZN7cutlass13device_kernelIN5flash19enable_sm80_to_sm89INS1_16FlashAttnFwdSm80INS1_25CollectiveMainloopFwdSm80ILi4ELi1ELb0EN4cute5tupleIJNS5_1CILi128EEENS7_ILi48EEENS7_ILi96EEEEEELi96ENS_6half_tEfNS_4arch4Sm80ELb0ELb1ELb1ELb1ELb1ELb0ELb1ELb1EEENS1_21CollectiveEpilogueFwdINS6_IJS8_SA_S9_EEENS6_IJNS7_ILi1EEESI_SI_EEESC_SE_Li128ELb1ELb1ELb1ELb0EEENS1_36VarlenDynamicPersistentTileSchedulerILi128ELi48ELi128ELi128ELb1ELb1ELb0ELb1ELb0ELb1EEEEEEEEEvNT_6ParamsE:
        /* <DEDUP_REMOVED lines=15> */
[----:B------:R-:W-:-:S03]  /*00f0*/  CS2R R8, SRZ ;  /* 0x0000000000087805 */ /* 0x000fc6000001ff00 */
[----:B------:R-:W-:-:S04]  /*0100*/  ISETP.NE.AND P6, PT, R13, 0x1f, PT ;  /* 0x0000001f0d00780c */ /* 0x000fc80003fc5270 */
[----:B------:R-:W-:-:S13]  /*0110*/  ISETP.GE.OR P0, PT, R13, c[0x0][0x53c], !P6 ;  /* 0x00014f000d007a0c */ /* 0x000fda0007706670 */
[----:B-1----:R-:W-:Y:S02]  /*0120*/  @!P0 IMAD.MOV.U32 R4, RZ, RZ, 0x4 ;  /* 0x00000004ff048424 */ /* 0x002fe400078e00ff */
[----:B------:R-:W-:Y:S02]  /*0130*/  @!P0 IMAD.MOV.U32 R2, RZ, RZ, 0x4 ;  /* 0x00000004ff028424 */ /* 0x000fe400078e00ff */
[----:B------:R-:W-:-:S04]  /*0140*/  @!P0 IMAD.WIDE.U32 R4, R13, R4, c[0x0][0x580] ;  /* 0x000160000d048625 */ /* 0x000fc800078e0004 */
[C---:B------:R-:W-:Y:S01]  /*0150*/  @!P0 IMAD.WIDE.U32 R2, R13.reuse, R2, c[0x0][0x578] ;  /* 0x00015e000d028625 */ /* 0x040fe200078e0002 */
[----:B------:R-:W2:Y:S04]  /*0160*/  @!P0 LDG.E R9, [R4.64] ;  /* 0x0000000604098981 */ /* 0x000ea8000c1e1900 */
[----:B------:R-:W2:Y:S01]  /*0170*/  @!P0 LDG.E R8, [R2.64] ;  /* 0x0000000602088981 */ /* 0x000ea2000c1e1900 */
[C---:B------:R-:W-:Y:S01]  /*0180*/  ISETP.NE.AND P5, PT, R13.reuse, RZ, PT ;  /* 0x000000ff0d00720c */ /* 0x040fe20003fa5270 */
[----:B------:R-:W1:Y:S01]  /*0190*/  S2UR UR4, SR_CTAID.X ;  /* 0x00000000000479c3 */ /* 0x000e620000002500 */
[C---:B------:R-:W-:Y:S01]  /*01a0*/  ISETP.GE.U32.AND P4, PT, R13.reuse, 0x2, PT ;  /* 0x000000020d00780c */ /* 0x040fe20003f86070 */
[----:B------:R-:W-:Y:S01]  /*01b0*/  IMAD.MOV.U32 R6, RZ, RZ, RZ ;  /* 0x000000ffff067224 */ /* 0x000fe200078e00ff */
        /* <DEDUP_REMOVED lines=26> */
.L_x_549:
[----:B------:R-:W-:-:S04]  /*0360*/  IADD3 R0, R6, 0x1f, RZ ;  /* 0x0000001f06007810 */ /* 0x000fc80007ffe0ff */
[----:B------:R-:W-:-:S13]  /*0370*/  ISETP.GE.AND P0, PT, R0, c[0x0][0x53c], PT ;  /* 0x00014f0000007a0c */ /* 0x000fda0003f06270 */
[----:B------:R-:W-:Y:S05]  /*0380*/  @P0 BRA `(.L_x_546) ;  /* 0x00000c4000000947 */ /* 0x000fea0003800000 */
[----:B------:R-:W-:Y:S01]  /*0390*/  MOV R6, R0 ;  /* 0x0000000000067202 */ /* 0x000fe20000000f00 */
[----:B------:R-:W-:-:S03]  /*03a0*/  CS2R R8, SRZ ;  /* 0x0000000000087805 */ /* 0x000fc6000001ff00 */
[----:B------:R-:W-:-:S04]  /*03b0*/  IADD3 R0, R13, R6, RZ ;  /* 0x000000060d007210 */ /* 0x000fc80007ffe0ff */
[----:B------:R-:W-:-:S13]  /*03c0*/  ISETP.GE.OR P0, PT, R0, c[0x0][0x53c], !P6 ;  /* 0x00014f0000007a0c */ /* 0x000fda0007706670 */
[----:B------:R-:W-:Y:S02]  /*03d0*/  @!P0 MOV R2, 0x4 ;  /* 0x0000000400028802 */ /* 0x000fe40000000f00 */
[----:B------:R-:W-:-:S03]  /*03e0*/  @!P0 MOV R3, 0x4 ;  /* 0x0000000400038802 */ /* 0x000fc60000000f00 */
[----:B------:R-:W-:-:S04]  /*03f0*/  @!P0 IMAD.WIDE R4, R0, R2, c[0x0][0x580] ;  /* 0x0001600000048625 */ /* 0x000fc800078e0202 */
[----:B------:R-:W-:Y:S01]  /*0400*/  @!P0 IMAD.WIDE R2, R0, R3, c[0x0][0x578] ;  /* 0x00015e0000028625 */ /* 0x000fe200078e0203 */
[----:B------:R-:W2:Y:S04]  /*0410*/  @!P0 LDG.E R9, [R4.64] ;  /* 0x0000000604098981 */ /* 0x000ea8000c1e1900 */
[----:B------:R-:W2:Y:S02]  /*0420*/  @!P0 LDG.E R8, [R2.64] ;  /* 0x0000000602088981 */ /* 0x000ea4000c1e1900 */
[----:B--2---:R-:W-:Y:S01]  /*0430*/  IMAD R5, R9, R8, RZ ;  /* 0x0000000809057224 */ /* 0x004fe200078e02ff */
[----:B------:R-:W-:Y:S05]  /*0440*/  BRA.DIV ~URZ, `(.L_x_547) ;  /* 0x00018cb27f007947 */ /* 0x000fea000b800000 */
[----:B------:R1:W2:Y:S02]  /*0450*/  SHFL.UP PT, R0, R5, 0x1, RZ ;  /* 0x0420000005007989 */ /* 0x0002a400000e00ff */
.L_x_776:
        /* <DEDUP_REMOVED lines=16> */
.L_x_777:
[----:B--2---:R-:W-:-:S05]  /*0560*/  IMAD R0, R0, c[0x0][0x538], RZ ;  /* 0x00014e0000007a24 */ /* 0x004fca00078e02ff */
[----:B------:R-:W-:-:S04]  /*0570*/  IADD3 R7, R0, R7, RZ ;  /* 0x0000000700077210 */ /* 0x000fc80007ffe0ff */
[----:B------:R-:W-:-:S13]  /*0580*/  ISETP.GT.AND P0, PT, R7, UR4, PT ;  /* 0x0000000407007c0c */ /* 0x000fda000bf04270 */
[----:B-1----:R-:W-:Y:S05]  /*0590*/  @!P0 BRA `(.L_x_549) ;  /* 0xfffffdc000008947 */ /* 0x002fea000383ffff */
.L_x_545:
[----:B------:R-:W-:-:S05]  /*05a0*/  IADD3 R10, -R0, R7, RZ ;  /* 0x00000007000a7210 */ /* 0x000fca0007ffe1ff */
[----:B------:R-:W-:-:S05]  /*05b0*/  IMAD R0, R4, c[0x0][0x538], R10 ;  /* 0x00014e0004007a24 */ /* 0x000fca00078e020a */
[----:B------:R-:W-:Y:S01]  /*05c0*/  ISETP.GT.AND P0, PT, R0, UR4, PT ;  /* 0x0000000400007c0c */ /* 0x000fe2000bf04270 */
[----:B------:R-:W-:-:S12]  /*05d0*/  BRA.DIV ~URZ, `(.L_x_550) ;  /* 0x00018d427f007947 */ /* 0x000fd8000b800000 */
[----:B------:R-:W-:-:S04]  /*05e0*/  VOTE.ANY R7, PT, !P0 ;  /* 0x0000000000077806 */ /* 0x000fc800040e0100 */
.L_x_778:
[----:B------:R-:W1:Y:S02]  /*05f0*/  POPC R0, R7 ;  /* 0x0000000700007309 */ /* 0x000e640000000000 */
[----:B-1----:R-:W-:-:S05]  /*0600*/  IADD3 R2, R0, R6, RZ ;  /* 0x0000000600027210 */ /* 0x002fca0007ffe0ff */
[----:B------:R1:W-:Y:S01]  /*0610*/  STL [R1+0xc], R2 ;  /* 0x00000c0201007387 */ /* 0x0003e20000100800 */
[----:B------:R-:W-:Y:S05]  /*0620*/  BRA.DIV ~URZ, `(.L_x_551) ;  /* 0x00018d427f007947 */ /* 0x000fea000b800000 */
[----:B------:R2:W3:Y:S01]  /*0630*/  SHFL.IDX PT, R12, R9, R0, 0x1f ;  /* 0x00001f00090c7589 */ /* 0x0004e200000e0000 */
[----:B------:R-:W-:-:S03]  /*0640*/  MOV R6, RZ ;  /* 0x000000ff00067202 */ /* 0x000fc60000000f00 */
[----:B------:R2:W4:Y:S04]  /*0650*/  SHFL.IDX PT, R9, R8, R0, 0x1f ;  /* 0x00001f0008097589 */ /* 0x00052800000e0000 */
.L_x_779:
[----:B------:R-:W-:Y:S01]  /*0660*/  ISETP.NE.AND P0, PT, R7, RZ, PT ;  /* 0x000000ff0700720c */ /* 0x000fe20003f05270 */
[----:B------:R-:W-:-:S12]  /*0670*/  BSSY B0, `(.L_x_552) ;  /* 0x0000005000007945 */ /* 0x000fd80003800000 */
[----:B------:R-:W-:Y:S05]  /*0680*/  @!P0 BRA `(.L_x_553) ;  /* 0x0000003000008947 */ /* 0x000fea0003800000 */
[----:B--2---:R-:W-:Y:S01]  /*0690*/  IADD3 R0, R0, -0x1, RZ ;  /* 0xffffffff00007810 */ /* 0x004fe20007ffe0ff */
[----:B------:R-:W-:Y:S05]  /*06a0*/  BRA.DIV ~URZ, `(.L_x_554) ;  /* 0x00018da27f007947 */ /* 0x000fea000b800000 */
[----:B------:R2:W1:Y:S02]  /*06b0*/  SHFL.IDX PT, R6, R4, R0, 0x1f ;  /* 0x00001f0004067589 */ /* 0x00046400000e0000 */
.L_x_553:
[----:B------:R-:W-:Y:S05]  /*06c0*/  BSYNC B0 ;  /* 0x0000000000007941 */ /* 0x000fea0003800000 */
.L_x_552:
[----:B-12---:R-:W-:Y:S01]  /*06d0*/  IMAD R0, R6, c[0x0][0x538], R10 ;  /* 0x00014e0006007a24 */ /* 0x006fe200078e020a */
[----:B----4-:R-:W-:Y:S01]  /*06e0*/  ISETP.NE.AND P0, PT, R9, 0x1, PT ;  /* 0x000000010900780c */ /* 0x010fe20003f05270 */
[----:B------:R-:W-:Y:S03]  /*06f0*/  BSSY B0, `(.L_x_555) ;  /* 0x0000089000007945 */ /* 0x000fe60003800000 */
[----:B------:R1:W-:Y:S01]  /*0700*/  STL [R1], R0 ;  /* 0x0000000001007387 */ /* 0x0003e20000100800 */
[----:B------:R-:W-:-:S08]  /*0710*/  IADD3 R11, -R0, UR4, RZ ;  /* 0x00000004000b7c10 */ /* 0x000fd0000fffe1ff */
[----:B------:R-:W-:Y:S05]  /*0720*/  @!P0 BRA `(.L_x_556) ;  /* 0x000003f000008947 */ /* 0x000fea0003800000 */
[-C--:B-1-3--:R-:W-:Y:S02]  /*0730*/  IABS R0, R12.reuse ;  /* 0x0000000c00007213 */ /* 0x08afe40000000000 */
[----:B------:R-:W-:-:S03]  /*0740*/  IABS R6, R12 ;  /* 0x0000000c00067213 */ /* 0x000fc60000000000 */
[----:B------:R-:W-:Y:S01]  /*0750*/  IMAD.MOV.U32 R5, RZ, RZ, R0 ;  /* 0x000000ffff057224 */ /* 0x000fe200078e0000 */
[----:B------:R-:W-:-:S03]  /*0760*/  IABS R0, R9 ;  /* 0x0000000900007213 */ /* 0x000fc60000000000 */
[----:B------:R-:W1:Y:S02]  /*0770*/  I2F.RP R2, R5 ;  /* 0x0000000500027306 */ /* 0x000e640000209400 */
[----:B------:R-:W-:Y:S01]  /*0780*/  IMAD.MOV.U32 R8, RZ, RZ, R0 ;  /* 0x000000ffff087224 */ /* 0x000fe200078e0000 */
[----:B------:R-:W-:-:S05]  /*0790*/  IABS R0, R11 ;  /* 0x0000000b00007213 */ /* 0x000fca0000000000 */
[----:B------:R-:W-:Y:S08]  /*07a0*/  I2F.RP R7, R8 ;  /* 0x0000000800077306 */ /* 0x000ff00000209400 */
[----:B-1----:R-:W1:Y:S02]  /*07b0*/  MUFU.RCP R2, R2 ;  /* 0x0000000200027308 */ /* 0x002e640000001000 */
[----:B-1----:R-:W-:-:S06]  /*07c0*/  IADD3 R2, R2, 0xffffffe, RZ ;  /* 0x0ffffffe02027810 */ /* 0x002fcc0007ffe0ff */
[----:B------:R-:W1:Y:S02]  /*07d0*/  F2I.FTZ.U32.TRUNC.NTZ R3, R2 ;  /* 0x0000000200037305 */ /* 0x000e64000021f000 */
[----:B-1----:R-:W-:-:S04]  /*07e0*/  IMAD.MOV R2, RZ, RZ, -R3 ;  /* 0x000000ffff027224 */ /* 0x002fc800078e0a03 */
[----:B------:R-:W-:Y:S02]  /*07f0*/  IMAD R4, R2, R5, RZ ;  /* 0x0000000502047224 */ /* 0x000fe400078e02ff */
[----:B------:R-:W-:-:S04]  /*0800*/  IMAD.MOV.U32 R2, RZ, RZ, RZ ;  /* 0x000000ffff027224 */ /* 0x000fc800078e00ff */
[----:B------:R-:W-:Y:S01]  /*0810*/  IMAD.HI.U32 R2, R3, R4, R2 ;  /* 0x0000000403027227 */ /* 0x000fe200078e0002 */
[----:B------:R-:W-:-:S03]  /*0820*/  MOV R3, R0 ;  /* 0x0000000000037202 */ /* 0x000fc60000000f00 */
[----:B------:R-:W-:Y:S02]  /*0830*/  IMAD.MOV R0, RZ, RZ, -R6 ;  /* 0x000000ffff007224 */ /* 0x000fe400078e0a06 */
        /* <DEDUP_REMOVED lines=28> */
[----:B------:R-:W-:-:S03]  /*0a00*/  IMAD.MOV R5, RZ, RZ, -R4 ;  /* 0x000000ffff057224 */ /* 0x000fc600078e0a04 */
        /* <DEDUP_REMOVED lines=10> */
[----:B------:R-:W-:-:S04]  /*0ab0*/  IMAD.MOV R2, RZ, RZ, -R0 ;  /* 0x000000ffff027224 */ /* 0x000fc800078e0a00 */
[C---:B------:R-:W-:Y:S01]  /*0ac0*/  IMAD R3, R9.reuse, R2, R4 ;  /* 0x0000000209037224 */ /* 0x040fe200078e0204 */
[----:B------:R-:W-:Y:S01]  /*0ad0*/  LEA R2, R9, R0, 0x18 ;  /* 0x0000000009027211 */ /* 0x000fe200078ec0ff */
[----:B------:R-:W-:-:S04]  /*0ae0*/  IMAD R0, R12, R5, R11 ;  /* 0x000000050c007224 */ /* 0x000fc800078e020b */
[----:B------:R-:W-:-:S05]  /*0af0*/  IMAD R2, R3, 0x10000, R2 ;  /* 0x0001000003027824 */ /* 0x000fca00078e0202 */
[----:B------:R1:W-:Y:S01]  /*0b00*/  STL [R1+0x8], R2 ;  /* 0x0000080201007387 */ /* 0x0003e20000100800 */
[----:B------:R-:W-:Y:S05]  /*0b10*/  BRA `(.L_x_557) ;  /* 0x0000046000007947 */ /* 0x000fea0003800000 */
.L_x_556:
[----:B------:R-:W2:Y:S01]  /*0b20*/  LDL R3, [R1+0xc] ;  /* 0x00000c0001037983 */ /* 0x000ea20000100800 */
[----:B------:R-:W-:-:S04]  /*0b30*/  IMAD.MOV.U32 R2, RZ, RZ, 0x4 ;  /* 0x00000004ff027424 */ /* 0x000fc800078e00ff */
[----:B--2---:R-:W-:-:S05]  /*0b40*/  IMAD.WIDE R2, R3, R2, c[0x0][0x590] ;  /* 0x0001640003027625 */ /* 0x004fca00078e0202 */
[----:B------:R-:W2:Y:S02]  /*0b50*/  LDG.E R7, [R2.64] ;  /* 0x0000000602077981 */ /* 0x000ea4000c1e1900 */
[----:B--23--:R-:W-:-:S05]  /*0b60*/  IMAD R9, R7, R12, RZ ;  /* 0x0000000c07097224 */ /* 0x00cfca00078e02ff */
[-C--:B-1----:R-:W-:Y:S02]  /*0b70*/  IABS R0, R9.reuse ;  /* 0x0000000900007213 */ /* 0x082fe40000000000 */
[----:B------:R-:W-:-:S03]  /*0b80*/  IABS R8, R9 ;  /* 0x0000000900087213 */ /* 0x000fc60000000000 */
[----:B------:R-:W-:-:S04]  /*0b90*/  IMAD.MOV.U32 R6, RZ, RZ, R0 ;  /* 0x000000ffff067224 */ /* 0x000fc800078e0000 */
[----:B------:R-:W1:Y:S08]  /*0ba0*/  I2F.RP R2, R6 ;  /* 0x0000000600027306 */ /* 0x000e700000209400 */
[----:B-1----:R-:W1:Y:S02]  /*0bb0*/  MUFU.RCP R2, R2 ;  /* 0x0000000200027308 */ /* 0x002e640000001000 */
[----:B-1----:R-:W-:-:S06]  /*0bc0*/  IADD3 R2, R2, 0xffffffe, RZ ;  /* 0x0ffffffe02027810 */ /* 0x002fcc0007ffe0ff */
[----:B------:R-:W1:Y:S02]  /*0bd0*/  F2I.FTZ.U32.TRUNC.NTZ R3, R2 ;  /* 0x0000000200037305 */ /* 0x000e64000021f000 */
[----:B-1----:R-:W-:-:S04]  /*0be0*/  IMAD.MOV R0, RZ, RZ, -R3 ;  /* 0x000000ffff007224 */ /* 0x002fc800078e0a03 */
[----:B------:R-:W-:Y:S01]  /*0bf0*/  IMAD.MOV.U32 R2, RZ, RZ, R0 ;  /* 0x000000ffff027224 */ /* 0x000fe200078e0000 */
[----:B------:R-:W-:-:S03]  /*0c00*/  IABS R0, R11 ;  /* 0x0000000b00007213 */ /* 0x000fc60000000000 */
[----:B------:R-:W-:Y:S01]  /*0c10*/  IMAD R4, R2, R6, RZ ;  /* 0x0000000602047224 */ /* 0x000fe200078e02ff */
[----:B------:R-:W-:Y:S01]  /*0c20*/  MOV R5, R0 ;  /* 0x0000000000057202 */ /* 0x000fe20000000f00 */
[----:B------:R-:W-:-:S04]  /*0c30*/  IMAD.MOV.U32 R2, RZ, RZ, RZ ;  /* 0x000000ffff027224 */ /* 0x000fc800078e00ff */
[----:B------:R-:W-:-:S04]  /*0c40*/  IMAD.HI.U32 R0, R3, R4, R2 ;  /* 0x0000000403007227 */ /* 0x000fc800078e0002 */
[----:B------:R-:W-:Y:S02]  /*0c50*/  IMAD.MOV R2, RZ, RZ, -R8 ;  /* 0x000000ffff027224 */ /* 0x000fe400078e0a08 */
        /* <DEDUP_REMOVED lines=9> */
[----:B------:R-:W-:-:S04]  /*0cf0*/  @P2 IADD3 R0, R0, 0x1, RZ ;  /* 0x0000000100002810 */ /* 0x000fc80007ffe0ff */
[----:B------:R-:W-:-:S05]  /*0d00*/  MOV R4, R0 ;  /* 0x0000000000047202 */ /* 0x000fca0000000f00 */
[----:B------:R-:W-:Y:S01]  /*0d10*/  @!P1 IMAD.MOV R4, RZ, RZ, -R4 ;  /* 0x000000ffff049224 */ /* 0x000fe200078e0a04 */
[----:B------:R-:W-:-:S05]  /*0d20*/  @!P0 LOP3.LUT R4, RZ, R9, RZ, 0x33, !PT ;  /* 0x00000009ff048212 */ /* 0x000fca00078e33ff */
[----:B------:R-:W-:-:S05]  /*0d30*/  IMAD R10, R7, R4, RZ ;  /* 0x00000004070a7224 */ /* 0x000fca00078e02ff */
[----:B------:R-:W-:-:S04]  /*0d40*/  IADD3 R0, -R10, c[0x0][0x538], RZ ;  /* 0x00014e000a007a10 */ /* 0x000fc80007ffe1ff */
[----:B------:R-:W-:-:S04]  /*0d50*/  IMNMX R6, R7, R0, PT ;  /* 0x0000000007067217 */ /* 0x000fc80003800200 */
[----:B------:R-:W-:-:S05]  /*0d60*/  IABS R0, R6 ;  /* 0x0000000600007213 */ /* 0x000fca0000000000 */
[----:B------:R-:W-:-:S04]  /*0d70*/  IMAD.MOV.U32 R5, RZ, RZ, R0 ;  /* 0x000000ffff057224 */ /* 0x000fc800078e0000 */
[----:B------:R-:W1:Y:S08]  /*0d80*/  I2F.RP R2, R5 ;  /* 0x0000000500027306 */ /* 0x000e700000209400 */
[----:B-1----:R-:W1:Y:S02]  /*0d90*/  MUFU.RCP R2, R2 ;  /* 0x0000000200027308 */ /* 0x002e640000001000 */
[----:B-1----:R-:W-:-:S06]  /*0da0*/  IADD3 R2, R2, 0xffffffe, RZ ;  /* 0x0ffffffe02027810 */ /* 0x002fcc0007ffe0ff */
[----:B------:R1:W2:Y:S02]  /*0db0*/  F2I.FTZ.U32.TRUNC.NTZ R3, R2 ;  /* 0x0000000200037305 */ /* 0x0002a4000021f000 */
[----:B-1----:R-:W-:Y:S01]  /*0dc0*/  IMAD.MOV R2, RZ, RZ, -R4 ;  /* 0x000000ffff027224 */ /* 0x002fe200078e0a04 */
[----:B--2---:R-:W-:-:S03]  /*0dd0*/  IADD3 R0, RZ, -R3, RZ ;  /* 0x80000003ff007210 */ /* 0x004fc60007ffe0ff */
[----:B------:R-:W-:Y:S01]  /*0de0*/  IMAD R8, R9, R2, R11 ;  /* 0x0000000209087224 */ /* 0x000fe200078e020b */
[----:B------:R-:W-:Y:S01]  /*0df0*/  IABS R9, R6 ;  /* 0x0000000600097213 */ /* 0x000fe20000000000 */
[----:B------:R-:W-:-:S03]  /*0e00*/  IMAD.MOV.U32 R2, RZ, RZ, R0 ;  /* 0x000000ffff027224 */ /* 0x000fc600078e0000 */
[----:B------:R-:W-:Y:S01]  /*0e10*/  IABS R0, R8 ;  /* 0x0000000800007213 */ /* 0x000fe20000000000 */
[----:B------:R-:W-:Y:S02]  /*0e20*/  IMAD R7, R2, R5, RZ ;  /* 0x0000000502077224 */ /* 0x000fe400078e02ff */
[----:B------:R-:W-:Y:S02]  /*0e30*/  IMAD.MOV.U32 R2, RZ, RZ, RZ ;  /* 0x000000ffff027224 */ /* 0x000fe400078e00ff */
[----:B------:R-:W-:Y:S01]  /*0e40*/  IMAD.MOV.U32 R4, RZ, RZ, R0 ;  /* 0x000000ffff047224 */ /* 0x000fe200078e0000 */
[----:B------:R-:W-:Y:S01]  /*0e50*/  IADD3 R0, RZ, -R9, RZ ;  /* 0x80000009ff007210 */ /* 0x000fe20007ffe0ff */
[----:B------:R-:W-:-:S04]  /*0e60*/  IMAD.HI.U32 R3, R3, R7, R2 ;  /* 0x0000000703037227 */ /* 0x000fc800078e0002 */
[----:B------:R-:W-:Y:S02]  /*0e70*/  IMAD.MOV.U32 R2, RZ, RZ, R0 ;  /* 0x000000ffff027224 */ /* 0x000fe400078e0000 */
[----:B------:R-:W-:Y:S01]  /*0e80*/  IMAD.HI.U32 R0, R3, R4, RZ ;  /* 0x0000000403007227 */ /* 0x000fe200078e00ff */
[----:B------:R-:W-:-:S03]  /*0e90*/  IADD3 R3, R10, 0x1000000, R8 ;  /* 0x010000000a037810 */ /* 0x000fc60007ffe008 */
[----:B------:R-:W-:-:S05]  /*0ea0*/  IMAD R2, R0, R2, R4 ;  /* 0x0000000200027224 */ /* 0x000fca00078e0204 */
[----:B------:R-:W-:-:S13]  /*0eb0*/  ISETP.GT.U32.AND P0, PT, R5, R2, PT ;  /* 0x000000020500720c */ /* 0x000fda0003f04070 */
[----:B------:R-:W-:Y:S01]  /*0ec0*/  @!P0 IMAD.IADD R2, R2, 0x1, -R5 ;  /* 0x0000000102028824 */ /* 0x000fe200078e0a05 */
[----:B------:R-:W-:Y:S02]  /*0ed0*/  @!P0 IADD3 R0, R0, 0x1, RZ ;  /* 0x0000000100008810 */ /* 0x000fe40007ffe0ff */
[----:B------:R-:W-:Y:S02]  /*0ee0*/  ISETP.NE.AND P0, PT, R6, RZ, PT ;  /* 0x000000ff0600720c */ /* 0x000fe40003f05270 */
[----:B------:R-:W-:Y:S02]  /*0ef0*/  ISETP.GE.U32.AND P2, PT, R2, R5, PT ;  /* 0x000000050200720c */ /* 0x000fe40003f46070 */
[----:B------:R-:W-:-:S04]  /*0f00*/  LOP3.LUT R2, R8, R6, RZ, 0x3c, !PT ;  /* 0x0000000608027212 */ /* 0x000fc800078e3cff */
[----:B------:R-:W-:Y:S01]  /*0f10*/  ISETP.GE.AND P1, PT, R2, RZ, PT ;  /* 0x000000ff0200720c */ /* 0x000fe20003f26270 */
[----:B------:R-:W-:-:S06]  /*0f20*/  IMAD.MOV R2, RZ, RZ, -R6 ;  /* 0x000000ffff027224 */ /* 0x000fcc00078e0a06 */
[----:B------:R-:W-:-:S06]  /*0f30*/  @P2 IADD3 R0, R0, 0x1, RZ ;  /* 0x0000000100002810 */ /* 0x000fcc0007ffe0ff */
[----:B------:R-:W-:Y:S02]  /*0f40*/  @!P1 IADD3 R0, -R0, RZ, RZ ;  /* 0x000000ff00009210 */ /* 0x000fe40007ffe1ff */
[----:B------:R-:W-:-:S05]  /*0f50*/  @!P0 LOP3.LUT R0, RZ, R6, RZ, 0x33, !PT ;  /* 0x00000006ff008212 */ /* 0x000fca00078e33ff */
[----:B------:R-:W-:-:S05]  /*0f60*/  IMAD R2, R0, R2, R3 ;  /* 0x0000000200027224 */ /* 0x000fca00078e0203 */
[----:B------:R1:W-:Y:S02]  /*0f70*/  STL [R1+0x8], R2 ;  /* 0x0000080201007387 */ /* 0x0003e40000100800 */
.L_x_557:
[----:B------:R-:W-:Y:S05]  /*0f80*/  BSYNC B0 ;  /* 0x0000000000007941 */ /* 0x000fea0003800000 */
.L_x_555:
[----:B------:R-:W-:-:S04]  /*0f90*/  LOP3.LUT R0, RZ, R0, RZ, 0x33, !PT ;  /* 0x00000000ff007212 */ /* 0x000fc800078e33ff */
[----:B------:R-:W-:-:S05]  /*0fa0*/  IADD3 R0, R0, R12, RZ ;  /* 0x0000000c00007210 */ /* 0x000fca0007ffe0ff */
[----:B------:R2:W-:Y:S01]  /*0fb0*/  STL [R1+0x4], R0 ;  /* 0x0000040001007387 */ /* 0x0005e20000100800 */
[----:B------:R-:W-:Y:S05]  /*0fc0*/  BRA `(.L_x_558) ;  /* 0x0000006000007947 */ /* 0x000fea0003800000 */
.L_x_546:
[----:B------:R-:W-:Y:S01]  /*0fd0*/  MOV R0, UR4 ;  /* 0x0000000400007c02 */ /* 0x000fe20008000f00 */
[----:B------:R-:W-:Y:S04]  /*0fe0*/  STL [R1+0x4], RZ ;  /* 0x000004ff01007387 */ /* 0x000fe80000100800 */
[----:B------:R1:W-:Y:S04]  /*0ff0*/  STL [R1], R0 ;  /* 0x0000000001007387 */ /* 0x0003e80000100800 */
[----:B------:R2:W-:Y:S01]  /*1000*/  STL [R1+0x8], RZ ;  /* 0x000008ff01007387 */ /* 0x0005e20000100800 */
[----:B-1----:R-:W-:-:S05]  /*1010*/  MOV R0, c[0x0][0x53c] ;  /* 0x00014f0000007a02 */ /* 0x002fca0000000f00 */
[----:B------:R2:W-:Y:S02]  /*1020*/  STL [R1+0xc], R0 ;  /* 0x00000c0001007387 */ /* 0x0005e40000100800 */
.L_x_558:
[----:B------:R-:W3:Y:S04]  /*1030*/  LDL R4, [R1] ;  /* 0x0000000001047983 */ /* 0x000ee80000100800 */
[----:B------:R-:W3:Y:S04]  /*1040*/  LDL R5, [R1+0x4] ;  /* 0x0000040001057983 */ /* 0x000ee80000100800 */
[----:B------:R-:W3:Y:S04]  /*1050*/  LDL R6, [R1+0x8] ;  /* 0x0000080001067983 */ /* 0x000ee80000100800 */
[----:B------:R-:W3:Y:S01]  /*1060*/  LDL R7, [R1+0xc] ;  /* 0x00000c0001077983 */ /* 0x000ee20000100800 */
[----:B------:R-:W-:Y:S01]  /*1070*/  ISETP.NE.AND P0, PT, R13, RZ, PT ;  /* 0x000000ff0d00720c */ /* 0x000fe20003f05270 */
[----:B------:R-:W-:-:S12]  /*1080*/  WARPSYNC 0xffffffff ;  /* 0xffffffff00007948 */ /* 0x000fd80003800000 */
[----:B---3--:R3:W-:Y:S04]  /*1090*/  @!P0 STS.128 [0xc080], R4 ;  /* 0x00c08004ff008388 */ /* 0x0087e80000000c00 */
[----:B------:R-:W-:Y:S06]  /*10a0*/  BAR.ARV 0x5, 0x80 ;  /* 0x0142000000007b1d */ /* 0x000fec0000002000 */
.L_x_544:
[----:B--2---:R-:W2:Y:S02]  /*10b0*/  LDL R0, [R1+0xc] ;  /* 0x00000c0001007983 */ /* 0x004ea40000100800 */
[----:B--2---:R-:W-:-:S13]  /*10c0*/  ISETP.GE.AND P0, PT, R0, c[0x0][0x53c], PT ;  /* 0x00014f0000007a0c */ /* 0x004fda0003f06270 */
[----:B------:R-:W-:Y:S05]  /*10d0*/  @P0 EXIT ;  /* 0x000000000000094d */ /* 0x000fea0003800000 */
[----:B------:R-:W2:Y:S01]  /*10e0*/  S2R R17, SR_TID.X ;  /* 0x0000000000117919 */ /* 0x000ea20000002100 */
[----:B------:R-:W-:Y:S02]  /*10f0*/  ULDC UR5, c[0x0][0x2ac] ;  /* 0x0000ab0000057ab9 */ /* 0x000fe40000000800 */
[----:B------:R-:W-:Y:S02]  /*1100*/  ULDC UR4, c[0x0][0x1d0] ;  /* 0x0000740000047ab9 */ /* 0x000fe40000000800 */
[----:B------:R-:W-:Y:S01]  /*1110*/  UIMAD UR5, UR5, UR4, URZ ;  /* 0x00000004050572a4 */ /* 0x000fe2000f8e023f */
[----:B-123--:R-:W-:-:S04]  /*1120*/  SHF.R.S32.HI R6, RZ, 0x1f, R17 ;  /* 0x0000001fff067819 */ /* 0x00efc80000011411 */
[CC--:B------:R-:W-:Y:S02]  /*1130*/  LEA.HI R16, R6.reuse, R17.reuse, RZ, 0x3 ;  /* 0x0000001106107211 */ /* 0x0c0fe400078f18ff */
[-C--:B------:R-:W-:Y:S02]  /*1140*/  LEA.HI R8, R6, R17.reuse, RZ, 0x2 ;  /* 0x0000001106087211 */ /* 0x080fe400078f10ff */
[----:B------:R-:W-:Y:S02]  /*1150*/  SHF.R.S32.HI R0, RZ, 0x3, R16 ;  /* 0x00000003ff007819 */ /* 0x000fe40000011410 */
[----:B------:R-:W-:Y:S02]  /*1160*/  LOP3.LUT R2, R8, 0xfffffffc, RZ, 0xc0, !PT ;  /* 0xfffffffc08027812 */ /* 0x000fe400078ec0ff */
[----:B------:R-:W-:Y:S01]  /*1170*/  LEA.HI R4, R6, R17, RZ, 0x4 ;  /* 0x0000001106047211 */ /* 0x000fe200078f20ff */
[----:B------:R-:W-:Y:S01]  /*1180*/  IMAD.SHL.U32 R0, R0, 0x40, RZ ;  /* 0x0000004000007824 */ /* 0x000fe200078e00ff */
[----:B------:R-:W-:Y:S01]  /*1190*/  SHF.R.S32.HI R239, RZ, 0x2, R8 ;  /* 0x00000002ffef7819 */ /* 0x000fe20000011408 */
[----:B------:R-:W-:Y:S01]  /*11a0*/  IMAD.IADD R238, R17, 0x1, -R2 ;  /* 0x0000000111ee7824 */ /* 0x000fe200078e0a02 */
[----:B------:R-:W-:-:S02]  /*11b0*/  SHF.R.S32.HI R5, RZ, 0x4, R4 ;  /* 0x00000004ff057819 */ /* 0x000fc40000011404 */
[----:B------:R-:W-:Y:S01]  /*11c0*/  LOP3.LUT R0, R0, 0xc0, RZ, 0xc0, !PT ;  /* 0x000000c000007812 */ /* 0x000fe200078ec0ff */
[----:B------:R-:W-:Y:S01]  /*11d0*/  IMAD.SHL.U32 R210, R238, 0x8, RZ ;  /* 0x00000008eed27824 */ /* 0x000fe200078e00ff */
[----:B------:R-:W-:Y:S02]  /*11e0*/  LEA.HI R3, R4, R5, RZ, 0x1 ;  /* 0x0000000504037211 */ /* 0x000fe400078f08ff */
[----:B------:R-:W-:Y:S02]  /*11f0*/  SHF.R.U32.HI R2, RZ, 0x3, R0 ;  /* 0x00000003ff027819 */ /* 0x000fe40000011600 */
[----:B------:R-:W-:Y:S02]  /*1200*/  LOP3.LUT R0, R0, 0x18, R210, 0xf8, !PT ;  /* 0x0000001800007812 */ /* 0x000fe400078ef8d2 */
[----:B------:R-:W-:Y:S02]  /*1210*/  LOP3.LUT R3, R3, 0xfffffffe, RZ, 0xc0, !PT ;  /* 0xfffffffe03037812 */ /* 0x000fe400078ec0ff */
[----:B------:R-:W-:-:S02]  /*1220*/  LOP3.LUT R7, R0, R2, RZ, 0x3c, !PT ;  /* 0x0000000200077212 */ /* 0x000fc400078e3cff */
[----:B------:R-:W-:Y:S01]  /*1230*/  LOP3.LUT R0, R4, 0xfffffff0, RZ, 0xc0, !PT ;  /* 0xfffffff004007812 */ /* 0x000fe200078ec0ff */
[----:B------:R-:W-:Y:S01]  /*1240*/  IMAD.IADD R12, R5, 0x1, -R3 ;  /* 0x00000001050c7824 */ /* 0x000fe200078e0a03 */
[----:B------:R-:W-:Y:S02]  /*1250*/  LOP3.LUT R3, R16, 0xfffffff8, RZ, 0xc0, !PT ;  /* 0xfffffff810037812 */ /* 0x000fe400078ec0ff */
[----:B------:R-:W-:Y:S01]  /*1260*/  LEA.HI R2, R8, R239, RZ, 0x1 ;  /* 0x000000ef08027211 */ /* 0x000fe200078f08ff */
[C---:B------:R-:W-:Y:S01]  /*1270*/  IMAD.IADD R0, R17.reuse, 0x1, -R0 ;  /* 0x0000000111007824 */ /* 0x040fe200078e0a00 */
[----:B------:R-:W-:Y:S01]  /*1280*/  LEA.HI R11, R6, R17, RZ, 0x5 ;  /* 0x00000011060b7211 */ /* 0x000fe200078f28ff */
[----:B------:R-:W-:Y:S01]  /*1290*/  IMAD.IADD R3, R17, 0x1, -R3 ;  /* 0x0000000111037824 */ /* 0x000fe200078e0a03 */
[----:B------:R-:W-:Y:S02]  /*12a0*/  LOP3.LUT R2, R2, 0x7fffffe, RZ, 0xc0, !PT ;  /* 0x07fffffe02027812 */ /* 0x000fe400078ec0ff */
[----:B------:R-:W-:-:S02]  /*12b0*/  LEA.HI R6, R0, R0, RZ, 0x1 ;  /* 0x0000000000067211 */ /* 0x000fc400078f08ff */
[----:B------:R-:W-:Y:S01]  /*12c0*/  SHF.R.S32.HI R5, RZ, 0x1f, R0 ;  /* 0x0000001fff057819 */ /* 0x000fe20000011400 */
[----:B------:R-:W-:Y:S01]  /*12d0*/  IMAD.IADD R2, R239, 0x1, -R2 ;  /* 0x00000001ef027824 */ /* 0x000fe200078e0a02 */
[----:B------:R-:W-:Y:S02]  /*12e0*/  LEA.HI R9, R3, R3, RZ, 0x1 ;  /* 0x0000000303097211 */ /* 0x000fe400078f08ff */
[----:B------:R-:W-:Y:S02]  /*12f0*/  SHF.R.S32.HI R10, RZ, 0x5, R11 ;  /* 0x00000005ff0a7819 */ /* 0x000fe4000001140b */
[----:B------:R-:W-:Y:S02]  /*1300*/  LOP3.LUT R4, R6, 0x7fffffe, RZ, 0xc0, !PT ;  /* 0x07fffffe06047812 */ /* 0x000fe400078ec0ff */
[----:B------:R-:W-:Y:S01]  /*1310*/  LEA.HI R15, R5, R0, RZ, 0x3 ;  /* 0x00000000050f7211 */ /* 0x000fe200078f18ff */
[----:B------:R-:W-:Y:S01]  /*1320*/  IMAD R2, R10, 0x8, R2 ;  /* 0x000000080a027824 */ /* 0x000fe200078e0202 */
[----:B------:R-:W-:Y:S01]  /*1330*/  LOP3.LUT R5, R9, 0x3fffffe, RZ, 0xc0, !PT ;  /* 0x03fffffe09057812 */ /* 0x000fe200078ec0ff */
[----:B------:R-:W-:Y:S01]  /*1340*/  IMAD.IADD R13, R0, 0x1, -R4 ;  /* 0x00000001000d7824 */ /* 0x000fe200078e0a04 */
[----:B------:R-:W-:-:S02]  /*1350*/  LEA.HI R0, R238, R238, RZ, 0x1 ;  /* 0x000000eeee007211 */ /* 0x000fc400078f08ff */
[----:B------:R-:W-:Y:S01]  /*1360*/  SHF.R.S32.HI R4, RZ, 0x1f, R11 ;  /* 0x0000001fff047819 */ /* 0x000fe2000001140b */
[----:B------:R-:W-:Y:S01]  /*1370*/  IMAD.IADD R14, R3, 0x1, -R5 ;  /* 0x00000001030e7824 */ /* 0x000fe200078e0a05 */
[----:B------:R-:W-:Y:S01]  /*1380*/  SHF.R.S32.HI R5, RZ, 0x1f, R8 ;  /* 0x0000001fff057819 */ /* 0x000fe20000011408 */
[----:B------:R-:W-:Y:S01]  /*1390*/  IMAD.U32 R3, R2, 0x20, R7 ;  /* 0x0000002002037824 */ /* 0x000fe200078e0007 */
[C---:B------:R-:W-:Y:S01]  /*13a0*/  LOP3.LUT R2, R0.reuse, 0x1ffffffe, RZ, 0xc0, !PT ;  /* 0x1ffffffe00027812 */ /* 0x040fe200078ec0ff */
[----:B------:R-:W-:Y:S01]  /*13b0*/  IMAD.SHL.U32 R0, R0, 0x20, RZ ;  /* 0x0000002000007824 */ /* 0x000fe200078e00ff */
[----:B------:R-:W-:Y:S02]  /*13c0*/  LOP3.LUT R7, R11, 0xffffffe0, RZ, 0xc0, !PT ;  /* 0xffffffe00b077812 */ /* 0x000fe400078ec0ff */
[----:B------:R1:W-:Y:S01]  /*13d0*/  STL [R1+0x28], R3 ;  /* 0x0000280301007387 */ /* 0x0003e20000100800 */
[----:B------:R-:W-:Y:S02]  /*13e0*/  LEA.HI R4, R4, R10, RZ, 0x2 ;  /* 0x0000000a04047211 */ /* 0x000fe400078f10ff */
[----:B------:R-:W-:Y:S01]  /*13f0*/  LOP3.LUT R0, R0, 0xffffffc0, RZ, 0xc0, !PT ;  /* 0xffffffc000007812 */ /* 0x000fe200078ec0ff */
[----:B------:R-:W-:Y:S01]  /*1400*/  IMAD.IADD R20, R17, 0x1, -R7 ;  /* 0x0000000111147824 */ /* 0x000fe200078e0a07 */
[----:B------:R-:W-:-:S02]  /*1410*/  SHF.R.S32.HI R8, RZ, 0x1, R6 ;  /* 0x00000001ff087819 */ /* 0x000fc40000011406 */
[----:B------:R-:W-:Y:S02]  /*1420*/  SHF.R.S32.HI R7, RZ, 0x1f, R6 ;  /* 0x0000001fff077819 */ /* 0x000fe40000011406 */
[C---:B------:R-:W-:Y:S02]  /*1430*/  IADD3 R235, R210.reuse, 0x20, RZ ;  /* 0x00000020d2eb7810 */ /* 0x040fe40007ffe0ff */
[----:B------:R-:W-:Y:S01]  /*1440*/  IADD3 R236, R210, 0x40, RZ ;  /* 0x00000040d2ec7810 */ /* 0x000fe20007ffe0ff */
[----:B-1----:R-:W-:Y:S01]  /*1450*/  IMAD.IADD R3, R238, 0x1, -R2 ;  /* 0x00000001ee037824 */ /* 0x002fe200078e0a02 */
[----:B------:R-:W-:-:S03]  /*1460*/  LEA.HI R2, R5, R239, RZ, 0x3 ;  /* 0x000000ef05027211 */ /* 0x000fc600078f18ff */
[----:B------:R-:W-:Y:S01]  /*1470*/  IMAD R251, R3, 0x8, R0 ;  /* 0x0000000803fb7824 */ /* 0x000fe200078e0200 */
[----:B------:R-:W-:Y:S02]  /*1480*/  LOP3.LUT R0, R2, 0xfffffff8, RZ, 0xc0, !PT ;  /* 0xfffffff802007812 */ /* 0x000fe400078ec0ff */
[----:B------:R-:W-:Y:S02]  /*1490*/  LOP3.LUT R3, R4, 0xffffffc, RZ, 0xc0, !PT ;  /* 0x0ffffffc04037812 */ /* 0x000fe400078ec0ff */
[----:B------:R-:W-:Y:S01]  /*14a0*/  SHF.R.S32.HI R2, RZ, 0x1f, R20 ;  /* 0x0000001fff027819 */ /* 0x000fe20000011414 */
[----:B------:R-:W-:Y:S01]  /*14b0*/  IMAD.IADD R4, R239, 0x1, -R0 ;  /* 0x00000001ef047824 */ /* 0x000fe200078e0a00 */
[----:B------:R-:W-:Y:S01]  /*14c0*/  SHF.R.S32.HI R0, RZ, 0x1, R9 ;  /* 0x00000001ff007819 */ /* 0x000fe20000011409 */
[----:B------:R-:W-:Y:S01]  /*14d0*/  IMAD.IADD R3, R10, 0x1, -R3 ;  /* 0x000000010a037824 */ /* 0x000fe200078e0a03 */
[----:B------:R-:W-:Y:S02]  /*14e0*/  LEA.HI R11, R2, R20, RZ, 0x2 ;  /* 0x00000014020b7211 */ /* 0x000fe400078f10ff */
[----:B------:R-:W-:-:S02]  /*14f0*/  LEA.HI R6, R4, R4, RZ, 0x1 ;  /* 0x0000000404067211 */ /* 0x000fc400078f08ff */
[C---:B------:R-:W-:Y:S01]  /*1500*/  LOP3.LUT P2, RZ, R0.reuse, 0x2, RZ, 0xc0, !PT ;  /* 0x0000000200ff7812 */ /* 0x040fe2000784c0ff */
[----:B------:R-:W-:Y:S01]  /*1510*/  IMAD.SHL.U32 R0, R0, 0x40, RZ ;  /* 0x0000004000007824 */ /* 0x000fe200078e00ff */
[----:B------:R-:W-:Y:S02]  /*1520*/  SHF.R.S32.HI R2, RZ, 0x2, R11 ;  /* 0x00000002ff027819 */ /* 0x000fe4000001140b */
[----:B------:R-:W-:Y:S02]  /*1530*/  LOP3.LUT R5, R6, 0x3fffffe, RZ, 0xc0, !PT ;  /* 0x03fffffe06057812 */ /* 0x000fe400078ec0ff */
[----:B------:R-:W-:Y:S01]  /*1540*/  LOP3.LUT R0, R0, 0xc0, RZ, 0xc0, !PT ;  /* 0x000000c000007812 */ /* 0x000fe200078ec0ff */
[----:B------:R-:W-:Y:S01]  /*1550*/  IMAD R19, R3, 0x10, R2 ;  /* 0x0000001003137824 */ /* 0x000fe200078e0202 */
[----:B------:R-:W-:Y:S01]  /*1560*/  LEA.HI R2, R7, R8, RZ, 0x2 ;  /* 0x0000000807027211 */ /* 0x000fe200078f10ff */
[----:B------:R-:W-:Y:S01]  /*1570*/  IMAD.IADD R5, R4, 0x1, -R5 ;  /* 0x0000000104057824 */ /* 0x000fe200078e0a05 */
[----:B------:R-:W-:Y:S01]  /*1580*/  LOP3.LUT R4, R0, 0x8, R16, 0xf8, !PT ;  /* 0x0000000800047812 */ /* 0x000fe200078ef810 */
[----:B------:R-:W-:Y:S01]  /*1590*/  IMAD.SHL.U32 R7, R10, 0x200, RZ ;  /* 0x000002000a077824 */ /* 0x000fe200078e00ff */
[----:B------:R-:W-:Y:S01]  /*15a0*/  SHF.R.U32.HI R3, RZ, 0x3, R0 ;  /* 0x00000003ff037819 */ /* 0x000fe20000011600 */
[----:B------:R1:W-:Y:S01]  /*15b0*/  STL [R1+0x34], R19 ;  /* 0x0000341301007387 */ /* 0x0003e20000100800 */
[----:B------:R-:W-:Y:S01]  /*15c0*/  SHF.R.S32.HI R0, RZ, 0x1, R6 ;  /* 0x00000001ff007819 */ /* 0x000fe20000011406 */
[----:B------:R-:W-:Y:S01]  /*15d0*/  IMAD R9, R238, 0x2, R7 ;  /* 0x00000002ee097824 */ /* 0x000fe200078e0207 */
[----:B------:R-:W-:Y:S01]  /*15e0*/  LOP3.LUT R10, R4, R3, RZ, 0x3c, !PT ;  /* 0x00000003040a7212 */ /* 0x000fe200078e3cff */
[----:B------:R-:W-:Y:S01]  /*15f0*/  IMAD.IADD R251, R19, 0x1, R251 ;  /* 0x0000000113fb7824 */ /* 0x000fe200078e02fb */
[----:B------:R-:W-:Y:S01]  /*1600*/  LOP3.LUT R2, R2, 0xfffffffc, RZ, 0xc0, !PT ;  /* 0xfffffffc02027812 */ /* 0x000fe200078ec0ff */
[C---:B------:R-:W-:Y:S01]  /*1610*/  IMAD.SHL.U32 R3, R0.reuse, 0x40, RZ ;  /* 0x0000004000037824 */ /* 0x040fe200078e00ff */
[C---:B------:R-:W-:Y:S01]  /*1620*/  LOP3.LUT R4, R0.reuse, 0x1, RZ, 0xc0, !PT ;  /* 0x0000000100047812 */ /* 0x040fe200078ec0ff */
[----:B------:R-:W-:Y:S01]  /*1630*/  IMAD R6, R5, 0x20, R9 ;  /* 0x0000002005067824 */ /* 0x000fe200078e0209 */
[----:B------:R-:W-:Y:S01]  /*1640*/  LOP3.LUT P0, RZ, R0, 0x2, RZ, 0xc0, !PT ;  /* 0x0000000200ff7812 */ /* 0x000fe2000780c0ff */
[----:B------:R-:W-:Y:S01]  /*1650*/  IMAD.IADD R2, R8, 0x1, -R2 ;  /* 0x0000000108027824 */ /* 0x000fe200078e0a02 */
[----:B------:R-:W-:Y:S01]  /*1660*/  LOP3.LUT R3, R3, 0xc0, RZ, 0xc0, !PT ;  /* 0x000000c003037812 */ /* 0x000fe200078ec0ff */
[----:B------:R-:W-:Y:S01]  /*1670*/  IMAD.SHL.U32 R5, R15, 0x20, RZ ;  /* 0x000000200f057824 */ /* 0x000fe200078e00ff */
[----:B------:R-:W-:Y:S01]  /*1680*/  ISETP.NE.U32.AND P1, PT, R4, 0x1, PT ;  /* 0x000000010400780c */ /* 0x000fe20003f25070 */
[C---:B------:R-:W-:Y:S01]  /*1690*/  IMAD.SHL.U32 R8, R12.reuse, 0x8, RZ ;  /* 0x000000080c087824 */ /* 0x040fe200078e00ff */
[----:B------:R-:W-:Y:S01]  /*16a0*/  LEA.HI R3, R3, R3, RZ, 0x1d ;  /* 0x0000000303037211 */ /* 0x000fe200078fe8ff */
[----:B------:R-:W-:Y:S01]  /*16b0*/  IMAD R9, R12, 0x8, R14 ;  /* 0x000000080c097824 */ /* 0x000fe200078e020e */
[C---:B------:R-:W-:Y:S01]  /*16c0*/  LOP3.LUT P3, RZ, R2.reuse, 0x2, RZ, 0xc0, !PT ;  /* 0x0000000202ff7812 */ /* 0x040fe2000786c0ff */
[----:B------:R-:W-:Y:S01]  /*16d0*/  IMAD.SHL.U32 R2, R2, 0x40, RZ ;  /* 0x0000004002027824 */ /* 0x000fe200078e00ff */
[----:B------:R-:W-:Y:S01]  /*16e0*/  LOP3.LUT R0, R5, 0xffffff00, RZ, 0xc0, !PT ;  /* 0xffffff0005007812 */ /* 0x000fe200078ec0ff */
[----:B------:R-:W-:-:S02]  /*16f0*/  IMAD.IADD R3, R3, 0x1, R6 ;  /* 0x0000000103037824 */ /* 0x000fc400078e0206 */
[----:B------:R-:W-:Y:S01]  /*1700*/  IMAD R238, R238, 0x20, R239 ;  /* 0x00000020eeee7824 */ /* 0x000fe200078e02ef */
[----:B------:R-:W-:Y:S01]  /*1710*/  LOP3.LUT R2, R2, 0xc0, RZ, 0xc0, !PT ;  /* 0x000000c002027812 */ /* 0x000fe200078ec0ff */
[----:B------:R-:W-:Y:S02]  /*1720*/  IMAD.IADD R4, R0, 0x1, R7 ;  /* 0x0000000100047824 */ /* 0x000fe400078e0207 */
[----:B------:R-:W-:Y:S01]  /*1730*/  IMAD.SHL.U32 R18, R3, 0x2, RZ ;  /* 0x0000000203127824 */ /* 0x000fe200078e00ff */
[----:B------:R-:W-:Y:S01]  /*1740*/  LOP3.LUT R6, R2, 0x8, R8, 0xf8, !PT ;  /* 0x0000000802067812 */ /* 0x000fe200078ef808 */
[C---:B------:R-:W-:Y:S01]  /*1750*/  IMAD R7, R13.reuse, 0x20, R0 ;  /* 0x000000200d077824 */ /* 0x040fe200078e0200 */
[----:B------:R-:W-:Y:S01]  /*1760*/  SHF.R.U32.HI R5, RZ, 0x3, R2 ;  /* 0x00000003ff057819 */ /* 0x000fe20000011602 */
[----:B------:R-:W-:Y:S01]  /*1770*/  IMAD R2, R13, 0x20, R4 ;  /* 0x000000200d027824 */ /* 0x000fe200078e0204 */
[C---:B------:R-:W-:Y:S01]  /*1780*/  IADD3 R4, R18.reuse, 0x80, RZ ;  /* 0x0000008012047810 */ /* 0x040fe20007ffe0ff */
[----:B------:R-:W-:Y:S01]  /*1790*/  IMAD.U32 R0, R9, 0x20, R10 ;  /* 0x0000002009007824 */ /* 0x000fe200078e000a */
[----:B------:R-:W-:Y:S01]  /*17a0*/  IADD3 R17, R18, 0x70, RZ ;  /* 0x0000007012117810 */ /* 0x000fe20007ffe0ff */
[----:B------:R-:W-:Y:S01]  /*17b0*/  STL [R1+0x10], R18 ;  /* 0x0000101201007387 */ /* 0x000fe20000100800 */
[----:B------:R-:W-:-:S02]  /*17c0*/  @P1 IADD3 R17, R4, 0x10, RZ ;  /* 0x0000001004111810 */ /* 0x000fc40007ffe0ff */
[----:B------:R-:W-:Y:S02]  /*17d0*/  LOP3.LUT R4, R11, 0x7ffffffc, RZ, 0xc0, !PT ;  /* 0x7ffffffc0b047812 */ /* 0x000fe400078ec0ff */
[----:B------:R-:W-:Y:S01]  /*17e0*/  LOP3.LUT R3, R6, R5, RZ, 0x3c, !PT ;  /* 0x0000000506037212 */ /* 0x000fe200078e3cff */
[----:B------:R-:W-:Y:S01]  /*17f0*/  IMAD.MOV.U32 R6, RZ, RZ, 0x20 ;  /* 0x00000020ff067424 */ /* 0x000fe200078e00ff */
[----:B------:R-:W-:Y:S01]  /*1800*/  SHF.R.S32.HI R5, RZ, 0x1f, R235 ;  /* 0x0000001fff057819 */ /* 0x000fe200000114eb */
[----:B------:R-:W-:Y:S01]  /*1810*/  IMAD.IADD R4, R20, 0x1, -R4 ;  /* 0x0000000114047824 */ /* 0x000fe200078e0a04 */
[----:B------:R-:W-:Y:S01]  /*1820*/  LEA R180, R0, 0x3c80, 0x1 ;  /* 0x00003c8000b47811 */ /* 0x000fe200078e08ff */
[----:B------:R-:W-:Y:S01]  /*1830*/  STL [R1+0x14], R17 ;  /* 0x0000141101007387 */ /* 0x000fe20000100800 */
[----:B------:R-:W-:Y:S01]  /*1840*/  SEL R5, R6, 0xffffffe0, !P0 ;  /* 0xffffffe006057807 */ /* 0x000fe20004000000 */
[----:B------:R-:W-:Y:S01]  /*1850*/  IMAD.SHL.U32 R234, R4, 0x2, RZ ;  /* 0x0000000204ea7824 */ /* 0x000fe200078e00ff */
[----:B------:R-:W-:Y:S01]  /*1860*/  SHF.R.S32.HI R4, RZ, 0x1f, R236 ;  /* 0x0000001fff047819 */ /* 0x000fe200000114ec */
[C---:B------:R-:W-:Y:S01]  /*1870*/  IMAD.IADD R2, R3.reuse, 0x1, R2 ;  /* 0x0000000103027824 */ /* 0x040fe200078e0202 */
[----:B------:R-:W-:Y:S01]  /*1880*/  IADD3 R185, R180, 0x20, RZ ;  /* 0x00000020b4b97810 */ /* 0x000fe20007ffe0ff */
[----:B------:R-:W-:Y:S01]  /*1890*/  IMAD.IADD R3, R3, 0x1, R7 ;  /* 0x0000000103037824 */ /* 0x000fe200078e0207 */
[----:B------:R-:W-:-:S02]  /*18a0*/  IADD3 R10, R234, 0x40, RZ ;  /* 0x00000040ea0a7810 */ /* 0x000fc40007ffe0ff */
[----:B------:R-:W-:Y:S02]  /*18b0*/  IADD3 R8, R234, 0x50, RZ ;  /* 0x00000050ea087810 */ /* 0x000fe40007ffe0ff */
[----:B------:R-:W-:Y:S02]  /*18c0*/  SHF.R.S32.HI R0, RZ, 0x1f, R10 ;  /* 0x0000001fff007819 */ /* 0x000fe4000001140a */
[----:B------:R-:W-:Y:S01]  /*18d0*/  SHF.R.S32.HI R0, RZ, 0x1f, R8 ;  /* 0x0000001fff007819 */ /* 0x000fe20000011408 */
[----:B------:R-:W-:Y:S01]  /*18e0*/  IMAD.IADD R0, R18, 0x1, R5 ;  /* 0x0000000112007824 */ /* 0x000fe200078e0205 */
[C---:B------:R-:W-:Y:S02]  /*18f0*/  IADD3 R16, R234.reuse, 0x10, RZ ;  /* 0x00000010ea107810 */ /* 0x040fe40007ffe0ff */
[----:B------:R-:W-:Y:S02]  /*1900*/  SHF.R.S32.HI R4, RZ, 0x1f, R234 ;  /* 0x0000001fff047819 */ /* 0x000fe400000114ea */
[----:B------:R2:W-:Y:S01]  /*1910*/  STL [R1+0x1c], R0 ;  /* 0x00001c0001007387 */ /* 0x0005e20000100800 */
[----:B------:R-:W-:-:S02]  /*1920*/  IADD3 R13, R234, 0x28, RZ ;  /* 0x00000028ea0d7810 */ /* 0x000fc40007ffe0ff */
[----:B------:R-:W-:Y:S02]  /*1930*/  SHF.R.S32.HI R7, RZ, 0x1f, R210 ;  /* 0x0000001fff077819 */ /* 0x000fe400000114d2 */
[----:B------:R-:W-:Y:S02]  /*1940*/  IADD3 R11, R234, 0x38, RZ ;  /* 0x00000038ea0b7810 */ /* 0x000fe40007ffe0ff */
[----:B------:R-:W-:Y:S02]  /*1950*/  SEL R4, R6, 0xffffffe0, !P3 ;  /* 0xffffffe006047807 */ /* 0x000fe40005800000 */
[----:B------:R-:W-:Y:S02]  /*1960*/  LEA R183, R2, 0x6080, 0x1 ;  /* 0x0000608002b77811 */ /* 0x000fe400078e08ff */
[----:B------:R-:W-:Y:S02]  /*1970*/  LEA R181, R3, 0x1880, 0x1 ;  /* 0x0000188003b57811 */ /* 0x000fe400078e08ff */
[C---:B-1----:R-:W-:Y:S01]  /*1980*/  IADD3 R19, R234.reuse, 0x8, RZ ;  /* 0x00000008ea137810 */ /* 0x042fe20007ffe0ff */
[----:B------:R-:W-:Y:S01]  /*1990*/  IMAD.IADD R184, R183, 0x1, R4 ;  /* 0x00000001b7b87824 */ /* 0x000fe200078e0204 */
[----:B------:R-:W-:Y:S01]  /*19a0*/  IADD3 R15, R234, 0x18, RZ ;  /* 0x00000018ea0f7810 */ /* 0x000fe20007ffe0ff */
[----:B------:R-:W-:Y:S01]  /*19b0*/  IMAD.IADD R182, R4, 0x1, R181 ;  /* 0x0000000104b67824 */ /* 0x000fe200078e02b5 */
[----:B------:R-:W-:-:S02]  /*19c0*/  IADD3 R14, R234, 0x20, RZ ;  /* 0x00000020ea0e7810 */ /* 0x000fc40007ffe0ff */
[C---:B------:R-:W-:Y:S02]  /*19d0*/  IADD3 R12, R234.reuse, 0x30, RZ ;  /* 0x00000030ea0c7810 */ /* 0x040fe40007ffe0ff */
[C---:B------:R-:W-:Y:S02]  /*19e0*/  IADD3 R9, R234.reuse, 0x48, RZ ;  /* 0x00000048ea097810 */ /* 0x040fe40007ffe0ff */
[----:B------:R-:W-:Y:S01]  /*19f0*/  IADD3 R7, R234, 0x58, RZ ;  /* 0x00000058ea077810 */ /* 0x000fe20007ffe0ff */
[----:B--2---:R-:W-:Y:S01]  /*1a00*/  IMAD.IADD R0, R5, 0x1, R17 ;  /* 0x0000000105007824 */ /* 0x004fe200078e0211 */
[----:B------:R-:W-:Y:S02]  /*1a10*/  @P2 IADD3 R185, R180, -0x20, RZ ;  /* 0xffffffe0b4b92810 */ /* 0x000fe40007ffe0ff */
[----:B------:R-:W-:Y:S02]  /*1a20*/  SHF.R.S32.HI R6, RZ, 0x1f, R16 ;  /* 0x0000001fff067819 */ /* 0x000fe40000011410 */
[----:B------:R1:W-:Y:S01]  /*1a30*/  STL [R1+0x18], R0 ;  /* 0x0000180001007387 */ /* 0x0003e20000100800 */
[----:B------:R-:W-:-:S02]  /*1a40*/  SHF.R.S32.HI R6, RZ, 0x1f, R13 ;  /* 0x0000001fff067819 */ /* 0x000fc4000001140d */
[----:B------:R-:W-:Y:S02]  /*1a50*/  SHF.R.S32.HI R6, RZ, 0x1f, R11 ;  /* 0x0000001fff067819 */ /* 0x000fe4000001140b */
[----:B------:R-:W-:Y:S02]  /*1a60*/  SHF.R.S32.HI R19, RZ, 0x1f, R19 ;  /* 0x0000001fff137819 */ /* 0x000fe40000011413 */
[----:B------:R-:W-:Y:S02]  /*1a70*/  SHF.R.S32.HI R15, RZ, 0x1f, R15 ;  /* 0x0000001fff0f7819 */ /* 0x000fe4000001140f */
[----:B------:R-:W-:Y:S02]  /*1a80*/  SHF.R.S32.HI R14, RZ, 0x1f, R14 ;  /* 0x0000001fff0e7819 */ /* 0x000fe4000001140e */
[----:B------:R-:W-:Y:S02]  /*1a90*/  SHF.R.S32.HI R12, RZ, 0x1f, R12 ;  /* 0x0000001fff0c7819 */ /* 0x000fe4000001140c */
[----:B------:R-:W-:-:S02]  /*1aa0*/  SHF.R.S32.HI R9, RZ, 0x1f, R9 ;  /* 0x0000001fff097819 */ /* 0x000fc40000011409 */
[----:B------:R-:W-:Y:S02]  /*1ab0*/  SHF.R.S32.HI R6, RZ, 0x1f, R7 ;  /* 0x0000001fff067819 */ /* 0x000fe40000011407 */
[C---:B------:R-:W-:Y:S02]  /*1ac0*/  IADD3 R193, R185.reuse, 0x400, RZ ;  /* 0x00000400b9c17810 */ /* 0x040fe40007ffe0ff */
[C---:B------:R-:W-:Y:S02]  /*1ad0*/  IADD3 R192, R185.reuse, 0x800, RZ ;  /* 0x00000800b9c07810 */ /* 0x040fe40007ffe0ff */
[C---:B------:R-:W-:Y:S02]  /*1ae0*/  IADD3 R191, R185.reuse, 0xc00, RZ ;  /* 0x00000c00b9bf7810 */ /* 0x040fe40007ffe0ff */
[C---:B------:R-:W-:Y:S02]  /*1af0*/  IADD3 R190, R185.reuse, 0x1000, RZ ;  /* 0x00001000b9be7810 */ /* 0x040fe40007ffe0ff */
[----:B------:R-:W-:-:S02]  /*1b00*/  IADD3 R189, R185, 0x1400, RZ ;  /* 0x00001400b9bd7810 */ /* 0x000fc40007ffe0ff */
[C---:B------:R-:W-:Y:S02]  /*1b10*/  IADD3 R188, R185.reuse, 0x1800, RZ ;  /* 0x00001800b9bc7810 */ /* 0x040fe40007ffe0ff */
[C---:B------:R-:W-:Y:S02]  /*1b20*/  IADD3 R187, R185.reuse, 0x1c00, RZ ;  /* 0x00001c00b9bb7810 */ /* 0x040fe40007ffe0ff */
[----:B-1----:R-:W-:Y:S02]  /*1b30*/  IADD3 R186, R185, 0x2000, RZ ;  /* 0x00002000b9ba7810 */ /* 0x002fe40007ffe0ff */
.L_x_775:
[----:B------:R-:W2:Y:S01]  /*1b40*/  LDL R16, [R1+0xc] ;  /* 0x00000c0001107983 */ /* 0x000ea20000100800 */
[----:B------:R-:W-:Y:S01]  /*1b50*/  ISETP.NE.U32.AND P0, PT, RZ, c[0x0][0x370], PT ;  /* 0x0000dc00ff007a0c */ /* 0x000fe20003f05070 */
[----:B------:R-:W-:Y:S01]  /*1b60*/  IMAD.MOV.U32 R13, RZ, RZ, 0x4 ;  /* 0x00000004ff0d7424 */ /* 0x000fe200078e00ff */
[----:B------:R-:W-:Y:S01]  /*1b70*/  ISETP.NE.U32.AND P2, PT, RZ, c[0x0][0x360], PT ;  /* 0x0000d800ff007a0c */ /* 0x000fe20003f45070 */
[----:B------:R-:W-:Y:S01]  /*1b80*/  IMAD.MOV.U32 R240, RZ, RZ, RZ ;  /* 0x000000fffff07224 */ /* 0x000fe200078e00ff */
[----:B------:R-:W-:Y:S01]  /*1b90*/  ISETP.NE.AND.EX P1, PT, RZ, c[0x0][0x374], PT, P0 ;  /* 0x0000dd00ff007a0c */ /* 0x000fe20003f25300 */
[----:B------:R-:W-:Y:S01]  /*1ba0*/  IMAD.MOV.U32 R12, RZ, RZ, RZ ;  /* 0x000000ffff0c7224 */ /* 0x000fe200078e00ff */
[----:B------:R-:W-:-:S02]  /*1bb0*/  ISETP.NE.AND.EX P0, PT, RZ, c[0x0][0x364], PT, P2 ;  /* 0x0000d900ff007a0c */ /* 0x000fc40003f05320 */
[----:B------:R-:W-:-:S04]  /*1bc0*/  ISETP.NE.U32.AND P3, PT, RZ, c[0x0][0x348], PT ;  /* 0x0000d200ff007a0c */ /* 0x000fc80003f65070 */
[----:B------:R-:W-:Y:S01]  /*1bd0*/  ISETP.NE.AND.EX P3, PT, RZ, c[0x0][0x34c], PT, P3 ;  /* 0x0000d300ff007a0c */ /* 0x000fe20003f65330 */
[----:B--2---:R-:W-:-:S04]  /*1be0*/  IMAD.WIDE R2, R16, R13, c[0x0][0x348] ;  /* 0x0000d20010027625 */ /* 0x004fc800078e020d */
[----:B------:R-:W-:-:S08]  /*1bf0*/  @P1 IMAD.WIDE R6, R16, R13, c[0x0][0x370] ;  /* 0x0000dc0010061625 */ /* 0x000fd000078e020d */
[----:B------:R1:W5:Y:S01]  /*1c00*/  @P3 LDG.E R12, [R2.64] ;  /* 0x00000006020c3981 */ /* 0x000362000c1e1900 */
[----:B------:R-:W-:-:S03]  /*1c10*/  @P0 IMAD.WIDE R4, R16, R13, c[0x0][0x360] ;  /* 0x0000d80010040625 */ /* 0x000fc600078e020d */
[----:B------:R1:W5:Y:S04]  /*1c20*/  @P1 LDG.E R240, [R6.64] ;  /* 0x0000000606f01981 */ /* 0x000368000c1e1900 */
[----:B------:R1:W5:Y:S01]  /*1c30*/  @P0 LDG.E R232, [R4.64] ;  /* 0x0000000604e80981 */ /* 0x000362000c1e1900 */
[----:B------:R-:W-:Y:S01]  /*1c40*/  YIELD ;  /* 0x0000000000007946 */ /* 0x000fe20003800000 */
[----:B------:R-:W-:Y:S05]  /*1c50*/  @P0 BRA `(.L_x_559) ;  /* 0x0000005000000947 */ /* 0x000fea0003800000 */
[----:B-----5:R-:W-:Y:S01]  /*1c60*/  MOV R232, c[0x0][0x168] ;  /* 0x00005a0000e87a02 */ /* 0x020fe20000000f00 */
[----:B------:R-:W-:Y:S05]  /*1c70*/  @!P3 BRA `(.L_x_559) ;  /* 0x000000300000b947 */ /* 0x000fea0003800000 */
[----:B------:R2:W3:Y:S04]  /*1c80*/  LDG.E R0, [R2.64] ;  /* 0x0000000602007981 */ /* 0x0004e8000c1e1900 */
[----:B-12---:R-:W3:Y:S02]  /*1c90*/  LDG.E R2, [R2.64+0x4] ;  /* 0x0000040602027981 */ /* 0x006ee4000c1e1900 */
[----:B---3--:R-:W-:-:S02]  /*1ca0*/  IADD3 R232, -R0, R2, RZ ;  /* 0x0000000200e87210 */ /* 0x008fc40007ffe1ff */
.L_x_559:
[----:B------:R-:W-:-:S04]  /*1cb0*/  ISETP.NE.U32.AND P0, PT, RZ, c[0x0][0x368], PT ;  /* 0x0000da00ff007a0c */ /* 0x000fc80003f05070 */
[----:B------:R-:W-:-:S13]  /*1cc0*/  ISETP.NE.AND.EX P0, PT, RZ, c[0x0][0x36c], PT, P0 ;  /* 0x0000db00ff007a0c */ /* 0x000fda0003f05300 */
[----:B------:R-:W-:Y:S05]  /*1cd0*/  @!P0 BRA `(.L_x_560) ;  /* 0x0000003000008947 */ /* 0x000fea0003800000 */
[----:B-1----:R-:W-:-:S05]  /*1ce0*/  IMAD.WIDE R2, R16, R13, c[0x0][0x368] ;  /* 0x0000da0010027625 */ /* 0x002fca00078e020d */
[----:B------:R1:W5:Y:S01]  /*1cf0*/  LDG.E R0, [R2.64] ;  /* 0x0000000602007981 */ /* 0x000362000c1e1900 */
[----:B------:R-:W-:Y:S05]  /*1d00*/  BRA `(.L_x_561) ;  /* 0x0000008000007947 */ /* 0x000fea0003800000 */
.L_x_560:
[----:B------:R-:W-:Y:S01]  /*1d10*/  ISETP.NE.U32.AND P0, PT, RZ, c[0x0][0x350], PT ;  /* 0x0000d400ff007a0c */ /* 0x000fe20003f05070 */
[----:B------:R-:W-:-:S03]  /*1d20*/  IMAD.U32 R0, RZ, RZ, UR5 ;  /* 0x00000005ff007e24 */ /* 0x000fc6000f8e00ff */
[----:B------:R-:W-:-:S13]  /*1d30*/  ISETP.NE.AND.EX P0, PT, RZ, c[0x0][0x354], PT, P0 ;  /* 0x0000d500ff007a0c */ /* 0x000fda0003f05300 */
[----:B------:R-:W-:Y:S05]  /*1d40*/  @!P0 BRA `(.L_x_561) ;  /* 0x0000004000008947 */ /* 0x000fea0003800000 */
[----:B-1----:R-:W-:-:S05]  /*1d50*/  IMAD.WIDE R2, R16, R13, c[0x0][0x350] ;  /* 0x0000d40010027625 */ /* 0x002fca00078e020d */
[----:B------:R-:W2:Y:S04]  /*1d60*/  LDG.E R4, [R2.64] ;  /* 0x0000000602047981 */ /* 0x000ea8000c1e1900 */
[----:B------:R-:W2:Y:S02]  /*1d70*/  LDG.E R0, [R2.64+0x4] ;  /* 0x0000040602007981 */ /* 0x000ea4000c1e1900 */
[----:B--2---:R-:W-:Y:S02]  /*1d80*/  IADD3 R0, -R4, R0, RZ ;  /* 0x0000000004007210 */ /* 0x004fe40007ffe1ff */
.L_x_561:
[----:B-1----:R-:W2:Y:S01]  /*1d90*/  LDL.LU R2, [R1+0x4] ;  /* 0x0000040001027983 */ /* 0x002ea20000300800 */
[----:B------:R-:W-:Y:S01]  /*1da0*/  IMAD.MOV.U32 R3, RZ, RZ, c[0x0][0x2c4] ;  /* 0x0000b100ff037624 */ /* 0x000fe200078e00ff */
[----:B------:R-:W-:Y:S01]  /*1db0*/  LOP3.LUT R194, R194, 0xfffffdff, RZ, 0xc0, !PT ;  /* 0xfffffdffc2c27812 */ /* 0x000fe200078ec0ff */
[----:B------:R-:W-:Y:S02]  /*1dc0*/  IMAD.MOV.U32 R6, RZ, RZ, c[0x0][0x32c] ;  /* 0x0000cb00ff067624 */ /* 0x000fe400078e00ff */
[----:B-----5:R-:W-:Y:S01]  /*1dd0*/  IMAD.IADD R233, R0, 0x1, -R240 ;  /* 0x0000000100e97824 */ /* 0x020fe200078e0af0 */
[----:B------:R-:W-:-:S02]  /*1de0*/  ISETP.NE.AND P4, PT, R3, 0x1, PT ;  /* 0x000000010300780c */ /* 0x000fc40003f85270 */
[----:B------:R-:W-:-:S11]  /*1df0*/  ISETP.GE.AND P1, PT, R6, 0x1, PT ;  /* 0x000000010600780c */ /* 0x000fd60003f26270 */
[----:B------:R-:W-:-:S04]  /*1e00*/  @P4 LOP3.LUT R194, R194, 0x200, RZ, 0xfc, !PT ;  /* 0x00000200c2c24812 */ /* 0x000fc800078efcff */
[----:B------:R-:W-:-:S04]  /*1e10*/  LOP3.LUT R194, R194, 0xffffff7f, RZ, 0xc0, !PT ;  /* 0xffffff7fc2c27812 */ /* 0x000fc800078ec0ff */
[----:B------:R-:W-:Y:S01]  /*1e20*/  @P1 LOP3.LUT R194, R194, 0x80, RZ, 0xfc, !PT ;  /* 0x00000080c2c21812 */ /* 0x000fe200078efcff */
[----:B--2---:R-:W-:-:S05]  /*1e30*/  IMAD.SHL.U32 R250, R2, 0x80, RZ ;  /* 0x0000008002fa7824 */ /* 0x004fca00078e00ff */
[----:B------:R-:W-:-:S05]  /*1e40*/  IADD3 R2, R250, 0x7f, RZ ;  /* 0x0000007ffa027810 */ /* 0x000fca0007ffe0ff */
[----:B------:R-:W-:-:S04]  /*1e50*/  @P4 IMAD.HI.U32 R3, R2, c[0x0][0x2c8], RZ ;  /* 0x0000b20002034a27 */ /* 0x000fc800078e00ff */
[----:B------:R-:W-:Y:S01]  /*1e60*/  IMAD.MOV.U32 R0, RZ, RZ, R2 ;  /* 0x000000ffff007224 */ /* 0x000fe200078e0002 */
[----:B------:R-:W-:Y:S02]  /*1e70*/  IADD3 R2, R233, 0x1, -R232 ;  /* 0x00000001e9027810 */ /* 0x000fe40007ffe8e8 */
[----:B------:R-:W-:-:S05]  /*1e80*/  @P4 SHF.R.U32.HI R0, RZ, c[0x0][0x2cc], R3 ;  /* 0x0000b300ff004a19 */ /* 0x000fca0000011603 */
[----:B------:R-:W-:-:S05]  /*1e90*/  IMAD.IADD R0, R2, 0x1, R0 ;  /* 0x0000000102007824 */ /* 0x000fca00078e0200 */
[----:B------:R-:W-:Y:S01]  /*1ea0*/  IADD3 R3, R0, c[0x0][0x328], RZ ;  /* 0x0000ca0000037a10 */ /* 0x000fe20007ffe0ff */
[----:B------:R-:W-:Y:S05]  /*1eb0*/  @!P1 BRA `(.L_x_562) ;  /* 0x0000010000009947 */ /* 0x000fea0003800000 */
[C---:B------:R-:W-:Y:S01]  /*1ec0*/  ISETP.GT.AND P0, PT, R0.reuse, RZ, PT ;  /* 0x000000ff0000720c */ /* 0x040fe20003f04270 */
[----:B------:R-:W-:Y:S01]  /*1ed0*/  BSSY B0, `(.L_x_563) ;  /* 0x000000c000007945 */ /* 0x000fe20003800000 */
[----:B------:R-:W-:-:S11]  /*1ee0*/  IADD3 R2, R0, -0x1, RZ ;  /* 0xffffffff00027810 */ /* 0x000fd60007ffe0ff */
[----:B------:R-:W-:Y:S05]  /*1ef0*/  @P0 BRA `(.L_x_564) ;  /* 0x0000006000000947 */ /* 0x000fea0003800000 */
[----:B------:R-:W-:Y:S01]  /*1f00*/  ISETP.NE.AND P0, PT, R6, 0x1, PT ;  /* 0x000000010600780c */ /* 0x000fe20003f05270 */
[----:B------:R-:W-:-:S12]  /*1f10*/  IMAD.MOV R0, RZ, RZ, -R0 ;  /* 0x000000ffff007224 */ /* 0x000fd800078e0a00 */
[----:B------:R-:W-:-:S05]  /*1f20*/  @P0 IMAD.HI.U32 R2, R0, c[0x0][0x330], RZ ;  /* 0x0000cc0000020a27 */ /* 0x000fca00078e00ff */
[----:B------:R-:W-:-:S04]  /*1f30*/  @P0 SHF.R.U32.HI R0, RZ, c[0x0][0x334], R2 ;  /* 0x0000cd00ff000a19 */ /* 0x000fc80000011602 */
[----:B------:R-:W-:Y:S01]  /*1f40*/  LOP3.LUT R2, RZ, R0, RZ, 0x33, !PT ;  /* 0x00000000ff027212 */ /* 0x000fe200078e33ff */
[----:B------:R-:W-:Y:S05]  /*1f50*/  BRA `(.L_x_565) ;  /* 0x0000003000007947 */ /* 0x000fea0003800000 */
.L_x_564:
[----:B------:R-:W-:-:S13]  /*1f60*/  ISETP.NE.AND P0, PT, R6, 0x1, PT ;  /* 0x000000010600780c */ /* 0x000fda0003f05270 */
[----:B------:R-:W-:-:S05]  /*1f70*/  @P0 IMAD.HI.U32 R0, R2, c[0x0][0x330], RZ ;  /* 0x0000cc0002000a27 */ /* 0x000fca00078e00ff */
[----:B------:R-:W-:Y:S02]  /*1f80*/  @P0 SHF.R.U32.HI R2, RZ, c[0x0][0x334], R0 ;  /* 0x0000cd00ff020a19 */ /* 0x000fe40000011600 */
.L_x_565:
[----:B------:R-:W-:Y:S05]  /*1f90*/  BSYNC B0 ;  /* 0x0000000000007941 */ /* 0x000fea0003800000 */
.L_x_563:
[----:B------:R-:W-:-:S05]  /*1fa0*/  IMAD R2, R2, R6, c[0x0][0x32c] ;  /* 0x0000cb0002027624 */ /* 0x000fca00078e0206 */
[----:B------:R-:W-:-:S03]  /*1fb0*/  IMNMX R3, R3, R2, PT ;  /* 0x0000000203037217 */ /* 0x000fc60003800200 */
.L_x_562:
[----:B------:R-:W-:Y:S01]  /*1fc0*/  IMAD.IADD R7, R233, 0x1, -R232 ;  /* 0x00000001e9077824 */ /* 0x000fe200078e0ae8 */
[----:B------:R-:W-:Y:S01]  /*1fd0*/  IADD3 R3, R3, 0x2f, RZ ;  /* 0x0000002f03037810 */ /* 0x000fe20007ffe0ff */
[----:B------:R-:W-:Y:S01]  /*1fe0*/  @P4 IMAD.HI.U32 R4, R250, c[0x0][0x2c8], RZ ;  /* 0x0000b200fa044a27 */ /* 0x000fe200078e00ff */
[----:B------:R-:W-:Y:S02]  /*1ff0*/  IADD3 R2, R233, 0x2f, RZ ;  /* 0x0000002fe9027810 */ /* 0x000fe40007ffe0ff */
[----:B------:R1:W-:Y:S01]  /*2000*/  STL [R1+0x20], R7 ;  /* 0x0000200701007387 */ /* 0x0003e20000100800 */
[----:B------:R-:W-:-:S04]  /*2010*/  IMAD.HI R5, R3, 0x2aaaaaab, RZ ;  /* 0x2aaaaaab03057827 */ /* 0x000fc800078e02ff */
[----:B------:R-:W-:-:S04]  /*2020*/  IMAD.HI R2, R2, 0x2aaaaaab, RZ ;  /* 0x2aaaaaab02027827 */ /* 0x000fc800078e02ff */
[----:B------:R-:W-:Y:S01]  /*2030*/  IMAD.MOV.U32 R0, RZ, RZ, R250 ;  /* 0x000000ffff007224 */ /* 0x000fe200078e00fa */
[----:B------:R-:W-:Y:S02]  /*2040*/  @P4 SHF.R.U32.HI R0, RZ, c[0x0][0x2cc], R4 ;  /* 0x0000b300ff004a19 */ /* 0x000fe40000011604 */
[----:B------:R-:W-:Y:S02]  /*2050*/  SHF.R.U32.HI R4, RZ, 0x1f, R5 ;  /* 0x0000001fff047819 */ /* 0x000fe40000011605 */
[----:B------:R-:W-:Y:S01]  /*2060*/  SHF.R.U32.HI R3, RZ, 0x1f, R2 ;  /* 0x0000001fff037819 */ /* 0x000fe20000011602 */
[----:B------:R-:W-:Y:S01]  /*2070*/  IMAD.IADD R0, R7, 0x1, R0 ;  /* 0x0000000107007824 */ /* 0x000fe200078e0200 */
[----:B------:R-:W-:Y:S02]  /*2080*/  LEA.HI.SX32 R4, R5, R4, 0x1d ;  /* 0x0000000405047211 */ /* 0x000fe400078feaff */
[----:B------:R-:W-:Y:S02]  /*2090*/  LEA.HI.SX32 R3, R2, R3, 0x1d ;  /* 0x0000000302037211 */ /* 0x000fe400078feaff */
[----:B------:R-:W-:-:S02]  /*20a0*/  IADD3 R2, R0, -c[0x0][0x324], RZ ;  /* 0x8000c90000027a10 */ /* 0x000fc40007ffe0ff */
[----:B------:R-:W-:Y:S01]  /*20b0*/  IMNMX R10, R3, R4, PT ;  /* 0x00000004030a7217 */ /* 0x000fe20003800200 */
[----:B------:R-:W-:Y:S05]  /*20c0*/  @!P1 BRA `(.L_x_566) ;  /* 0x000000f000009947 */ /* 0x000fea0003800000 */
[----:B------:R-:W-:Y:S01]  /*20d0*/  ISETP.GT.AND P0, PT, R0, -0x1, PT ;  /* 0xffffffff0000780c */ /* 0x000fe20003f04270 */
[----:B------:R-:W-:-:S12]  /*20e0*/  BSSY B0, `(.L_x_567) ;  /* 0x000000b000007945 */ /* 0x000fd80003800000 */
[----:B------:R-:W-:Y:S05]  /*20f0*/  @P0 BRA `(.L_x_568) ;  /* 0x0000006000000947 */ /* 0x000fea0003800000 */
[----:B------:R-:W-:Y:S02]  /*2100*/  ISETP.NE.AND P0, PT, R6, 0x1, PT ;  /* 0x000000010600780c */ /* 0x000fe40003f05270 */
[----:B------:R-:W-:-:S11]  /*2110*/  LOP3.LUT R0, RZ, R0, RZ, 0x33, !PT ;  /* 0x00000000ff007212 */ /* 0x000fd600078e33ff */
[----:B------:R-:W-:-:S05]  /*2120*/  @P0 IMAD.HI.U32 R3, R0, c[0x0][0x330], RZ ;  /* 0x0000cc0000030a27 */ /* 0x000fca00078e00ff */
[----:B------:R-:W-:-:S04]  /*2130*/  @P0 SHF.R.U32.HI R0, RZ, c[0x0][0x334], R3 ;  /* 0x0000cd00ff000a19 */ /* 0x000fc80000011603 */
[----:B------:R-:W-:Y:S01]  /*2140*/  LOP3.LUT R0, RZ, R0, RZ, 0x33, !PT ;  /* 0x00000000ff007212 */ /* 0x000fe200078e33ff */
[----:B------:R-:W-:Y:S05]  /*2150*/  BRA `(.L_x_569) ;  /* 0x0000003000007947 */ /* 0x000fea0003800000 */
.L_x_568:
[----:B------:R-:W-:-:S13]  /*2160*/  ISETP.NE.AND P0, PT, R6, 0x1, PT ;  /* 0x000000010600780c */ /* 0x000fda0003f05270 */
[----:B------:R-:W-:-:S05]  /*2170*/  @P0 IMAD.HI.U32 R3, R0, c[0x0][0x330], RZ ;  /* 0x0000cc0000030a27 */ /* 0x000fca00078e00ff */
[----:B------:R-:W-:Y:S02]  /*2180*/  @P0 SHF.R.U32.HI R0, RZ, c[0x0][0x334], R3 ;  /* 0x0000cd00ff000a19 */ /* 0x000fe40000011603 */
.L_x_569:
[----:B------:R-:W-:Y:S05]  /*2190*/  BSYNC B0 ;  /* 0x0000000000007941 */ /* 0x000fea0003800000 */
.L_x_567:
[----:B------:R-:W-:-:S05]  /*21a0*/  IMAD R0, R0, c[0x0][0x32c], RZ ;  /* 0x0000cb0000007a24 */ /* 0x000fca00078e02ff */
[----:B------:R-:W-:-:S04]  /*21b0*/  IMNMX R2, R2, R0, !PT ;  /* 0x0000000002027217 */ /* 0x000fc80007800200 */
.L_x_566:
[----:B------:R-:W2:Y:S01]  /*21c0*/  LDL R15, [R1+0x8] ;  /* 0x00000800010f7983 */ /* 0x000ea20000100800 */
[----:B------:R-:W-:Y:S01]  /*21d0*/  IMAD.HI R2, R2, 0x2aaaaaab, RZ ;  /* 0x2aaaaaab02027827 */ /* 0x000fe200078e02ff */
[----:B------:R-:W-:Y:S04]  /*21e0*/  BSSY B0, `(.L_x_570) ;  /* 0x000002e000007945 */ /* 0x000fe80003800000 */
[----:B------:R-:W-:-:S04]  /*21f0*/  SHF.R.U32.HI R0, RZ, 0x1f, R2 ;  /* 0x0000001fff007819 */ /* 0x000fc80000011602 */
[----:B------:R-:W-:-:S04]  /*2200*/  LEA.HI.SX32 R2, R2, R0, 0x1d ;  /* 0x0000000002027211 */ /* 0x000fc800078feaff */
[----:B------:R-:W-:Y:S01]  /*2210*/  IMNMX R6, RZ, R2, !PT ;  /* 0x00000002ff067217 */ /* 0x000fe20007800200 */
[----:B------:R-:W-:-:S03]  /*2220*/  IMAD.MOV.U32 R2, RZ, RZ, RZ ;  /* 0x000000ffff027224 */ /* 0x000fc600078e00ff */
[----:B------:R-:W-:Y:S02]  /*2230*/  ISETP.GT.AND P0, PT, R10, R6, PT ;  /* 0x000000060a00720c */ /* 0x000fe40003f04270 */
        /* <DEDUP_REMOVED lines=9> */
[----:B------:R-:W-:-:S04]  /*22d0*/  ISETP.NE.AND P0, PT, R5, RZ, PT ;  /* 0x000000ff0500720c */ /* 0x000fc80003f05270 */
[----:B------:R-:W-:-:S04]  /*22e0*/  SEL R0, R5, c[0x0][0x338], P0 ;  /* 0x0000ce0005007a07 */ /* 0x000fc80000000000 */
[----:B------:R-:W-:Y:S02]  /*22f0*/  IABS R3, R0 ;  /* 0x0000000000037213 */ /* 0x000fe40000000000 */
[----:B-1----:R-:W-:Y:S02]  /*2300*/  IADD3 R7, R0, -0x1, R10 ;  /* 0xffffffff00077810 */ /* 0x002fe40007ffe00a */
[----:B------:R-:W1:Y:S03]  /*2310*/  I2F.RP R2, R3 ;  /* 0x0000000300027306 */ /* 0x000e660000209400 */
[----:B------:R-:W-:-:S05]  /*2320*/  IMAD.IADD R7, R7, 0x1, -R6 ;  /* 0x0000000107077824 */ /* 0x000fca00078e0a06 */
[----:B------:R-:W-:Y:S01]  /*2330*/  IABS R11, R7 ;  /* 0x00000007000b7213 */ /* 0x000fe20000000000 */
[----:B-1----:R-:W1:Y:S02]  /*2340*/  MUFU.RCP R2, R2 ;  /* 0x0000000200027308 */ /* 0x002e640000001000 */
[----:B-1----:R-:W-:-:S06]  /*2350*/  IADD3 R2, R2, 0xffffffe, RZ ;  /* 0x0ffffffe02027810 */ /* 0x002fcc0007ffe0ff */
[----:B--2---:R-:W1:Y:S02]  /*2360*/  F2I.FTZ.U32.TRUNC.NTZ R5, R2 ;  /* 0x0000000200057305 */ /* 0x004e64000021f000 */
        /* <DEDUP_REMOVED lines=21> */
.L_x_571:
[----:B------:R-:W-:Y:S05]  /*24c0*/  BSYNC B0 ;  /* 0x0000000000007941 */ /* 0x000fea0003800000 */
.L_x_570:
[----:B------:R-:W-:Y:S01]  /*24d0*/  IMAD R237, R14, R2, R6 ;  /* 0x000000020eed7224 */ /* 0x000fe200078e0206 */
[----:B------:R-:W-:Y:S01]  /*24e0*/  PRMT R0, RZ, 0x7610, R0 ;  /* 0x00007610ff007816 */ /* 0x000fe20000000000 */
[----:B------:R-:W-:Y:S01]  /*24f0*/  CS2R R22, SRZ ;  /* 0x0000000000167805 */ /* 0x000fe2000001ff00 */
[----:B------:R-:W-:Y:S01]  /*2500*/  CS2R R24, SRZ ;  /* 0x0000000000187805 */ /* 0x000fe2000001ff00 */
        /* <DEDUP_REMOVED lines=52> */
[----:B------:R-:W-:-:S04]  /*2850*/  ISETP.NE.U32.AND P0, PT, RZ, c[0x0][0x340], PT ;  /* 0x0000d000ff007a0c */ /* 0x000fc80003f05070 */
[----:B------:R-:W-:-:S13]  /*2860*/  ISETP.NE.AND.EX P1, PT, RZ, c[0x0][0x344], PT, P0 ;  /* 0x0000d100ff007a0c */ /* 0x000fda0003f25300 */
[----:B------:R-:W-:-:S05]  /*2870*/  @P1 IMAD.WIDE R2, R16, R13, c[0x0][0x340] ;  /* 0x0000d00010021625 */ /* 0x000fca00078e020d */
[----:B--2---:R2:W5:Y:S01]  /*2880*/  @P1 LDG.E R14, [R2.64] ;  /* 0x00000006020e1981 */ /* 0x004562000c1e1900 */
[----:B------:R-:W-:Y:S01]  /*2890*/  SHF.R.S32.HI R0, RZ, 0x1f, R12 ;  /* 0x0000001fff007819 */ /* 0x000fe2000001140c */
[----:B------:R-:W-:Y:S01]  /*28a0*/  IMAD.IADD R5, R238, 0x1, R250 ;  /* 0x00000001ee057824 */ /* 0x000fe200078e02fa */
[----:B------:R-:W-:Y:S02]  /*28b0*/  LOP3.LUT R15, R15, 0xffff, RZ, 0xc0, !PT ;  /* 0x0000ffff0f0f7812 */ /* 0x000fe400078ec0ff */
[----:B------:R-:W-:Y:S01]  /*28c0*/  SEL R4, R16, RZ, !P3 ;  /* 0x000000ff10047207 */ /* 0x000fe20005800000 */
[----:B------:R-:W-:Y:S01]  /*28d0*/  IMAD R0, R0, c[0x0][0x178], RZ ;  /* 0x00005e0000007a24 */ /* 0x000fe200078e02ff */
[----:B------:R-:W-:Y:S01]  /*28e0*/  ISETP.GE.AND P2, PT, R236, c[0x0][0x198], PT ;  /* 0x00006600ec007a0c */ /* 0x000fe20003f46270 */
[----:B-1----:R-:W-:Y:S01]  /*28f0*/  @P4 IMAD.HI.U32 R7, R5, c[0x0][0x2c8], RZ ;  /* 0x0000b20005074a27 */ /* 0x002fe200078e00ff */
[----:B------:R-:W-:-:S03]  /*2900*/  IADD3 R137, R208, -0x1, RZ ;  /* 0xffffffffd0897810 */ /* 0x000fc60007ffe0ff */
[C---:B------:R-:W-:Y:S02]  /*2910*/  IMAD R0, R12.reuse, c[0x0][0x17c], R0 ;  /* 0x00005f000c007a24 */ /* 0x040fe400078e0200 */
[----:B--2---:R-:W-:-:S05]  /*2920*/  IMAD.WIDE.U32 R2, R12, c[0x0][0x178], RZ ;  /* 0x00005e000c027a25 */ /* 0x004fca00078e00ff */
[----:B------:R-:W-:Y:S02]  /*2930*/  IADD3 R3, R3, R0, RZ ;  /* 0x0000000003037210 */ /* 0x000fe40007ffe0ff */
[----:B------:R-:W-:-:S03]  /*2940*/  SHF.R.S32.HI R0, RZ, 0x1f, R16 ;  /* 0x0000001fff007819 */ /* 0x000fc60000011410 */
[C---:B------:R-:W-:Y:S01]  /*2950*/  IMAD.WIDE.U32 R2, R15.reuse, c[0x0][0x1b8], R2 ;  /* 0x00006e000f027a25 */ /* 0x040fe200078e0002 */
[----:B------:R-:W-:Y:S02]  /*2960*/  SEL R6, R0, RZ, !P3 ;  /* 0x000000ff00067207 */ /* 0x000fe40005800000 */
[----:B------:R-:W-:Y:S01]  /*2970*/  MOV R0, R5 ;  /* 0x0000000500007202 */ /* 0x000fe20000000f00 */
[----:B------:R-:W-:Y:S01]  /*2980*/  IMAD R3, R15, c[0x0][0x1bc], R3 ;  /* 0x00006f000f037a24 */ /* 0x000fe200078e0203 */
[----:B------:R-:W-:Y:S01]  /*2990*/  @P4 SHF.R.U32.HI R0, RZ, c[0x0][0x2cc], R7 ;  /* 0x0000b300ff004a19 */ /* 0x000fe20000011607 */
[----:B------:R-:W-:Y:S01]  /*29a0*/  IMAD R6, R6, c[0x0][0x1c0], RZ ;  /* 0x0000700006067a24 */ /* 0x000fe200078e02ff */
[----:B------:R-:W-:Y:S01]  /*29b0*/  ISETP.GE.AND P4, PT, R210, c[0x0][0x198], PT ;  /* 0x00006600d2007a0c */ /* 0x000fe20003f86270 */
[C---:B------:R-:W-:Y:S01]  /*29c0*/  IMAD.WIDE.U32 R2, R4.reuse, c[0x0][0x1c0], R2 ;  /* 0x0000700004027a25 */ /* 0x040fe200078e0002 */
[----:B------:R-:W-:Y:S02]  /*29d0*/  SHF.R.S32.HI R7, RZ, 0x1f, R0 ;  /* 0x0000001fff077819 */ /* 0x000fe40000011400 */
[----:B------:R-:W-:Y:S01]  /*29e0*/  ISETP.GE.AND P3, PT, R235, c[0x0][0x198], PT ;  /* 0x00006600eb007a0c */ /* 0x000fe20003f66270 */
[----:B------:R-:W-:-:S02]  /*29f0*/  IMAD R6, R4, c[0x0][0x1c4], R6 ;  /* 0x0000710004067a24 */ /* 0x000fc400078e0206 */
[----:B------:R-:W-:-:S03]  /*2a00*/  IMAD.MOV R4, RZ, RZ, -R0 ;  /* 0x000000ffff047224 */ /* 0x000fc600078e0a00 */
[----:B------:R-:W-:Y:S01]  /*2a10*/  IADD3 R3, R3, R6, RZ ;  /* 0x0000000603037210 */ /* 0x000fe20007ffe0ff */
[----:B------:R-:W-:Y:S02]  /*2a20*/  IMAD R4, R4, c[0x0][0x2c4], R5 ;  /* 0x0000b10004047a24 */ /* 0x000fe400078e0205 */
[----:B------:R-:W-:Y:S02]  /*2a30*/  IMAD R5, R7, c[0x0][0x1b0], RZ ;  /* 0x00006c0007057a24 */ /* 0x000fe400078e02ff */
[----:B------:R-:W-:-:S04]  /*2a40*/  IMAD.WIDE.U32 R2, R0, c[0x0][0x1b0], R2 ;  /* 0x00006c0000027a25 */ /* 0x000fc800078e0002 */
[----:B------:R-:W-:Y:S01]  /*2a50*/  IMAD R6, R0, c[0x0][0x1b4], R5 ;  /* 0x00006d0000067a24 */ /* 0x000fe200078e0205 */
[----:B------:R-:W-:-:S03]  /*2a60*/  SHF.R.S32.HI R5, RZ, 0x1f, R4 ;  /* 0x0000001fff057819 */ /* 0x000fc60000011404 */
[----:B------:R-:W-:Y:S02]  /*2a70*/  IMAD.IADD R3, R3, 0x1, R6 ;  /* 0x0000000103037824 */ /* 0x000fe400078e0206 */
[----:B------:R-:W-:Y:S02]  /*2a80*/  IMAD R0, R5, c[0x0][0x1a8], RZ ;  /* 0x00006a0005007a24 */ /* 0x000fe400078e02ff */
[----:B------:R-:W-:-:S04]  /*2a90*/  IMAD.WIDE.U32 R2, R4, c[0x0][0x1a8], R2 ;  /* 0x00006a0004027a25 */ /* 0x000fc800078e0002 */
[----:B------:R-:W-:Y:S01]  /*2aa0*/  IMAD R0, R4, c[0x0][0x1ac], R0 ;  /* 0x00006b0004007a24 */ /* 0x000fe200078e0200 */
[----:B------:R-:W-:-:S04]  /*2ab0*/  LEA R13, P0, R2, c[0x0][0x160], 0x1 ;  /* 0x00005800020d7a11 */ /* 0x000fc800078008ff */
[----:B------:R-:W-:-:S04]  /*2ac0*/  IADD3 R0, R3, R0, RZ ;  /* 0x0000000003007210 */ /* 0x000fc80007ffe0ff */
[----:B------:R-:W-:Y:S02]  /*2ad0*/  LEA.HI.X R10, R2, c[0x0][0x164], R0, 0x1, P0 ;  /* 0x00005900020a7a11 */ /* 0x000fe400000f0c00 */
[----:B------:R-:W-:Y:S01]  /*2ae0*/  @!P1 MOV R14, R16 ;  /* 0x00000010000e9202 */ /* 0x000fe20000000f00 */
[----:B------:R-:W-:Y:S05]  /*2af0*/  BRA.DIV ~URZ, `(.L_x_573) ;  /* 0x000169c27f007947 */ /* 0x000fea000b800000 */
[----:B------:R1:W2:Y:S02]  /*2b00*/  SHFL.IDX PT, R4, R10, RZ, 0x1c1f ;  /* 0x001c1fff0a047589 */ /* 0x0002a400000e0000 */
.L_x_780:
[----:B------:R-:W-:Y:S05]  /*2b10*/  BRA.DIV ~URZ, `(.L_x_574) ;  /* 0x00016a127f007947 */ /* 0x000fea000b800000 */
[----:B------:R3:W4:Y:S02]  /*2b20*/  SHFL.IDX PT, R0, R13, RZ, 0x1c1f ;  /* 0x001c1fff0d007589 */ /* 0x00072400000e0000 */
.L_x_781:
[----:B------:R-:W-:Y:S01]  /*2b30*/  IMAD R12, R232, c[0x0][0x2c4], RZ ;  /* 0x0000b100e80c7a24 */ /* 0x000fe200078e02ff */
[----:B------:R-:W-:Y:S01]  /*2b40*/  IADD3 R11, R239, R250, RZ ;  /* 0x000000faef0b7210 */ /* 0x000fe20007ffe0ff */
[----:B------:R-:W-:Y:S03]  /*2b50*/  BSSY B0, `(.L_x_575) ;  /* 0x0000014000007945 */ /* 0x000fe60003800000 */
[----:B------:R-:W-:-:S13]  /*2b60*/  ISETP.GE.AND P0, PT, R11, R12, PT ;  /* 0x0000000c0b00720c */ /* 0x000fda0003f06270 */
[----:B------:R-:W-:Y:S05]  /*2b70*/  @P0 BRA `(.L_x_576) ;  /* 0x0000011000000947 */ /* 0x000fea0003800000 */
[----:B---3--:R-:W3:Y:S01]  /*2b80*/  LDL R5, [R1+0x28] ;  /* 0x0000280001057983 */ /* 0x008ee20000100800 */
[CC--:B----4-:R-:W-:Y:S02]  /*2b90*/  LEA R8, P0, R210.reuse, R0.reuse, 0x1 ;  /* 0x00000000d2087211 */ /* 0x0d0fe400078008ff */
[----:B------:R-:W-:Y:S02]  /*2ba0*/  SHF.R.S32.HI R2, RZ, 0x1f, R210 ;  /* 0x0000001fff027819 */ /* 0x000fe400000114d2 */
[----:B------:R-:W-:Y:S02]  /*2bb0*/  LEA R6, P1, R235, R0, 0x1 ;  /* 0x00000000eb067211 */ /* 0x000fe400078208ff */
[----:B------:R-:W-:Y:S02]  /*2bc0*/  SHF.R.S32.HI R17, RZ, 0x1f, R235 ;  /* 0x0000001fff117819 */ /* 0x000fe400000114eb */
[----:B--2---:R-:W-:Y:S02]  /*2bd0*/  LEA.HI.X R9, R210, R4, R2, 0x1, P0 ;  /* 0x00000004d2097211 */ /* 0x004fe400000f0c02 */
[----:B------:R-:W-:-:S02]  /*2be0*/  SHF.R.S32.HI R16, RZ, 0x1f, R236 ;  /* 0x0000001fff107819 */ /* 0x000fc400000114ec */
[C---:B------:R-:W-:Y:S02]  /*2bf0*/  LEA R2, P0, R236.reuse, R0, 0x1 ;  /* 0x00000000ec027211 */ /* 0x040fe400078008ff */
        /* <DEDUP_REMOVED lines=9> */
.L_x_576:
[----:B------:R-:W-:Y:S05]  /*2c90*/  BSYNC B0 ;  /* 0x0000000000007941 */ /* 0x000fea0003800000 */
.L_x_575:
[----:B------:R-:W-:Y:S05]  /*2ca0*/  BRA.DIV ~URZ, `(.L_x_577) ;  /* 0x000168f27f007947 */ /* 0x000fea000b800000 */
[----:B--2---:R2:W1:Y:S04]  /*2cb0*/  SHFL.IDX PT, R4, R10, 0x1, 0x1c1f ;  /* 0x003c1f000a047f89 */ /* 0x00446800000e0000 */
[----:B----4-:R2:W4:Y:S02]  /*2cc0*/  SHFL.IDX PT, R0, R13, 0x1, 0x1c1f ;  /* 0x003c1f000d007f89 */ /* 0x01052400000e0000 */
.L_x_782:
[----:B------:R-:W-:Y:S01]  /*2cd0*/  IADD3 R2, R11, 0x20, RZ ;  /* 0x000000200b027810 */ /* 0x000fe20007ffe0ff */
[----:B------:R-:W-:Y:S03]  /*2ce0*/  BSSY B0, `(.L_x_578) ;  /* 0x0000014000007945 */ /* 0x000fe60003800000 */
[----:B------:R-:W-:-:S13]  /*2cf0*/  ISETP.GE.AND P0, PT, R2, R12, PT ;  /* 0x0000000c0200720c */ /* 0x000fda0003f06270 */
[----:B------:R-:W-:Y:S05]  /*2d00*/  @P0 BRA `(.L_x_579) ;  /* 0x0000011000000947 */ /* 0x000fea0003800000 */
[----:B--2---:R-:W2:Y:S01]  /*2d10*/  LDL R5, [R1+0x28] ;  /* 0x0000280001057983 */ /* 0x004ea20000100800 */
[CC--:B----4-:R-:W-:Y:S02]  /*2d20*/  LEA R8, P0, R210.reuse, R0.reuse, 0x1 ;  /* 0x00000000d2087211 */ /* 0x0d0fe400078008ff */
[----:B------:R-:W-:Y:S02]  /*2d30*/  SHF.R.S32.HI R3, RZ, 0x1f, R210 ;  /* 0x0000001fff037819 */ /* 0x000fe400000114d2 */
[----:B------:R-:W-:Y:S02]  /*2d40*/  LEA R6, P1, R235, R0, 0x1 ;  /* 0x00000000eb067211 */ /* 0x000fe400078208ff */
[----:B------:R-:W-:Y:S02]  /*2d50*/  SHF.R.S32.HI R17, RZ, 0x1f, R235 ;  /* 0x0000001fff117819 */ /* 0x000fe400000114eb */
[----:B-1----:R-:W-:Y:S02]  /*2d60*/  LEA.HI.X R9, R210, R4, R3, 0x1, P0 ;  /* 0x00000004d2097211 */ /* 0x002fe400000f0c03 */
[----:B------:R-:W-:-:S02]  /*2d70*/  SHF.R.S32.HI R16, RZ, 0x1f, R236 ;  /* 0x0000001fff107819 */ /* 0x000fc400000114ec */
[C---:B------:R-:W-:Y:S02]  /*2d80*/  LEA R2, P0, R236.reuse, R0, 0x1 ;  /* 0x00000000ec027211 */ /* 0x040fe400078008ff */
        /* <DEDUP_REMOVED lines=9> */
.L_x_579:
[----:B------:R-:W-:Y:S05]  /*2e20*/  BSYNC B0 ;  /* 0x0000000000007941 */ /* 0x000fea0003800000 */
.L_x_578:
[----:B------:R-:W-:Y:S05]  /*2e30*/  BRA.DIV ~URZ, `(.L_x_580) ;  /* 0x000168327f007947 */ /* 0x000fea000b800000 */
[----:B-1----:R1:W2:Y:S02]  /*2e40*/  SHFL.IDX PT, R4, R10, 0x2, 0x1c1f ;  /* 0x005c1f000a047f89 */ /* 0x0022a400000e0000 */
.L_x_783:
[----:B------:R-:W-:Y:S05]  /*2e50*/  BRA.DIV ~URZ, `(.L_x_581) ;  /* 0x000168827f007947 */ /* 0x000fea000b800000 */
[----:B----4-:R4:W1:Y:S02]  /*2e60*/  SHFL.IDX PT, R0, R13, 0x2, 0x1c1f ;  /* 0x005c1f000d007f89 */ /* 0x01086400000e0000 */
.L_x_784:
[----:B------:R-:W-:Y:S01]  /*2e70*/  IADD3 R2, R11, 0x40, RZ ;  /* 0x000000400b027810 */ /* 0x000fe20007ffe0ff */
[----:B------:R-:W-:Y:S03]  /*2e80*/  BSSY B0, `(.L_x_582) ;  /* 0x0000014000007945 */ /* 0x000fe60003800000 */
[----:B------:R-:W-:-:S13]  /*2e90*/  ISETP.GE.AND P0, PT, R2, R12, PT ;  /* 0x0000000c0200720c */ /* 0x000fda0003f06270 */
[----:B------:R-:W-:Y:S05]  /*2ea0*/  @P0 BRA `(.L_x_583) ;  /* 0x0000011000000947 */ /* 0x000fea0003800000 */
[----:B---3--:R-:W3:Y:S01]  /*2eb0*/  LDL R5, [R1+0x28] ;  /* 0x0000280001057983 */ /* 0x008ee20000100800 */
[CC--:B-1----:R-:W-:Y:S02]  /*2ec0*/  LEA R8, P0, R210.reuse, R0.reuse, 0x1 ;  /* 0x00000000d2087211 */ /* 0x0c2fe400078008ff */
        /* <DEDUP_REMOVED lines=15> */
.L_x_583:
[----:B------:R-:W-:Y:S05]  /*2fc0*/  BSYNC B0 ;  /* 0x0000000000007941 */ /* 0x000fea0003800000 */
.L_x_582:
[----:B------:R-:W-:Y:S05]  /*2fd0*/  BRA.DIV ~URZ, `(.L_x_584) ;  /* 0x000167727f007947 */ /* 0x000fea000b800000 */
[----:B--2---:R2:W3:Y:S04]  /*2fe0*/  SHFL.IDX PT, R4, R10, 0x3, 0x1c1f ;  /* 0x007c1f000a047f89 */ /* 0x0044e800000e0000 */
[----:B-1----:R2:W1:Y:S02]  /*2ff0*/  SHFL.IDX PT, R0, R13, 0x3, 0x1c1f ;  /* 0x007c1f000d007f89 */ /* 0x00246400000e0000 */
.L_x_785:
[----:B--2---:R-:W2:Y:S01]  /*3000*/  LDL R20, [R1+0x28] ;  /* 0x0000280001147983 */ /* 0x004ea20000100800 */
[----:B------:R-:W-:Y:S01]  /*3010*/  IADD3 R2, R11, 0x60, RZ ;  /* 0x000000600b027810 */ /* 0x000fe20007ffe0ff */
[----:B-----5:R-:W-:Y:S01]  /*3020*/  IMAD.WIDE.U32 R244, R14, c[0x0][0x2b0], RZ ;  /* 0x0000ac000ef47a25 */ /* 0x020fe200078e00ff */
[----:B---34-:R-:W-:-:S02]  /*3030*/  SHF.R.S32.HI R13, RZ, 0x1f, R210 ;  /* 0x0000001fff0d7819 */ /* 0x018fc400000114d2 */
[----:B------:R-:W-:Y:S02]  /*3040*/  ISETP.GE.AND P0, PT, R2, R12, PT ;  /* 0x0000000c0200720c */ /* 0x000fe40003f06270 */
[----:B------:R-:W-:Y:S02]  /*3050*/  SHF.R.S32.HI R19, RZ, 0x1f, R235 ;  /* 0x0000001fff137819 */ /* 0x000fe400000114eb */
[----:B------:R-:W-:-:S09]  /*3060*/  SHF.R.S32.HI R18, RZ, 0x1f, R236 ;  /* 0x0000001fff127819 */ /* 0x000fd200000114ec */
[----:B-1----:R-:W-:-:S04]  /*3070*/  @!P0 LEA R8, P1, R210, R0, 0x1 ;  /* 0x00000000d2088211 */ /* 0x002fc800078208ff */
[----:B------:R-:W-:Y:S02]  /*3080*/  @!P0 LEA.HI.X R9, R210, R4, R13, 0x1, P1 ;  /* 0x00000004d2098211 */ /* 0x000fe400008f0c0d */
[----:B------:R-:W-:-:S04]  /*3090*/  @!P0 LEA R6, P1, R235, R0, 0x1 ;  /* 0x00000000eb068211 */ /* 0x000fc800078208ff */
[----:B------:R-:W-:Y:S02]  /*30a0*/  @!P0 LEA.HI.X R7, R235, R4, R19, 0x1, P1 ;  /* 0x00000004eb078211 */ /* 0x000fe400008f0c13 */
[C---:B------:R-:W-:Y:S02]  /*30b0*/  @!P0 LEA R2, P1, R236.reuse, R0, 0x1 ;  /* 0x00000000ec028211 */ /* 0x040fe400078208ff */
[----:B------:R-:W-:Y:S02]  /*30c0*/  SHF.R.S32.HI R0, RZ, 0x1f, R14 ;  /* 0x0000001fff007819 */ /* 0x000fe4000001140e */
[----:B------:R-:W-:-:S03]  /*30d0*/  @!P0 LEA.HI.X R3, R236, R4, R18, 0x1, P1 ;  /* 0x00000004ec038211 */ /* 0x000fc600008f0c12 */
[----:B------:R-:W-:-:S04]  /*30e0*/  IMAD R0, R0, c[0x0][0x2b0], RZ ;  /* 0x0000ac0000007a24 */ /* 0x000fc800078e02ff */
[----:B------:R-:W-:-:S04]  /*30f0*/  IMAD R0, R14, c[0x0][0x2b4], R0 ;  /* 0x0000ad000e007a24 */ /* 0x000fc800078e0200 */
[----:B------:R-:W-:Y:S02]  /*3100*/  IMAD.IADD R248, R245, 0x1, R0 ;  /* 0x00000001f5f87824 */ /* 0x000fe400078e0200 */
[----:B--2---:R-:W-:-:S05]  /*3110*/  IMAD.SHL.U32 R195, R20, 0x2, RZ ;  /* 0x0000000214c37824 */ /* 0x004fca00078e00ff */
[----:B------:R-:W-:Y:S01]  /*3120*/  @!PT LDS RZ, [RZ] ;  /* 0x00000000fffff984 */ /* 0x000fe20000000800 */
[----:B------:R-:W-:Y:S01]  /*3130*/  @!PT LDS RZ, [RZ] ;  /* 0x00000000fffff984 */ /* 0x000fe20000000800 */
[----:B------:R-:W-:Y:S01]  /*3140*/  @!PT LDS RZ, [RZ] ;  /* 0x00000000fffff984 */ /* 0x000fe20000000800 */
[----:B------:R1:W-:Y:S04]  /*3150*/  @!P0 LDGSTS.E.BYPASS.LTC128B.128 [R195+0x7880], [R8.64], !P4 ;  /* 0x0788000008c38fae */ /* 0x0003e8000e101d46 */
[----:B------:R1:W-:Y:S04]  /*3160*/  @!P0 LDGSTS.E.BYPASS.LTC128B.128 [R195+0x9880], [R6.64], !P3 ;  /* 0x0988000006c38fae */ /* 0x0003e8000d901d46 */
[----:B------:R1:W-:Y:S04]  /*3170*/  @!P0 LDGSTS.E.BYPASS.LTC128B.128 [R195+0xb880], [R2.64], !P2 ;  /* 0x0b88000002c38fae */ /* 0x0003e8000d101d46 */
[----:B------:R-:W0:Y:S01]  /*3180*/  LDGDEPBAR ;  /* 0x00000000000079af */ /* 0x000e220000000000 */
[----:B------:R-:W-:Y:S02]  /*3190*/  WARPSYNC 0xffffffff ;  /* 0xffffffff00007948 */ /* 0x000fe40003800000 */
[----:B------:R-:W-:Y:S01]  /*31a0*/  IMAD.MOV.U32 R40, RZ, RZ, 0x30 ;  /* 0x00000030ff287424 */ /* 0x000fe200078e00ff */
[----:B------:R-:W-:Y:S01]  /*31b0*/  BAR.SYNC.DEFER_BLOCKING 0x0 ;  /* 0x0000000000007b1d */ /* 0x000fe20000010000 */
[----:B------:R-:W-:Y:S01]  /*31c0*/  IMAD.MOV.U32 R0, RZ, RZ, c[0x0][0x2b8] ;  /* 0x0000ae00ff007624 */ /* 0x000fe200078e00ff */
[----:B------:R-:W-:Y:S01]  /*31d0*/  LOP3.LUT R194, R194, 0xfffffeff, RZ, 0xc0, !PT ;  /* 0xfffffeffc2c27812 */ /* 0x000fe200078ec0ff */
[----:B------:R-:W-:-:S02]  /*31e0*/  IMAD R136, R208, R40, -0x30 ;  /* 0xffffffd0d0887424 */ /* 0x000fc400078e0228 */
[----:B------:R-:W-:Y:S01]  /*31f0*/  IMAD.MOV.U32 R207, RZ, RZ, RZ ;  /* 0x000000ffffcf7224 */ /* 0x000fe200078e00ff */
[----:B------:R-:W-:Y:S01]  /*3200*/  ISETP.NE.AND P1, PT, R0, 0x1, PT ;  /* 0x000000010000780c */ /* 0x000fe20003f25270 */
[----:B-1----:R-:W-:-:S05]  /*3210*/  IMAD.IADD R2, R238, 0x1, R136 ;  /* 0x00000001ee027824 */ /* 0x002fca00078e0288 */
[C---:B------:R-:W-:Y:S01]  /*3220*/  ISETP.GE.AND P0, PT, R2.reuse, R233, PT ;  /* 0x000000e90200720c */ /* 0x040fe20003f06270 */
[----:B------:R-:W-:-:S03]  /*3230*/  IMAD.IADD R2, R2, 0x1, R240 ;  /* 0x0000000102027824 */ /* 0x000fc600078e02f0 */
[----:B------:R-:W-:Y:S01]  /*3240*/  ISETP.GT.OR P0, PT, R238, 0x2f, P0 ;  /* 0x0000002fee00780c */ /* 0x000fe20000704670 */
[----:B------:R-:W-:Y:S02]  /*3250*/  IMAD.MOV.U32 R0, RZ, RZ, R2 ;  /* 0x000000ffff007224 */ /* 0x000fe400078e0002 */
[----:B------:R-:W-:Y:S01]  /*3260*/  @P1 IMAD.HI.U32 R3, R2, c[0x0][0x2bc], RZ ;  /* 0x0000af0002031a27 */ /* 0x000fe200078e00ff */
[----:B------:R-:W-:-:S04]  /*3270*/  @P1 LOP3.LUT R194, R194, 0x100, RZ, 0xfc, !PT ;  /* 0x00000100c2c21812 */ /* 0x000fc800078efcff */
[----:B------:R-:W-:-:S05]  /*3280*/  @P1 SHF.R.U32.HI R0, RZ, c[0x0][0x2c0], R3 ;  /* 0x0000b000ff001a19 */ /* 0x000fca0000011603 */
[----:B------:R-:W-:-:S04]  /*3290*/  @!P0 IADD3 R3, P1, R0, R244, RZ ;  /* 0x000000f400038210 */ /* 0x000fc80007f3e0ff */
[----:B------:R-:W-:Y:S02]  /*32a0*/  @!P0 LEA.HI.X.SX32 R5, R0, R248, 0x1, P1 ;  /* 0x000000f800058211 */ /* 0x000fe400008f0eff */
[----:B------:R-:W-:-:S04]  /*32b0*/  @!P0 LEA R4, P1, R3, c[0x0][0x2a0], 0x2 ;  /* 0x0000a80003048a11 */ /* 0x000fc800078210ff */
[----:B------:R-:W-:-:S05]  /*32c0*/  @!P0 LEA.HI.X R5, R3, c[0x0][0x2a4], R5, 0x2, P1 ;  /* 0x0000a90003058a11 */ /* 0x000fca00008f1405 */
[----:B------:R1:W2:Y:S01]  /*32d0*/  @!P0 LDG.E R207, [R4.64] ;  /* 0x0000000604cf8981 */ /* 0x0002a2000c1e1900 */
[----:B------:R-:W-:Y:S01]  /*32e0*/  IMAD.MOV R0, RZ, RZ, -R0 ;  /* 0x000000ffff007224 */ /* 0x000fe200078e0a00 */
[----:B------:R-:W-:Y:S01]  /*32f0*/  SHF.L.U64.HI R217, R210, 0x1, R13 ;  /* 0x00000001d2d97819 */ /* 0x000fe2000001020d */
[----:B------:R-:W-:Y:S01]  /*3300*/  IMAD.WIDE.U32 R242, R15, c[0x0][0x1e8], RZ ;  /* 0x00007a000ff27a25 */ /* 0x000fe200078e00ff */
[----:B------:R-:W-:Y:S01]  /*3310*/  SHF.L.U64.HI R215, R235, 0x1, R19 ;  /* 0x00000001ebd77819 */ /* 0x000fe20000010213 */
[----:B------:R-:W-:Y:S01]  /*3320*/  BSSY B0, `(.L_x_585) ;  /* 0x0000085000007945 */ /* 0x000fe20003800000 */
[----:B------:R-:W-:Y:S01]  /*3330*/  SHF.L.U64.HI R216, R236, 0x1, R18 ;  /* 0x00000001ecd87819 */ /* 0x000fe20000010212 */
[----:B------:R-:W-:Y:S01]  /*3340*/  IMAD R209, R0, c[0x0][0x2b8], R2 ;  /* 0x0000ae0000d17a24 */ /* 0x000fe200078e0202 */
[----:B------:R-:W-:Y:S01]  /*3350*/  LOP3.LUT R194, R194, 0xfffffbff, RZ, 0xc0, !PT ;  /* 0xfffffbffc2c27812 */ /* 0x000fe200078ec0ff */
[----:B------:R-:W-:Y:S02]  /*3360*/  IMAD R40, R208, -0x30, R40 ;  /* 0xffffffd0d0287824 */ /* 0x000fe400078e0228 */
[----:B------:R-:W-:Y:S01]  /*3370*/  IMAD.WIDE.U32 R2, R209, c[0x0][0x1e0], RZ ;  /* 0x00007800d1027a25 */ /* 0x000fe200078e00ff */
[----:B------:R-:W-:-:S03]  /*3380*/  LOP3.LUT R194, R194, 0xffffffbf, RZ, 0xc0, !PT ;  /* 0xffffffbfc2c27812 */ /* 0x000fc600078ec0ff */
[----:B------:R-:W-:Y:S02]  /*3390*/  IMAD R241, R15, c[0x0][0x1ec], R243 ;  /* 0x00007b000ff17a24 */ /* 0x000fe400078e02f3 */
[----:B------:R-:W-:Y:S02]  /*33a0*/  IMAD.IADD R41, R233, 0x1, R40 ;  /* 0x00000001e9297824 */ /* 0x000fe400078e0228 */
[----:B------:R-:W-:-:S03]  /*33b0*/  IMAD.WIDE.U32 R246, R15, c[0x0][0x210], RZ ;  /* 0x000084000ff67a25 */ /* 0x000fc600078e00ff */
[----:B------:R-:W-:Y:S01]  /*33c0*/  IMNMX R7, R41, 0x30, PT ;  /* 0x0000003029077817 */ /* 0x000fe20003800200 */
[----:B------:R-:W-:Y:S01]  /*33d0*/  IMAD R249, R15, c[0x0][0x214], R247 ;  /* 0x000085000ff97a24 */ /* 0x000fe200078e02f7 */
[----:B-1----:R-:W-:-:S03]  /*33e0*/  SHF.R.S32.HI R4, RZ, 0x1f, R209 ;  /* 0x0000001fff047819 */ /* 0x002fc600000114d1 */
[----:B------:R-:W-:Y:S02]  /*33f0*/  IMAD.IADD R7, R7, 0x1, -R239 ;  /* 0x0000000107077824 */ /* 0x000fe400078e0aef */
[----:B------:R-:W-:-:S03]  /*3400*/  IMAD R0, R4, c[0x0][0x1e0], RZ ;  /* 0x0000780004007a24 */ /* 0x000fc600078e02ff */
[----:B------:R-:W-:Y:S01]  /*3410*/  ISETP.GE.AND P1, PT, R7, 0x1, PT ;  /* 0x000000010700780c */ /* 0x000fe20003f26270 */
[----:B------:R-:W-:-:S04]  /*3420*/  IMAD R0, R209, c[0x0][0x1e4], R0 ;  /* 0x00007900d1007a24 */ /* 0x000fc800078e0200 */
[----:B------:R-:W-:-:S08]  /*3430*/  IMAD.IADD R3, R3, 0x1, R0 ;  /* 0x0000000103037824 */ /* 0x000fd000078e0200 */
[----:B------:R-:W-:Y:S01]  /*3440*/  @P1 ISETP.GE.AND P3, PT, R210, c[0x0][0x1d4], PT ;  /* 0x00007500d2001a0c */ /* 0x000fe20003f66270 */
[----:B------:R-:W-:Y:S01]  /*3450*/  @P1 IMAD.SHL.U32 R9, R20, 0x2, RZ ;  /* 0x0000000214091824 */ /* 0x000fe200078e00ff */
[----:B------:R-:W-:Y:S02]  /*3460*/  @P1 ISETP.GE.AND P4, PT, R235, c[0x0][0x1d4], PT ;  /* 0x00007500eb001a0c */ /* 0x000fe40003f86270 */
[----:B--2---:R-:W-:Y:S01]  /*3470*/  SHF.R.S32.HI R12, RZ, 0x1f, R207 ;  /* 0x0000001fff0c7819 */ /* 0x004fe200000114cf */
[----:B------:R-:W-:-:S04]  /*3480*/  IMAD.WIDE.U32 R2, R207, c[0x0][0x1f0], R2 ;  /* 0x00007c00cf027a25 */ /* 0x000fc800078e0002 */
[----:B------:R-:W-:-:S04]  /*3490*/  IMAD R0, R12, c[0x0][0x1f0], RZ ;  /* 0x00007c000c007a24 */ /* 0x000fc800078e02ff */
[----:B------:R-:W-:Y:S01]  /*34a0*/  IMAD R5, R207, c[0x0][0x1f4], R0 ;  /* 0x00007d00cf057a24 */ /* 0x000fe200078e0200 */
[----:B------:R-:W-:-:S04]  /*34b0*/  IADD3 R0, P0, R2, R242, RZ ;  /* 0x000000f202007210 */ /* 0x000fc80007f1e0ff */
[----:B------:R-:W-:Y:S01]  /*34c0*/  IADD3.X R3, R241, R3, R5, P0, !PT ;  /* 0x00000003f1037210 */ /* 0x000fe200007fe405 */
[----:B------:R-:W-:Y:S01]  /*34d0*/  IMAD R5, R4, c[0x0][0x208], RZ ;  /* 0x0000820004057a24 */ /* 0x000fe200078e02ff */
[----:B------:R-:W-:-:S03]  /*34e0*/  LEA R2, P0, R0, c[0x0][0x1c8], 0x1 ;  /* 0x0000720000027a11 */ /* 0x000fc600078008ff */
[C---:B------:R-:W-:Y:S01]  /*34f0*/  IMAD R6, R209.reuse, c[0x0][0x20c], R5 ;  /* 0x00008300d1067a24 */ /* 0x040fe200078e0205 */
[----:B------:R-:W-:Y:S01]  /*3500*/  LEA.HI.X R11, R0, c[0x0][0x1cc], R3, 0x1, P0 ;  /* 0x00007300000b7a11 */ /* 0x000fe200000f0c03 */
[----:B------:R-:W-:Y:S04]  /*3510*/  SHFL.IDX PT, R10, R2, 0x1, 0x1c1f ;  /* 0x003c1f00020a7f89 */ /* 0x000fe800000e0000 */
[----:B------:R1:W2:Y:S04]  /*3520*/  SHFL.IDX PT, R0, R2, RZ, 0x1c1f ;  /* 0x001c1fff02007589 */ /* 0x0002a800000e0000 */
[----:B------:R-:W3:Y:S04]  /*3530*/  SHFL.IDX PT, R8, R11, RZ, 0x1c1f ;  /* 0x001c1fff0b087589 */ /* 0x000ee800000e0000 */
[----:B------:R-:W4:Y:S01]  /*3540*/  SHFL.IDX PT, R11, R11, 0x1, 0x1c1f ;  /* 0x003c1f000b0b7f89 */ /* 0x000f2200000e0000 */
[----:B-1----:R-:W-:Y:S01]  /*3550*/  IMAD.WIDE.U32 R2, R209, c[0x0][0x208], RZ ;  /* 0x00008200d1027a25 */ /* 0x002fe200078e00ff */
[----:B--2---:R-:W-:-:S03]  /*3560*/  @P1 LEA R4, P0, R210, R0, 0x1 ;  /* 0x00000000d2041211 */ /* 0x004fc600078008ff */
[----:B------:R-:W-:Y:S01]  /*3570*/  IMAD.IADD R3, R3, 0x1, R6 ;  /* 0x0000000103037824 */ /* 0x000fe200078e0206 */
[----:B---3--:R-:W-:Y:S02]  /*3580*/  @P1 LEA.HI.X R5, R210, R8, R13, 0x1, P0 ;  /* 0x00000008d2051211 */ /* 0x008fe400000f0c0d */
[----:B------:R-:W-:Y:S01]  /*3590*/  @P1 LEA R6, P2, R235, R0, 0x1 ;  /* 0x00000000eb061211 */ /* 0x000fe200078408ff */
[----:B------:R-:W-:Y:S01]  /*35a0*/  IMAD.WIDE.U32 R2, R207, c[0x0][0x218], R2 ;  /* 0x00008600cf027a25 */ /* 0x000fe200078e0002 */
[----:B------:R-:W-:Y:S01]  /*35b0*/  ISETP.GE.AND P0, PT, R7, 0x21, PT ;  /* 0x000000210700780c */ /* 0x000fe20003f06270 */
[----:B------:R1:W-:Y:S01]  /*35c0*/  @P1 LDGSTS.E.BYPASS.LTC128B.128 [R9+0x3c80], [R4.64], !P3 ;  /* 0x03c8000004091fae */ /* 0x0003e2000d901d46 */
[----:B------:R-:W-:-:S05]  /*35d0*/  @P1 LEA.HI.X R7, R235, R8, R19, 0x1, P2 ;  /* 0x00000008eb071211 */ /* 0x000fca00010f0c13 */
[----:B------:R2:W-:Y:S01]  /*35e0*/  @P1 LDGSTS.E.BYPASS.LTC128B.128 [R9+0x4880], [R6.64], !P4 ;  /* 0x0488000006091fae */ /* 0x0005e2000e101d46 */
[----:B------:R-:W-:Y:S01]  /*35f0*/  ISETP.GE.AND P4, PT, R235, c[0x0][0x1d4], PT ;  /* 0x00007500eb007a0c */ /* 0x000fe20003f86270 */
[----:B-1----:R-:W-:Y:S01]  /*3600*/  IMAD R5, R12, c[0x0][0x218], RZ ;  /* 0x000086000c057a24 */ /* 0x002fe200078e02ff */
[----:B------:R-:W-:Y:S02]  /*3610*/  @P1 LEA R4, P2, R236, R0, 0x1 ;  /* 0x00000000ec041211 */ /* 0x000fe400078408ff */
[----:B------:R-:W-:Y:S01]  /*3620*/  IADD3 R0, P3, R2, R246, RZ ;  /* 0x000000f602007210 */ /* 0x000fe20007f7e0ff */
[----:B--2---:R-:W-:Y:S01]  /*3630*/  IMAD R6, R207, c[0x0][0x21c], R5 ;  /* 0x00008700cf067a24 */ /* 0x004fe200078e0205 */
[----:B------:R-:W-:Y:S01]  /*3640*/  @P1 LEA.HI.X R5, R236, R8, R18, 0x1, P2 ;  /* 0x00000008ec051211 */ /* 0x000fe200010f0c12 */
[C---:B------:R-:W-:Y:S01]  /*3650*/  IMAD.SHL.U32 R8, R210.reuse, 0x2, RZ ;  /* 0x00000002d2087824 */ /* 0x040fe200078e00ff */
[----:B------:R-:W-:Y:S02]  /*3660*/  @P0 LEA R2, P2, R210, R10, 0x1 ;  /* 0x0000000ad2020211 */ /* 0x000fe400078408ff */
[----:B------:R-:W-:-:S02]  /*3670*/  IADD3.X R6, R249, R3, R6, P3, !PT ;  /* 0x00000003f9067210 */ /* 0x000fc40001ffe406 */
[----:B------:R-:W-:Y:S02]  /*3680*/  @P1 ISETP.GE.AND P3, PT, R236, c[0x0][0x1d4], PT ;  /* 0x00007500ec001a0c */ /* 0x000fe40003f66270 */
[----:B----4-:R-:W-:Y:S02]  /*3690*/  @P0 LEA.HI.X R3, R210, R11, R13, 0x1, P2 ;  /* 0x0000000bd2030211 */ /* 0x010fe400010f0c0d */
[----:B------:R-:W-:-:S04]  /*36a0*/  LEA R17, P2, R0, c[0x0][0x1f8], 0x1 ;  /* 0x00007e0000117a11 */ /* 0x000fc800078408ff */
[----:B------:R-:W-:Y:S01]  /*36b0*/  LEA.HI.X R16, R0, c[0x0][0x1fc], R6, 0x1, P2 ;  /* 0x00007f0000107a11 */ /* 0x000fe200010f0c06 */
[----:B------:R-:W-:Y:S01]  /*36c0*/  @P0 IMAD.SHL.U32 R0, R20, 0x2, RZ ;  /* 0x0000000214000824 */ /* 0x000fe200078e00ff */
[----:B------:R-:W-:Y:S01]  /*36d0*/  @P0 ISETP.GE.AND P2, PT, R210, c[0x0][0x1d4], PT ;  /* 0x00007500d2000a0c */ /* 0x000fe20003f46270 */
[----:B------:R-:W1:Y:S04]  /*36e0*/  SHFL.IDX PT, R7, R17, RZ, 0x1c1f ;  /* 0x001c1fff11077589 */ /* 0x000e6800000e0000 */
[----:B------:R2:W-:Y:S01]  /*36f0*/  @P1 LDGSTS.E.BYPASS.LTC128B.128 [R9+0x5480], [R4.64], !P3 ;  /* 0x0548000004091fae */ /* 0x0005e2000d901d46 */
[----:B------:R-:W-:-:S03]  /*3700*/  @P0 ISETP.GE.AND P3, PT, R235, c[0x0][0x1d4], PT ;  /* 0x00007500eb000a0c */ /* 0x000fc60003f66270 */
[----:B------:R-:W3:Y:S04]  /*3710*/  SHFL.IDX PT, R6, R16, RZ, 0x1c1f ;  /* 0x001c1fff10067589 */ /* 0x000ee800000e0000 */
[----:B------:R4:W-:Y:S01]  /*3720*/  @P0 LDGSTS.E.BYPASS.LTC128B.128 [R0+0x4480], [R2.64], !P2 ;  /* 0x0448000002000fae */ /* 0x0009e2000d101d46 */
[----:B--2---:R-:W-:-:S04]  /*3730*/  @P0 LEA R4, P1, R235, R10, 0x1 ;  /* 0x0000000aeb040211 */ /* 0x004fc800078208ff */
[-C--:B------:R-:W-:Y:S02]  /*3740*/  @P0 LEA.HI.X R5, R235, R11.reuse, R19, 0x1, P1 ;  /* 0x0000000beb050211 */ /* 0x080fe400008f0c13 */
[C---:B------:R-:W-:Y:S02]  /*3750*/  @P0 ISETP.GE.AND P1, PT, R236.reuse, c[0x0][0x1d4], PT ;  /* 0x00007500ec000a0c */ /* 0x040fe40003f26270 */
[----:B----4-:R-:W-:Y:S01]  /*3760*/  @P0 LEA R2, P2, R236, R10, 0x1 ;  /* 0x0000000aec020211 */ /* 0x010fe200078408ff */
[----:B------:R2:W-:Y:S01]  /*3770*/  @P0 LDGSTS.E.BYPASS.LTC128B.128 [R0+0x5080], [R4.64], !P3 ;  /* 0x0508000004000fae */ /* 0x0005e2000d901d46 */
[----:B------:R-:W-:Y:S02]  /*3780*/  ISETP.GE.AND P3, PT, R210, c[0x0][0x1d4], PT ;  /* 0x00007500d2007a0c */ /* 0x000fe40003f66270 */
[C---:B------:R-:W-:Y:S02]  /*3790*/  @P0 LEA.HI.X R3, R236.reuse, R11, R18, 0x1, P2 ;  /* 0x0000000bec030211 */ /* 0x040fe400010f0c12 */
[----:B------:R-:W4:Y:S01]  /*37a0*/  S2R R18, SR_TID.X ;  /* 0x0000000000127919 */ /* 0x000f220000002100 */
[----:B------:R-:W-:-:S04]  /*37b0*/  ISETP.GE.AND P2, PT, R236, c[0x0][0x1d4], PT ;  /* 0x00007500ec007a0c */ /* 0x000fc80003f46270 */
[----:B------:R1:W-:Y:S04]  /*37c0*/  @P0 LDGSTS.E.BYPASS.LTC128B.128 [R0+0x5c80], [R2.64], !P1 ;  /* 0x05c8000002000fae */ /* 0x0003e8000c901d46 */
[----:B------:R-:W0:Y:S01]  /*37d0*/  LDGDEPBAR ;  /* 0x00000000000079af */ /* 0x000e220000000000 */
[----:B--2---:R-:W-:Y:S01]  /*37e0*/  IMAD.SHL.U32 R4, R235, 0x2, RZ ;  /* 0x00000002eb047824 */ /* 0x004fe200078e00ff */
[----:B-1----:R-:W-:Y:S01]  /*37f0*/  IADD3 R2, P0, R7, R8, RZ ;  /* 0x0000000807027210 */ /* 0x002fe20007f1e0ff */
[----:B------:R-:W-:-:S04]  /*3800*/  DEPBAR.LE SB0, 0x1 ;  /* 0x000080400000791a */ /* 0x000fc80000000000 */
[----:B------:R-:W-:-:S04]  /*3810*/  DEPBAR.LE SB0, 0x0 ;  /* 0x000080000000791a */ /* 0x000fc80000000000 */
[----:B------:R-:W-:Y:S01]  /*3820*/  BAR.SYNC.DEFER_BLOCKING 0x0 ;  /* 0x0000000000007b1d */ /* 0x000fe20000010000 */
[----:B------:R-:W-:Y:S02]  /*3830*/  IMAD.IADD R0, R41, 0x1, -R239 ;  /* 0x0000000129007824 */ /* 0x000fe400078e0aef */
[----:B---3--:R-:W-:-:S03]  /*3840*/  IMAD.X R3, R6, 0x1, R217, P0 ;  /* 0x0000000106037824 */ /* 0x008fc600000e06d9 */
[C---:B------:R-:W-:Y:S02]  /*3850*/  ISETP.LT.OR P0, PT, R0.reuse, 0x1, P3 ;  /* 0x000000010000780c */ /* 0x040fe40001f01670 */
[----:B------:R-:W-:Y:S01]  /*3860*/  ISETP.LT.OR P1, PT, R0, 0x1, P4 ;  /* 0x000000010000780c */ /* 0x000fe20002721670 */
[----:B------:R1:W2:Y:S04]  /*3870*/  LDSM.16.M88.4 R12, [R183] ;  /* 0x00000000b70c783b */ /* 0x0002a80000000200 */
[----:B------:R1:W3:Y:S04]  /*3880*/  LDSM.16.M88.4 R8, [R183+0x1000] ;  /* 0x00100000b708783b */ /* 0x0002e80000000200 */
[----:B------:R1:W1:Y:S04]  /*3890*/  LDSM.16.M88.4 R20, [R180] ;  /* 0x00000000b414783b */ /* 0x0002680000000200 */
        /* <DEDUP_REMOVED lines=11> */
[----:B------:R-:W-:-:S05]  /*3950*/  IADD3 R4, P0, R7, R4, RZ ;  /* 0x0000000407047210 */ /* 0x000fca0007f1e0ff */
[----:B------:R-:W-:-:S05]  /*3960*/  IMAD.X R5, R6, 0x1, R215, P0 ;  /* 0x0000000106057824 */ /* 0x000fca00000e06d7 */
[----:B------:R1:W-:Y:S01]  /*3970*/  LDGSTS.E.BYPASS.LTC128B.128 [R195+0x2480], [R4.64], !P1 ;  /* 0x0248000004c37fae */ /* 0x0003e2000c901d46 */
[----:B------:R-:W-:-:S13]  /*3980*/  ISETP.GT.AND P1, PT, R238, 0x2f, PT ;  /* 0x0000002fee00780c */ /* 0x000fda0003f24270 */
[----:B------:R-:W-:Y:S01]  /*3990*/  @P1 LOP3.LUT R194, R194, 0x40, RZ, 0xfc, !PT ;  /* 0x00000040c2c21812 */ /* 0x000fe200078efcff */
[----:B-----5:R-:W-:-:S05]  /*39a0*/  IMAD.SHL.U32 R2, R236, 0x2, RZ ;  /* 0x00000002ec027824 */ /* 0x020fca00078e00ff */
[----:B------:R-:W-:-:S05]  /*39b0*/  IADD3 R2, P0, R7, R2, RZ ;  /* 0x0000000207027210 */ /* 0x000fca0007f1e0ff */
[----:B------:R-:W-:Y:S01]  /*39c0*/  IMAD.X R3, R6, 0x1, R216, P0 ;  /* 0x0000000106037824 */ /* 0x000fe200000e06d8 */
[----:B------:R-:W-:-:S13]  /*39d0*/  ISETP.LT.OR P0, PT, R0, 0x1, P2 ;  /* 0x000000010000780c */ /* 0x000fda0001701670 */
[----:B------:R1:W-:Y:S01]  /*39e0*/  LDGSTS.E.BYPASS.LTC128B.128 [R195+0x3080], [R2.64], !P0 ;  /* 0x0308000002c37fae */ /* 0x0003e2000c101d46 */
[----:B----4-:R-:W-:-:S13]  /*39f0*/  ISETP.GT.AND P0, PT, R18, 0x3f, PT ;  /* 0x0000003f1200780c */ /* 0x010fda0003f04270 */
[----:B------:R-:W-:Y:S01]  /*3a00*/  @P0 LOP3.LUT R194, R194, 0x400, RZ, 0xfc, !PT ;  /* 0x00000400c2c20812 */ /* 0x000fe200078efcff */
[----:B------:R-:W-:Y:S05]  /*3a10*/  @P0 BRA `(.L_x_586) ;  /* 0x0000015000000947 */ /* 0x000fea0003800000 */
[----:B--23--:R-:W-:Y:S05]  /*3a20*/  BRA.DIV ~URZ, `(.L_x_587) ;  /* 0x00015df27f007947 */ /* 0x00cfea000b800000 */
[----:B-1----:R1:W2:Y:S04]  /*3a30*/  SHFL.IDX PT, R4, R16, 0x1, 0x1c1f ;  /* 0x003c1f0010047f89 */ /* 0x0022a800000e0000 */
[----:B------:R1:W3:Y:S02]  /*3a40*/  SHFL.IDX PT, R2, R17, 0x1, 0x1c1f ;  /* 0x003c1f0011027f89 */ /* 0x0002e400000e0000 */
.L_x_786:
[----:B------:R-:W-:Y:S01]  /*3a50*/  IMAD.SHL.U32 R3, R210, 0x2, RZ ;  /* 0x00000002d2037824 */ /* 0x000fe200078e00ff */
[----:B------:R-:W-:Y:S01]  /*3a60*/  ISETP.LT.OR P1, PT, R0, 0x21, P4 ;  /* 0x000000210000780c */ /* 0x000fe20002721670 */
[----:B------:R-:W-:-:S03]  /*3a70*/  IMAD.SHL.U32 R5, R235, 0x2, RZ ;  /* 0x00000002eb057824 */ /* 0x000fc600078e00ff */
[----:B-1-3--:R-:W-:Y:S01]  /*3a80*/  IADD3 R16, P0, R2, R3, RZ ;  /* 0x0000000302107210 */ /* 0x00afe20007f1e0ff */
[----:B------:R-:W-:-:S04]  /*3a90*/  IMAD.SHL.U32 R3, R236, 0x2, RZ ;  /* 0x00000002ec037824 */ /* 0x000fc800078e00ff */
[----:B--2---:R-:W-:Y:S01]  /*3aa0*/  IMAD.X R17, R4, 0x1, R217, P0 ;  /* 0x0000000104117824 */ /* 0x004fe200000e06d9 */
[----:B------:R-:W-:-:S05]  /*3ab0*/  IADD3 R6, P0, R2, R5, RZ ;  /* 0x0000000502067210 */ /* 0x000fca0007f1e0ff */
[----:B------:R-:W-:Y:S01]  /*3ac0*/  IMAD.X R7, R4, 0x1, R215, P0 ;  /* 0x0000000104077824 */ /* 0x000fe200000e06d7 */
[----:B------:R-:W-:-:S05]  /*3ad0*/  IADD3 R2, P0, R2, R3, RZ ;  /* 0x0000000302027210 */ /* 0x000fca0007f1e0ff */
[----:B------:R-:W-:Y:S01]  /*3ae0*/  IMAD.X R3, R4, 0x1, R216, P0 ;  /* 0x0000000104037824 */ /* 0x000fe200000e06d8 */
[----:B------:R-:W-:-:S13]  /*3af0*/  ISETP.LT.OR P0, PT, R0, 0x21, P3 ;  /* 0x000000210000780c */ /* 0x000fda0001f01670 */
[----:B------:R-:W-:Y:S01]  /*3b00*/  @!PT LDS RZ, [RZ] ;  /* 0x00000000fffff984 */ /* 0x000fe20000000800 */
[----:B------:R-:W-:Y:S01]  /*3b10*/  @!PT LDS RZ, [RZ] ;  /* 0x00000000fffff984 */ /* 0x000fe20000000800 */
[----:B------:R-:W-:Y:S01]  /*3b20*/  @!PT LDS RZ, [RZ] ;  /* 0x00000000fffff984 */ /* 0x000fe20000000800 */
[----:B------:R1:W-:Y:S01]  /*3b30*/  LDGSTS.E.BYPASS.LTC128B.128 [R195+0x2080], [R16.64], !P0 ;  /* 0x0208000010c37fae */ /* 0x0003e2000c101d46 */
[----:B------:R-:W-:-:S03]  /*3b40*/  ISETP.LT.OR P0, PT, R0, 0x21, P2 ;  /* 0x000000210000780c */ /* 0x000fc60001701670 */
[----:B------:R1:W-:Y:S10]  /*3b50*/  LDGSTS.E.BYPASS.LTC128B.128 [R195+0x2c80], [R6.64], !P1 ;  /* 0x02c8000006c37fae */ /* 0x0003f4000c901d46 */
[----:B------:R1:W-:Y:S02]  /*3b60*/  LDGSTS.E.BYPASS.LTC128B.128 [R195+0x3880], [R2.64], !P0 ;  /* 0x0388000002c37fae */ /* 0x0003e4000c101d46 */
.L_x_586:
[----:B--23--:R-:W-:Y:S05]  /*3b70*/  BSYNC B0 ;  /* 0x0000000000007941 */ /* 0x00cfea0003800000 */
.L_x_585:
[----:B------:R-:W0:Y:S01]  /*3b80*/  LDGDEPBAR ;  /* 0x00000000000079af */ /* 0x000e220000000000 */
[----:B------:R-:W-:Y:S01]  /*3b90*/  WARPSYNC 0xffffffff ;  /* 0xffffffff00007948 */ /* 0x000fe20003800000 */
[-C--:B-1----:R-:W-:Y:S01]  /*3ba0*/  HMMA.16816.F32 R4, R12, R20.reuse, RZ ;  /* 0x000000140c04723c */ /* 0x082fe200000018ff */
[----:B------:R-:W-:Y:S01]  /*3bb0*/  ISETP.GT.AND P0, PT, R137, R237, PT ;  /* 0x000000ed8900720c */ /* 0x000fe20003f04270 */
[----:B------:R-:W-:Y:S01]  /*3bc0*/  LDSM.16.M88.4 R64, [R180+0xc00] ;  /* 0x000c0000b440783b */ /* 0x000fe20000000200 */
[----:B------:R-:W-:Y:S03]  /*3bd0*/  BSSY B1, `(.L_x_588) ;  /* 0x000010d000017945 */ /* 0x000fe60003800000 */
[----:B------:R-:W1:Y:S02]  /*3be0*/  LDSM.16.M88.4 R36, [R183+0x2000] ;  /* 0x00200000b724783b */ /* 0x000e640000000200 */
[C---:B------:R-:W-:Y:S02]  /*3bf0*/  HMMA.16816.F32 R16, R8.reuse, R20, RZ ;  /* 0x000000140810723c */ /* 0x040fe400000018ff */
[----:B------:R-:W2:Y:S04]  /*3c00*/  LDSM.16.M88.4 R32, [R183+0x3000] ;  /* 0x00300000b720783b */ /* 0x000ea80000000200 */
[----:B------:R-:W-:Y:S02]  /*3c10*/  LDSM.16.M88.4 R56, [R191] ;  /* 0x00000000bf38783b */ /* 0x000fe40000000200 */
[----:B------:R-:W-:Y:S08]  /*3c20*/  HMMA.16816.F32 R84, R8, R28, RZ ;  /* 0x0000001c0854723c */ /* 0x000ff000000018ff */
[----:B------:R-:W-:Y:S08]  /*3c30*/  HMMA.16816.F32 R4, R44, R52, R4 ;  /* 0x000000342c04723c */ /* 0x000ff00000001804 */
[----:B------:R-:W-:Y:S08]  /*3c40*/  HMMA.16816.F32 R80, R8, R30, RZ ;  /* 0x0000001e0850723c */ /* 0x000ff000000018ff */
[C---:B------:R-:W-:Y:S08]  /*3c50*/  HMMA.16816.F32 R108, R12.reuse, R28, RZ ;  /* 0x0000001c0c6c723c */ /* 0x040ff000000018ff */
[C---:B------:R-:W-:Y:S08]  /*3c60*/  HMMA.16816.F32 R60, R12.reuse, R22, RZ ;  /* 0x000000160c3c723c */ /* 0x040ff000000018ff */
[----:B------:R-:W-:Y:S01]  /*3c70*/  HMMA.16816.F32 R120, R12, R30, RZ ;  /* 0x0000001e0c78723c */ /* 0x000fe200000018ff */
[----:B------:R-:W3:Y:S07]  /*3c80*/  LDSM.16.M88.4 R28, [R184+0x2000] ;  /* 0x00200000b81c783b */ /* 0x000eee0000000200 */
[C---:B------:R-:W-:Y:S08]  /*3c90*/  HMMA.16816.F32 R72, R8.reuse, R48, RZ ;  /* 0x000000300848723c */ /* 0x040ff000000018ff */
[C---:B------:R-:W-:Y:S01]  /*3ca0*/  HMMA.16816.F32 R68, R8.reuse, R22, RZ ;  /* 0x000000160844723c */ /* 0x040fe200000018ff */
[----:B------:R-:W4:Y:S07]  /*3cb0*/  LDSM.16.M88.4 R20, [R184+0x3000] ;  /* 0x00300000b814783b */ /* 0x000f2e0000000200 */
[----:B------:R-:W-:Y:S08]  /*3cc0*/  HMMA.16816.F32 R88, R8, R50, RZ ;  /* 0x000000320858723c */ /* 0x000ff000000018ff */
[----:B------:R-:W-:Y:S01]  /*3cd0*/  HMMA.16816.F32 R8, R24, R52, R16 ;  /* 0x000000341808723c */ /* 0x000fe20000001810 */
[----:B------:R-:W-:Y:S07]  /*3ce0*/  LDSM.16.M88.4 R16, [R183+0x4000] ;  /* 0x00400000b710783b */ /* 0x000fee0000000200 */
[----:B-1----:R-:W-:Y:S08]  /*3cf0*/  HMMA.16816.F32 R4, R36, R64, R4 ;  /* 0x000000402404723c */ /* 0x002ff00000001804 */
[-C--:B------:R-:W-:Y:S01]  /*3d00*/  HMMA.16816.F32 R76, R44, R54.reuse, R60 ;  /* 0x000000362c4c723c */ /* 0x080fe2000000183c */
[----:B------:R-:W1:Y:S07]  /*3d10*/  LDSM.16.M88.4 R60, [R180+0x1800] ;  /* 0x00180000b43c783b */ /* 0x000e6e0000000200 */
[----:B------:R-:W-:Y:S08]  /*3d20*/  HMMA.16816.F32 R100, R24, R54, R68 ;  /* 0x000000361864723c */ /* 0x000ff00000001844 */
[----:B--2---:R-:W-:Y:S01]  /*3d30*/  HMMA.16816.F32 R52, R32, R64, R8 ;  /* 0x000000402034723c */ /* 0x004fe20000001808 */
[----:B------:R-:W-:Y:S07]  /*3d40*/  LDSM.16.M88.4 R8, [R184+0x4000] ;  /* 0x00400000b808783b */ /* 0x000fee0000000200 */
[C---:B------:R-:W-:Y:S08]  /*3d50*/  HMMA.16816.F32 R112, R12.reuse, R48, RZ ;  /* 0x000000300c70723c */ /* 0x040ff000000018ff */
[----:B------:R-:W-:Y:S01]  /*3d60*/  HMMA.16816.F32 R116, R12, R50, RZ ;  /* 0x000000320c74723c */ /* 0x000fe200000018ff */
[----:B------:R-:W2:Y:S04]  /*3d70*/  LDSM.16.M88.4 R12, [R183+0x5000] ;  /* 0x00500000b70c783b */ /* 0x000ea80000000200 */
[----:B------:R-:W5:Y:S03]  /*3d80*/  LDSM.16.M88.4 R48, [R188] ;  /* 0x00000000bc30783b */ /* 0x000f660000000200 */
[----:B---3--:R-:W-:Y:S01]  /*3d90*/  HMMA.16816.F32 R68, R28, R56, R4 ;  /* 0x000000381c44723c */ /* 0x008fe20000001804 */
[----:B------:R-:W-:Y:S07]  /*3da0*/  LDSM.16.M88.4 R4, [R184+0x5000] ;  /* 0x00500000b804783b */ /* 0x000fee0000000200 */
[C---:B------:R-:W-:Y:S08]  /*3db0*/  HMMA.16816.F32 R104, R24.reuse, R92, R84 ;  /* 0x0000005c1868723c */ /* 0x040ff00000001854 */
[C---:B------:R-:W-:Y:S08]  /*3dc0*/  HMMA.16816.F32 R128, R24.reuse, R96, R72 ;  /* 0x000000601880723c */ /* 0x040ff00000001848 */
[C---:B------:R-:W-:Y:S08]  /*3dd0*/  HMMA.16816.F32 R124, R24.reuse, R94, R80 ;  /* 0x0000005e187c723c */ /* 0x040ff00000001850 */
[----:B------:R-:W-:Y:S08]  /*3de0*/  HMMA.16816.F32 R132, R24, R98, R88 ;  /* 0x000000621884723c */ /* 0x000ff00000001858 */
[----:B----4-:R-:W-:Y:S01]  /*3df0*/  HMMA.16816.F32 R24, R20, R56, R52 ;  /* 0x000000381418723c */ /* 0x010fe20000001834 */
[----:B------:R-:W3:Y:S07]  /*3e00*/  LDSM.16.M88.4 R52, [R180+0x1000] ;  /* 0x00100000b434783b */ /* 0x000eee0000000200 */
[-C--:B------:R-:W-:Y:S08]  /*3e10*/  HMMA.16816.F32 R76, R36, R66.reuse, R76 ;  /* 0x00000042244c723c */ /* 0x080ff0000000184c */
[----:B------:R-:W-:Y:S01]  /*3e20*/  HMMA.16816.F32 R80, R32, R66, R100 ;  /* 0x000000422050723c */ /* 0x000fe20000001864 */
[----:B------:R-:W4:Y:S07]  /*3e30*/  LDSM.16.M88.4 R64, [R190] ;  /* 0x00000000be40783b */ /* 0x000f2e0000000200 */
[----:B-1----:R-:W-:Y:S08]  /*3e40*/  HMMA.16816.F32 R72, R16, R60, R68 ;  /* 0x0000003c1048723c */ /* 0x002ff00000001844 */
[----:B------:R-:W-:Y:S08]  /*3e50*/  HMMA.16816.F32 R88, R44, R92, R108 ;  /* 0x0000005c2c58723c */ /* 0x000ff0000000186c */
[----:B--2---:R-:W-:Y:S08]  /*3e60*/  HMMA.16816.F32 R24, R12, R60, R24 ;  /* 0x0000003c0c18723c */ /* 0x004ff00000001818 */
[-C--:B------:R-:W-:Y:S08]  /*3e70*/  HMMA.16816.F32 R68, R28, R58.reuse, R76 ;  /* 0x0000003a1c44723c */ /* 0x080ff0000000184c */
[----:B------:R-:W-:Y:S08]  /*3e80*/  HMMA.16816.F32 R76, R20, R58, R80 ;  /* 0x0000003a144c723c */ /* 0x000ff00000001850 */
[----:B-----5:R-:W-:Y:S08]  /*3e90*/  HMMA.16816.F32 R84, R8, R48, R72 ;  /* 0x000000300854723c */ /* 0x020ff00000001848 */
[----:B---3--:R-:W-:Y:S08]  /*3ea0*/  HMMA.16816.F32 R72, R36, R52, R88 ;  /* 0x000000342448723c */ /* 0x008ff00000001858 */
[----:B------:R-:W-:Y:S01]  /*3eb0*/  HMMA.16816.F32 R80, R4, R48, R24 ;  /* 0x000000300450723c */ /* 0x000fe20000001818 */
[----:B------:R-:W1:Y:S07]  /*3ec0*/  LDSM.16.M88.4 R24, [R180+0x1c00] ;  /* 0x001c0000b418783b */ /* 0x000e6e0000000200 */
[----:B------:R-:W-:Y:S01]  /*3ed0*/  HMMA.16816.F32 R56, R16, R62, R68 ;  /* 0x0000003e1038723c */ /* 0x000fe20000001844 */
[----:B------:R-:W-:-:S04]  /*3ee0*/  FMUL.FTZ R0, R84, c[0x0][0x320] ;  /* 0x0000c80054007a20 */ /* 0x000fc80000410000 */
[----:B------:R2:W3:Y:S03]  /*3ef0*/  MUFU.TANH R108, R0 ;  /* 0x00000000006c7308 */ /* 0x0004e60000002400 */
[C---:B------:R-:W-:Y:S08]  /*3f00*/  HMMA.16816.F32 R112, R44.reuse, R96, R112 ;  /* 0x000000602c70723c */ /* 0x040ff00000001870 */
[----:B------:R-:W-:Y:S01]  /*3f10*/  HMMA.16816.F32 R92, R44, R94, R120 ;  /* 0x0000005e2c5c723c */ /* 0x000fe20000001878 */
[----:B--2---:R-:W-:-:S07]  /*3f20*/  FMUL.FTZ R0, R85, c[0x0][0x320] ;  /* 0x0000c80055007a20 */ /* 0x004fce0000410000 */
[----:B------:R-:W-:Y:S01]  /*3f30*/  HMMA.16816.F32 R116, R44, R98, R116 ;  /* 0x000000622c74723c */ /* 0x000fe20000001874 */
[----:B------:R2:W1:Y:S07]  /*3f40*/  MUFU.TANH R101, R0 ;  /* 0x0000000000657308 */ /* 0x00046e0000002400 */
[----:B------:R-:W-:Y:S01]  /*3f50*/  HMMA.16816.F32 R68, R12, R62, R76 ;  /* 0x0000003e0c44723c */ /* 0x000fe2000000184c */
[----:B------:R-:W5:Y:S07]  /*3f60*/  LDSM.16.M88.4 R60, [R187] ;  /* 0x00000000bb3c783b */ /* 0x000f6e0000000200 */
[----:B------:R-:W-:Y:S01]  /*3f70*/  HMMA.16816.F32 R44, R32, R52, R104 ;  /* 0x00000034202c723c */ /* 0x000fe20000001868 */
[----:B--2---:R-:W-:-:S04]  /*3f80*/  FMUL.FTZ R0, R86, c[0x0][0x320] ;  /* 0x0000c80056007a20 */ /* 0x004fc80000410000 */
[----:B------:R2:W1:Y:S03]  /*3f90*/  MUFU.TANH R105, R0 ;  /* 0x0000000000697308 */ /* 0x0004660000002400 */
[----:B----4-:R-:W-:Y:S08]  /*3fa0*/  HMMA.16816.F32 R72, R28, R64, R72 ;  /* 0x000000401c48723c */ /* 0x010ff00000001848 */
[----:B------:R-:W-:Y:S01]  /*3fb0*/  HMMA.16816.F32 R76, R8, R50, R56 ;  /* 0x00000032084c723c */ /* 0x000fe20000001838 */
[----:B------:R-:W4:Y:S01]  /*3fc0*/  LDSM.16.M88.4 R56, [R180+0x1400] ;  /* 0x00140000b438783b */ /* 0x000f220000000200 */
[----:B--2---:R-:W-:-:S06]  /*3fd0*/  FMUL.FTZ R0, R87, c[0x0][0x320] ;  /* 0x0000c80057007a20 */ /* 0x004fcc0000410000 */
[----:B------:R-:W-:Y:S01]  /*3fe0*/  HMMA.16816.F32 R84, R4, R50, R68 ;  /* 0x000000320454723c */ /* 0x000fe20000001844 */
[----:B------:R2:W1:Y:S07]  /*3ff0*/  MUFU.TANH R102, R0 ;  /* 0x0000000000667308 */ /* 0x00046e0000002400 */
[----:B------:R-:W-:Y:S08]  /*4000*/  HMMA.16816.F32 R44, R20, R64, R44 ;  /* 0x00000040142c723c */ /* 0x000ff0000000182c */
[----:B------:R-:W-:Y:S01]  /*4010*/  HMMA.16816.F32 R48, R36, R54, R92 ;  /* 0x000000362430723c */ /* 0x000fe2000000185c */
[----:B--2---:R-:W-:-:S04]  /*4020*/  FMUL.FTZ R0, R80, c[0x0][0x320] ;  /* 0x0000c80050007a20 */ /* 0x004fc80000410000 */
[----:B------:R2:W2:Y:S03]  /*4030*/  MUFU.TANH R106, R0 ;  /* 0x00000000006a7308 */ /* 0x0004a60000002400 */
[----:B-1----:R-:W-:Y:S08]  /*4040*/  HMMA.16816.F32 R68, R16, R24, R72 ;  /* 0x000000181044723c */ /* 0x002ff00000001848 */
[----:B------:R-:W-:Y:S01]  /*4050*/  HMMA.16816.F32 R72, R32, R54, R124 ;  /* 0x000000362048723c */ /* 0x000fe2000000187c */
[----:B--2---:R-:W-:-:S07]  /*4060*/  FMUL.FTZ R0, R81, c[0x0][0x320] ;  /* 0x0000c80051007a20 */ /* 0x004fce0000410000 */
[----:B------:R-:W-:Y:S01]  /*4070*/  HMMA.16816.F32 R44, R12, R24, R44 ;  /* 0x000000180c2c723c */ /* 0x000fe2000000182c */
[----:B------:R1:W2:Y:S07]  /*4080*/  MUFU.TANH R103, R0 ;  /* 0x0000000000677308 */ /* 0x0002ae0000002400 */
[----:B------:R-:W-:Y:S01]  /*4090*/  HMMA.16816.F32 R52, R28, R66, R48 ;  /* 0x000000421c34723c */ /* 0x000fe20000001830 */
[----:B------:R-:W2:Y:S01]  /*40a0*/  LDSM.16.M88.4 R48, [R189] ;  /* 0x00000000bd30783b */ /* 0x000ea20000000200 */
[----:B-1----:R-:W-:-:S04]  /*40b0*/  FMUL.FTZ R0, R82, c[0x0][0x320] ;  /* 0x0000c80052007a20 */ /* 0x002fc80000410000 */
[----:B------:R1:W1:Y:S10]  /*40c0*/  MUFU.TANH R109, R0 ;  /* 0x00000000006d7308 */ /* 0x0002740000002400 */
[----:B-----5:R-:W-:Y:S01]  /*40d0*/  HMMA.16816.F32 R88, R4, R60, R44 ;  /* 0x0000003c0458723c */ /* 0x020fe2000000182c */
[----:B------:R-:W5:Y:S07]  /*40e0*/  LDSM.16.M88.4 R44, [R180+0x2000] ;  /* 0x00200000b42c783b */ /* 0x000f6e0000000200 */
[----:B------:R-:W-:Y:S01]  /*40f0*/  HMMA.16816.F32 R52, R16, R26, R52 ;  /* 0x0000001a1034723c */ /* 0x000fe20000001834 */
[----:B-1----:R-:W-:-:S07]  /*4100*/  FMUL.FTZ R0, R83, c[0x0][0x320] ;  /* 0x0000c80053007a20 */ /* 0x002fce0000410000 */
[----:B------:R-:W-:Y:S01]  /*4110*/  HMMA.16816.F32 R80, R8, R60, R68 ;  /* 0x0000003c0850723c */ /* 0x000fe20000001844 */
[----:B------:R1:W1:Y:S07]  /*4120*/  MUFU.TANH R104, R0 ;  /* 0x0000000000687308 */ /* 0x00026e0000002400 */
[----:B------:R-:W-:Y:S08]  /*4130*/  HMMA.16816.F32 R68, R20, R66, R72 ;  /* 0x000000421444723c */ /* 0x000ff00000001848 */
[----:B----4-:R-:W-:Y:S01]  /*4140*/  HMMA.16816.F32 R64, R36, R56, R112 ;  /* 0x000000382440723c */ /* 0x010fe20000001870 */
[----:B-1----:R-:W-:-:S04]  /*4150*/  FMUL.FTZ R0, R76, c[0x0][0x320] ;  /* 0x0000c8004c007a20 */ /* 0x002fc80000410000 */
[----:B------:R1:W4:Y:S03]  /*4160*/  MUFU.TANH R94, R0 ;  /* 0x00000000005e7308 */ /* 0x0003260000002400 */
[----:B------:R-:W-:Y:S08]  /*4170*/  HMMA.16816.F32 R36, R36, R58, R116 ;  /* 0x0000003a2424723c */ /* 0x000ff00000001874 */
[----:B------:R-:W-:Y:S01]  /*4180*/  HMMA.16816.F32 R72, R12, R26, R68 ;  /* 0x0000001a0c48723c */ /* 0x000fe20000001844 */
[----:B------:R-:W3:Y:S01]  /*4190*/  LDSM.16.M88.4 R24, [R186] ;  /* 0x00000000ba18783b */ /* 0x000ee20000000200 */
[----:B------:R-:W-:-:S04]  /*41a0*/  DEPBAR.LE SB0, 0x0 ;  /* 0x000080000000791a */ /* 0x000fc80000000000 */
[----:B-1----:R-:W-:Y:S02]  /*41b0*/  FMUL.FTZ R0, R77, c[0x0][0x320] ;  /* 0x0000c8004d007a20 */ /* 0x002fe40000410000 */
[C---:B--2---:R-:W-:Y:S02]  /*41c0*/  HMMA.16816.F32 R64, R28.reuse, R48, R64 ;  /* 0x000000301c40723c */ /* 0x044fe40000001840 */
[----:B------:R1:W2:Y:S06]  /*41d0*/  MUFU.TANH R93, R0 ;  /* 0x00000000005d7308 */ /* 0x0002ac0000002400 */
[----:B------:R-:W-:Y:S08]  /*41e0*/  HMMA.16816.F32 R28, R28, R50, R36 ;  /* 0x000000321c1c723c */ /* 0x000ff00000001824 */
[----:B------:R-:W-:Y:S01]  /*41f0*/  HMMA.16816.F32 R72, R4, R62, R72 ;  /* 0x0000003e0448723c */ /* 0x000fe20000001848 */
[----:B-1----:R-:W-:-:S04]  /*4200*/  FMUL.FTZ R0, R78, c[0x0][0x320] ;  /* 0x0000c8004e007a20 */ /* 0x002fc80000410000 */
[----:B------:R1:W1:Y:S02]  /*4210*/  MUFU.TANH R96, R0 ;  /* 0x0000000000607308 */ /* 0x0002640000002400 */
[----:B-1----:R-:W-:Y:S02]  /*4220*/  FMUL.FTZ R0, R79, c[0x0][0x320] ;  /* 0x0000c8004f007a20 */ /* 0x002fe40000410000 */
[C---:B------:R-:W-:Y:S04]  /*4230*/  HMMA.16816.F32 R76, R32.reuse, R56, R128 ;  /* 0x00000038204c723c */ /* 0x040fe80000001880 */
[----:B------:R1:W1:Y:S04]  /*4240*/  MUFU.TANH R95, R0 ;  /* 0x00000000005f7308 */ /* 0x0002680000002400 */
[----:B------:R-:W-:Y:S01]  /*4250*/  HMMA.16816.F32 R32, R32, R58, R132 ;  /* 0x0000003a2020723c */ /* 0x000fe20000001884 */
[----:B-1----:R-:W-:-:S04]  /*4260*/  FMUL.FTZ R0, R84, c[0x0][0x320] ;  /* 0x0000c80054007a20 */ /* 0x002fc80000410000 */
[----:B------:R1:W1:Y:S11]  /*4270*/  MUFU.TANH R98, R0 ;  /* 0x0000000000627308 */ /* 0x0002760000002400 */
[C---:B------:R-:W-:Y:S08]  /*4280*/  HMMA.16816.F32 R68, R20.reuse, R48, R76 ;  /* 0x000000301444723c */ /* 0x040ff0000000184c */
[----:B------:R-:W-:Y:S01]  /*4290*/  HMMA.16816.F32 R48, R20, R50, R32 ;  /* 0x000000321430723c */ /* 0x000fe20000001820 */
[----:B-1----:R-:W-:-:S04]  /*42a0*/  FMUL.FTZ R0, R85, c[0x0][0x320] ;  /* 0x0000c80055007a20 */ /* 0x002fc80000410000 */
[----:B------:R1:W1:Y:S11]  /*42b0*/  MUFU.TANH R97, R0 ;  /* 0x0000000000617308 */ /* 0x0002760000002400 */
[C---:B-----5:R-:W-:Y:S08]  /*42c0*/  HMMA.16816.F32 R36, R12.reuse, R44, R68 ;  /* 0x0000002c0c24723c */ /* 0x060ff00000001844 */
[----:B------:R-:W-:Y:S01]  /*42d0*/  HMMA.16816.F32 R12, R12, R46, R48 ;  /* 0x0000002e0c0c723c */ /* 0x000fe20000001830 */
[----:B-1----:R-:W-:-:S04]  /*42e0*/  FMUL.FTZ R0, R86, c[0x0][0x320] ;  /* 0x0000c80056007a20 */ /* 0x002fc80000410000 */
[----:B------:R1:W1:Y:S11]  /*42f0*/  MUFU.TANH R100, R0 ;  /* 0x0000000000647308 */ /* 0x0002760000002400 */
[----:B---3--:R-:W-:Y:S01]  /*4300*/  HMMA.16816.F32 R20, R4, R24, R36 ;  /* 0x000000180414723c */ /* 0x008fe20000001824 */
[----:B-1----:R-:W-:-:S07]  /*4310*/  FMUL.FTZ R0, R87, c[0x0][0x320] ;  /* 0x0000c80057007a20 */ /* 0x002fce0000410000 */
[----:B------:R-:W-:Y:S01]  /*4320*/  HMMA.16816.F32 R4, R4, R26, R12 ;  /* 0x0000001a0404723c */ /* 0x000fe2000000180c */
[----:B------:R1:W3:Y:S02]  /*4330*/  MUFU.TANH R99, R0 ;  /* 0x0000000000637308 */ /* 0x0002e40000002400 */
        /* <DEDUP_REMOVED lines=71> */
[----:B--234-:R-:W-:Y:S01]  /*47b0*/  IMAD.MOV.U32 R2, RZ, RZ, c[0x0][0x2b8] ;  /* 0x0000ae00ff027624 */ /* 0x01cfe200078e00ff */
[----:B------:R-:W-:Y:S01]  /*47c0*/  ISETP.GT.AND P1, PT, R238, 0x2f, PT ;  /* 0x0000002fee00780c */ /* 0x000fe20003f24270 */
[----:B------:R-:W-:-:S03]  /*47d0*/  IMAD.MOV.U32 R207, RZ, RZ, RZ ;  /* 0x000000ffffcf7224 */ /* 0x000fc600078e00ff */
[----:B------:R-:W-:Y:S02]  /*47e0*/  ISETP.NE.AND P2, PT, R2, 0x1, PT ;  /* 0x000000010200780c */ /* 0x000fe40003f45270 */
[----:B------:R-:W-:-:S04]  /*47f0*/  IADD3 R2, R238, R136, R240 ;  /* 0x00000088ee027210 */ /* 0x000fc80007ffe0f0 */
[----:B------:R-:W-:-:S05]  /*4800*/  IADD3 R2, R2, -0x30, RZ ;  /* 0xffffffd002027810 */ /* 0x000fca0007ffe0ff */
[----:B-1----:R-:W-:Y:S02]  /*4810*/  IMAD.MOV.U32 R0, RZ, RZ, R2 ;  /* 0x000000ffff007224 */ /* 0x002fe400078e0002 */
        /* <DEDUP_REMOVED lines=18> */
[----:B------:R-:W-:-:S04]  /*4940*/  IMAD R0, R0, c[0x0][0x1f0], RZ ;  /* 0x00007c0000007a24 */ /* 0x000fc800078e02ff */
[----:B------:R-:W-:Y:S01]  /*4950*/  IMAD R4, R207, c[0x0][0x1f4], R0 ;  /* 0x00007d00cf047a24 */ /* 0x000fe200078e0200 */
[----:B------:R-:W-:-:S04]  /*4960*/  IADD3 R0, P0, R242, R2, RZ ;  /* 0x00000002f2007210 */ /* 0x000fc80007f1e0ff */
[----:B------:R-:W-:Y:S02]  /*4970*/  IADD3.X R2, R241, R3, R4, P0, !PT ;  /* 0x00000003f1027210 */ /* 0x000fe400007fe404 */
[----:B------:R-:W-:-:S04]  /*4980*/  LEA R9, P0, R0, c[0x0][0x1c8], 0x1 ;  /* 0x0000720000097a11 */ /* 0x000fc800078008ff */
[----:B------:R-:W-:Y:S01]  /*4990*/  LEA.HI.X R8, R0, c[0x0][0x1cc], R2, 0x1, P0 ;  /* 0x0000730000087a11 */ /* 0x000fe200000f0c02 */
[----:B------:R-:W-:Y:S06]  /*49a0*/  BRA.DIV ~URZ, `(.L_x_590) ;  /* 0x00014f427f007947 */ /* 0x000fec000b800000 */
[----:B------:R1:W2:Y:S02]  /*49b0*/  SHFL.IDX PT, R4, R8, RZ, 0x1c1f ;  /* 0x001c1fff08047589 */ /* 0x0002a400000e0000 */
.L_x_787:
[----:B------:R-:W-:Y:S05]  /*49c0*/  BRA.DIV ~URZ, `(.L_x_591) ;  /* 0x00014f927f007947 */ /* 0x000fea000b800000 */
[----:B------:R3:W4:Y:S02]  /*49d0*/  SHFL.IDX PT, R0, R9, RZ, 0x1c1f ;  /* 0x001c1fff09007589 */ /* 0x00072400000e0000 */
.L_x_788:
[----:B------:R-:W-:Y:S01]  /*49e0*/  BSSY B0, `(.L_x_592) ;  /* 0x0000014000007945 */ /* 0x000fe20003800000 */
[----:B------:R-:W-:Y:S05]  /*49f0*/  @!P1 BRA `(.L_x_593) ;  /* 0x0000012000009947 */ /* 0x000fea0003800000 */
[C---:B------:R-:W-:Y:S01]  /*4a00*/  IMAD.SHL.U32 R2, R210.reuse, 0x2, RZ ;  /* 0x00000002d2027824 */ /* 0x040fe200078e00ff */
[----:B------:R-:W-:Y:S01]  /*4a10*/  ISETP.GE.AND P0, PT, R210, c[0x0][0x1d4], PT ;  /* 0x00007500d2007a0c */ /* 0x000fe20003f06270 */
[----:B------:R-:W-:Y:S02]  /*4a20*/  IMAD.SHL.U32 R6, R235, 0x2, RZ ;  /* 0x00000002eb067824 */ /* 0x000fe400078e00ff */
[----:B------:R-:W-:Y:S01]  /*4a30*/  IMAD.SHL.U32 R5, R236, 0x2, RZ ;  /* 0x00000002ec057824 */ /* 0x000fe200078e00ff */
[----:B----4-:R-:W-:-:S05]  /*4a40*/  IADD3 R2, P1, R0, R2, RZ ;  /* 0x0000000200027210 */ /* 0x010fca0007f3e0ff */
[----:B--2---:R-:W-:Y:S01]  /*4a50*/  IMAD.X R3, R4, 0x1, R217, P1 ;  /* 0x0000000104037824 */ /* 0x004fe200008e06d9 */
[----:B------:R-:W-:-:S04]  /*4a60*/  IADD3 R6, P1, R0, R6, RZ ;  /* 0x0000000600067210 */ /* 0x000fc80007f3e0ff */
[----:B------:R-:W-:Y:S01]  /*4a70*/  @!PT LDS RZ, [RZ] ;  /* 0x00000000fffff984 */ /* 0x000fe20000000800 */
[----:B------:R-:W-:Y:S01]  /*4a80*/  @!PT LDS RZ, [RZ] ;  /* 0x00000000fffff984 */ /* 0x000fe20000000800 */
[----:B------:R-:W-:Y:S01]  /*4a90*/  @!PT LDS RZ, [RZ] ;  /* 0x00000000fffff984 */ /* 0x000fe20000000800 */
[----:B------:R2:W-:Y:S01]  /*4aa0*/  LDGSTS.E.BYPASS.LTC128B.128 [R195+0x3c80], [R2.64], !P0 ;  /* 0x03c8000002c37fae */ /* 0x0005e2000c101d46 */
[----:B------:R-:W-:Y:S01]  /*4ab0*/  IMAD.X R7, R4, 0x1, R215, P1 ;  /* 0x0000000104077824 */ /* 0x000fe200008e06d7 */
[----:B------:R-:W-:-:S13]  /*4ac0*/  ISETP.GE.AND P1, PT, R235, c[0x0][0x1d4], PT ;  /* 0x00007500eb007a0c */ /* 0x000fda0003f26270 */
[----:B------:R4:W-:Y:S01]  /*4ad0*/  LDGSTS.E.BYPASS.LTC128B.128 [R195+0x4880], [R6.64], !P1 ;  /* 0x0488000006c37fae */ /* 0x0009e2000c901d46 */
[----:B--2---:R-:W-:-:S05]  /*4ae0*/  IADD3 R2, P0, R0, R5, RZ ;  /* 0x0000000500027210 */ /* 0x004fca0007f1e0ff */
[----:B------:R-:W-:Y:S01]  /*4af0*/  IMAD.X R3, R4, 0x1, R216, P0 ;  /* 0x0000000104037824 */ /* 0x000fe200000e06d8 */
[----:B------:R-:W-:-:S13]  /*4b00*/  ISETP.GE.AND P0, PT, R236, c[0x0][0x1d4], PT ;  /* 0x00007500ec007a0c */ /* 0x000fda0003f06270 */
[----:B------:R4:W-:Y:S02]  /*4b10*/  LDGSTS.E.BYPASS.LTC128B.128 [R195+0x5480], [R2.64], !P0 ;  /* 0x0548000002c37fae */ /* 0x0009e4000c101d46 */
.L_x_593:
[----:B------:R-:W-:Y:S05]  /*4b20*/  BSYNC B0 ;  /* 0x0000000000007941 */ /* 0x000fea0003800000 */
.L_x_592:
[----:B------:R-:W-:Y:S01]  /*4b30*/  ISETP.GE.AND P0, PT, R10, 0x21, PT ;  /* 0x000000210a00780c */ /* 0x000fe20003f06270 */
[----:B------:R-:W-:Y:S06]  /*4b40*/  BRA.DIV ~URZ, `(.L_x_594) ;  /* 0x00014e827f007947 */ /* 0x000fec000b800000 */
[----:B--2---:R2:W1:Y:S04]  /*4b50*/  SHFL.IDX PT, R4, R8, 0x1, 0x1c1f ;  /* 0x003c1f0008047f89 */ /* 0x00446800000e0000 */
[----:B----4-:R2:W4:Y:S02]  /*4b60*/  SHFL.IDX PT, R0, R9, 0x1, 0x1c1f ;  /* 0x003c1f0009007f89 */ /* 0x01052400000e0000 */
.L_x_789:
[----:B------:R-:W-:Y:S05]  /*4b70*/  @!P0 BRA `(.L_x_589) ;  /* 0x0000012000008947 */ /* 0x000fea0003800000 */
[C---:B------:R-:W-:Y:S01]  /*4b80*/  IMAD.SHL.U32 R2, R210.reuse, 0x2, RZ ;  /* 0x00000002d2027824 */ /* 0x040fe200078e00ff */
[----:B------:R-:W-:Y:S01]  /*4b90*/  ISETP.GE.AND P0, PT, R210, c[0x0][0x1d4], PT ;  /* 0x00007500d2007a0c */ /* 0x000fe20003f06270 */
[----:B------:R-:W-:Y:S02]  /*4ba0*/  IMAD.SHL.U32 R6, R235, 0x2, RZ ;  /* 0x00000002eb067824 */ /* 0x000fe400078e00ff */
[----:B------:R-:W-:Y:S01]  /*4bb0*/  IMAD.SHL.U32 R5, R236, 0x2, RZ ;  /* 0x00000002ec057824 */ /* 0x000fe200078e00ff */
[----:B----4-:R-:W-:-:S05]  /*4bc0*/  IADD3 R2, P1, R0, R2, RZ ;  /* 0x0000000200027210 */ /* 0x010fca0007f3e0ff */
[----:B-1----:R-:W-:Y:S01]  /*4bd0*/  IMAD.X R3, R4, 0x1, R217, P1 ;  /* 0x0000000104037824 */ /* 0x002fe200008e06d9 */
        /* <DEDUP_REMOVED lines=8> */
[----:B-1----:R-:W-:-:S05]  /*4c60*/  IADD3 R2, P0, R0, R5, RZ ;  /* 0x0000000500027210 */ /* 0x002fca0007f1e0ff */
[----:B------:R-:W-:Y:S01]  /*4c70*/  IMAD.X R3, R4, 0x1, R216, P0 ;  /* 0x0000000104037824 */ /* 0x000fe200000e06d8 */
[----:B------:R-:W-:-:S13]  /*4c80*/  ISETP.GE.AND P0, PT, R236, c[0x0][0x1d4], PT ;  /* 0x00007500ec007a0c */ /* 0x000fda0003f06270 */
[----:B------:R4:W-:Y:S02]  /*4c90*/  LDGSTS.E.BYPASS.LTC128B.128 [R195+0x5c80], [R2.64], !P0 ;  /* 0x05c8000002c37fae */ /* 0x0009e4000c101d46 */
.L_x_589:
[----:B--234-:R-:W-:Y:S05]  /*4ca0*/  BSYNC B1 ;  /* 0x0000000000017941 */ /* 0x01cfea0003800000 */
.L_x_588:
[----:B-1----:R-:W-:Y:S01]  /*4cb0*/  IMAD.MOV.U32 R0, RZ, RZ, c[0x0][0x2c4] ;  /* 0x0000b100ff007624 */ /* 0x002fe200078e00ff */
[----:B------:R-:W-:Y:S01]  /*4cc0*/  ULDC UR4, c[0x0][0x324] ;  /* 0x0000c90000047ab9 */ /* 0x000fe20000000800 */
[----:B------:R-:W-:Y:S01]  /*4cd0*/  IADD3 R2, -R234, 0x1, R41 ;  /* 0x00000001ea027810 */ /* 0x000fe20007ffe129 */
[----:B------:R-:W-:Y:S01]  /*4ce0*/  ULOP3.LUT UR4, URZ, UR4, URZ, 0x33, !UPT ;  /* 0x000000043f047292 */ /* 0x000fe2000f8e333f */
[----:B------:R-:W0:Y:S01]  /*4cf0*/  LDGDEPBAR ;  /* 0x00000000000079af */ /* 0x000e220000000000 */
[----:B------:R-:W-:Y:S01]  /*4d00*/  ISETP.NE.AND P0, PT, R0, 0x1, PT ;  /* 0x000000010000780c */ /* 0x000fe20003f05270 */
[----:B------:R-:W-:Y:S01]  /*4d10*/  IMAD.IADD R0, R251, 0x1, R250 ;  /* 0x00000001fb007824 */ /* 0x000fe200078e02fa */
[----:B------:R-:W-:Y:S01]  /*4d20*/  IADD3 R8, -R234, R40, RZ ;  /* 0x00000028ea087210 */ /* 0x000fe20007ffe1ff */
[----:B------:R-:W-:Y:S02]  /*4d30*/  IMAD.IADD R7, R41, 0x1, -R234 ;  /* 0x0000000129077824 */ /* 0x000fe400078e0aea */
[----:B------:R-:W-:-:S08]  /*4d40*/  IMAD.MOV.U32 R5, RZ, RZ, R0 ;  /* 0x000000ffff057224 */ /* 0x000fd000078e0000 */
[----:B------:R-:W-:Y:S01]  /*4d50*/  @P0 IMAD.HI.U32 R3, R0, c[0x0][0x2c8], RZ ;  /* 0x0000b20000030a27 */ /* 0x000fe200078e00ff */
[----:B------:R-:W-:-:S04]  /*4d60*/  IADD3 R0, R2, -R232, RZ ;  /* 0x800000e802007210 */ /* 0x000fc80007ffe0ff */
[C---:B------:R-:W-:Y:S02]  /*4d70*/  IADD3 R6, R0.reuse, UR4, RZ ;  /* 0x0000000400067c10 */ /* 0x040fe4000fffe0ff */
[----:B------:R-:W-:Y:S02]  /*4d80*/  @P0 SHF.R.U32.HI R5, RZ, c[0x0][0x2cc], R3 ;  /* 0x0000b300ff050a19 */ /* 0x000fe40000011603 */
[----:B------:R-:W-:Y:S01]  /*4d90*/  IADD3 R4, R0, c[0x0][0x328], RZ ;  /* 0x0000ca0000047a10 */ /* 0x000fe20007ffe0ff */
[----:B------:R-:W-:Y:S05]  /*4da0*/  BRA.DIV ~URZ, `(.L_x_595) ;  /* 0x00014cf27f007947 */ /* 0x000fea000b800000 */
[----:B------:R1:W2:Y:S02]  /*4db0*/  SHFL.IDX PT, R3, R5, RZ, 0x1c1f ;  /* 0x001c1fff05037589 */ /* 0x0002a400000e0000 */
.L_x_790:
[----:B------:R-:W-:Y:S01]  /*4dc0*/  IMAD.MOV.U32 R0, RZ, RZ, c[0x0][0x32c] ;  /* 0x0000cb00ff007624 */ /* 0x000fe200078e00ff */
[----:B--2---:R-:W-:-:S04]  /*4dd0*/  IADD3 R2, R4, R3, RZ ;  /* 0x0000000304027210 */ /* 0x004fc80007ffe0ff */
[----:B------:R-:W-:Y:S01]  /*4de0*/  ISETP.GE.AND P0, PT, R0, 0x1, PT ;  /* 0x000000010000780c */ /* 0x000fe20003f06270 */
[----:B------:R-:W-:Y:S01]  /*4df0*/  IMAD.IADD R0, R6, 0x1, R3 ;  /* 0x0000000106007824 */ /* 0x000fe200078e0203 */
[----:B------:R-:W-:-:S11]  /*4e00*/  IMNMX R2, R7, R2, PT ;  /* 0x0000000207027217 */ /* 0x000fd60003800200 */
[----:B------:R-:W-:Y:S05]  /*4e10*/  @!P0 BRA `(.L_x_596) ;  /* 0x0000014000008947 */ /* 0x000fea0003800000 */
[----:B------:R-:W-:Y:S01]  /*4e20*/  IADD3 R3, -R232, R233, R3 ;  /* 0x000000e9e8037210 */ /* 0x000fe20007ffe103 */
[----:B------:R-:W-:Y:S03]  /*4e30*/  BSSY B0, `(.L_x_597) ;  /* 0x000000e000007945 */ /* 0x000fe60003800000 */
        /* <DEDUP_REMOVED lines=9> */
.L_x_598:
[----:B------:R-:W-:-:S04]  /*4ed0*/  MOV R9, 0x1 ;  /* 0x0000000100097802 */ /* 0x000fc80000000f00 */
[----:B------:R-:W-:-:S13]  /*4ee0*/  ISETP.NE.AND P0, PT, R9, c[0x0][0x32c], PT ;  /* 0x0000cb0009007a0c */ /* 0x000fda0003f05270 */
[----:B------:R-:W-:-:S05]  /*4ef0*/  @P0 IMAD.HI.U32 R9, R3, c[0x0][0x330], RZ ;  /* 0x0000cc0003090a27 */ /* 0x000fca00078e00ff */
[----:B------:R-:W-:Y:S02]  /*4f00*/  @P0 SHF.R.U32.HI R3, RZ, c[0x0][0x334], R9 ;  /* 0x0000cd00ff030a19 */ /* 0x000fe40000011609 */
.L_x_599:
[----:B------:R-:W-:Y:S05]  /*4f10*/  BSYNC B0 ;  /* 0x0000000000007941 */ /* 0x000fea0003800000 */
.L_x_597:
[----:B------:R-:W-:-:S05]  /*4f20*/  IMAD R3, R3, c[0x0][0x32c], R8 ;  /* 0x0000cb0003037a24 */ /* 0x000fca00078e0208 */
[----:B------:R-:W-:Y:S02]  /*4f30*/  IADD3 R9, R3, c[0x0][0x32c], RZ ;  /* 0x0000cb0003097a10 */ /* 0x000fe40007ffe0ff */
[----:B------:R-:W-:Y:S02]  /*4f40*/  IMNMX R0, R0, R3, !PT ;  /* 0x0000000300007217 */ /* 0x000fe40007800200 */
[----:B------:R-:W-:Y:S02]  /*4f50*/  IMNMX R2, R2, R9, PT ;  /* 0x0000000902027217 */ /* 0x000fe40003800200 */
.L_x_596:
[----:B------:R-:W-:Y:S02]  /*4f60*/  ISETP.GE.AND P0, PT, R40, 0x2, PT ;  /* 0x000000022800780c */ /* 0x000fe40003f06270 */
[----:B------:R-:W-:Y:S02]  /*4f70*/  LOP3.LUT R194, R194, 0xfffffff7, RZ, 0xc0, !PT ;  /* 0xfffffff7c2c27812 */ /* 0x000fe400078ec0ff */
[C---:B------:R-:W-:Y:S02]  /*4f80*/  ISETP.GE.AND P1, PT, R40.reuse, 0x9, PT ;  /* 0x000000092800780c */ /* 0x040fe40003f26270 */
[----:B------:R-:W-:-:S02]  /*4f90*/  ISETP.GE.AND P6, PT, R40, 0x12, PT ;  /* 0x000000122800780c */ /* 0x000fc40003fc6270 */
[C---:B------:R-:W-:Y:S02]  /*4fa0*/  ISETP.GE.AND P5, PT, R40.reuse, 0x19, PT ;  /* 0x000000192800780c */ /* 0x040fe40003fa6270 */
[C---:B------:R-:W-:Y:S02]  /*4fb0*/  ISETP.GE.AND P4, PT, R40.reuse, 0x1a, PT ;  /* 0x0000001a2800780c */ /* 0x040fe40003f86270 */
[----:B------:R-:W-:Y:S02]  /*4fc0*/  ISETP.GE.AND P3, PT, R40, 0x21, PT ;  /* 0x000000212800780c */ /* 0x000fe40003f66270 */
[----:B------:R-:W-:Y:S02]  /*4fd0*/  @P0 LOP3.LUT R194, R194, 0x8, RZ, 0xfc, !PT ;  /* 0x00000008c2c20812 */ /* 0x000fe400078efcff */
[----:B------:R-:W-:Y:S02]  /*4fe0*/  ISETP.GT.AND P0, PT, R0, 0x1, !P0 ;  /* 0x000000010000780c */ /* 0x000fe40004704270 */
[----:B------:R-:W-:-:S02]  /*4ff0*/  LOP3.LUT R194, R194, 0xfffffffb, RZ, 0xc0, !PT ;  /* 0xfffffffbc2c27812 */ /* 0x000fc400078ec0ff */
[----:B------:R-:W-:Y:S02]  /*5000*/  ISETP.LT.OR P0, PT, R2, 0x2, P0 ;  /* 0x000000020200780c */ /* 0x000fe40000701670 */
[----:B------:R-:W-:Y:S02]  /*5010*/  @P1 LOP3.LUT R194, R194, 0x4, RZ, 0xfc, !PT ;  /* 0x00000004c2c21812 */ /* 0x000fe400078efcff */
[----:B------:R-:W-:Y:S02]  /*5020*/  FSEL R19, R101, -INF , !P0 ;  /* 0xff80000065137808 */ /* 0x000fe40004000000 */
[----:B------:R-:W-:Y:S02]  /*5030*/  ISETP.GT.AND P0, PT, R0, 0x8, !P1 ;  /* 0x000000080000780c */ /* 0x000fe40004f04270 */
[----:B------:R-:W-:Y:S02]  /*5040*/  ISETP.GE.AND P1, PT, R40, 0xa, PT ;  /* 0x0000000a2800780c */ /* 0x000fe40003f26270 */
[----:B------:R-:W-:-:S02]  /*5050*/  ISETP.LT.OR P0, PT, R2, 0x9, P0 ;  /* 0x000000090200780c */ /* 0x000fc40000701670 */
[----:B------:R-:W-:Y:S02]  /*5060*/  LOP3.LUT R194, R194, 0xfffffffd, RZ, 0xc0, !PT ;  /* 0xfffffffdc2c27812 */ /* 0x000fe400078ec0ff */
[----:B------:R-:W-:Y:S02]  /*5070*/  FSEL R27, R94, -INF , !P0 ;  /* 0xff8000005e1b7808 */ /* 0x000fe40004000000 */
[----:B------:R-:W-:Y:S02]  /*5080*/  ISETP.GT.AND P0, PT, R0, 0x9, !P1 ;  /* 0x000000090000780c */ /* 0x000fe40004f04270 */
[----:B------:R-:W-:Y:S02]  /*5090*/  ISETP.GE.AND P2, PT, R40, 0x22, PT ;  /* 0x000000222800780c */ /* 0x000fe40003f46270 */
[----:B------:R-:W-:Y:S02]  /*50a0*/  ISETP.LT.OR P0, PT, R2, 0xa, P0 ;  /* 0x0000000a0200780c */ /* 0x000fe40000701670 */
[----:B------:R-:W-:-:S02]  /*50b0*/  @P1 LOP3.LUT R194, R194, 0x2, RZ, 0xfc, !PT ;  /* 0x00000002c2c21812 */ /* 0x000fc400078efcff */
[----:B------:R-:W-:Y:S02]  /*50c0*/  ISETP.GE.AND P1, PT, R40, 0x11, PT ;  /* 0x000000112800780c */ /* 0x000fe40003f26270 */
[----:B------:R-:W-:Y:S02]  /*50d0*/  FSEL R30, R93, -INF , !P0 ;  /* 0xff8000005d1e7808 */ /* 0x000fe40004000000 */
[----:B------:R-:W-:Y:S02]  /*50e0*/  ISETP.GT.AND P0, PT, R0, 0x10, !P1 ;  /* 0x000000100000780c */ /* 0x000fe40004f04270 */
[----:B------:R-:W-:Y:S02]  /*50f0*/  LOP3.LUT R194, R194, 0xfffffffe, RZ, 0xc0, !PT ;  /* 0xfffffffec2c27812 */ /* 0x000fe400078ec0ff */
[----:B------:R-:W-:-:S04]  /*5100*/  ISETP.LT.OR P0, PT, R2, 0x11, P0 ;  /* 0x000000110200780c */ /* 0x000fc80000701670 */
[----:B------:R-:W-:Y:S02]  /*5110*/  FSEL R33, R85, -INF , !P0 ;  /* 0xff80000055217808 */ /* 0x000fe40004000000 */
[----:B------:R-:W-:Y:S02]  /*5120*/  ISETP.GT.AND P0, PT, R0, 0x11, !P6 ;  /* 0x000000110000780c */ /* 0x000fe40007704270 */
[----:B------:R-:W-:Y:S02]  /*5130*/  @P1 LOP3.LUT R194, R194, 0x1, RZ, 0xfc, !PT ;  /* 0x00000001c2c21812 */ /* 0x000fe400078efcff */
[----:B------:R-:W-:Y:S02]  /*5140*/  ISETP.LT.OR P0, PT, R2, 0x12, P0 ;  /* 0x000000120200780c */ /* 0x000fe40000701670 */
[----:B------:R-:W-:Y:S02]  /*5150*/  ISETP.GE.AND P1, PT, R40, 0x29, PT ;  /* 0x000000292800780c */ /* 0x000fe40003f26270 */
[----:B------:R-:W-:-:S02]  /*5160*/  FSEL R34, R84, -INF , !P0 ;  /* 0xff80000054227808 */ /* 0x000fc40004000000 */
[----:B------:R-:W-:Y:S02]  /*5170*/  ISETP.GT.AND P0, PT, R0, 0x18, !P5 ;  /* 0x000000180000780c */ /* 0x000fe40006f04270 */
[----:B------:R-:W-:Y:S02]  /*5180*/  LOP3.LUT R194, R194, 0xffffffef, RZ, 0xc0, !PT ;  /* 0xffffffefc2c27812 */ /* 0x000fe400078ec0ff */
[----:B------:R-:W-:-:S04]  /*5190*/  ISETP.LT.OR P0, PT, R2, 0x19, P0 ;  /* 0x000000190200780c */ /* 0x000fc80000701670 */
[----:B------:R-:W-:Y:S02]  /*51a0*/  FSEL R39, R60, -INF , !P0 ;  /* 0xff8000003c277808 */ /* 0x000fe40004000000 */
[----:B------:R-:W-:Y:S02]  /*51b0*/  ISETP.GT.AND P0, PT, R0, 0x19, !P4 ;  /* 0x000000190000780c */ /* 0x000fe40006704270 */
[----:B------:R-:W-:Y:S02]  /*51c0*/  @P1 LOP3.LUT R194, R194, 0x10, RZ, 0xfc, !PT ;  /* 0x00000010c2c21812 */ /* 0x000fe400078efcff */
[----:B------:R-:W-:Y:S02]  /*51d0*/  ISETP.LT.OR P0, PT, R2, 0x1a, P0 ;  /* 0x0000001a0200780c */ /* 0x000fe40000701670 */
[----:B------:R-:W-:Y:S02]  /*51e0*/  LOP3.LUT R194, R194, 0xffffffdf, RZ, 0xc0, !PT ;  /* 0xffffffdfc2c27812 */ /* 0x000fe400078ec0ff */
[----:B------:R-:W-:-:S02]  /*51f0*/  FSEL R41, R57, -INF , !P0 ;  /* 0xff80000039297808 */ /* 0x000fc40004000000 */
[----:B------:R-:W-:-:S04]  /*5200*/  ISETP.GT.AND P0, PT, R0, 0x20, !P3 ;  /* 0x000000200000780c */ /* 0x000fc80005f04270 */
[----:B------:R-:W-:-:S04]  /*5210*/  ISETP.LT.OR P0, PT, R2, 0x21, P0 ;  /* 0x000000210200780c */ /* 0x000fc80000701670 */
[----:B------:R-:W-:Y:S02]  /*5220*/  FSEL R139, R25, -INF , !P0 ;  /* 0xff800000198b7808 */ /* 0x000fe40004000000 */
[----:B------:R-:W-:-:S04]  /*5230*/  ISETP.GT.AND P0, PT, R0, 0x21, !P2 ;  /* 0x000000210000780c */ /* 0x000fc80005704270 */
[----:B------:R-:W-:-:S04]  /*5240*/  ISETP.LT.OR P0, PT, R2, 0x22, P0 ;  /* 0x000000220200780c */ /* 0x000fc80000701670 */
[----:B------:R-:W-:Y:S02]  /*5250*/  FSEL R138, R24, -INF , !P0 ;  /* 0xff800000188a7808 */ /* 0x000fe40004000000 */
[----:B------:R-:W-:Y:S02]  /*5260*/  ISETP.GT.AND P0, PT, R0, 0x28, !P1 ;  /* 0x000000280000780c */ /* 0x000fe40004f04270 */
[----:B------:R-:W-:Y:S02]  /*5270*/  ISETP.GE.AND P1, PT, R40, 0x1, PT ;  /* 0x000000012800780c */ /* 0x000fe40003f26270 */
[----:B------:R-:W-:-:S04]  /*5280*/  ISETP.LT.OR P0, PT, R2, 0x29, P0 ;  /* 0x000000290200780c */ /* 0x000fc80000701670 */
[----:B------:R-:W-:Y:S02]  /*5290*/  FSEL R137, R13, -INF , !P0 ;  /* 0xff8000000d897808 */ /* 0x000fe40004000000 */
[----:B------:R-:W-:-:S04]  /*52a0*/  ISETP.GT.AND P0, PT, R0, RZ, !P1 ;  /* 0x000000ff0000720c */ /* 0x000fc80004f04270 */
[----:B------:R-:W-:-:S04]  /*52b0*/  ISETP.LT.OR P0, PT, R2, 0x1, P0 ;  /* 0x000000010200780c */ /* 0x000fc80000701670 */
[----:B------:R-:W-:Y:S02]  /*52c0*/  FSEL R18, R108, -INF , !P0 ;  /* 0xff8000006c127808 */ /* 0x000fe40004000000 */
[----:B------:R-:W-:-:S13]  /*52d0*/  ISETP.GE.AND P0, PT, R40, 0x2a, PT ;  /* 0x0000002a2800780c */ /* 0x000fda0003f06270 */
[----:B------:R-:W-:Y:S02]  /*52e0*/  @P0 LOP3.LUT R194, R194, 0x20, RZ, 0xfc, !PT ;  /* 0x00000020c2c20812 */ /* 0x000fe400078efcff */
[----:B------:R-:W-:-:S04]  /*52f0*/  ISETP.GT.AND P0, PT, R0, 0x29, !P0 ;  /* 0x000000290000780c */ /* 0x000fc80004704270 */
[----:B------:R-:W-:-:S04]  /*5300*/  ISETP.LT.OR P0, PT, R2, 0x2a, P0 ;  /* 0x0000002a0200780c */ /* 0x000fc80000701670 */
[----:B------:R-:W-:Y:S01]  /*5310*/  FSEL R136, R12, -INF , !P0 ;  /* 0xff8000000c887808 */ /* 0x000fe20004000000 */
[----:B------:R-:W-:Y:S06]  /*5320*/  BRA.DIV ~URZ, `(.L_x_600) ;  /* 0x000147d27f007947 */ /* 0x000fec000b800000 */
[----:B------:R2:W3:Y:S02]  /*5330*/  SHFL.IDX PT, R3, R5, 0x1, 0x1c1f ;  /* 0x003c1f0005037f89 */ /* 0x0004e400000e0000 */
.L_x_791:
[----:B------:R-:W-:Y:S01]  /*5340*/  IMAD.MOV.U32 R0, RZ, RZ, c[0x0][0x32c] ;  /* 0x0000cb00ff007624 */ /* 0x000fe200078e00ff */
[----:B---3--:R-:W-:-:S04]  /*5350*/  IADD3 R2, R4, R3, RZ ;  /* 0x0000000304027210 */ /* 0x008fc80007ffe0ff */
        /* <DEDUP_REMOVED lines=15> */
.L_x_603:
[----:B------:R-:W-:-:S04]  /*5450*/  MOV R9, 0x1 ;  /* 0x0000000100097802 */ /* 0x000fc80000000f00 */
[----:B------:R-:W-:-:S13]  /*5460*/  ISETP.NE.AND P0, PT, R9, c[0x0][0x32c], PT ;  /* 0x0000cb0009007a0c */ /* 0x000fda0003f05270 */
[----:B------:R-:W-:-:S05]  /*5470*/  @P0 IMAD.HI.U32 R9, R3, c[0x0][0x330], RZ ;  /* 0x0000cc0003090a27 */ /* 0x000fca00078e00ff */
[----:B------:R-:W-:Y:S02]  /*5480*/  @P0 SHF.R.U32.HI R3, RZ, c[0x0][0x334], R9 ;  /* 0x0000cd00ff030a19 */ /* 0x000fe40000011609 */
.L_x_604:
[----:B------:R-:W-:Y:S05]  /*5490*/  BSYNC B0 ;  /* 0x0000000000007941 */ /* 0x000fea0003800000 */
.L_x_602:
[----:B------:R-:W-:-:S05]  /*54a0*/  IMAD R3, R3, c[0x0][0x32c], R8 ;  /* 0x0000cb0003037a24 */ /* 0x000fca00078e0208 */
[----:B------:R-:W-:Y:S02]  /*54b0*/  IADD3 R9, R3, c[0x0][0x32c], RZ ;  /* 0x0000cb0003097a10 */ /* 0x000fe40007ffe0ff */
[----:B------:R-:W-:Y:S02]  /*54c0*/  IMNMX R0, R0, R3, !PT ;  /* 0x0000000300007217 */ /* 0x000fe40007800200 */
[----:B------:R-:W-:Y:S02]  /*54d0*/  IMNMX R2, R2, R9, PT ;  /* 0x0000000902027217 */ /* 0x000fe40003800200 */
.L_x_601:
[----:B------:R-:W-:-:S04]  /*54e0*/  LOP3.LUT P0, RZ, R194, 0x8, RZ, 0xc0, !PT ;  /* 0x00000008c2ff7812 */ /* 0x000fc8000780c0ff */
[----:B------:R-:W-:-:S04]  /*54f0*/  ISETP.GT.AND P0, PT, R0, 0x1, !P0 ;  /* 0x000000010000780c */ /* 0x000fc80004704270 */
[----:B------:R-:W-:-:S04]  /*5500*/  ISETP.LT.OR P0, PT, R2, 0x2, P0 ;  /* 0x000000020200780c */ /* 0x000fc80000701670 */
[----:B------:R-:W-:Y:S02]  /*5510*/  FSEL R17, R102, -INF , !P0 ;  /* 0xff80000066117808 */ /* 0x000fe40004000000 */
        /* <DEDUP_REMOVED lines=27> */
[----:B------:R-:W-:-:S04]  /*56d0*/  LOP3.LUT P0, RZ, R194, 0x10, RZ, 0xc0, !PT ;  /* 0x00000010c2ff7812 */ /* 0x000fc8000780c0ff */
[----:B------:R-:W-:-:S04]  /*56e0*/  ISETP.GT.AND P0, PT, R0, 0x28, !P0 ;  /* 0x000000280000780c */ /* 0x000fc80004704270 */
[----:B------:R-:W-:-:S04]  /*56f0*/  ISETP.LT.OR P0, PT, R2, 0x29, P0 ;  /* 0x000000290200780c */ /* 0x000fc80000701670 */
[----:B------:R-:W-:Y:S02]  /*5700*/  FSEL R125, R14, -INF , !P0 ;  /* 0xff8000000e7d7808 */ /* 0x000fe40004000000 */
[----:B------:R-:W-:-:S04]  /*5710*/  ISETP.GT.AND P0, PT, R0, RZ, !P1 ;  /* 0x000000ff0000720c */ /* 0x000fc80004f04270 */
[----:B------:R-:W-:-:S04]  /*5720*/  ISETP.LT.OR P0, PT, R2, 0x1, P0 ;  /* 0x000000010200780c */ /* 0x000fc80000701670 */
[----:B------:R-:W-:Y:S02]  /*5730*/  FSEL R15, R105, -INF , !P0 ;  /* 0xff800000690f7808 */ /* 0x000fe40004000000 */
[----:B------:R-:W-:-:S04]  /*5740*/  LOP3.LUT P0, RZ, R194, 0x20, RZ, 0xc0, !PT ;  /* 0x00000020c2ff7812 */ /* 0x000fc8000780c0ff */
[----:B------:R-:W-:-:S04]  /*5750*/  ISETP.GT.AND P0, PT, R0, 0x29, !P0 ;  /* 0x000000290000780c */ /* 0x000fc80004704270 */
[----:B------:R-:W-:-:S04]  /*5760*/  ISETP.LT.OR P0, PT, R2, 0x2a, P0 ;  /* 0x0000002a0200780c */ /* 0x000fc80000701670 */
[----:B------:R-:W-:Y:S01]  /*5770*/  FSEL R124, R11, -INF , !P0 ;  /* 0xff8000000b7c7808 */ /* 0x000fe20004000000 */
[----:B------:R-:W-:Y:S06]  /*5780*/  BRA.DIV ~URZ, `(.L_x_605) ;  /* 0x000143d27f007947 */ /* 0x000fec000b800000 */
[----:B------:R3:W4:Y:S02]  /*5790*/  SHFL.IDX PT, R3, R5, 0x2, 0x1c1f ;  /* 0x005c1f0005037f89 */ /* 0x00072400000e0000 */
.L_x_792:
[----:B------:R-:W-:Y:S01]  /*57a0*/  IMAD.MOV.U32 R0, RZ, RZ, c[0x0][0x32c] ;  /* 0x0000cb00ff007624 */ /* 0x000fe200078e00ff */
[----:B----4-:R-:W-:-:S04]  /*57b0*/  IADD3 R2, R4, R3, RZ ;  /* 0x0000000304027210 */ /* 0x010fc80007ffe0ff */
        /* <DEDUP_REMOVED lines=15> */
.L_x_608:
[----:B------:R-:W-:-:S04]  /*58b0*/  MOV R9, 0x1 ;  /* 0x0000000100097802 */ /* 0x000fc80000000f00 */
[----:B------:R-:W-:-:S13]  /*58c0*/  ISETP.NE.AND P0, PT, R9, c[0x0][0x32c], PT ;  /* 0x0000cb0009007a0c */ /* 0x000fda0003f05270 */
[----:B------:R-:W-:-:S05]  /*58d0*/  @P0 IMAD.HI.U32 R9, R3, c[0x0][0x330], RZ ;  /* 0x0000cc0003090a27 */ /* 0x000fca00078e00ff */
[----:B------:R-:W-:Y:S02]  /*58e0*/  @P0 SHF.R.U32.HI R3, RZ, c[0x0][0x334], R9 ;  /* 0x0000cd00ff030a19 */ /* 0x000fe40000011609 */
.L_x_609:
[----:B------:R-:W-:Y:S05]  /*58f0*/  BSYNC B0 ;  /* 0x0000000000007941 */ /* 0x000fea0003800000 */
.L_x_607:
[----:B------:R-:W-:-:S05]  /*5900*/  IMAD R3, R3, c[0x0][0x32c], R8 ;  /* 0x0000cb0003037a24 */ /* 0x000fca00078e0208 */
[----:B------:R-:W-:Y:S02]  /*5910*/  IADD3 R9, R3, c[0x0][0x32c], RZ ;  /* 0x0000cb0003097a10 */ /* 0x000fe40007ffe0ff */
[----:B------:R-:W-:Y:S02]  /*5920*/  IMNMX R0, R0, R3, !PT ;  /* 0x0000000300007217 */ /* 0x000fe40007800200 */
[----:B------:R-:W-:Y:S02]  /*5930*/  IMNMX R2, R2, R9, PT ;  /* 0x0000000902027217 */ /* 0x000fe40003800200 */
.L_x_606:
        /* <DEDUP_REMOVED lines=43> */
[----:B------:R4:W1:Y:S02]  /*5bf0*/  SHFL.IDX PT, R3, R5, 0x3, 0x1c1f ;  /* 0x007c1f0005037f89 */ /* 0x00086400000e0000 */
.L_x_793:
[----:B------:R-:W-:Y:S01]  /*5c00*/  IMAD.MOV.U32 R0, RZ, RZ, c[0x0][0x32c] ;  /* 0x0000cb00ff007624 */ /* 0x000fe200078e00ff */
[----:B-1----:R-:W-:-:S04]  /*5c10*/  IADD3 R2, R4, R3, RZ ;  /* 0x0000000304027210 */ /* 0x002fc80007ffe0ff */
        /* <DEDUP_REMOVED lines=15> */
.L_x_613:
[----:B------:R-:W-:-:S04]  /*5d10*/  MOV R4, 0x1 ;  /* 0x0000000100047802 */ /* 0x000fc80000000f00 */
[----:B------:R-:W-:-:S13]  /*5d20*/  ISETP.NE.AND P0, PT, R4, c[0x0][0x32c], PT ;  /* 0x0000cb0004007a0c */ /* 0x000fda0003f05270 */
[----:B------:R-:W-:-:S05]  /*5d30*/  @P0 IMAD.HI.U32 R4, R3, c[0x0][0x330], RZ ;  /* 0x0000cc0003040a27 */ /* 0x000fca00078e00ff */
[----:B------:R-:W-:Y:S02]  /*5d40*/  @P0 SHF.R.U32.HI R3, RZ, c[0x0][0x334], R4 ;  /* 0x0000cd00ff030a19 */ /* 0x000fe40000011604 */
.L_x_614:
[----:B------:R-:W-:Y:S05]  /*5d50*/  BSYNC B0 ;  /* 0x0000000000007941 */ /* 0x000fea0003800000 */
.L_x_612:
[----:B------:R-:W-:-:S05]  /*5d60*/  IMAD R3, R3, c[0x0][0x32c], R8 ;  /* 0x0000cb0003037a24 */ /* 0x000fca00078e0208 */
[----:B------:R-:W-:Y:S02]  /*5d70*/  IADD3 R4, R3, c[0x0][0x32c], RZ ;  /* 0x0000cb0003047a10 */ /* 0x000fe40007ffe0ff */
[----:B------:R-:W-:Y:S02]  /*5d80*/  IMNMX R0, R0, R3, !PT ;  /* 0x0000000300007217 */ /* 0x000fe40007800200 */
[----:B------:R-:W-:Y:S02]  /*5d90*/  IMNMX R2, R2, R4, PT ;  /* 0x0000000402027217 */ /* 0x000fe40003800200 */
.L_x_611:
[----:B------:R-:W-:Y:S02]  /*5da0*/  LOP3.LUT P0, RZ, R194, 0x8, RZ, 0xc0, !PT ;  /* 0x00000008c2ff7812 */ /* 0x000fe4000780c0ff */
[----:B------:R-:W-:Y:S02]  /*5db0*/  FMNMX.FTZ R3, R14, R16, !PT ;  /* 0x000000100e037209 */ /* 0x000fe40007810000 */
        /* <DEDUP_REMOVED lines=15> */
[----:B------:R-:W-:Y:S02]  /*5eb0*/  ISETP.GT.AND P0, PT, R0, 0x11, !P6 ;  /* 0x000000110000780c */ /* 0x000fe40007704270 */
[----:B------:R-:W-:Y:S02]  /*5ec0*/  LOP3.LUT P6, RZ, R194, 0x20, RZ, 0xc0, !PT ;  /* 0x00000020c2ff7812 */ /* 0x000fe400078cc0ff */
[----:B------:R-:W-:-:S04]  /*5ed0*/  ISETP.LT.OR P0, PT, R2, 0x12, P0 ;  /* 0x000000120200780c */ /* 0x000fc80000701670 */
[----:B------:R-:W-:Y:S02]  /*5ee0*/  FSEL R21, R76, -INF , !P0 ;  /* 0xff8000004c157808 */ /* 0x000fe40004000000 */
[----:B------:R-:W-:Y:S02]  /*5ef0*/  ISETP.GT.AND P0, PT, R0, 0x18, !P5 ;  /* 0x000000180000780c */ /* 0x000fe40006f04270 */
[----:B------:R-:W-:Y:S02]  /*5f00*/  LOP3.LUT P5, RZ, R194, 0x10, RZ, 0xc0, !PT ;  /* 0x00000010c2ff7812 */ /* 0x000fe400078ac0ff */
        /* <DEDUP_REMOVED lines=11> */
[C---:B------:R-:W-:Y:S02]  /*5fc0*/  ISETP.GT.AND P0, PT, R0.reuse, RZ, !P1 ;  /* 0x000000ff0000720c */ /* 0x040fe40004f04270 */
[----:B------:R-:W-:Y:S02]  /*5fd0*/  ISETP.GT.AND P1, PT, R0, 0x28, !P5 ;  /* 0x000000280000780c */ /* 0x000fe40006f24270 */
[C---:B------:R-:W-:Y:S02]  /*5fe0*/  ISETP.LT.OR P0, PT, R2.reuse, 0x1, P0 ;  /* 0x000000010200780c */ /* 0x040fe40000701670 */
[----:B------:R-:W-:Y:S02]  /*5ff0*/  ISETP.LT.OR P1, PT, R2, 0x29, P1 ;  /* 0x000000290200780c */ /* 0x000fe40000f21670 */
[----:B------:R-:W-:-:S02]  /*6000*/  FSEL R9, R109, -INF , !P0 ;  /* 0xff8000006d097808 */ /* 0x000fc40004000000 */
[----:B------:R-:W-:Y:S02]  /*6010*/  ISETP.GT.AND P0, PT, R0, 0x29, !P6 ;  /* 0x000000290000780c */ /* 0x000fe40007704270 */
[----:B------:R-:W-:Y:S02]  /*6020*/  FMNMX.FTZ R0, R15, R17, !PT ;  /* 0x000000110f007209 */ /* 0x000fe40007810000 */
[----:B------:R-:W-:Y:S02]  /*6030*/  ISETP.LT.OR P0, PT, R2, 0x2a, P0 ;  /* 0x0000002a0200780c */ /* 0x000fe40000701670 */
[----:B------:R-:W-:Y:S02]  /*6040*/  FMNMX.FTZ R2, R18, R19, !PT ;  /* 0x0000001312027209 */ /* 0x000fe40007810000 */
[----:B------:R-:W-:Y:S02]  /*6050*/  FMNMX.FTZ R4, R24, R0, !PT ;  /* 0x0000000018047209 */ /* 0x000fe40007810000 */
[----:B------:R-:W-:-:S02]  /*6060*/  FMNMX.FTZ R0, R9, R10, !PT ;  /* 0x0000000a09007209 */ /* 0x000fc40007810000 */
[----:B--234-:R-:W-:Y:S02]  /*6070*/  FMNMX.FTZ R5, R27, R2, !PT ;  /* 0x000000021b057209 */ /* 0x01cfe40007810000 */
        /* <DEDUP_REMOVED lines=26> */
[----:B------:R-:W-:Y:S02]  /*6220*/  FSEL R105, R43, -INF , !P1 ;  /* 0xff8000002b697808 */ /* 0x000fe40004800000 */
[----:B------:R-:W-:Y:S02]  /*6230*/  FMNMX.FTZ R4, R138, R4, !PT ;  /* 0x000000048a047209 */ /* 0x000fe40007810000 */
[----:B------:R-:W-:-:S02]  /*6240*/  FMNMX.FTZ R3, R126, R3, !PT ;  /* 0x000000037e037209 */ /* 0x000fc40007810000 */
[----:B------:R-:W-:Y:S02]  /*6250*/  FMNMX.FTZ R2, R122, R2, !PT ;  /* 0x000000027a027209 */ /* 0x000fe40007810000 */
[----:B------:R-:W-:Y:S02]  /*6260*/  FMNMX.FTZ R0, R107, R0, !PT ;  /* 0x000000006b007209 */ /* 0x000fe40007810000 */
[----:B------:R-:W-:Y:S02]  /*6270*/  FSEL R100, R42, -INF , !P0 ;  /* 0xff8000002a647808 */ /* 0x000fe40004000000 */
[----:B------:R-:W-:Y:S02]  /*6280*/  FMNMX.FTZ R4, R137, R4, !PT ;  /* 0x0000000489047209 */ /* 0x000fe40007810000 */
[----:B------:R-:W-:Y:S02]  /*6290*/  FMNMX.FTZ R3, R125, R3, !PT ;  /* 0x000000037d037209 */ /* 0x000fe40007810000 */
[----:B------:R-:W-:-:S02]  /*62a0*/  FMNMX.FTZ R2, R121, R2, !PT ;  /* 0x0000000279027209 */ /* 0x000fc40007810000 */
[----:B------:R-:W-:Y:S02]  /*62b0*/  FMNMX.FTZ R0, R105, R0, !PT ;  /* 0x0000000069007209 */ /* 0x000fe40007810000 */
[----:B------:R-:W-:Y:S02]  /*62c0*/  FMNMX.FTZ R4, R136, R4, !PT ;  /* 0x0000000488047209 */ /* 0x000fe40007810000 */
[----:B------:R-:W-:Y:S02]  /*62d0*/  FMNMX.FTZ R5, R124, R3, !PT ;  /* 0x000000037c057209 */ /* 0x000fe40007810000 */
[----:B------:R-:W-:Y:S02]  /*62e0*/  FMNMX.FTZ R6, R120, R2, !PT ;  /* 0x0000000278067209 */ /* 0x000fe40007810000 */
[----:B------:R-:W-:Y:S01]  /*62f0*/  FMNMX.FTZ R7, R100, R0, !PT ;  /* 0x0000000064077209 */ /* 0x000fe20007810000 */
[----:B------:R-:W-:Y:S05]  /*6300*/  BRA.DIV ~URZ, `(.L_x_615) ;  /* 0x000139127f007947 */ /* 0x000fea000b800000 */
[----:B------:R1:W2:Y:S02]  /*6310*/  SHFL.BFLY PT, R0, R4, 0x2, 0x1f ;  /* 0x0c401f0004007f89 */ /* 0x0002a400000e0000 */
.L_x_794:
        /* <DEDUP_REMOVED lines=15> */
.L_x_795:
[C---:B------:R-:W-:Y:S01]  /*6410*/  FMUL.FTZ R0, R104.reuse, c[0x0][0x2d0] ;  /* 0x0000b40068007a20 */ /* 0x040fe20000410000 */
[----:B------:R-:W-:Y:S01]  /*6420*/  FSETP.NEU.FTZ.AND P0, PT, R104, -INF , PT ;  /* 0xff8000006800780b */ /* 0x000fe20003f1d000 */
[C---:B------:R-:W-:Y:S01]  /*6430*/  FMUL.FTZ R3, R103.reuse, c[0x0][0x2d0] ;  /* 0x0000b40067037a20 */ /* 0x040fe20000410000 */
[----:B----4-:R-:W-:Y:S01]  /*6440*/  FMNMX.FTZ R101, R8, R7, !PT ;  /* 0x0000000708657209 */ /* 0x010fe20007810000 */
[----:B------:R-:W-:Y:S01]  /*6450*/  WARPSYNC 0xffffffff ;  /* 0xffffffff00007948 */ /* 0x000fe20003800000 */
[----:B------:R-:W-:Y:S01]  /*6460*/  FSEL R20, R0, RZ, P0 ;  /* 0x000000ff00147208 */ /* 0x000fe20000000000 */
[----:B------:R-:W1:Y:S01]  /*6470*/  LDSM.16.MT88.4 R48, [R181+0xc00] ;  /* 0x000c0000b530783b */ /* 0x000e620000004200 */
[----:B------:R-:W-:-:S03]  /*6480*/  FSETP.NEU.FTZ.AND P0, PT, R103, -INF , PT ;  /* 0xff8000006700780b */ /* 0x000fc60003f1d000 */
        /* <DEDUP_REMOVED lines=9> */
[----:B------:R-:W-:Y:S04]  /*6520*/  LDSM.16.MT88.4 R56, [R182+0xc00] ;  /* 0x000c0000b638783b */ /* 0x000fe80000004200 */
[----:B------:R-:W-:Y:S01]  /*6530*/  LDSM.16.MT88.4 R52, [R181+0x1800] ;  /* 0x00180000b534783b */ /* 0x000fe20000004200 */
[----:B--2---:R-:W-:Y:S02]  /*6540*/  FFMA.FTZ R0, R19, c[0x0][0x2d0], -R20 ;  /* 0x0000b40013007a23 */ /* 0x004fe40000010814 */
[----:B------:R2:W-:Y:S01]  /*6550*/  MUFU.EX2 R6, R4 ;  /* 0x0000000400067308 */ /* 0x0005e20000000800 */
[----:B------:R-:W-:Y:S01]  /*6560*/  LDSM.16.MT88.4 R64, [R181+0x1c00] ;  /* 0x001c0000b540783b */ /* 0x000fe20000004200 */
[----:B----4-:R-:W-:-:S06]  /*6570*/  FMUL.FTZ R2, R102, c[0x0][0x2d0] ;  /* 0x0000b40066027a20 */ /* 0x010fcc0000410000 */
[----:B------:R4:W-:Y:S01]  /*6580*/  MUFU.EX2 R221, R0 ;  /* 0x0000000000dd7308 */ /* 0x0009e20000000800 */
[----:B------:R-:W-:Y:S02]  /*6590*/  FSEL R2, R2, RZ, P0 ;  /* 0x000000ff02027208 */ /* 0x000fe40000000000 */
[----:B------:R-:W-:-:S03]  /*65a0*/  FSETP.NEU.FTZ.AND P0, PT, R101, -INF , PT ;  /* 0xff8000006500780b */ /* 0x000fc60003f1d000 */
[----:B--2---:R-:W-:-:S04]  /*65b0*/  FFMA.FTZ R4, R35, c[0x0][0x2d0], -R2 ;  /* 0x0000b40023047a23 */ /* 0x004fc80000010802 */
[----:B------:R2:W-:Y:S01]  /*65c0*/  MUFU.EX2 R148, R4 ;  /* 0x0000000400947308 */ /* 0x0005e20000000800 */
[----:B----4-:R-:W-:-:S07]  /*65d0*/  FFMA.FTZ R0, R27, c[0x0][0x2d0], -R20 ;  /* 0x0000b4001b007a23 */ /* 0x010fce0000010814 */
[----:B------:R4:W-:Y:S01]  /*65e0*/  MUFU.EX2 R225, R0 ;  /* 0x0000000000e17308 */ /* 0x0009e20000000800 */
[----:B--2---:R-:W-:-:S07]  /*65f0*/  FFMA.FTZ R4, R37, c[0x0][0x2d0], -R2 ;  /* 0x0000b40025047a23 */ /* 0x004fce0000010802 */
[----:B------:R-:W-:Y:S01]  /*6600*/  MUFU.EX2 R73, R4 ;  /* 0x0000000400497308 */ /* 0x000fe20000000800 */
[----:B----4-:R-:W-:-:S07]  /*6610*/  FFMA.FTZ R0, R30, c[0x0][0x2d0], -R20 ;  /* 0x0000b4001e007a23 */ /* 0x010fce0000010814 */
[----:B------:R2:W4:Y:S02]  /*6620*/  MUFU.EX2 R226, R0 ;  /* 0x0000000000e27308 */ /* 0x0005240000000800 */
[----:B--2---:R-:W-:Y:S01]  /*6630*/  FFMA.FTZ R0, R33, c[0x0][0x2d0], -R20 ;  /* 0x0000b40021007a23 */ /* 0x004fe20000010814 */
[----:B----4-:R-:W-:-:S05]  /*6640*/  F2FP.PACK_AB R18, R226, R225 ;  /* 0x000000e1e212723e */ /* 0x010fca00000000ff */
[----:B------:R2:W-:Y:S02]  /*6650*/  MUFU.EX2 R5, R0 ;  /* 0x0000000000057308 */ /* 0x0005e40000000800 */
[----:B--2---:R-:W-:-:S06]  /*6660*/  FFMA.FTZ R0, R34, c[0x0][0x2d0], -R20 ;  /* 0x0000b40022007a23 */ /* 0x004fcc0000010814 */
[----:B------:R2:W-:Y:S02]  /*6670*/  MUFU.EX2 R154, R0 ;  /* 0x00000000009a7308 */ /* 0x0005e40000000800 */
[----:B--2---:R-:W-:Y:S02]  /*6680*/  FFMA.FTZ R0, R41, c[0x0][0x2d0], -R20 ;  /* 0x0000b40029007a23 */ /* 0x004fe40000010814 */
[----:B------:R-:W-:Y:S04]  /*6690*/  LDSM.16.MT88.4 R40, [R182] ;  /* 0x00000000b628783b */ /* 0x000fe80000004200 */
[----:B------:R2:W-:Y:S02]  /*66a0*/  MUFU.EX2 R149, R0 ;  /* 0x0000000000957308 */ /* 0x0005e40000000800 */
[----:B--2---:R-:W-:-:S06]  /*66b0*/  FFMA.FTZ R0, R15, c[0x0][0x2d0], -R3 ;  /* 0x0000b4000f007a23 */ /* 0x004fcc0000010803 */
[----:B------:R2:W-:Y:S02]  /*66c0*/  MUFU.EX2 R218, R0 ;  /* 0x0000000000da7308 */ /* 0x0005e40000000800 */
[----:B--2---:R-:W-:-:S06]  /*66d0*/  FFMA.FTZ R0, R17, c[0x0][0x2d0], -R3 ;  /* 0x0000b40011007a23 */ /* 0x004fcc0000010803 */
[----:B------:R2:W4:Y:S02]  /*66e0*/  MUFU.EX2 R214, R0 ;  /* 0x0000000000d67308 */ /* 0x0005240000000800 */
[----:B--2---:R-:W-:Y:S01]  /*66f0*/  FFMA.FTZ R0, R24, c[0x0][0x2d0], -R3 ;  /* 0x0000b40018007a23 */ /* 0x004fe20000010803 */
[----:B----4-:R-:W-:-:S05]  /*6700*/  F2FP.PACK_AB R17, R214, R218 ;  /* 0x000000dad611723e */ /* 0x010fca00000000ff */
[----:B------:R2:W-:Y:S02]  /*6710*/  MUFU.EX2 R219, R0 ;  /* 0x0000000000db7308 */ /* 0x0005e40000000800 */
[----:B--2---:R-:W-:-:S06]  /*6720*/  FFMA.FTZ R0, R26, c[0x0][0x2d0], -R3 ;  /* 0x0000b4001a007a23 */ /* 0x004fcc0000010803 */
[----:B------:R2:W4:Y:S02]  /*6730*/  MUFU.EX2 R223, R0 ;  /* 0x0000000000df7308 */ /* 0x0005240000000800 */
[----:B--2---:R-:W-:Y:S01]  /*6740*/  FFMA.FTZ R0, R29, c[0x0][0x2d0], -R3 ;  /* 0x0000b4001d007a23 */ /* 0x004fe20000010803 */
[----:B----4-:R-:W-:-:S05]  /*6750*/  F2FP.PACK_AB R19, R223, R219 ;  /* 0x000000dbdf13723e */ /* 0x010fca00000000ff */
[----:B------:R2:W-:Y:S02]  /*6760*/  MUFU.EX2 R153, R0 ;  /* 0x0000000000997308 */ /* 0x0005e40000000800 */
[----:B--2---:R-:W-:-:S06]  /*6770*/  FFMA.FTZ R0, R32, c[0x0][0x2d0], -R3 ;  /* 0x0000b40020007a23 */ /* 0x004fcc0000010803 */
[----:B------:R2:W-:Y:S02]  /*6780*/  MUFU.EX2 R155, R0 ;  /* 0x00000000009b7308 */ /* 0x0005e40000000800 */
[----:B--2---:R-:W-:Y:S02]  /*6790*/  FFMA.FTZ R0, R38, c[0x0][0x2d0], -R3 ;  /* 0x0000b40026007a23 */ /* 0x004fe40000010803 */
[----:B------:R-:W2:Y:S04]  /*67a0*/  LDSM.16.MT88.4 R36, [R181] ;  /* 0x00000000b524783b */ /* 0x000ea80000004200 */
[----:B------:R4:W-:Y:S02]  /*67b0*/  MUFU.EX2 R72, R0 ;  /* 0x0000000000487308 */ /* 0x0009e40000000800 */
[----:B----4-:R-:W-:-:S06]  /*67c0*/  FFMA.FTZ R0, R14, c[0x0][0x2d0], -R2 ;  /* 0x0000b4000e007a23 */ /* 0x010fcc0000010802 */
[----:B------:R4:W-:Y:S02]  /*67d0*/  MUFU.EX2 R211, R0 ;  /* 0x0000000000d37308 */ /* 0x0009e40000000800 */
[----:B----4-:R-:W-:Y:S01]  /*67e0*/  FFMA.FTZ R0, R16, c[0x0][0x2d0], -R2 ;  /* 0x0000b40010007a23 */ /* 0x010fe20000010802 */
[----:B------:R-:W-:-:S05]  /*67f0*/  F2FP.PACK_AB R16, R221, R224 ;  /* 0x000000e0dd10723e */ /* 0x000fca00000000ff */
[----:B------:R4:W-:Y:S02]  /*6800*/  MUFU.EX2 R206, R0 ;  /* 0x0000000000ce7308 */ /* 0x0009e40000000800 */
[C---:B-1----:R-:W-:Y:S08]  /*6810*/  HMMA.16816.F32 R112, R16.reuse, R48, RZ ;  /* 0x000000301070723c */ /* 0x042ff000000018ff */
[----:B--2---:R-:W-:Y:S01]  /*6820*/  HMMA.16816.F32 R32, R16, R36, RZ ;  /* 0x000000241020723c */ /* 0x004fe200000018ff */
[----:B----4-:R-:W-:Y:S01]  /*6830*/  FFMA.FTZ R0, R23, c[0x0][0x2d0], -R2 ;  /* 0x0000b40017007a23 */ /* 0x010fe20000010802 */
[----:B------:R-:W-:-:S02]  /*6840*/  MOV R23, R6 ;  /* 0x0000000600177202 */ /* 0x000fc40000000f00 */
[----:B------:R-:W-:Y:S01]  /*6850*/  F2FP.PACK_AB R6, R73, R148 ;  /* 0x000000944906723e */ /* 0x000fe200000000ff */
[----:B------:R1:W-:Y:S03]  /*6860*/  MUFU.EX2 R212, R0 ;  /* 0x0000000000d47308 */ /* 0x0003e60000000800 */
[C---:B------:R-:W-:Y:S08]  /*6870*/  HMMA.16816.F32 R84, R16.reuse, R52, RZ ;  /* 0x000000341054723c */ /* 0x040ff000000018ff */
[----:B------:R-:W-:Y:S01]  /*6880*/  HMMA.16816.F32 R76, R16, R68, RZ ;  /* 0x00000044104c723c */ /* 0x000fe200000018ff */
[----:B-1----:R-:W-:-:S07]  /*6890*/  FFMA.FTZ R0, R25, c[0x0][0x2d0], -R2 ;  /* 0x0000b40019007a23 */ /* 0x002fce0000010802 */
[C---:B------:R-:W-:Y:S01]  /*68a0*/  HMMA.16816.F32 R116, R16.reuse, R40, RZ ;  /* 0x000000281074723c */ /* 0x040fe200000018ff */
[----:B------:R1:W2:Y:S07]  /*68b0*/  MUFU.EX2 R220, R0 ;  /* 0x0000000000dc7308 */ /* 0x0002ae0000000800 */
[----:B------:R-:W-:Y:S01]  /*68c0*/  HMMA.16816.F32 R108, R16, R56, RZ ;  /* 0x00000038106c723c */ /* 0x000fe200000018ff */
[----:B-1----:R-:W-:Y:S01]  /*68d0*/  FFMA.FTZ R0, R28, c[0x0][0x2d0], -R2 ;  /* 0x0000b4001c007a23 */ /* 0x002fe20000010802 */
[----:B--2---:R-:W-:-:S03]  /*68e0*/  F2FP.PACK_AB R14, R220, R212 ;  /* 0x000000d4dc0e723e */ /* 0x004fc600000000ff */
[----:B------:R1:W-:Y:S02]  /*68f0*/  MUFU.EX2 R152, R0 ;  /* 0x0000000000987308 */ /* 0x0003e40000000800 */
[----:B-1----:R-:W-:Y:S02]  /*6900*/  FFMA.FTZ R0, R31, c[0x0][0x2d0], -R2 ;  /* 0x0000b4001f007a23 */ /* 0x002fe40000010802 */
[----:B------:R-:W1:Y:S04]  /*6910*/  LDSM.16.MT88.4 R28, [R181+0x400] ;  /* 0x00040000b51c783b */ /* 0x000e680000004200 */
[----:B------:R2:W-:Y:S02]  /*6920*/  MUFU.EX2 R222, R0 ;  /* 0x0000000000de7308 */ /* 0x0005e40000000800 */
[----:B--2---:R-:W-:-:S05]  /*6930*/  FMUL.FTZ R0, R101, c[0x0][0x2d0] ;  /* 0x0000b40065007a20 */ /* 0x004fca0000410000 */
[----:B------:R-:W-:-:S05]  /*6940*/  FSEL R0, R0, RZ, P0 ;  /* 0x000000ff00007208 */ /* 0x000fca0000000000 */
[----:B------:R-:W-:Y:S01]  /*6950*/  FFMA.FTZ R4, R9, c[0x0][0x2d0], -R0 ;  /* 0x0000b40009047a23 */ /* 0x000fe20000010800 */
[----:B------:R-:W-:-:S03]  /*6960*/  F2FP.PACK_AB R9, R155, R153 ;  /* 0x000000999b09723e */ /* 0x000fc600000000ff */
[----:B------:R2:W-:Y:S02]  /*6970*/  MUFU.EX2 R205, R4 ;  /* 0x0000000400cd7308 */ /* 0x0005e40000000800 */
[----:B--2---:R-:W-:Y:S01]  /*6980*/  FFMA.FTZ R4, R10, c[0x0][0x2d0], -R0 ;  /* 0x0000b4000a047a23 */ /* 0x004fe20000010800 */
[----:B------:R-:W-:-:S05]  /*6990*/  F2FP.PACK_AB R10, R149, R228 ;  /* 0x000000e4950a723e */ /* 0x000fca00000000ff */
[----:B------:R2:W4:Y:S02]  /*69a0*/  MUFU.EX2 R204, R4 ;  /* 0x0000000400cc7308 */ /* 0x0005240000000800 */
[----:B--2---:R-:W-:Y:S01]  /*69b0*/  FFMA.FTZ R4, R11, c[0x0][0x2d0], -R0 ;  /* 0x0000b4000b047a23 */ /* 0x004fe20000010800 */
[----:B------:R-:W-:-:S05]  /*69c0*/  F2FP.PACK_AB R11, R72, R23 ;  /* 0x00000017480b723e */ /* 0x000fca00000000ff */
[----:B------:R2:W-:Y:S02]  /*69d0*/  MUFU.EX2 R213, R4 ;  /* 0x0000000400d57308 */ /* 0x0005e40000000800 */
[----:B--2---:R-:W-:Y:S01]  /*69e0*/  FFMA.FTZ R4, R12, c[0x0][0x2d0], -R0 ;  /* 0x0000b4000c047a23 */ /* 0x004fe20000010800 */
[----:B------:R-:W-:-:S05]  /*69f0*/  F2FP.PACK_AB R12, R206, R211 ;  /* 0x000000d3ce0c723e */ /* 0x000fca00000000ff */
[----:B------:R2:W5:Y:S02]  /*6a00*/  MUFU.EX2 R227, R4 ;  /* 0x0000000400e37308 */ /* 0x0005640000000800 */
[----:B--2---:R-:W-:Y:S01]  /*6a10*/  FFMA.FTZ R4, R13, c[0x0][0x2d0], -R0 ;  /* 0x0000b4000d047a23 */ /* 0x004fe20000010800 */
[----:B----4-:R-:W-:Y:S02]  /*6a20*/  F2FP.PACK_AB R13, R204, R205 ;  /* 0x000000cdcc0d723e */ /* 0x010fe400000000ff */
[----:B-----5:R-:W-:-:S03]  /*6a30*/  F2FP.PACK_AB R15, R227, R213 ;  /* 0x000000d5e30f723e */ /* 0x020fc600000000ff */
[----:B------:R2:W-:Y:S04]  /*6a40*/  MUFU.EX2 R229, R4 ;  /* 0x0000000400e57308 */ /* 0x0005e80000000800 */
[C---:B------:R-:W-:Y:S07]  /*6a50*/  HMMA.16816.F32 R92, R12.reuse, R48, RZ ;  /* 0x000000300c5c723c */ /* 0x040fee00000018ff */
[----:B------:R-:W-:Y:S01]  /*6a60*/  MOV R49, R73 ;  /* 0x0000004900317202 */ /* 0x000fe20000000f00 */
[----:B------:R-:W-:Y:S01]  /*6a70*/  HMMA.16816.F32 R24, R12, R36, RZ ;  /* 0x000000240c18723c */ /* 0x000fe200000018ff */
[----:B------:R-:W-:Y:S01]  /*6a80*/  MOV R48, R72 ;  /* 0x0000004800307202 */ /* 0x000fe20000000f00 */
[----:B--2---:R-:W-:Y:S01]  /*6a90*/  FFMA.FTZ R4, R21, c[0x0][0x2d0], -R0 ;  /* 0x0000b40015047a23 */ /* 0x004fe20000010800 */
[----:B------:R-:W-:-:S03]  /*6aa0*/  MOV R21, R5 ;  /* 0x0000000500157202 */ /* 0x000fc60000000f00 */
[----:B------:R2:W4:Y:S01]  /*6ab0*/  MUFU.EX2 R230, R4 ;  /* 0x0000000400e67308 */ /* 0x0005220000000800 */
[----:B------:R-:W-:Y:S01]  /*6ac0*/  F2FP.PACK_AB R8, R154, R21 ;  /* 0x000000159a08723e */ /* 0x000fe200000000ff */
[C---:B------:R-:W-:Y:S08]  /*6ad0*/  HMMA.16816.F32 R72, R12.reuse, R68, RZ ;  /* 0x000000440c48723c */ /* 0x040ff000000018ff */
[----:B------:R-:W-:Y:S01]  /*6ae0*/  HMMA.16816.F32 R80, R12, R52, RZ ;  /* 0x000000340c50723c */ /* 0x000fe200000018ff */
[----:B--2---:R-:W-:Y:S01]  /*6af0*/  FFMA.FTZ R4, R22, c[0x0][0x2d0], -R0 ;  /* 0x0000b40016047a23 */ /* 0x004fe20000010800 */
[----:B----4-:R-:W-:-:S06]  /*6b00*/  F2FP.PACK_AB R5, R230, R229 ;  /* 0x000000e5e605723e */ /* 0x010fcc00000000ff */
[----:B-1----:R-:W-:Y:S01]  /*6b10*/  HMMA.16816.F32 R132, R8, R28, R32 ;  /* 0x0000001c0884723c */ /* 0x002fe20000001820 */
[----:B------:R-:W-:Y:S01]  /*6b20*/  LDSM.16.MT88.4 R32, [R182+0x400] ;  /* 0x00040000b620783b */ /* 0x000fe20000004200 */
[----:B------:R1:W-:Y:S06]  /*6b30*/  MUFU.EX2 R252, R4 ;  /* 0x0000000400fc7308 */ /* 0x0003ec0000000800 */
[----:B------:R-:W-:Y:S08]  /*6b40*/  HMMA.16816.F32 R96, R12, R40, RZ ;  /* 0x000000280c60723c */ /* 0x000ff000000018ff */
[----:B------:R-:W-:Y:S01]  /*6b50*/  HMMA.16816.F32 R168, R8, R64, R84 ;  /* 0x0000004008a8723c */ /* 0x000fe20000001854 */
[----:B-1----:R-:W-:-:S02]  /*6b60*/  FFMA.FTZ R4, R44, c[0x0][0x2d0], -R0 ;  /* 0x0000b4002c047a23 */ /* 0x002fc40000010800 */
[----:B------:R-:W1:Y:S02]  /*6b70*/  LDSM.16.MT88.4 R44, [R182+0x1000] ;  /* 0x00100000b62c783b */ /* 0x000e640000004200 */
[----:B------:R2:W4:Y:S03]  /*6b80*/  MUFU.EX2 R231, R4 ;  /* 0x0000000400e77308 */ /* 0x0005260000000800 */
[----:B------:R-:W-:Y:S08]  /*6b90*/  HMMA.16816.F32 R164, R8, R60, R76 ;  /* 0x0000003c08a4723c */ /* 0x000ff0000000184c */
[----:B------:R-:W-:Y:S01]  /*6ba0*/  HMMA.16816.F32 R88, R12, R56, RZ ;  /* 0x000000380c58723c */ /* 0x000fe200000018ff */
[----:B--2---:R-:W-:-:S02]  /*6bb0*/  F2FP.PACK_AB R4, R222, R152 ;  /* 0x00000098de04723e */ /* 0x004fc400000000ff */
[----:B---34-:R-:W-:-:S05]  /*6bc0*/  F2FP.PACK_AB R7, R231, R252 ;  /* 0x000000fce707723e */ /* 0x018fca00000000ff */
[----:B------:R-:W-:Y:S01]  /*6bd0*/  HMMA.16816.F32 R84, R12, R38, RZ ;  /* 0x000000260c54723c */ /* 0x000fe200000018ff */
[----:B------:R-:W-:Y:S02]  /*6be0*/  MOV R57, R153 ;  /* 0x0000009900397202 */ /* 0x000fe40000000f00 */
[----:B------:R-:W-:-:S05]  /*6bf0*/  MOV R56, R152 ;  /* 0x0000009800387202 */ /* 0x000fca0000000f00 */
[----:B------:R-:W-:Y:S08]  /*6c00*/  HMMA.16816.F32 R176, R4, R60, R72 ;  /* 0x0000003c04b0723c */ /* 0x000ff00000001848 */
[----:B------:R-:W-:Y:S08]  /*6c10*/  HMMA.16816.F32 R72, R12, R58, RZ ;  /* 0x0000003a0c48723c */ /* 0x000ff000000018ff */
[C---:B------:R-:W-:Y:S01]  /*6c20*/  HMMA.16816.F32 R128, R4.reuse, R28, R24 ;  /* 0x0000001c0480723c */ /* 0x040fe20000001818 */
[----:B------:R-:W2:Y:S07]  /*6c30*/  LDSM.16.MT88.4 R24, [R181+0x1000] ;  /* 0x00100000b518783b */ /* 0x000eae0000004200 */
[C---:B------:R-:W-:Y:S08]  /*6c40*/  HMMA.16816.F32 R196, R4.reuse, R64, R80 ;  /* 0x0000004004c4723c */ /* 0x040ff00000001850 */
[----:B-1----:R-:W-:Y:S08]  /*6c50*/  HMMA.16816.F32 R160, R4, R46, R72 ;  /* 0x0000002e04a0723c */ /* 0x002ff00000001848 */
[C---:B------:R-:W-:Y:S08]  /*6c60*/  HMMA.16816.F32 R80, R12.reuse, R42, RZ ;  /* 0x0000002a0c50723c */ /* 0x040ff000000018ff */
[C---:B------:R-:W-:Y:S08]  /*6c70*/  HMMA.16816.F32 R76, R12.reuse, R50, RZ ;  /* 0x000000320c4c723c */ /* 0x040ff000000018ff */
[C---:B------:R-:W-:Y:S08]  /*6c80*/  HMMA.16816.F32 R72, R12.reuse, R54, RZ ;  /* 0x000000360c48723c */ /* 0x040ff000000018ff */
[----:B------:R-:W-:Y:S08]  /*6c90*/  HMMA.16816.F32 R12, R12, R70, RZ ;  /* 0x000000460c0c723c */ /* 0x000ff000000018ff */
[-C--:B------:R-:W-:Y:S01]  /*6ca0*/  HMMA.16816.F32 R140, R8, R32.reuse, R116 ;  /* 0x00000020088c723c */ /* 0x080fe20000001874 */
[----:B------:R-:W-:Y:S07]  /*6cb0*/  LDSM.16.MT88.4 R116, [R182+0x800] ;  /* 0x00080000b674783b */ /* 0x000fee0000004200 */
[C---:B------:R-:W-:Y:S07]  /*6cc0*/  HMMA.16816.F32 R144, R4.reuse, R32, R96 ;  /* 0x000000200490723c */ /* 0x040fee0000001860 */
[----:B------:R-:W-:Y:S01]  /*6cd0*/  MOV R33, R149 ;  /* 0x0000009500217202 */ /* 0x000fe20000000f00 */
[----:B------:R-:W-:Y:S01]  /*6ce0*/  HMMA.16816.F32 R200, R4, R44, R88 ;  /* 0x0000002c04c8723c */ /* 0x000fe20000001858 */
[----:B------:R-:W-:-:S07]  /*6cf0*/  MOV R32, R148 ;  /* 0x0000009400207202 */ /* 0x000fce0000000f00 */
[-C--:B--2---:R-:W-:Y:S08]  /*6d00*/  HMMA.16816.F32 R148, R8, R24.reuse, R112 ;  /* 0x000000180894723c */ /* 0x084ff00000001870 */
[C---:B------:R-:W-:Y:S08]  /*6d10*/  HMMA.16816.F32 R112, R4.reuse, R24, R92 ;  /* 0x000000180470723c */ /* 0x040ff0000000185c */
[C---:B------:R-:W-:Y:S08]  /*6d20*/  HMMA.16816.F32 R84, R4.reuse, R30, R84 ;  /* 0x0000001e0454723c */ /* 0x040ff00000001854 */
[C---:B------:R-:W-:Y:S08]  /*6d30*/  HMMA.16816.F32 R88, R4.reuse, R34, R80 ;  /* 0x000000220458723c */ /* 0x040ff00000001850 */
[C---:B------:R-:W-:Y:S08]  /*6d40*/  HMMA.16816.F32 R76, R4.reuse, R26, R76 ;  /* 0x0000001a044c723c */ /* 0x040ff0000000184c */
[C---:B------:R-:W-:Y:S08]  /*6d50*/  HMMA.16816.F32 R156, R4.reuse, R66, R72 ;  /* 0x00000042049c723c */ /* 0x040ff00000001848 */
[----:B------:R-:W-:Y:S08]  /*6d60*/  HMMA.16816.F32 R12, R4, R62, R12 ;  /* 0x0000003e040c723c */ /* 0x000ff0000000180c */
[----:B------:R-:W-:Y:S07]  /*6d70*/  HMMA.16816.F32 R4, R16, R50, RZ ;  /* 0x000000321004723c */ /* 0x000fee00000018ff */
[----:B------:R-:W-:Y:S01]  /*6d80*/  MOV R51, R155 ;  /* 0x0000009b00337202 */ /* 0x000fe20000000f00 */
[----:B------:R-:W-:Y:S01]  /*6d90*/  HMMA.16816.F32 R172, R8, R44, R108 ;  /* 0x0000002c08ac723c */ /* 0x000fe2000000186c */
[----:B------:R-:W-:Y:S01]  /*6da0*/  MOV R50, R154 ;  /* 0x0000009a00327202 */ /* 0x000fe20000000f00 */
[----:B------:R-:W1:Y:S06]  /*6db0*/  LDSM.16.MT88.4 R108, [R181+0x1400] ;  /* 0x00140000b56c783b */ /* 0x000e6c0000004200 */
[----:B------:R-:W-:Y:S08]  /*6dc0*/  HMMA.16816.F32 R36, R16, R38, RZ ;  /* 0x000000261024723c */ /* 0x000ff000000018ff */
[----:B------:R-:W-:Y:S08]  /*6dd0*/  HMMA.16816.F32 R152, R8, R26, R4 ;  /* 0x0000001a0898723c */ /* 0x000ff00000001804 */
[C---:B------:R-:W-:Y:S08]  /*6de0*/  HMMA.16816.F32 R4, R16.reuse, R58, RZ ;  /* 0x0000003a1004723c */ /* 0x040ff000000018ff */
[----:B------:R-:W-:Y:S08]  /*6df0*/  HMMA.16816.F32 R40, R16, R42, RZ ;  /* 0x0000002a1028723c */ /* 0x000ff000000018ff */
[C---:B------:R-:W-:Y:S07]  /*6e00*/  HMMA.16816.F32 R36, R8.reuse, R30, R36 ;  /* 0x0000001e0824723c */ /* 0x040fee0000001824 */
[----:B------:R-:W-:Y:S01]  /*6e10*/  MOV R31, R23 ;  /* 0x00000017001f7202 */ /* 0x000fe20000000f00 */
[----:B------:R-:W-:Y:S08]  /*6e20*/  HMMA.16816.F32 R44, R8, R46, R4 ;  /* 0x0000002e082c723c */ /* 0x000ff00000001804 */
[----:B------:R-:W-:Y:S08]  /*6e30*/  HMMA.16816.F32 R4, R16, R54, RZ ;  /* 0x000000361004723c */ /* 0x000ff000000018ff */
[----:B------:R-:W-:Y:S07]  /*6e40*/  HMMA.16816.F32 R40, R8, R34, R40 ;  /* 0x000000220828723c */ /* 0x000fee0000001828 */
[----:B------:R-:W-:Y:S01]  /*6e50*/  MOV R34, R222 ;  /* 0x000000de00227202 */ /* 0x000fe20000000f00 */
[----:B------:R-:W-:Y:S01]  /*6e60*/  HMMA.16816.F32 R16, R16, R70, RZ ;  /* 0x000000461010723c */ /* 0x000fe200000018ff */
[----:B------:R-:W-:-:S07]  /*6e70*/  MOV R35, R228 ;  /* 0x000000e400237202 */ /* 0x000fce0000000f00 */
[----:B------:R-:W-:Y:S07]  /*6e80*/  HMMA.16816.F32 R80, R8, R66, R4 ;  /* 0x000000420850723c */ /* 0x000fee0000001804 */
[----:B------:R-:W-:Y:S02]  /*6e90*/  FFMA.FTZ R4, R139, c[0x0][0x2d0], -R20 ;  /* 0x0000b4008b047a23 */ /* 0x000fe40000010814 */
[----:B------:R-:W-:Y:S01]  /*6ea0*/  FADD.FTZ R5, R224, R221 ;  /* 0x000000dde0057221 */ /* 0x000fe20000010000 */
[----:B------:R-:W-:Y:S01]  /*6eb0*/  MOV R72, c[0x0][0x2c4] ;  /* 0x0000b10000487a02 */ /* 0x000fe20000000f00 */
[----:B------:R2:W-:Y:S01]  /*6ec0*/  MUFU.EX2 R28, R4 ;  /* 0x00000004001c7308 */ /* 0x0005e20000000800 */
[----:B------:R-:W-:Y:S01]  /*6ed0*/  FADD.FTZ R6, R211, R206 ;  /* 0x000000ced3067221 */ /* 0x000fe20000010000 */
[----:B------:R-:W-:-:S03]  /*6ee0*/  MOV R224, R56 ;  /* 0x0000003800e07202 */ /* 0x000fc60000000f00 */
[----:B------:R-:W-:Y:S01]  /*6ef0*/  HMMA.16816.F32 R16, R8, R62, R16 ;  /* 0x0000003e0810723c */ /* 0x000fe20000001810 */
[----:B--2---:R-:W-:Y:S02]  /*6f00*/  FFMA.FTZ R4, R138, c[0x0][0x2d0], -R20 ;  /* 0x0000b4008a047a23 */ /* 0x004fe40000010814 */
[----:B------:R-:W-:Y:S01]  /*6f10*/  FADD.FTZ R5, R225, R5 ;  /* 0x00000005e1057221 */ /* 0x000fe20000010000 */
[----:B------:R-:W-:Y:S01]  /*6f20*/  ISETP.NE.AND P1, PT, R72, 0x1, PT ;  /* 0x000000014800780c */ /* 0x000fe20003f25270 */
[----:B------:R2:W3:Y:S01]  /*6f30*/  MUFU.EX2 R29, R4 ;  /* 0x00000004001d7308 */ /* 0x0004e20000000800 */
[----:B------:R-:W-:Y:S01]  /*6f40*/  FADD.FTZ R6, R212, R6 ;  /* 0x00000006d4067221 */ /* 0x000fe20000010000 */
[----:B------:R-:W-:Y:S01]  /*6f50*/  LDSM.16.MT88.4 R60, [R182+0x1400] ;  /* 0x00140000b63c783b */ /* 0x000fe20000004200 */
[----:B--2---:R-:W-:-:S05]  /*6f60*/  FFMA.FTZ R4, R137, c[0x0][0x2d0], -R20 ;  /* 0x0000b40089047a23 */ /* 0x004fca0000010814 */
[----:B------:R2:W-:Y:S02]  /*6f70*/  MUFU.EX2 R30, R4 ;  /* 0x00000004001e7308 */ /* 0x0005e40000000800 */
[----:B--2---:R-:W-:-:S06]  /*6f80*/  FFMA.FTZ R4, R136, c[0x0][0x2d0], -R20 ;  /* 0x0000b40088047a23 */ /* 0x004fcc0000010814 */
[----:B------:R2:W-:Y:S02]  /*6f90*/  MUFU.EX2 R222, R4 ;  /* 0x0000000400de7308 */ /* 0x0005e40000000800 */
[----:B--2---:R-:W-:-:S06]  /*6fa0*/  FFMA.FTZ R4, R127, c[0x0][0x2d0], -R3 ;  /* 0x0000b4007f047a23 */ /* 0x004fcc0000010803 */
[----:B------:R2:W-:Y:S02]  /*6fb0*/  MUFU.EX2 R25, R4 ;  /* 0x0000000400197308 */ /* 0x0005e40000000800 */
[----:B--2---:R-:W-:-:S06]  /*6fc0*/  FFMA.FTZ R4, R126, c[0x0][0x2d0], -R3 ;  /* 0x0000b4007e047a23 */ /* 0x004fcc0000010803 */
[----:B------:R2:W4:Y:S02]  /*6fd0*/  MUFU.EX2 R26, R4 ;  /* 0x00000004001a7308 */ /* 0x0005240000000800 */
[--C-:B--2---:R-:W-:Y:S02]  /*6fe0*/  FFMA.FTZ R4, R125, c[0x0][0x2d0], -R3.reuse ;  /* 0x0000b4007d047a23 */ /* 0x104fe40000010803 */
[----:B------:R-:W-:-:S04]  /*6ff0*/  FFMA.FTZ R3, R124, c[0x0][0x2d0], -R3 ;  /* 0x0000b4007c037a23 */ /* 0x000fc80000010803 */
[----:B------:R2:W-:Y:S01]  /*7000*/  MUFU.EX2 R27, R4 ;  /* 0x00000004001b7308 */ /* 0x0005e20000000800 */
[----:B------:R-:W5:Y:S07]  /*7010*/  LDSM.16.MT88.4 R124, [R181+0x800] ;  /* 0x00080000b57c783b */ /* 0x000f6e0000004200 */
[----:B------:R1:W1:Y:S01]  /*7020*/  MUFU.EX2 R228, R3 ;  /* 0x0000000300e47308 */ /* 0x0002620000000800 */
[----:B--2---:R-:W-:Y:S01]  /*7030*/  FADD.FTZ R4, R218, R214 ;  /* 0x000000d6da047221 */ /* 0x004fe20000010000 */
[----:B------:R-:W-:Y:S01]  /*7040*/  MOV R218, R21 ;  /* 0x0000001500da7202 */ /* 0x000fe20000000f00 */
[----:B------:R-:W-:-:S02]  /*7050*/  FADD.FTZ R9, R226, R5 ;  /* 0x00000005e2097221 */ /* 0x000fc40000010000 */
[----:B------:R-:W-:Y:S01]  /*7060*/  FADD.FTZ R8, R220, R6 ;  /* 0x00000006dc087221 */ /* 0x000fe20000010000 */
[----:B---3--:R-:W-:Y:S01]  /*7070*/  F2FP.PACK_AB R96, R29, R28 ;  /* 0x0000001c1d60723e */ /* 0x008fe200000000ff */
[--C-:B-1----:R-:W-:Y:S01]  /*7080*/  FFMA.FTZ R3, R123, c[0x0][0x2d0], -R2.reuse ;  /* 0x0000b4007b037a23 */ /* 0x102fe20000010802 */
[----:B----4-:R-:W-:Y:S02]  /*7090*/  F2FP.PACK_AB R97, R26, R25 ;  /* 0x000000191a61723e */ /* 0x010fe400000000ff */
[----:B------:R-:W-:Y:S01]  /*70a0*/  F2FP.PACK_AB R98, R222, R30 ;  /* 0x0000001ede62723e */ /* 0x000fe200000000ff */
[----:B------:R1:W-:Y:S01]  /*70b0*/  MUFU.EX2 R22, R3 ;  /* 0x0000000300167308 */ /* 0x0003e20000000800 */
[----:B------:R-:W-:Y:S02]  /*70c0*/  F2FP.PACK_AB R99, R228, R27 ;  /* 0x0000001be463723e */ /* 0x000fe400000000ff */
[----:B------:R-:W-:Y:S01]  /*70d0*/  MOV R214, R57 ;  /* 0x0000003900d67202 */ /* 0x000fe20000000f00 */
[----:B-1----:R-:W-:-:S04]  /*70e0*/  FFMA.FTZ R3, R122, c[0x0][0x2d0], -R2 ;  /* 0x0000b4007a037a23 */ /* 0x002fc80000010802 */
[----:B------:R1:W2:Y:S02]  /*70f0*/  MUFU.EX2 R23, R3 ;  /* 0x0000000300177308 */ /* 0x0002a40000000800 */
[--C-:B-1----:R-:W-:Y:S02]  /*7100*/  FFMA.FTZ R3, R121, c[0x0][0x2d0], -R2.reuse ;  /* 0x0000b40079037a23 */ /* 0x102fe40000010802 */
[----:B------:R-:W-:Y:S02]  /*7110*/  FFMA.FTZ R2, R120, c[0x0][0x2d0], -R2 ;  /* 0x0000b40078027a23 */ /* 0x000fe40000010802 */
[----:B------:R-:W-:Y:S02]  /*7120*/  FADD.FTZ R4, R219, R4 ;  /* 0x00000004db047221 */ /* 0x000fe40000010000 */
[----:B------:R-:W-:Y:S08]  /*7130*/  MUFU.EX2 R24, R3 ;  /* 0x0000000300187308 */ /* 0x000ff00000000800 */
[----:B------:R1:W3:Y:S02]  /*7140*/  MUFU.EX2 R221, R2 ;  /* 0x0000000200dd7308 */ /* 0x0002e40000000800 */
[----:B-1----:R-:W-:-:S02]  /*7150*/  FFMA.FTZ R2, R106, c[0x0][0x2d0], -R0 ;  /* 0x0000b4006a027a23 */ /* 0x002fc40000010800 */
[----:B------:R-:W4:Y:S01]  /*7160*/  LDL.LU R106, [R1+0x20] ;  /* 0x00002000016a7983 */ /* 0x000f220000300800 */
[----:B------:R-:W-:-:S03]  /*7170*/  FFMA.FTZ R3, R105, c[0x0][0x2d0], -R0 ;  /* 0x0000b40069037a23 */ /* 0x000fc60000010800 */
[----:B------:R1:W-:Y:S01]  /*7180*/  MUFU.EX2 R21, R2 ;  /* 0x0000000200157308 */ /* 0x0003e20000000800 */
[----:B------:R-:W-:Y:S01]  /*7190*/  FADD.FTZ R10, R223, R4 ;  /* 0x00000004df0a7221 */ /* 0x000fe20000010000 */
[----:B--2---:R-:W-:Y:S01]  /*71a0*/  F2FP.PACK_AB R92, R23, R22 ;  /* 0x00000016175c723e */ /* 0x004fe200000000ff */
[----:B------:R-:W2:Y:S01]  /*71b0*/  LDSM.16.MT88.4 R4, [R182+0x2000] ;  /* 0x00200000b604783b */ /* 0x000ea20000004200 */
[----:B---3--:R-:W-:Y:S01]  /*71c0*/  F2FP.PACK_AB R94, R221, R24 ;  /* 0x00000018dd5e723e */ /* 0x008fe200000000ff */
[C---:B------:R-:W-:Y:S01]  /*71d0*/  HMMA.16816.F32 R148, R96.reuse, R108, R148 ;  /* 0x0000006c6094723c */ /* 0x040fe20000001894 */
[----:B------:R-:W-:Y:S02]  /*71e0*/  IADD3 R208, R208, -0x2, RZ ;  /* 0xfffffffed0d07810 */ /* 0x000fe40007ffe0ff */
[----:B------:R-:W-:Y:S05]  /*71f0*/  MUFU.EX2 R20, R3 ;  /* 0x0000000300147308 */ /* 0x000fea0000000800 */
[----:B------:R-:W-:Y:S01]  /*7200*/  HMMA.16816.F32 R152, R96, R110, R152 ;  /* 0x0000006e6098723c */ /* 0x000fe20000001898 */
[----:B-1----:R-:W-:-:S02]  /*7210*/  FFMA.FTZ R2, R107, c[0x0][0x2d0], -R0 ;  /* 0x0000b4006b027a23 */ /* 0x002fc40000010800 */
[----:B------:R-:W-:Y:S02]  /*7220*/  FFMA.FTZ R0, R100, c[0x0][0x2d0], -R0 ;  /* 0x0000b40064007a23 */ /* 0x000fe40000010800 */
[----:B------:R-:W1:Y:S03]  /*7230*/  MUFU.EX2 R11, R2 ;  /* 0x00000002000b7308 */ /* 0x000e660000000800 */
[C---:B-----5:R-:W-:Y:S05]  /*7240*/  HMMA.16816.F32 R132, R96.reuse, R124, R132 ;  /* 0x0000007c6084723c */ /* 0x060fea0000001884 */
[----:B------:R-:W3:Y:S03]  /*7250*/  MUFU.EX2 R223, R0 ;  /* 0x0000000000df7308 */ /* 0x000ee60000000800 */
[----:B------:R-:W-:Y:S01]  /*7260*/  HMMA.16816.F32 R136, R96, R126, R36 ;  /* 0x0000007e6088723c */ /* 0x000fe20000001824 */
[----:B-1----:R-:W-:Y:S01]  /*7270*/  F2FP.PACK_AB R93, R11, R21 ;  /* 0x000000150b5d723e */ /* 0x002fe200000000ff */
[----:B------:R-:W-:-:S06]  /*7280*/  FADD.FTZ R2, R205, R204 ;  /* 0x000000cccd027221 */ /* 0x000fcc0000010000 */
[C---:B------:R-:W-:Y:S01]  /*7290*/  HMMA.16816.F32 R140, R96.reuse, R116, R140 ;  /* 0x00000074608c723c */ /* 0x040fe2000000188c */
[----:B------:R-:W-:Y:S02]  /*72a0*/  FADD.FTZ R3, R213, R2 ;  /* 0x00000002d5037221 */ /* 0x000fe40000010000 */
[----:B------:R-:W-:Y:S01]  /*72b0*/  @P1 IMAD.HI.U32 R2, R250, c[0x0][0x2c8], RZ ;  /* 0x0000b200fa021a27 */ /* 0x000fe200078e00ff */
[----:B---3--:R-:W-:Y:S02]  /*72c0*/  F2FP.PACK_AB R95, R223, R20 ;  /* 0x00000014df5f723e */ /* 0x008fe400000000ff */
[----:B------:R-:W-:Y:S02]  /*72d0*/  MOV R0, R250 ;  /* 0x000000fa00007202 */ /* 0x000fe40000000f00 */
[----:B------:R-:W-:Y:S01]  /*72e0*/  HMMA.16816.F32 R52, R96, R60, R172 ;  /* 0x0000003c6034723c */ /* 0x000fe200000018ac */
[----:B------:R-:W-:-:S07]  /*72f0*/  @P1 SHF.R.U32.HI R0, RZ, c[0x0][0x2cc], R2 ;  /* 0x0000b300ff001a19 */ /* 0x000fce0000011602 */
[C---:B------:R-:W-:Y:S08]  /*7300*/  HMMA.16816.F32 R112, R92.reuse, R108, R112 ;  /* 0x0000006c5c70723c */ /* 0x040ff00000001870 */
[C---:B------:R-:W-:Y:S01]  /*7310*/  HMMA.16816.F32 R108, R92.reuse, R110, R76 ;  /* 0x0000006e5c6c723c */ /* 0x040fe2000000184c */
[----:B------:R-:W1:Y:S07]  /*7320*/  LDSM.16.MT88.4 R76, [R181+0x2000] ;  /* 0x00200000b54c783b */ /* 0x000e6e0000004200 */
[C---:B------:R-:W-:Y:S08]  /*7330*/  HMMA.16816.F32 R120, R92.reuse, R116, R144 ;  /* 0x000000745c78723c */ /* 0x040ff00000001890 */
[----:B------:R-:W-:Y:S08]  /*7340*/  HMMA.16816.F32 R128, R92, R124, R128 ;  /* 0x0000007c5c80723c */ /* 0x000ff00000001880 */
[----:B------:R-:W-:Y:S08]  /*7350*/  HMMA.16816.F32 R144, R96, R118, R40 ;  /* 0x000000766090723c */ /* 0x000ff00000001828 */
[C---:B------:R-:W-:Y:S08]  /*7360*/  HMMA.16816.F32 R124, R92.reuse, R126, R84 ;  /* 0x0000007e5c7c723c */ /* 0x040ff00000001854 */
[----:B------:R-:W-:Y:S08]  /*7370*/  HMMA.16816.F32 R116, R92, R118, R88 ;  /* 0x000000765c74723c */ /* 0x000ff00000001858 */
[-C--:B--2---:R-:W-:Y:S08]  /*7380*/  HMMA.16816.F32 R84, R96, R4.reuse, R164 ;  /* 0x000000046054723c */ /* 0x084ff000000018a4 */
[----:B------:R-:W-:Y:S07]  /*7390*/  HMMA.16816.F32 R88, R92, R4, R176 ;  /* 0x000000045c58723c */ /* 0x000fee00000018b0 */
[----:B------:R-:W-:Y:S01]  /*73a0*/  FADD.FTZ R5, R227, R3 ;  /* 0x00000003e3057221 */ /* 0x000fe20000010000 */
[----:B-1----:R-:W-:Y:S01]  /*73b0*/  HMMA.16816.F32 R68, R96, R76, R168 ;  /* 0x0000004c6044723c */ /* 0x002fe200000018a8 */
        /* <DEDUP_REMOVED lines=29> */
[----:B------:R-:W-:Y:S08]  /*7590*/  HMMA.16816.F32 R76, R92, R78, R156 ;  /* 0x0000004e5c4c723c */ /* 0x000ff0000000189c */
[-C--:B------:R-:W-:Y:S08]  /*75a0*/  HMMA.16816.F32 R96, R96, R6.reuse, R16 ;  /* 0x000000066060723c */ /* 0x080ff00000001810 */
[----:B------:R-:W-:Y:S01]  /*75b0*/  HMMA.16816.F32 R92, R92, R6, R12 ;  /* 0x000000065c5c723c */ /* 0x000fe2000000180c */
[----:B----4-:R-:W-:Y:S01]  /*75c0*/  IADD3 R2, R106, R0, RZ ;  /* 0x000000006a027210 */ /* 0x010fe20007ffe0ff */
[----:B------:R-:W-:Y:S01]  /*75d0*/  FADD.FTZ R0, R218, R9 ;  /* 0x00000009da007221 */ /* 0x000fe20000010000 */
[----:B------:R-:W-:-:S02]  /*75e0*/  MOV R9, c[0x0][0x32c] ;  /* 0x0000cb0000097a02 */ /* 0x000fc40000000f00 */
[----:B------:R-:W-:Y:S01]  /*75f0*/  IADD3 R3, R2, c[0x0][0x328], RZ ;  /* 0x0000ca0002037a10 */ /* 0x000fe20007ffe0ff */
[----:B------:R-:W-:Y:S01]  /*7600*/  FADD.FTZ R0, R50, R0 ;  /* 0x0000000032007221 */ /* 0x000fe20000010000 */
[----:B------:R-:W-:-:S03]  /*7610*/  ISETP.GE.AND P0, PT, R9, 0x1, PT ;  /* 0x000000010900780c */ /* 0x000fc60003f06270 */
[----:B------:R-:W-:-:S04]  /*7620*/  FADD.FTZ R0, R35, R0 ;  /* 0x0000000023007221 */ /* 0x000fc80000010000 */
[----:B------:R-:W-:-:S04]  /*7630*/  FADD.FTZ R0, R33, R0 ;  /* 0x0000000021007221 */ /* 0x000fc80000010000 */
[----:B------:R-:W-:-:S04]  /*7640*/  FADD.FTZ R0, R28, R0 ;  /* 0x000000001c007221 */ /* 0x000fc80000010000 */
[----:B------:R-:W-:-:S04]  /*7650*/  FADD.FTZ R0, R29, R0 ;  /* 0x000000001d007221 */ /* 0x000fc80000010000 */
[----:B------:R-:W-:-:S04]  /*7660*/  FADD.FTZ R0, R30, R0 ;  /* 0x000000001e007221 */ /* 0x000fc80000010000 */
[----:B------:R-:W-:Y:S01]  /*7670*/  FADD.FTZ R222, R222, R0 ;  /* 0x00000000dede7221 */ /* 0x000fe20000010000 */
[----:B------:R-:W-:Y:S05]  /*7680*/  @!P0 BRA `(.L_x_617) ;  /* 0x0000013000008947 */ /* 0x000fea0003800000 */
[C---:B------:R-:W-:Y:S01]  /*7690*/  ISETP.GT.AND P0, PT, R2.reuse, RZ, PT ;  /* 0x000000ff0200720c */ /* 0x040fe20003f04270 */
[----:B------:R-:W-:Y:S01]  /*76a0*/  BSSY B0, `(.L_x_618) ;  /* 0x000000e000007945 */ /* 0x000fe20003800000 */
[----:B------:R-:W-:-:S11]  /*76b0*/  IADD3 R0, R2, -0x1, RZ ;  /* 0xffffffff02007810 */ /* 0x000fd60007ffe0ff */
[----:B------:R-:W-:Y:S05]  /*76c0*/  @P0 BRA `(.L_x_619) ;  /* 0x0000007000000947 */ /* 0x000fea0003800000 */
[----:B------:R-:W-:-:S05]  /*76d0*/  IMAD.MOV.U32 R0, RZ, RZ, 0x1 ;  /* 0x00000001ff007424 */ /* 0x000fca00078e00ff */
[----:B------:R-:W-:Y:S01]  /*76e0*/  ISETP.NE.AND P0, PT, R0, c[0x0][0x32c], PT ;  /* 0x0000cb0000007a0c */ /* 0x000fe20003f05270 */
[----:B------:R-:W-:-:S12]  /*76f0*/  IMAD.MOV R0, RZ, RZ, -R2 ;  /* 0x000000ffff007224 */ /* 0x000fd800078e0a02 */
[----:B------:R-:W-:-:S05]  /*7700*/  @P0 IMAD.HI.U32 R2, R0, c[0x0][0x330], RZ ;  /* 0x0000cc0000020a27 */ /* 0x000fca00078e00ff */
[----:B------:R-:W-:-:S04]  /*7710*/  @P0 SHF.R.U32.HI R0, RZ, c[0x0][0x334], R2 ;  /* 0x0000cd00ff000a19 */ /* 0x000fc80000011602 */
[----:B------:R-:W-:Y:S01]  /*7720*/  LOP3.LUT R0, RZ, R0, RZ, 0x33, !PT ;  /* 0x00000000ff007212 */ /* 0x000fe200078e33ff */
[----:B------:R-:W-:Y:S05]  /*7730*/  BRA `(.L_x_620) ;  /* 0x0000004000007947 */ /* 0x000fea0003800000 */
.L_x_619:
[----:B------:R-:W-:-:S04]  /*7740*/  MOV R2, 0x1 ;  /* 0x0000000100027802 */ /* 0x000fc80000000f00 */
[----:B------:R-:W-:-:S13]  /*7750*/  ISETP.NE.AND P0, PT, R2, c[0x0][0x32c], PT ;  /* 0x0000cb0002007a0c */ /* 0x000fda0003f05270 */
[----:B------:R-:W-:-:S05]  /*7760*/  @P0 IMAD.HI.U32 R2, R0, c[0x0][0x330], RZ ;  /* 0x0000cc0000020a27 */ /* 0x000fca00078e00ff */
[----:B------:R-:W-:Y:S02]  /*7770*/  @P0 SHF.R.U32.HI R0, RZ, c[0x0][0x334], R2 ;  /* 0x0000cd00ff000a19 */ /* 0x000fe40000011602 */
.L_x_620:
[----:B------:R-:W-:Y:S05]  /*7780*/  BSYNC B0 ;  /* 0x0000000000007941 */ /* 0x000fea0003800000 */
.L_x_618:
[----:B------:R-:W-:-:S05]  /*7790*/  MOV R2, c[0x0][0x32c] ;  /* 0x0000cb0000027a02 */ /* 0x000fca0000000f00 */
[----:B------:R-:W-:-:S05]  /*77a0*/  IMAD R0, R0, R2, c[0x0][0x32c] ;  /* 0x0000cb0000007624 */ /* 0x000fca00078e0202 */
[----:B------:R-:W-:-:S05]  /*77b0*/  IMNMX R3, R3, R0, PT ;  /* 0x0000000003037217 */ /* 0x000fca0003800200 */
.L_x_617:
        /* <DEDUP_REMOVED lines=9> */
[----:B------:R-:W-:Y:S02]  /*7850*/  MOV R106, R102 ;  /* 0x00000066006a7202 */ /* 0x000fe40000000f00 */
.L_x_654:
[----:B------:R-:W-:Y:S04]  /*7860*/  DEPBAR.LE SB0, 0x0 ;  /* 0x000080000000791a */ /* 0x000fe80000000000 */
[----:B------:R-:W-:Y:S01]  /*7870*/  WARPSYNC 0xffffffff ;  /* 0xffffffff00007948 */ /* 0x000fe20003800000 */
[----:B------:R-:W-:Y:S01]  /*7880*/  BAR.SYNC.DEFER_BLOCKING 0x0 ;  /* 0x0000000000007b1d */ /* 0x000fe20000010000 */
[----:B------:R-:W-:Y:S05]  /*7890*/  ISETP.GT.AND P0, PT, R237, R208, PT ;  /* 0x000000d0ed00720c */ /* 0x000fea0003f04270 */
[----:B------:R1:W2:Y:S01]  /*78a0*/  LDSM.16.M88.4 R48, [R183] ;  /* 0x00000000b730783b */ /* 0x0002a20000000200 */
[----:B------:R-:W-:Y:S03]  /*78b0*/  BSSY B0, `(.L_x_622) ;  /* 0x0000044000007945 */ /* 0x000fe60003800000 */
[----:B------:R1:W3:Y:S04]  /*78c0*/  LDSM.16.M88.4 R44, [R183+0x1000] ;  /* 0x00100000b72c783b */ /* 0x0002e80000000200 */
[----:B------:R1:W4:Y:S04]  /*78d0*/  LDSM.16.M88.4 R16, [R180] ;  /* 0x00000000b410783b */ /* 0x0003280000000200 */
[----:B------:R1:W1:Y:S04]  /*78e0*/  LDSM.16.M88.4 R32, [R180+0x400] ;  /* 0x00040000b420783b */ /* 0x0002680000000200 */
[----:B------:R1:W1:Y:S04]  /*78f0*/  LDSM.16.M88.4 R156, [R180+0x800] ;  /* 0x00080000b49c783b */ /* 0x0002680000000200 */
[----:B------:R1:W1:Y:S04]  /*7900*/  LDSM.16.M88.4 R160, [R184] ;  /* 0x00000000b8a0783b */ /* 0x0002680000000200 */
[----:B------:R1:W1:Y:S04]  /*7910*/  LDSM.16.M88.4 R168, [R184+0x1000] ;  /* 0x00100000b8a8783b */ /* 0x0002680000000200 */
[----:B------:R1:W1:Y:S04]  /*7920*/  LDSM.16.M88.4 R164, [R185] ;  /* 0x00000000b9a4783b */ /* 0x0002680000000200 */
[----:B------:R1:W1:Y:S04]  /*7930*/  LDSM.16.M88.4 R172, [R193] ;  /* 0x00000000c1ac783b */ /* 0x0002680000000200 */
[----:B------:R1:W1:Y:S01]  /*7940*/  LDSM.16.M88.4 R176, [R192] ;  /* 0x00000000c0b0783b */ /* 0x0002620000000200 */
[----:B------:R-:W-:-:S05]  /*7950*/  @P0 BRA `(.L_x_623) ;  /* 0x0000039000000947 */ /* 0x000fca0003800000 */
[C---:B------:R-:W-:Y:S01]  /*7960*/  IMAD.WIDE.U32 R2, R209.reuse, c[0x0][0x208], RZ ;  /* 0x00008200d1027a25 */ /* 0x040fe200078e00ff */
[----:B------:R-:W-:Y:S05]  /*7970*/  SHF.R.S32.HI R0, RZ, 0x1f, R209 ;  /* 0x0000001fff007819 */ /* 0x000fea00000114d1 */
[----:B------:R-:W-:Y:S04]  /*7980*/  IMAD R0, R0, c[0x0][0x208], RZ ;  /* 0x0000820000007a24 */ /* 0x000fe800078e02ff */
[----:B------:R-:W-:Y:S05]  /*7990*/  IMAD R0, R209, c[0x0][0x20c], R0 ;  /* 0x00008300d1007a24 */ /* 0x000fea00078e0200 */
[----:B------:R-:W-:Y:S02]  /*79a0*/  IADD3 R3, R3, R0, RZ ;  /* 0x0000000003037210 */ /* 0x000fe40007ffe0ff */
[----:B------:R-:W-:Y:S03]  /*79b0*/  SHF.R.S32.HI R0, RZ, 0x1f, R207 ;  /* 0x0000001fff007819 */ /* 0x000fe600000114cf */
[C---:B------:R-:W-:Y:S04]  /*79c0*/  IMAD.WIDE.U32 R2, R207.reuse, c[0x0][0x218], R2 ;  /* 0x00008600cf027a25 */ /* 0x040fe800078e0002 */
[----:B------:R-:W-:Y:S01]  /*79d0*/  IMAD R4, R0, c[0x0][0x218], RZ ;  /* 0x0000860000047a24 */ /* 0x000fe200078e02ff */
[----:B------:R-:W-:Y:S03]  /*79e0*/  IADD3 R0, P1, R246, R2, RZ ;  /* 0x00000002f6007210 */ /* 0x000fe60007f3e0ff */
[----:B------:R-:W-:Y:S01]  /*79f0*/  IMAD R4, R207, c[0x0][0x21c], R4 ;  /* 0x00008700cf047a24 */ /* 0x000fe200078e0204 */
[C---:B------:R-:W-:Y:S04]  /*7a00*/  LEA R11, P0, R0.reuse, c[0x0][0x1f8], 0x1 ;  /* 0x00007e00000b7a11 */ /* 0x040fe800078008ff */
[----:B------:R-:W-:Y:S04]  /*7a10*/  IADD3.X R2, R249, R3, R4, P1, !PT ;  /* 0x00000003f9027210 */ /* 0x000fe80000ffe404 */
[----:B------:R-:W-:Y:S01]  /*7a20*/  LEA.HI.X R10, R0, c[0x0][0x1fc], R2, 0x1, P0 ;  /* 0x00007f00000a7a11 */ /* 0x000fe200000f0c02 */
[----:B------:R-:W-:-:S05]  /*7a30*/  BRA.DIV ~URZ, `(.L_x_624) ;  /* 0x000124527f007947 */ /* 0x000fca000b800000 */
[----:B------:R4:W3:Y:S02]  /*7a40*/  SHFL.IDX PT, R4, R10, RZ, 0x1c1f ;  /* 0x001c1fff0a047589 */ /* 0x0008e400000e0000 */
.L_x_796:
[----:B------:R-:W-:-:S05]  /*7a50*/  BRA.DIV ~URZ, `(.L_x_625) ;  /* 0x000124a27f007947 */ /* 0x000fca000b800000 */
[----:B------:R4:W3:Y:S02]  /*7a60*/  SHFL.IDX PT, R0, R11, RZ, 0x1c1f ;  /* 0x001c1fff0b007589 */ /* 0x0008e400000e0000 */
.L_x_797:
[C---:B------:R-:W-:Y:S01]  /*7a70*/  IMAD.SHL.U32 R5, R210.reuse, 0x2, RZ ;  /* 0x00000002d2057824 */ /* 0x040fe200078e00ff */
[----:B------:R-:W-:Y:S01]  /*7a80*/  ISETP.GE.AND P3, PT, R210, c[0x0][0x1d4], PT ;  /* 0x00007500d2007a0c */ /* 0x000fe20003f66270 */
[C---:B------:R-:W-:Y:S01]  /*7a90*/  IMAD.SHL.U32 R3, R235.reuse, 0x2, RZ ;  /* 0x00000002eb037824 */ /* 0x040fe200078e00ff */
[----:B------:R-:W-:Y:S01]  /*7aa0*/  ISETP.GE.AND P2, PT, R235, c[0x0][0x1d4], PT ;  /* 0x00007500eb007a0c */ /* 0x000fe20003f46270 */
[----:B------:R-:W-:Y:S01]  /*7ab0*/  IMAD.SHL.U32 R2, R236, 0x2, RZ ;  /* 0x00000002ec027824 */ /* 0x000fe200078e00ff */
[C---:B---3--:R-:W-:Y:S02]  /*7ac0*/  IADD3 R8, P0, R0.reuse, R5, RZ ;  /* 0x0000000500087210 */ /* 0x048fe40007f1e0ff */
[----:B------:R-:W3:Y:S01]  /*7ad0*/  S2R R5, SR_TID.X ;  /* 0x0000000000057919 */ /* 0x000ee20000002100 */
[----:B------:R-:W-:Y:S02]  /*7ae0*/  IADD3 R6, P1, R0, R3, RZ ;  /* 0x0000000300067210 */ /* 0x000fe40007f3e0ff */
[----:B------:R-:W-:Y:S01]  /*7af0*/  IMAD.X R9, R4, 0x1, R217, P0 ;  /* 0x0000000104097824 */ /* 0x000fe200000e06d9 */
[----:B------:R-:W-:Y:S02]  /*7b00*/  IADD3 R2, P0, R0, R2, RZ ;  /* 0x0000000200027210 */ /* 0x000fe40007f1e0ff */
[----:B------:R-:W-:Y:S01]  /*7b10*/  IMAD.X R7, R4, 0x1, R215, P1 ;  /* 0x0000000104077824 */ /* 0x000fe200008e06d7 */
[----:B------:R-:W-:Y:S01]  /*7b20*/  ISETP.GE.AND P1, PT, R236, c[0x0][0x1d4], PT ;  /* 0x00007500ec007a0c */ /* 0x000fe20003f26270 */
[----:B------:R-:W-:Y:S01]  /*7b30*/  @!PT LDS RZ, [RZ] ;  /* 0x00000000fffff984 */ /* 0x000fe20000000800 */
[----:B------:R-:W-:Y:S01]  /*7b40*/  @!PT LDS RZ, [RZ] ;  /* 0x00000000fffff984 */ /* 0x000fe20000000800 */
[----:B------:R-:W-:Y:S01]  /*7b50*/  @!PT LDS RZ, [RZ] ;  /* 0x00000000fffff984 */ /* 0x000fe20000000800 */
[----:B------:R4:W-:Y:S01]  /*7b60*/  LDGSTS.E.BYPASS.LTC128B.128 [R195+0x1880], [R8.64], !P3 ;  /* 0x0188000008c37fae */ /* 0x0009e2000d901d46 */
[----:B------:R-:W-:Y:S03]  /*7b70*/  IMAD.X R3, R4, 0x1, R216, P0 ;  /* 0x0000000104037824 */ /* 0x000fe600000e06d8 */
[----:B------:R4:W-:Y:S08]  /*7b80*/  LDGSTS.E.BYPASS.LTC128B.128 [R195+0x2480], [R6.64], !P2 ;  /* 0x0248000006c37fae */ /* 0x0009f0000d101d46 */
[----:B------:R4:W-:Y:S01]  /*7b90*/  LDGSTS.E.BYPASS.LTC128B.128 [R195+0x3080], [R2.64], !P1 ;  /* 0x0308000002c37fae */ /* 0x0009e2000c901d46 */
[----:B---3--:R-:W-:Y:S11]  /*7ba0*/  ISETP.GT.AND P4, PT, R5, 0x3f, PT ;  /* 0x0000003f0500780c */ /* 0x008ff60003f84270 */
[----:B------:R-:W-:Y:S02]  /*7bb0*/  @!UPT UIADD3 URZ, URZ, URZ, URZ ;  /* 0x0000003f3f3ff290 */ /* 0x000fe4000fffe03f */
[----:B------:R-:W-:-:S05]  /*7bc0*/  @P4 BRA `(.L_x_623) ;  /* 0x0000012000004947 */ /* 0x000fca0003800000 */
[----:B------:R-:W-:-:S05]  /*7bd0*/  BRA.DIV ~URZ, `(.L_x_626) ;  /* 0x000123927f007947 */ /* 0x000fca000b800000 */
[----:B------:R3:W4:Y:S04]  /*7be0*/  SHFL.IDX PT, R4, R10, 0x1, 0x1c1f ;  /* 0x003c1f000a047f89 */ /* 0x00072800000e0000 */
[----:B------:R3:W2:Y:S02]  /*7bf0*/  SHFL.IDX PT, R0, R11, 0x1, 0x1c1f ;  /* 0x003c1f000b007f89 */ /* 0x0006a400000e0000 */
.L_x_798:
[----:B----4-:R-:W-:Y:S02]  /*7c00*/  IMAD.SHL.U32 R2, R210, 0x2, RZ ;  /* 0x00000002d2027824 */ /* 0x010fe400078e00ff */
[----:B------:R-:W-:Y:S03]  /*7c10*/  IMAD.SHL.U32 R3, R235, 0x2, RZ ;  /* 0x00000002eb037824 */ /* 0x000fe600078e00ff */
[----:B--2---:R-:W-:Y:S02]  /*7c20*/  IADD3 R8, P0, R0, R2, RZ ;  /* 0x0000000200087210 */ /* 0x004fe40007f1e0ff */
[----:B------:R-:W-:Y:S03]  /*7c30*/  SHF.L.U32 R2, R236, 0x1, RZ ;  /* 0x00000001ec027819 */ /* 0x000fe600000006ff */
[----:B------:R-:W-:Y:S01]  /*7c40*/  IMAD.X R9, R4, 0x1, R217, P0 ;  /* 0x0000000104097824 */ /* 0x000fe200000e06d9 */
[----:B------:R-:W-:Y:S04]  /*7c50*/  IADD3 R6, P0, R0, R3, RZ ;  /* 0x0000000300067210 */ /* 0x000fe80007f1e0ff */
[----:B------:R-:W-:Y:S01]  /*7c60*/  @!PT LDS RZ, [RZ] ;  /* 0x00000000fffff984 */ /* 0x000fe20000000800 */
[----:B------:R-:W-:Y:S01]  /*7c70*/  @!PT LDS RZ, [RZ] ;  /* 0x00000000fffff984 */ /* 0x000fe20000000800 */
[----:B------:R-:W-:Y:S01]  /*7c80*/  @!PT LDS RZ, [RZ] ;  /* 0x00000000fffff984 */ /* 0x000fe20000000800 */
[----:B------:R2:W-:Y:S01]  /*7c90*/  LDGSTS.E.BYPASS.LTC128B.128 [R195+0x2080], [R8.64], !P3 ;  /* 0x0208000008c37fae */ /* 0x0005e2000d901d46 */
[----:B------:R-:W-:Y:S02]  /*7ca0*/  IADD3.X R7, R4, R215, RZ, P0, !PT ;  /* 0x000000d704077210 */ /* 0x000fe400007fe4ff */
[----:B------:R-:W-:Y:S03]  /*7cb0*/  IADD3 R2, P0, R0, R2, RZ ;  /* 0x0000000200027210 */ /* 0x000fe60007f1e0ff */
[----:B------:R2:W-:Y:S02]  /*7cc0*/  LDGSTS.E.BYPASS.LTC128B.128 [R195+0x2c80], [R6.64], !P2 ;  /* 0x02c8000006c37fae */ /* 0x0005e4000d101d46 */
[----:B------:R-:W-:Y:S05]  /*7cd0*/  IMAD.X R3, R4, 0x1, R216, P0 ;  /* 0x0000000104037824 */ /* 0x000fea00000e06d8 */
[----:B------:R2:W-:Y:S03]  /*7ce0*/  LDGSTS.E.BYPASS.LTC128B.128 [R195+0x3880], [R2.64], !P1 ;  /* 0x0388000002c37fae */ /* 0x0005e6000c901d46 */
.L_x_623:
[----:B------:R-:W-:Y:S05]  /*7cf0*/  BSYNC B0 ;  /* 0x0000000000007941 */ /* 0x000fea0003800000 */
.L_x_622:
[----:B------:R-:W0:Y:S01]  /*7d00*/  LDGDEPBAR ;  /* 0x00000000000079af */ /* 0x000e220000000000 */
[----:B------:R-:W-:Y:S01]  /*7d10*/  WARPSYNC 0xffffffff ;  /* 0xffffffff00007948 */ /* 0x000fe20003800000 */
[-C--:B--2-4-:R-:W-:Y:S01]  /*7d20*/  HMMA.16816.F32 R4, R48, R16.reuse, RZ ;  /* 0x000000103004723c */ /* 0x094fe200000018ff */
[----:B------:R-:W-:Y:S02]  /*7d30*/  BSSY B0, `(.L_x_627) ;  /* 0x0000113000007945 */ /* 0x000fe40003800000 */
[----:B------:R-:W-:Y:S05]  /*7d40*/  ISETP.GT.AND P0, PT, R208, R237, PT ;  /* 0x000000edd000720c */ /* 0x000fea0003f04270 */
[C---:B---3--:R-:W-:Y:S08]  /*7d50*/  HMMA.16816.F32 R8, R44.reuse, R16, RZ ;  /* 0x000000102c08723c */ /* 0x048ff000000018ff */
        /* <DEDUP_REMOVED lines=85> */
[----:B------:R-:W3:Y:S01]  /*82b0*/  MUFU.TANH R206, R3 ;  /* 0x0000000300ce7308 */ /* 0x000ee20000002400 */
[----:B-1----:R-:W-:Y:S02]  /*82c0*/  FMUL.FTZ R0, R5, c[0x0][0x320] ;  /* 0x0000c80005007a20 */ /* 0x002fe40000410000 */
[----:B------:R-:W-:Y:S07]  /*82d0*/  FMUL.FTZ R2, R11, c[0x0][0x320] ;  /* 0x0000c8000b027a20 */ /* 0x000fee0000410000 */
[----:B------:R1:W4:Y:S10]  /*82e0*/  MUFU.TANH R177, R0 ;  /* 0x0000000000b17308 */ /* 0x0003340000002400 */
[----:B------:R-:W2:Y:S01]  /*82f0*/  MUFU.TANH R205, R2 ;  /* 0x0000000200cd7308 */ /* 0x000ea20000002400 */
[----:B-1----:R-:W-:Y:S09]  /*8300*/  FMUL.FTZ R0, R6, c[0x0][0x320] ;  /* 0x0000c80006007a20 */ /* 0x002ff20000410000 */
[----:B------:R1:W1:Y:S02]  /*8310*/  MUFU.TANH R200, R0 ;  /* 0x0000000000c87308 */ /* 0x0002640000002400 */
[----:B-1----:R-:W-:Y:S02]  /*8320*/  FMUL.FTZ R0, R7, c[0x0][0x320] ;  /* 0x0000c80007007a20 */ /* 0x002fe40000410000 */
[----:B------:R-:W1:Y:S06]  /*8330*/  LDSM.16.M88.4 R4, [R187] ;  /* 0x00000000bb04783b */ /* 0x000e6c0000000200 */
[----:B------:R5:W1:Y:S02]  /*8340*/  MUFU.TANH R197, R0 ;  /* 0x0000000000c57308 */ /* 0x000a640000002400 */
[----:B-----5:R-:W-:Y:S08]  /*8350*/  FMUL.FTZ R0, R8, c[0x0][0x320] ;  /* 0x0000c80008007a20 */ /* 0x020ff00000410000 */
[----:B------:R5:W2:Y:S01]  /*8360*/  MUFU.TANH R204, R0 ;  /* 0x0000000000cc7308 */ /* 0x000aa20000002400 */
[-C--:B-1----:R-:W-:Y:S08]  /*8370*/  HMMA.16816.F32 R20, R160, R4.reuse, R20 ;  /* 0x00000004a014723c */ /* 0x082ff00000001814 */
[C---:B------:R-:W-:Y:S04]  /*8380*/  HMMA.16816.F32 R24, R168.reuse, R4, R24 ;  /* 0x00000004a818723c */ /* 0x040fe80000001818 */
[----:B-----5:R-:W-:Y:S02]  /*8390*/  FMUL.FTZ R0, R9, c[0x0][0x320] ;  /* 0x0000c80009007a20 */ /* 0x020fe40000410000 */
[----:B------:R-:W1:Y:S02]  /*83a0*/  LDSM.16.M88.4 R8, [R186] ;  /* 0x00000000ba08783b */ /* 0x000e640000000200 */
[----:B------:R-:W-:Y:S04]  /*83b0*/  DEPBAR.LE SB0, 0x0 ;  /* 0x000080000000791a */ /* 0x000fe80000000000 */
[----:B------:R5:W1:Y:S01]  /*83c0*/  MUFU.TANH R201, R0 ;  /* 0x0000000000c97308 */ /* 0x000a620000002400 */
[-C--:B------:R-:W-:Y:S01]  /*83d0*/  HMMA.16816.F32 R28, R168, R6.reuse, R28 ;  /* 0x00000006a81c723c */ /* 0x080fe2000000181c */
[----:B------:R-:W-:Y:S07]  /*83e0*/  BAR.SYNC.DEFER_BLOCKING 0x0 ;  /* 0x0000000000007b1d */ /* 0x000fee0000010000 */
[C---:B------:R-:W-:Y:S04]  /*83f0*/  HMMA.16816.F32 R32, R160.reuse, R6, R32 ;  /* 0x00000006a020723c */ /* 0x040fe80000001820 */
[----:B------:R-:W-:Y:S02]  /*8400*/  FMUL.FTZ R3, R26, c[0x0][0x320] ;  /* 0x0000c8001a037a20 */ /* 0x000fe40000410000 */
[----:B------:R-:W-:Y:S02]  /*8410*/  FMUL.FTZ R2, R27, c[0x0][0x320] ;  /* 0x0000c8001b027a20 */ /* 0x000fe40000410000 */
[----:B------:R-:W2:Y:S01]  /*8420*/  MUFU.TANH R196, R3 ;  /* 0x0000000300c47308 */ /* 0x000ea20000002400 */
[----:B-----5:R-:W-:Y:S09]  /*8430*/  FMUL.FTZ R0, R12, c[0x0][0x320] ;  /* 0x0000c8000c007a20 */ /* 0x020ff20000410000 */
[----:B------:R-:W2:Y:S01]  /*8440*/  MUFU.TANH R179, R2 ;  /* 0x0000000200b37308 */ /* 0x000ea20000002400 */
[-C--:B-1----:R-:W-:Y:S09]  /*8450*/  HMMA.16816.F32 R36, R160, R8.reuse, R36 ;  /* 0x00000008a024723c */ /* 0x082ff20000001824 */
[----:B------:R1:W1:Y:S01]  /*8460*/  MUFU.TANH R199, R0 ;  /* 0x0000000000c77308 */ /* 0x0002620000002400 */
[C---:B------:R-:W-:Y:S08]  /*8470*/  HMMA.16816.F32 R40, R168.reuse, R8, R40 ;  /* 0x00000008a828723c */ /* 0x040ff00000001828 */
        /* <DEDUP_REMOVED lines=77> */
[----:B--234-:R-:W-:Y:S01]  /*8950*/  IMAD.MOV.U32 R211, RZ, RZ, c[0x0][0x2b8] ;  /* 0x0000ae00ffd37624 */ /* 0x01cfe200078e00ff */
[----:B------:R-:W-:Y:S01]  /*8960*/  ISETP.GT.AND P1, PT, R238, 0x2f, PT ;  /* 0x0000002fee00780c */ /* 0x000fe20003f24270 */
[----:B------:R-:W-:Y:S01]  /*8970*/  IMAD R2, R208, 0x30, R240 ;  /* 0x00000030d0027824 */ /* 0x000fe200078e02f0 */
[----:B------:R-:W-:Y:S01]  /*8980*/  IADD3 R6, -R239, 0x30, RZ ;  /* 0x00000030ef067810 */ /* 0x000fe20007ffe1ff */
[----:B------:R-:W-:Y:S01]  /*8990*/  IMAD.MOV.U32 R207, RZ, RZ, RZ ;  /* 0x000000ffffcf7224 */ /* 0x000fe200078e00ff */
[----:B------:R-:W-:Y:S02]  /*89a0*/  ISETP.NE.AND P2, PT, R211, 0x1, PT ;  /* 0x00000001d300780c */ /* 0x000fe40003f45270 */
[----:B------:R-:W-:Y:S05]  /*89b0*/  IADD3 R2, R2, -0x30, R238 ;  /* 0xffffffd002027810 */ /* 0x000fea0007ffe0ee */
[----:B-1----:R-:W-:Y:S06]  /*89c0*/  IMAD.MOV.U32 R0, RZ, RZ, R2 ;  /* 0x000000ffff007224 */ /* 0x002fec00078e0002 */
[----:B------:R-:W-:Y:S05]  /*89d0*/  @P2 IMAD.HI.U32 R3, R2, c[0x0][0x2bc], RZ ;  /* 0x0000af0002032a27 */ /* 0x000fea00078e00ff */
[----:B------:R-:W-:Y:S04]  /*89e0*/  @P2 SHF.R.U32.HI R0, RZ, c[0x0][0x2c0], R3 ;  /* 0x0000b000ff002a19 */ /* 0x000fe80000011603 */
[C---:B------:R-:W-:Y:S04]  /*89f0*/  @!P1 IADD3 R3, P0, R0.reuse, R244, RZ ;  /* 0x000000f400039210 */ /* 0x040fe80007f1e0ff */
[----:B------:R-:W-:Y:S01]  /*8a00*/  @!P1 LEA.HI.X.SX32 R5, R0, R248, 0x1, P0 ;  /* 0x000000f800059211 */ /* 0x000fe200000f0eff */
[----:B------:R-:W-:Y:S01]  /*8a10*/  IMAD.MOV R0, RZ, RZ, -R0 ;  /* 0x000000ffff007224 */ /* 0x000fe200078e0a00 */
[C---:B------:R-:W-:Y:S03]  /*8a20*/  @!P1 LEA R4, P0, R3.reuse, c[0x0][0x2a0], 0x2 ;  /* 0x0000a80003049a11 */ /* 0x040fe600078010ff */
[----:B------:R-:W-:Y:S01]  /*8a30*/  IMAD R209, R0, c[0x0][0x2b8], R2 ;  /* 0x0000ae0000d17a24 */ /* 0x000fe200078e0202 */
[----:B------:R-:W-:Y:S03]  /*8a40*/  @!P1 LEA.HI.X R5, R3, c[0x0][0x2a4], R5, 0x2, P0 ;  /* 0x0000a90003059a11 */ /* 0x000fe600000f1405 */
[C---:B------:R-:W-:Y:S01]  /*8a50*/  IMAD.WIDE.U32 R2, R209.reuse, c[0x0][0x1e0], RZ ;  /* 0x00007800d1027a25 */ /* 0x040fe200078e00ff */
[----:B------:R-:W-:Y:S01]  /*8a60*/  SHF.R.S32.HI R0, RZ, 0x1f, R209 ;  /* 0x0000001fff007819 */ /* 0x000fe200000114d1 */
[----:B------:R-:W2:Y:S01]  /*8a70*/  @!P1 LDG.E R207, [R4.64] ;  /* 0x0000000604cf9981 */ /* 0x000ea2000c1e1900 */
[----:B------:R-:W-:Y:S03]  /*8a80*/  ISETP.GE.AND P1, PT, R6, 0x1, PT ;  /* 0x000000010600780c */ /* 0x000fe60003f26270 */
[----:B------:R-:W-:Y:S04]  /*8a90*/  IMAD R0, R0, c[0x0][0x1e0], RZ ;  /* 0x0000780000007a24 */ /* 0x000fe800078e02ff */
        /* <DEDUP_REMOVED lines=10> */
[----:B------:R-:W-:-:S06]  /*8b40*/  BRA.DIV ~URZ, `(.L_x_629) ;  /* 0x000114f27f007947 */ /* 0x000fcc000b800000 */
[----:B------:R1:W2:Y:S02]  /*8b50*/  SHFL.IDX PT, R4, R7, RZ, 0x1c1f ;  /* 0x001c1fff07047589 */ /* 0x0002a400000e0000 */
.L_x_799:
[----:B------:R-:W-:-:S05]  /*8b60*/  BRA.DIV ~URZ, `(.L_x_630) ;  /* 0x000115427f007947 */ /* 0x000fca000b800000 */
[----:B------:R3:W4:Y:S02]  /*8b70*/  SHFL.IDX PT, R0, R8, RZ, 0x1c1f ;  /* 0x001c1fff08007589 */ /* 0x00072400000e0000 */
.L_x_800:
[----:B------:R-:W-:Y:S02]  /*8b80*/  IMAD.SHL.U32 R2, R210, 0x2, RZ ;  /* 0x00000002d2027824 */ /* 0x000fe400078e00ff */
[C---:B------:R-:W-:Y:S03]  /*8b90*/  IMAD.SHL.U32 R5, R235.reuse, 0x2, RZ ;  /* 0x00000002eb057824 */ /* 0x040fe600078e00ff */
[----:B----4-:R-:W-:Y:S05]  /*8ba0*/  @P1 IADD3 R2, P0, R0, R2, RZ ;  /* 0x0000000200021210 */ /* 0x010fea0007f1e0ff */
[----:B--2---:R-:W-:Y:S01]  /*8bb0*/  @P1 IMAD.X R3, R4, 0x1, R217, P0 ;  /* 0x0000000104031824 */ /* 0x004fe200000e06d9 */
[----:B------:R-:W-:Y:S11]  /*8bc0*/  @P1 ISETP.GE.AND P0, PT, R210, c[0x0][0x1d4], PT ;  /* 0x00007500d2001a0c */ /* 0x000ff60003f06270 */
[----:B------:R-:W-:Y:S02]  /*8bd0*/  @!UPT UIADD3 URZ, URZ, URZ, URZ ;  /* 0x0000003f3f3ff290 */ /* 0x000fe4000fffe03f */
[----:B------:R-:W-:Y:S01]  /*8be0*/  @!PT LDS RZ, [RZ] ;  /* 0x00000000fffff984 */ /* 0x000fe20000000800 */
[----:B------:R-:W-:Y:S01]  /*8bf0*/  @!PT LDS RZ, [RZ] ;  /* 0x00000000fffff984 */ /* 0x000fe20000000800 */
[----:B------:R-:W-:Y:S01]  /*8c00*/  @!PT LDS RZ, [RZ] ;  /* 0x00000000fffff984 */ /* 0x000fe20000000800 */
[----:B------:R2:W-:Y:S02]  /*8c10*/  @P1 LDGSTS.E.BYPASS.LTC128B.128 [R195+0x3c80], [R2.64], !P0 ;  /* 0x03c8000002c31fae */ /* 0x0005e4000c101d46 */
[----:B--2---:R-:W-:Y:S01]  /*8c20*/  @P1 IADD3 R2, P0, R0, R5, RZ ;  /* 0x0000000500021210 */ /* 0x004fe20007f1e0ff */
[----:B------:R-:W-:Y:S04]  /*8c30*/  IMAD.SHL.U32 R5, R236, 0x2, RZ ;  /* 0x00000002ec057824 */ /* 0x000fe800078e00ff */
[----:B------:R-:W-:Y:S01]  /*8c40*/  @P1 IMAD.X R3, R4, 0x1, R215, P0 ;  /* 0x0000000104031824 */ /* 0x000fe200000e06d7 */
[----:B------:R-:W-:Y:S11]  /*8c50*/  @P1 ISETP.GE.AND P0, PT, R235, c[0x0][0x1d4], PT ;  /* 0x00007500eb001a0c */ /* 0x000ff60003f06270 */
[----:B------:R-:W-:Y:S02]  /*8c60*/  @!UPT UIADD3 URZ, URZ, URZ, URZ ;  /* 0x0000003f3f3ff290 */ /* 0x000fe4000fffe03f */
[----:B------:R2:W-:Y:S02]  /*8c70*/  @P1 LDGSTS.E.BYPASS.LTC128B.128 [R195+0x4880], [R2.64], !P0 ;  /* 0x0488000002c31fae */ /* 0x0005e4000c101d46 */
[----:B--2---:R-:W-:Y:S05]  /*8c80*/  @P1 IADD3 R2, P0, R0, R5, RZ ;  /* 0x0000000500021210 */ /* 0x004fea0007f1e0ff */
[----:B------:R-:W-:Y:S01]  /*8c90*/  @P1 IMAD.X R3, R4, 0x1, R216, P0 ;  /* 0x0000000104031824 */ /* 0x000fe200000e06d8 */
[----:B------:R-:W-:Y:S11]  /*8ca0*/  @P1 ISETP.GE.AND P0, PT, R236, c[0x0][0x1d4], PT ;  /* 0x00007500ec001a0c */ /* 0x000ff60003f06270 */
[----:B------:R-:W-:Y:S02]  /*8cb0*/  @!UPT UIADD3 URZ, URZ, URZ, URZ ;  /* 0x0000003f3f3ff290 */ /* 0x000fe4000fffe03f */
[----:B------:R2:W-:Y:S01]  /*8cc0*/  @P1 LDGSTS.E.BYPASS.LTC128B.128 [R195+0x5480], [R2.64], !P0 ;  /* 0x0548000002c31fae */ /* 0x0005e2000c101d46 */
[----:B------:R-:W-:Y:S01]  /*8cd0*/  ISETP.GE.AND P0, PT, R6, 0x21, PT ;  /* 0x000000210600780c */ /* 0x000fe20003f06270 */
[----:B------:R-:W-:-:S06]  /*8ce0*/  BRA.DIV ~URZ, `(.L_x_631) ;  /* 0x000114327f007947 */ /* 0x000fcc000b800000 */
[----:B------:R4:W1:Y:S04]  /*8cf0*/  SHFL.IDX PT, R4, R7, 0x1, 0x1c1f ;  /* 0x003c1f0007047f89 */ /* 0x00086800000e0000 */
[----:B------:R4:W2:Y:S02]  /*8d00*/  SHFL.IDX PT, R0, R8, 0x1, 0x1c1f ;  /* 0x003c1f0008007f89 */ /* 0x0008a400000e0000 */
.L_x_801:
[----:B--2---:R-:W-:Y:S02]  /*8d10*/  IMAD.SHL.U32 R2, R210, 0x2, RZ ;  /* 0x00000002d2027824 */ /* 0x004fe400078e00ff */
[C---:B------:R-:W-:Y:S02]  /*8d20*/  IMAD.SHL.U32 R6, R235.reuse, 0x2, RZ ;  /* 0x00000002eb067824 */ /* 0x040fe400078e00ff */
[----:B------:R-:W-:Y:S01]  /*8d30*/  IMAD.SHL.U32 R5, R236, 0x2, RZ ;  /* 0x00000002ec057824 */ /* 0x000fe200078e00ff */
[----:B------:R-:W-:Y:S05]  /*8d40*/  @P0 IADD3 R2, P1, R0, R2, RZ ;  /* 0x0000000200020210 */ /* 0x000fea0007f3e0ff */
[----:B-1----:R-:W-:Y:S01]  /*8d50*/  @P0 IMAD.X R3, R4, 0x1, R217, P1 ;  /* 0x0000000104030824 */ /* 0x002fe200008e06d9 */
[----:B------:R-:W-:Y:S11]  /*8d60*/  @P0 ISETP.GE.AND P1, PT, R210, c[0x0][0x1d4], PT ;  /* 0x00007500d2000a0c */ /* 0x000ff60003f26270 */
[----:B------:R-:W-:Y:S02]  /*8d70*/  @!UPT UIADD3 URZ, URZ, URZ, URZ ;  /* 0x0000003f3f3ff290 */ /* 0x000fe4000fffe03f */
[----:B------:R-:W-:Y:S01]  /*8d80*/  @!PT LDS RZ, [RZ] ;  /* 0x00000000fffff984 */ /* 0x000fe20000000800 */
[----:B------:R-:W-:Y:S01]  /*8d90*/  @!PT LDS RZ, [RZ] ;  /* 0x00000000fffff984 */ /* 0x000fe20000000800 */
[----:B------:R-:W-:Y:S01]  /*8da0*/  @!PT LDS RZ, [RZ] ;  /* 0x00000000fffff984 */ /* 0x000fe20000000800 */
[----:B------:R1:W-:Y:S01]  /*8db0*/  @P0 LDGSTS.E.BYPASS.LTC128B.128 [R195+0x4480], [R2.64], !P1 ;  /* 0x0448000002c30fae */ /* 0x0003e2000c901d46 */
[----:B------:R-:W-:Y:S05]  /*8dc0*/  @P0 IADD3 R6, P1, R0, R6, RZ ;  /* 0x0000000600060210 */ /* 0x000fea0007f3e0ff */
[----:B----4-:R-:W-:Y:S01]  /*8dd0*/  @P0 IMAD.X R7, R4, 0x1, R215, P1 ;  /* 0x0000000104070824 */ /* 0x010fe200008e06d7 */
[----:B-1----:R-:W-:Y:S05]  /*8de0*/  @P0 IADD3 R2, P1, R0, R5, RZ ;  /* 0x0000000500020210 */ /* 0x002fea0007f3e0ff */
[----:B------:R-:W-:Y:S01]  /*8df0*/  @P0 IMAD.X R3, R4, 0x1, R216, P1 ;  /* 0x0000000104030824 */ /* 0x000fe200008e06d8 */
[----:B------:R-:W-:Y:S11]  /*8e00*/  @P0 ISETP.GE.AND P1, PT, R235, c[0x0][0x1d4], PT ;  /* 0x00007500eb000a0c */ /* 0x000ff60003f26270 */
[----:B------:R-:W-:Y:S02]  /*8e10*/  @!UPT UIADD3 URZ, URZ, URZ, URZ ;  /* 0x0000003f3f3ff290 */ /* 0x000fe4000fffe03f */
[----:B------:R1:W-:Y:S01]  /*8e20*/  @P0 LDGSTS.E.BYPASS.LTC128B.128 [R195+0x5080], [R6.64], !P1 ;  /* 0x0508000006c30fae */ /* 0x0003e2000c901d46 */
[----:B------:R-:W-:Y:S11]  /*8e30*/  @P0 ISETP.GE.AND P1, PT, R236, c[0x0][0x1d4], PT ;  /* 0x00007500ec000a0c */ /* 0x000ff60003f26270 */
[----:B------:R-:W-:Y:S02]  /*8e40*/  @!UPT UIADD3 URZ, URZ, URZ, URZ ;  /* 0x0000003f3f3ff290 */ /* 0x000fe4000fffe03f */
[----:B------:R1:W-:Y:S02]  /*8e50*/  @P0 LDGSTS.E.BYPASS.LTC128B.128 [R195+0x5c80], [R2.64], !P1 ;  /* 0x05c8000002c30fae */ /* 0x0003e4000c901d46 */
.L_x_628:
[----:B--234-:R-:W-:Y:S05]  /*8e60*/  BSYNC B0 ;  /* 0x0000000000007941 */ /* 0x01cfea0003800000 */
.L_x_627:
[----:B------:R-:W-:Y:S01]  /*8e70*/  LOP3.LUT R8, RZ, c[0x0][0x324], RZ, 0x33, !PT ;  /* 0x0000c900ff087a12 */ /* 0x000fe200078e33ff */
[----:B-1----:R-:W-:Y:S01]  /*8e80*/  IMAD.MOV.U32 R0, RZ, RZ, c[0x0][0x2c4] ;  /* 0x0000b100ff007624 */ /* 0x002fe200078e00ff */
[----:B------:R-:W0:Y:S01]  /*8e90*/  LDGDEPBAR ;  /* 0x00000000000079af */ /* 0x000e220000000000 */
[----:B------:R-:W-:Y:S03]  /*8ea0*/  IMAD.IADD R5, R251, 0x1, R250 ;  /* 0x00000001fb057824 */ /* 0x000fe600078e02fa */
[----:B------:R-:W-:Y:S01]  /*8eb0*/  ISETP.NE.AND P0, PT, R0, 0x1, PT ;  /* 0x000000010000780c */ /* 0x000fe20003f05270 */
[----:B------:R-:W-:Y:S05]  /*8ec0*/  IMAD R0, R208, -0x30, RZ ;  /* 0xffffffd0d0007824 */ /* 0x000fea00078e02ff */
[----:B------:R-:W-:Y:S04]  /*8ed0*/  IADD3 R2, -R234, 0x1, R0 ;  /* 0x00000001ea027810 */ /* 0x000fe80007ffe100 */
[----:B------:R-:W-:Y:S03]  /*8ee0*/  IADD3 R7, -R232, R2, R233 ;  /* 0x00000002e8077210 */ /* 0x000fe60007ffe1e9 */
[----:B------:R-:W-:Y:S01]  /*8ef0*/  @P0 IMAD.HI.U32 R3, R5, c[0x0][0x2c8], RZ ;  /* 0x0000b20005030a27 */ /* 0x000fe200078e00ff */
[----:B------:R-:W-:Y:S04]  /*8f00*/  IADD3 R6, R7, c[0x0][0x328], RZ ;  /* 0x0000ca0007067a10 */ /* 0x000fe80007ffe0ff */
[----:B------:R-:W-:Y:S01]  /*8f10*/  @P0 SHF.R.U32.HI R5, RZ, c[0x0][0x2cc], R3 ;  /* 0x0000b300ff050a19 */ /* 0x000fe20000011603 */
[----:B------:R-:W-:-:S05]  /*8f20*/  BRA.DIV ~URZ, `(.L_x_632) ;  /* 0x000112c27f007947 */ /* 0x000fca000b800000 */
[----:B------:R1:W2:Y:S02]  /*8f30*/  SHFL.IDX PT, R4, R5, RZ, 0x1c1f ;  /* 0x001c1fff05047589 */ /* 0x0002a400000e0000 */
.L_x_802:
[-C--:B--2---:R-:W-:Y:S01]  /*8f40*/  IADD3 R3, R6, R4.reuse, RZ ;  /* 0x0000000406037210 */ /* 0x084fe20007ffe0ff */
[----:B------:R-:W-:Y:S02]  /*8f50*/  IMAD.MOV.U32 R2, RZ, RZ, c[0x0][0x32c] ;  /* 0x0000cb00ff027624 */ /* 0x000fe400078e00ff */
[----:B------:R-:W-:Y:S03]  /*8f60*/  IMAD.IADD R7, R8, 0x1, R7 ;  /* 0x0000000108077824 */ /* 0x000fe600078e0207 */
[----:B------:R-:W-:Y:S02]  /*8f70*/  ISETP.GE.AND P0, PT, R2, 0x1, PT ;  /* 0x000000010200780c */ /* 0x000fe40003f06270 */
[----:B------:R-:W-:Y:S11]  /*8f80*/  IADD3 R2, R7, R4, RZ ;  /* 0x0000000407027210 */ /* 0x000ff60007ffe0ff */
[----:B------:R-:W-:-:S05]  /*8f90*/  @!P0 BRA `(.L_x_633) ;  /* 0x0000018000008947 */ /* 0x000fca0003800000 */
[----:B------:R-:W-:Y:S01]  /*8fa0*/  IADD3 R4, -R232, R233, R4 ;  /* 0x000000e9e8047210 */ /* 0x000fe20007ffe104 */
[----:B------:R-:W-:Y:S03]  /*8fb0*/  BSSY B0, `(.L_x_634) ;  /* 0x0000011000007945 */ /* 0x000fe60003800000 */
        /* <DEDUP_REMOVED lines=11> */
.L_x_635:
[----:B------:R-:W-:Y:S04]  /*9070*/  MOV R8, c[0x0][0x32c] ;  /* 0x0000cb0000087a02 */ /* 0x000fe80000000f00 */
[----:B------:R-:W-:Y:S11]  /*9080*/  ISETP.NE.AND P0, PT, R8, 0x1, PT ;  /* 0x000000010800780c */ /* 0x000ff60003f05270 */
[----:B------:R-:W-:Y:S02]  /*9090*/  @!UPT UIADD3 URZ, URZ, URZ, URZ ;  /* 0x0000003f3f3ff290 */ /* 0x000fe4000fffe03f */
[----:B------:R-:W-:Y:S05]  /*90a0*/  @P0 IMAD.HI.U32 R8, R4, c[0x0][0x330], RZ ;  /* 0x0000cc0004080a27 */ /* 0x000fea00078e00ff */
[----:B------:R-:W-:Y:S02]  /*90b0*/  @P0 SHF.R.U32.HI R4, RZ, c[0x0][0x334], R8 ;  /* 0x0000cd00ff040a19 */ /* 0x000fe40000011608 */
.L_x_636:
[----:B------:R-:W-:Y:S05]  /*90c0*/  BSYNC B0 ;  /* 0x0000000000007941 */ /* 0x000fea0003800000 */
.L_x_634:
[----:B------:R-:W-:Y:S04]  /*90d0*/  IMAD.IADD R8, R0, 0x1, -R234 ;  /* 0x0000000100087824 */ /* 0x000fe800078e0aea */
[----:B------:R-:W-:Y:S05]  /*90e0*/  IMAD R4, R4, c[0x0][0x32c], R8 ;  /* 0x0000cb0004047a24 */ /* 0x000fea00078e0208 */
[----:B------:R-:W-:Y:S02]  /*90f0*/  IMNMX R2, R2, R4, !PT ;  /* 0x0000000402027217 */ /* 0x000fe40007800200 */
[----:B------:R-:W-:Y:S04]  /*9100*/  IADD3 R4, R4, c[0x0][0x32c], RZ ;  /* 0x0000cb0004047a10 */ /* 0x000fe80007ffe0ff */
[----:B------:R-:W-:Y:S02]  /*9110*/  IMNMX R3, R3, R4, PT ;  /* 0x0000000403037217 */ /* 0x000fe40003800200 */
.L_x_633:
[C---:B------:R-:W-:Y:S02]  /*9120*/  ISETP.GE.AND P0, PT, R0.reuse, 0x1, PT ;  /* 0x000000010000780c */ /* 0x040fe40003f06270 */
[----:B------:R-:W-:Y:S02]  /*9130*/  ISETP.GE.AND P1, PT, R0, 0x2, PT ;  /* 0x000000020000780c */ /* 0x000fe40003f26270 */
[----:B------:R-:W-:Y:S02]  /*9140*/  LOP3.LUT R194, R194, 0xffffffef, RZ, 0xc0, !PT ;  /* 0xffffffefc2c27812 */ /* 0x000fe400078ec0ff */
[C---:B------:R-:W-:Y:S02]  /*9150*/  ISETP.GE.AND P6, PT, R0.reuse, 0x12, PT ;  /* 0x000000120000780c */ /* 0x040fe40003fc6270 */
[C---:B------:R-:W-:Y:S02]  /*9160*/  ISETP.GE.AND P5, PT, R0.reuse, 0x19, PT ;  /* 0x000000190000780c */ /* 0x040fe40003fa6270 */
[C---:B------:R-:W-:Y:S02]  /*9170*/  ISETP.GE.AND P4, PT, R0.reuse, 0x1a, PT ;  /* 0x0000001a0000780c */ /* 0x040fe40003f86270 */
[----:B------:R-:W-:Y:S02]  /*9180*/  ISETP.GE.AND P3, PT, R0, 0x21, PT ;  /* 0x000000210000780c */ /* 0x000fe40003f66270 */
[----:B------:R-:W-:Y:S02]  /*9190*/  @P0 LOP3.LUT R194, R194, 0x10, RZ, 0xfc, !PT ;  /* 0x00000010c2c20812 */ /* 0x000fe400078efcff */
[----:B------:R-:W-:Y:S02]  /*91a0*/  ISETP.GT.AND P0, PT, R2, RZ, !P0 ;  /* 0x000000ff0200720c */ /* 0x000fe40004704270 */
[----:B------:R-:W-:Y:S02]  /*91b0*/  LOP3.LUT R194, R194, 0xfffffff7, RZ, 0xc0, !PT ;  /* 0xfffffff7c2c27812 */ /* 0x000fe400078ec0ff */
[C---:B------:R-:W-:Y:S02]  /*91c0*/  ISETP.LT.OR P0, PT, R3.reuse, 0x1, P0 ;  /* 0x000000010300780c */ /* 0x040fe40000701670 */
[----:B------:R-:W-:Y:S02]  /*91d0*/  @P1 LOP3.LUT R194, R194, 0x8, RZ, 0xfc, !PT ;  /* 0x00000008c2c21812 */ /* 0x000fe400078efcff */
[----:B------:R-:W-:Y:S02]  /*91e0*/  FSEL R10, R178, -INF , !P0 ;  /* 0xff800000b20a7808 */ /* 0x000fe40004000000 */
[----:B------:R-:W-:Y:S02]  /*91f0*/  ISETP.GT.AND P0, PT, R2, 0x1, !P1 ;  /* 0x000000010200780c */ /* 0x000fe40004f04270 */
[----:B------:R-:W-:Y:S02]  /*9200*/  ISETP.GE.AND P1, PT, R0, 0x9, PT ;  /* 0x000000090000780c */ /* 0x000fe40003f26270 */
[----:B------:R-:W-:Y:S02]  /*9210*/  ISETP.LT.OR P0, PT, R3, 0x2, P0 ;  /* 0x000000020300780c */ /* 0x000fe40000701670 */
[----:B------:R-:W-:Y:S02]  /*9220*/  LOP3.LUT R194, R194, 0xfffffffb, RZ, 0xc0, !PT ;  /* 0xfffffffbc2c27812 */ /* 0x000fe400078ec0ff */
[----:B------:R-:W-:Y:S02]  /*9230*/  FSEL R9, R177, -INF , !P0 ;  /* 0xff800000b1097808 */ /* 0x000fe40004000000 */
[----:B------:R-:W-:Y:S02]  /*9240*/  ISETP.GT.AND P0, PT, R2, 0x8, !P1 ;  /* 0x000000080200780c */ /* 0x000fe40004f04270 */
[----:B------:R-:W-:Y:S02]  /*9250*/  ISETP.GE.AND P2, PT, R0, 0x22, PT ;  /* 0x000000220000780c */ /* 0x000fe40003f46270 */
[----:B------:R-:W-:Y:S02]  /*9260*/  ISETP.LT.OR P0, PT, R3, 0x9, P0 ;  /* 0x000000090300780c */ /* 0x000fe40000701670 */
[----:B------:R-:W-:Y:S02]  /*9270*/  @P1 LOP3.LUT R194, R194, 0x4, RZ, 0xfc, !PT ;  /* 0x00000004c2c21812 */ /* 0x000fe400078efcff */
[----:B------:R-:W-:Y:S02]  /*9280*/  ISETP.GE.AND P1, PT, R0, 0xa, PT ;  /* 0x0000000a0000780c */ /* 0x000fe40003f26270 */
[----:B------:R-:W-:Y:S02]  /*9290*/  FSEL R11, R159, -INF , !P0 ;  /* 0xff8000009f0b7808 */ /* 0x000fe40004000000 */
[----:B------:R-:W-:Y:S02]  /*92a0*/  LOP3.LUT R194, R194, 0xfffffffd, RZ, 0xc0, !PT ;  /* 0xfffffffdc2c27812 */ /* 0x000fe400078ec0ff */
[----:B------:R-:W-:Y:S04]  /*92b0*/  ISETP.GT.AND P0, PT, R2, 0x9, !P1 ;  /* 0x000000090200780c */ /* 0x000fe80004f04270 */
[C---:B------:R-:W-:Y:S03]  /*92c0*/  ISETP.LT.OR P0, PT, R3.reuse, 0xa, P0 ;  /* 0x0000000a0300780c */ /* 0x040fe60000701670 */
[----:B------:R-:W-:Y:S02]  /*92d0*/  @P1 LOP3.LUT R194, R194, 0x2, RZ, 0xfc, !PT ;  /* 0x00000002c2c21812 */ /* 0x000fe400078efcff */
[----:B------:R-:W-:Y:S02]  /*92e0*/  ISETP.GE.AND P1, PT, R0, 0x11, PT ;  /* 0x000000110000780c */ /* 0x000fe40003f26270 */
[----:B------:R-:W-:Y:S02]  /*92f0*/  FSEL R50, R158, -INF , !P0 ;  /* 0xff8000009e327808 */ /* 0x000fe40004000000 */
[----:B------:R-:W-:Y:S02]  /*9300*/  ISETP.GT.AND P0, PT, R2, 0x10, !P1 ;  /* 0x000000100200780c */ /* 0x000fe40004f04270 */
[----:B------:R-:W-:Y:S02]  /*9310*/  LOP3.LUT R194, R194, 0xfffffffe, RZ, 0xc0, !PT ;  /* 0xfffffffec2c27812 */ /* 0x000fe400078ec0ff */
[----:B------:R-:W-:Y:S04]  /*9320*/  ISETP.LT.OR P0, PT, R3, 0x11, P0 ;  /* 0x000000110300780c */ /* 0x000fe80000701670 */
[----:B------:R-:W-:Y:S02]  /*9330*/  FSEL R161, R157, -INF , !P0 ;  /* 0xff8000009da17808 */ /* 0x000fe40004000000 */
[----:B------:R-:W-:Y:S02]  /*9340*/  ISETP.GT.AND P0, PT, R2, 0x11, !P6 ;  /* 0x000000110200780c */ /* 0x000fe40007704270 */
[----:B------:R-:W-:Y:S02]  /*9350*/  @P1 LOP3.LUT R194, R194, 0x1, RZ, 0xfc, !PT ;  /* 0x00000001c2c21812 */ /* 0x000fe400078efcff */
[C---:B------:R-:W-:Y:S02]  /*9360*/  ISETP.LT.OR P0, PT, R3.reuse, 0x12, P0 ;  /* 0x000000120300780c */ /* 0x040fe40000701670 */
[----:B------:R-:W-:Y:S02]  /*9370*/  ISETP.GE.AND P1, PT, R0, 0x29, PT ;  /* 0x000000290000780c */ /* 0x000fe40003f26270 */
[----:B------:R-:W-:Y:S02]  /*9380*/  FSEL R160, R156, -INF , !P0 ;  /* 0xff8000009ca07808 */ /* 0x000fe40004000000 */
[----:B------:R-:W-:Y:S02]  /*9390*/  ISETP.GT.AND P0, PT, R2, 0x18, !P5 ;  /* 0x000000180200780c */ /* 0x000fe40006f04270 */
[----:B------:R-:W-:Y:S02]  /*93a0*/  LOP3.LUT R194, R194, 0xffffffdf, RZ, 0xc0, !PT ;  /* 0xffffffdfc2c27812 */ /* 0x000fe400078ec0ff */
        /* <DEDUP_REMOVED lines=11> */
[----:B------:R-:W-:Y:S04]  /*9460*/  ISETP.GT.AND P0, PT, R2, 0x28, !P1 ;  /* 0x000000280200780c */ /* 0x000fe80004f04270 */
[----:B------:R-:W-:Y:S04]  /*9470*/  ISETP.LT.OR P0, PT, R3, 0x29, P0 ;  /* 0x000000290300780c */ /* 0x000fe80000701670 */
[----:B------:R-:W-:Y:S02]  /*9480*/  FSEL R51, R13, -INF , !P0 ;  /* 0xff8000000d337808 */ /* 0x000fe40004000000 */
[----:B------:R-:W-:Y:S11]  /*9490*/  ISETP.GE.AND P0, PT, R0, 0x2a, PT ;  /* 0x0000002a0000780c */ /* 0x000ff60003f06270 */
[----:B------:R-:W-:Y:S02]  /*94a0*/  @!UPT UIADD3 URZ, URZ, URZ, URZ ;  /* 0x0000003f3f3ff290 */ /* 0x000fe4000fffe03f */
[----:B------:R-:W-:Y:S02]  /*94b0*/  @P0 LOP3.LUT R194, R194, 0x20, RZ, 0xfc, !PT ;  /* 0x00000020c2c20812 */ /* 0x000fe400078efcff */
[----:B------:R-:W-:Y:S04]  /*94c0*/  ISETP.GT.AND P0, PT, R2, 0x29, !P0 ;  /* 0x000000290200780c */ /* 0x000fe80004704270 */
[----:B------:R-:W-:Y:S04]  /*94d0*/  ISETP.LT.OR P0, PT, R3, 0x2a, P0 ;  /* 0x0000002a0300780c */ /* 0x000fe80000701670 */
[----:B------:R-:W-:Y:S01]  /*94e0*/  FSEL R49, R12, -INF , !P0 ;  /* 0xff8000000c317808 */ /* 0x000fe20004000000 */
[----:B------:R-:W-:-:S06]  /*94f0*/  BRA.DIV ~URZ, `(.L_x_637) ;  /* 0x00010d527f007947 */ /* 0x000fcc000b800000 */
[----:B------:R2:W3:Y:S02]  /*9500*/  SHFL.IDX PT, R4, R5, 0x1, 0x1c1f ;  /* 0x003c1f0005047f89 */ /* 0x0004e400000e0000 */
.L_x_803:
[----:B---3--:R-:W-:Y:S01]  /*9510*/  IADD3 R3, R6, R4, RZ ;  /* 0x0000000406037210 */ /* 0x008fe20007ffe0ff */
[----:B------:R-:W-:Y:S05]  /*9520*/  IMAD.MOV.U32 R2, RZ, RZ, c[0x0][0x32c] ;  /* 0x0000cb00ff027624 */ /* 0x000fea00078e00ff */
[----:B------:R-:W-:Y:S01]  /*9530*/  ISETP.GE.AND P0, PT, R2, 0x1, PT ;  /* 0x000000010200780c */ /* 0x000fe20003f06270 */
[----:B------:R-:W-:Y:S11]  /*9540*/  IMAD.IADD R2, R7, 0x1, R4 ;  /* 0x0000000107027824 */ /* 0x000ff600078e0204 */
[----:B------:R-:W-:Y:S01]  /*9550*/  @!UPT UIADD3 URZ, URZ, URZ, URZ ;  /* 0x0000003f3f3ff290 */ /* 0x000fe2000fffe03f */
        /* <DEDUP_REMOVED lines=14> */
.L_x_640:
[----:B------:R-:W-:Y:S04]  /*9640*/  MOV R8, c[0x0][0x32c] ;  /* 0x0000cb0000087a02 */ /* 0x000fe80000000f00 */
[----:B------:R-:W-:Y:S11]  /*9650*/  ISETP.NE.AND P0, PT, R8, 0x1, PT ;  /* 0x000000010800780c */ /* 0x000ff60003f05270 */
[----:B------:R-:W-:Y:S02]  /*9660*/  @!UPT UIADD3 URZ, URZ, URZ, URZ ;  /* 0x0000003f3f3ff290 */ /* 0x000fe4000fffe03f */
[----:B------:R-:W-:Y:S05]  /*9670*/  @P0 IMAD.HI.U32 R8, R4, c[0x0][0x330], RZ ;  /* 0x0000cc0004080a27 */ /* 0x000fea00078e00ff */
[----:B------:R-:W-:Y:S02]  /*9680*/  @P0 SHF.R.U32.HI R4, RZ, c[0x0][0x334], R8 ;  /* 0x0000cd00ff040a19 */ /* 0x000fe40000011608 */
.L_x_641:
[----:B------:R-:W-:Y:S05]  /*9690*/  BSYNC B0 ;  /* 0x0000000000007941 */ /* 0x000fea0003800000 */
.L_x_639:
[----:B------:R-:W-:Y:S04]  /*96a0*/  IMAD.IADD R8, R0, 0x1, -R234 ;  /* 0x0000000100087824 */ /* 0x000fe800078e0aea */
[----:B------:R-:W-:Y:S05]  /*96b0*/  IMAD R4, R4, c[0x0][0x32c], R8 ;  /* 0x0000cb0004047a24 */ /* 0x000fea00078e0208 */
[----:B------:R-:W-:Y:S02]  /*96c0*/  IMNMX R2, R2, R4, !PT ;  /* 0x0000000402027217 */ /* 0x000fe40007800200 */
[----:B------:R-:W-:Y:S04]  /*96d0*/  IADD3 R4, R4, c[0x0][0x32c], RZ ;  /* 0x0000cb0004047a10 */ /* 0x000fe80007ffe0ff */
[----:B------:R-:W-:Y:S02]  /*96e0*/  IMNMX R3, R3, R4, PT ;  /* 0x0000000403037217 */ /* 0x000fe40003800200 */
.L_x_638:
[----:B------:R-:W-:Y:S04]  /*96f0*/  LOP3.LUT P0, RZ, R194, 0x8, RZ, 0xc0, !PT ;  /* 0x00000008c2ff7812 */ /* 0x000fe8000780c0ff */
[----:B------:R-:W-:Y:S04]  /*9700*/  ISETP.GT.AND P0, PT, R2, 0x1, !P0 ;  /* 0x000000010200780c */ /* 0x000fe80004704270 */
[----:B------:R-:W-:Y:S04]  /*9710*/  ISETP.LT.OR P0, PT, R3, 0x2, P0 ;  /* 0x000000020300780c */ /* 0x000fe80000701670 */
[----:B------:R-:W-:Y:S02]  /*9720*/  FSEL R39, R197, -INF , !P0 ;  /* 0xff800000c5277808 */ /* 0x000fe40004000000 */
[----:B------:R-:W-:Y:S04]  /*9730*/  LOP3.LUT P0, RZ, R194, 0x4, RZ, 0xc0, !PT ;  /* 0x00000004c2ff7812 */ /* 0x000fe8000780c0ff */
[----:B------:R-:W-:Y:S04]  /*9740*/  ISETP.GT.AND P0, PT, R2, 0x8, !P0 ;  /* 0x000000080200780c */ /* 0x000fe80004704270 */
[C---:B------:R-:W-:Y:S04]  /*9750*/  ISETP.LT.OR P0, PT, R3.reuse, 0x9, P0 ;  /* 0x000000090300780c */ /* 0x040fe80000701670 */
[----:B------:R-:W-:Y:S02]  /*9760*/  FSEL R40, R172, -INF , !P0 ;  /* 0xff800000ac287808 */ /* 0x000fe40004000000 */
[----:B------:R-:W-:Y:S04]  /*9770*/  LOP3.LUT P0, RZ, R194, 0x2, RZ, 0xc0, !PT ;  /* 0x00000002c2ff7812 */ /* 0x000fe8000780c0ff */
[----:B------:R-:W-:Y:S04]  /*9780*/  ISETP.GT.AND P0, PT, R2, 0x9, !P0 ;  /* 0x000000090200780c */ /* 0x000fe80004704270 */
[----:B------:R-:W-:Y:S04]  /*9790*/  ISETP.LT.OR P0, PT, R3, 0xa, P0 ;  /* 0x0000000a0300780c */ /* 0x000fe80000701670 */
[----:B------:R-:W-:Y:S02]  /*97a0*/  FSEL R48, R167, -INF , !P0 ;  /* 0xff800000a7307808 */ /* 0x000fe40004000000 */
[----:B------:R-:W-:Y:S04]  /*97b0*/  LOP3.LUT P0, RZ, R194, 0x1, RZ, 0xc0, !PT ;  /* 0x00000001c2ff7812 */ /* 0x000fe8000780c0ff */
[C---:B------:R-:W-:Y:S04]  /*97c0*/  ISETP.GT.AND P0, PT, R2.reuse, 0x10, !P0 ;  /* 0x000000100200780c */ /* 0x040fe80004704270 */
[----:B------:R-:W-:Y:S04]  /*97d0*/  ISETP.LT.OR P0, PT, R3, 0x11, P0 ;  /* 0x000000110300780c */ /* 0x000fe80000701670 */
        /* <DEDUP_REMOVED lines=19> */
[----:B------:R-:W-:Y:S04]  /*9910*/  LOP3.LUT P0, RZ, R194, 0x10, RZ, 0xc0, !PT ;  /* 0x00000010c2ff7812 */ /* 0x000fe8000780c0ff */
[----:B------:R-:W-:Y:S04]  /*9920*/  ISETP.GT.AND P0, PT, R2, RZ, !P0 ;  /* 0x000000ff0200720c */ /* 0x000fe80004704270 */
[C---:B------:R-:W-:Y:S04]  /*9930*/  ISETP.LT.OR P0, PT, R3.reuse, 0x1, P0 ;  /* 0x000000010300780c */ /* 0x040fe80000701670 */
[----:B------:R-:W-:Y:S02]  /*9940*/  FSEL R26, R200, -INF , !P0 ;  /* 0xff800000c81a7808 */ /* 0x000fe40004000000 */
[----:B------:R-:W-:Y:S04]  /*9950*/  LOP3.LUT P0, RZ, R194, 0x20, RZ, 0xc0, !PT ;  /* 0x00000020c2ff7812 */ /* 0x000fe8000780c0ff */
[----:B------:R-:W-:Y:S04]  /*9960*/  ISETP.GT.AND P0, PT, R2, 0x29, !P0 ;  /* 0x000000290200780c */ /* 0x000fe80004704270 */
[----:B------:R-:W-:Y:S04]  /*9970*/  ISETP.LT.OR P0, PT, R3, 0x2a, P0 ;  /* 0x0000002a0300780c */ /* 0x000fe80000701670 */
[----:B------:R-:W-:Y:S01]  /*9980*/  FSEL R38, R14, -INF , !P0 ;  /* 0xff8000000e267808 */ /* 0x000fe20004000000 */
[----:B------:R-:W-:-:S06]  /*9990*/  BRA.DIV ~URZ, `(.L_x_642) ;  /* 0x000109127f007947 */ /* 0x000fcc000b800000 */
[----:B------:R3:W4:Y:S02]  /*99a0*/  SHFL.IDX PT, R4, R5, 0x2, 0x1c1f ;  /* 0x005c1f0005047f89 */ /* 0x00072400000e0000 */
.L_x_804:
[----:B----4-:R-:W-:Y:S01]  /*99b0*/  IADD3 R3, R6, R4, RZ ;  /* 0x0000000406037210 */ /* 0x010fe20007ffe0ff */
        /* <DEDUP_REMOVED lines=18> */
.L_x_645:
[----:B------:R-:W-:Y:S04]  /*9ae0*/  MOV R8, c[0x0][0x32c] ;  /* 0x0000cb0000087a02 */ /* 0x000fe80000000f00 */
[----:B------:R-:W-:Y:S11]  /*9af0*/  ISETP.NE.AND P0, PT, R8, 0x1, PT ;  /* 0x000000010800780c */ /* 0x000ff60003f05270 */
[----:B------:R-:W-:Y:S02]  /*9b00*/  @!UPT UIADD3 URZ, URZ, URZ, URZ ;  /* 0x0000003f3f3ff290 */ /* 0x000fe4000fffe03f */
[----:B------:R-:W-:Y:S05]  /*9b10*/  @P0 IMAD.HI.U32 R8, R4, c[0x0][0x330], RZ ;  /* 0x0000cc0004080a27 */ /* 0x000fea00078e00ff */
[----:B------:R-:W-:Y:S02]  /*9b20*/  @P0 SHF.R.U32.HI R4, RZ, c[0x0][0x334], R8 ;  /* 0x0000cd00ff040a19 */ /* 0x000fe40000011608 */
.L_x_646:
[----:B------:R-:W-:Y:S05]  /*9b30*/  BSYNC B0 ;  /* 0x0000000000007941 */ /* 0x000fea0003800000 */
.L_x_644:
[----:B------:R-:W-:Y:S04]  /*9b40*/  IMAD.IADD R8, R0, 0x1, -R234 ;  /* 0x0000000100087824 */ /* 0x000fe800078e0aea */
[----:B------:R-:W-:Y:S05]  /*9b50*/  IMAD R4, R4, c[0x0][0x32c], R8 ;  /* 0x0000cb0004047a24 */ /* 0x000fea00078e0208 */
[----:B------:R-:W-:Y:S02]  /*9b60*/  IMNMX R2, R2, R4, !PT ;  /* 0x0000000402027217 */ /* 0x000fe40007800200 */
[----:B------:R-:W-:Y:S04]  /*9b70*/  IADD3 R4, R4, c[0x0][0x32c], RZ ;  /* 0x0000cb0004047a10 */ /* 0x000fe80007ffe0ff */
[----:B------:R-:W-:Y:S02]  /*9b80*/  IMNMX R3, R3, R4, PT ;  /* 0x0000000403037217 */ /* 0x000fe40003800200 */
.L_x_643:
[----:B------:R-:W-:Y:S04]  /*9b90*/  LOP3.LUT P0, RZ, R194, 0x8, RZ, 0xc0, !PT ;  /* 0x00000008c2ff7812 */ /* 0x000fe8000780c0ff */
[----:B------:R-:W-:Y:S04]  /*9ba0*/  ISETP.GT.AND P0, PT, R2, 0x1, !P0 ;  /* 0x000000010200780c */ /* 0x000fe80004704270 */
[----:B------:R-:W-:Y:S04]  /*9bb0*/  ISETP.LT.OR P0, PT, R3, 0x2, P0 ;  /* 0x000000020300780c */ /* 0x000fe80000701670 */
[----:B------:R-:W-:Y:S02]  /*9bc0*/  FSEL R28, R201, -INF , !P0 ;  /* 0xff800000c91c7808 */ /* 0x000fe40004000000 */
        /* <DEDUP_REMOVED lines=39> */
[----:B------:R4:W1:Y:S02]  /*9e40*/  SHFL.IDX PT, R4, R5, 0x3, 0x1c1f ;  /* 0x007c1f0005047f89 */ /* 0x00086400000e0000 */
.L_x_805:
[----:B-1----:R-:W-:Y:S01]  /*9e50*/  IADD3 R3, R6, R4, RZ ;  /* 0x0000000406037210 */ /* 0x002fe20007ffe0ff */
        /* <DEDUP_REMOVED lines=11> */
[----:B--234-:R-:W-:Y:S05]  /*9f10*/  IMAD.MOV.U32 R5, RZ, RZ, c[0x0][0x32c] ;  /* 0x0000cb00ff057624 */ /* 0x01cfea00078e00ff */
[----:B------:R-:W-:Y:S11]  /*9f20*/  ISETP.NE.AND P0, PT, R5, 0x1, PT ;  /* 0x000000010500780c */ /* 0x000ff60003f05270 */
[----:B------:R-:W-:Y:S02]  /*9f30*/  @!UPT UIADD3 URZ, URZ, URZ, URZ ;  /* 0x0000003f3f3ff290 */ /* 0x000fe4000fffe03f */
[----:B------:R-:W-:Y:S05]  /*9f40*/  @P0 IMAD.HI.U32 R5, R4, c[0x0][0x330], RZ ;  /* 0x0000cc0004050a27 */ /* 0x000fea00078e00ff */
[----:B------:R-:W-:Y:S04]  /*9f50*/  @P0 SHF.R.U32.HI R4, RZ, c[0x0][0x334], R5 ;  /* 0x0000cd00ff040a19 */ /* 0x000fe80000011605 */
[----:B------:R-:W-:Y:S01]  /*9f60*/  LOP3.LUT R4, RZ, R4, RZ, 0x33, !PT ;  /* 0x00000004ff047212 */ /* 0x000fe200078e33ff */
[----:B------:R-:W-:-:S05]  /*9f70*/  BRA `(.L_x_651) ;  /* 0x0000005000007947 */ /* 0x000fca0003800000 */
.L_x_650:
[----:B--234-:R-:W-:Y:S04]  /*9f80*/  MOV R5, c[0x0][0x32c] ;  /* 0x0000cb0000057a02 */ /* 0x01cfe80000000f00 */
[----:B------:R-:W-:Y:S11]  /*9f90*/  ISETP.NE.AND P0, PT, R5, 0x1, PT ;  /* 0x000000010500780c */ /* 0x000ff60003f05270 */
[----:B------:R-:W-:Y:S02]  /*9fa0*/  @!UPT UIADD3 URZ, URZ, URZ, URZ ;  /* 0x0000003f3f3ff290 */ /* 0x000fe4000fffe03f */
[----:B------:R-:W-:Y:S05]  /*9fb0*/  @P0 IMAD.HI.U32 R5, R4, c[0x0][0x330], RZ ;  /* 0x0000cc0004050a27 */ /* 0x000fea00078e00ff */
[----:B------:R-:W-:Y:S02]  /*9fc0*/  @P0 SHF.R.U32.HI R4, RZ, c[0x0][0x334], R5 ;  /* 0x0000cd00ff040a19 */ /* 0x000fe40000011605 */
.L_x_651:
[----:B------:R-:W-:Y:S05]  /*9fd0*/  BSYNC B0 ;  /* 0x0000000000007941 */ /* 0x000fea0003800000 */
.L_x_649:
[----:B------:R-:W-:Y:S04]  /*9fe0*/  IMAD.IADD R0, R0, 0x1, -R234 ;  /* 0x0000000100007824 */ /* 0x000fe800078e0aea */
[----:B------:R-:W-:Y:S05]  /*9ff0*/  IMAD R0, R4, c[0x0][0x32c], R0 ;  /* 0x0000cb0004007a24 */ /* 0x000fea00078e0200 */
[----:B------:R-:W-:Y:S02]  /*a000*/  IADD3 R4, R0, c[0x0][0x32c], RZ ;  /* 0x0000cb0000047a10 */ /* 0x000fe40007ffe0ff */
[----:B------:R-:W-:Y:S02]  /*a010*/  IMNMX R2, R2, R0, !PT ;  /* 0x0000000002027217 */ /* 0x000fe40007800200 */
[----:B------:R-:W-:Y:S02]  /*a020*/  IMNMX R3, R3, R4, PT ;  /* 0x0000000403037217 */ /* 0x000fe40003800200 */
.L_x_648:
[----:B------:R-:W-:Y:S02]  /*a030*/  LOP3.LUT P0, RZ, R194, 0x10, RZ, 0xc0, !PT ;  /* 0x00000010c2ff7812 */ /* 0x000fe4000780c0ff */
[C---:B------:R-:W-:Y:S02]  /*a040*/  ISETP.GT.AND P1, PT, R2.reuse, 0x28, !P1 ;  /* 0x000000280200780c */ /* 0x040fe40004f24270 */
[----:B------:R-:W-:Y:S02]  /*a050*/  ISETP.GT.AND P0, PT, R2, RZ, !P0 ;  /* 0x000000ff0200720c */ /* 0x000fe40004704270 */
[----:B------:R-:W-:Y:S02]  /*a060*/  FMNMX.FTZ R0, R26, R105, !PT ;  /* 0x000000691a007209 */ /* 0x000fe40007810000 */
[C---:B------:R-:W-:Y:S02]  /*a070*/  ISETP.LT.OR P0, PT, R3.reuse, 0x1, P0 ;  /* 0x000000010300780c */ /* 0x040fe40000701670 */
[----:B------:R-:W-:Y:S02]  /*a080*/  ISETP.LT.OR P1, PT, R3, 0x29, P1 ;  /* 0x000000290300780c */ /* 0x000fe40000f21670 */
[----:B------:R-:W-:Y:S02]  /*a090*/  FSEL R15, R206, -INF , !P0 ;  /* 0xff800000ce0f7808 */ /* 0x000fe40004000000 */
[----:B------:R-:W-:Y:S02]  /*a0a0*/  LOP3.LUT P0, RZ, R194, 0x8, RZ, 0xc0, !PT ;  /* 0x00000008c2ff7812 */ /* 0x000fe4000780c0ff */
[----:B------:R-:W-:Y:S02]  /*a0b0*/  FMNMX.FTZ R0, R39, R0, !PT ;  /* 0x0000000027007209 */ /* 0x000fe40007810000 */
[----:B------:R-:W-:Y:S02]  /*a0c0*/  ISETP.GT.AND P0, PT, R2, 0x1, !P0 ;  /* 0x000000010200780c */ /* 0x000fe40004704270 */
[----:B--234-:R-:W-:Y:S02]  /*a0d0*/  FMNMX.FTZ R5, R40, R0, !PT ;  /* 0x0000000028057209 */ /* 0x01cfe40007810000 */
[----:B------:R-:W-:Y:S02]  /*a0e0*/  ISETP.LT.OR P0, PT, R3, 0x2, P0 ;  /* 0x000000020300780c */ /* 0x000fe40000701670 */
[----:B------:R-:W-:Y:S02]  /*a0f0*/  FMNMX.FTZ R5, R48, R5, !PT ;  /* 0x0000000530057209 */ /* 0x000fe40007810000 */
[----:B------:R-:W-:Y:S02]  /*a100*/  FSEL R24, R205, -INF , !P0 ;  /* 0xff800000cd187808 */ /* 0x000fe40004000000 */
[----:B------:R-:W-:Y:S02]  /*a110*/  LOP3.LUT P0, RZ, R194, 0x4, RZ, 0xc0, !PT ;  /* 0x00000004c2ff7812 */ /* 0x000fe4000780c0ff */
[----:B------:R-:W-:Y:S02]  /*a120*/  FMNMX.FTZ R5, R47, R5, !PT ;  /* 0x000000052f057209 */ /* 0x000fe40007810000 */
[----:B------:R-:W-:Y:S02]  /*a130*/  ISETP.GT.AND P0, PT, R2, 0x8, !P0 ;  /* 0x000000080200780c */ /* 0x000fe40004704270 */
[----:B------:R-:W-:Y:S02]  /*a140*/  FMNMX.FTZ R5, R46, R5, !PT ;  /* 0x000000052e057209 */ /* 0x000fe40007810000 */
        /* <DEDUP_REMOVED lines=8> */
[----:B------:R-:W-:Y:S02]  /*a1d0*/  FSEL R14, R102, -INF , !P1 ;  /* 0xff800000660e7808 */ /* 0x000fe40004800000 */
[----:B------:R-:W-:Y:S02]  /*a1e0*/  FSEL R22, R202, -INF , !P0 ;  /* 0xff800000ca167808 */ /* 0x000fe40004000000 */
[----:B------:R-:W-:Y:S02]  /*a1f0*/  LOP3.LUT P0, RZ, R194, 0x1, RZ, 0xc0, !PT ;  /* 0x00000001c2ff7812 */ /* 0x000fe4000780c0ff */
[----:B------:R-:W-:Y:S02]  /*a200*/  FMNMX.FTZ R5, R42, R5, !PT ;  /* 0x000000052a057209 */ /* 0x000fe40007810000 */
[----:B------:R-:W-:Y:S02]  /*a210*/  ISETP.GT.AND P0, PT, R2, 0x10, !P0 ;  /* 0x000000100200780c */ /* 0x000fe40004704270 */
[----:B------:R-:W-:Y:S02]  /*a220*/  FMNMX.FTZ R5, R41, R5, !PT ;  /* 0x0000000529057209 */ /* 0x000fe40007810000 */
[C---:B------:R-:W-:Y:S02]  /*a230*/  ISETP.LT.OR P0, PT, R3.reuse, 0x11, P0 ;  /* 0x000000110300780c */ /* 0x040fe40000701670 */
[----:B------:R-:W-:Y:S02]  /*a240*/  FMNMX.FTZ R5, R38, R5, !PT ;  /* 0x0000000526057209 */ /* 0x000fe40007810000 */
[----:B------:R-:W-:Y:S02]  /*a250*/  FSEL R21, R196, -INF , !P0 ;  /* 0xff800000c4157808 */ /* 0x000fe40004000000 */
[----:B------:R-:W-:Y:S02]  /*a260*/  ISETP.GT.AND P0, PT, R2, 0x11, !P6 ;  /* 0x000000110200780c */ /* 0x000fe40007704270 */
[----:B------:R-:W-:Y:S02]  /*a270*/  LOP3.LUT P6, RZ, R194, 0x20, RZ, 0xc0, !PT ;  /* 0x00000020c2ff7812 */ /* 0x000fe400078cc0ff */
        /* <DEDUP_REMOVED lines=14> */
[----:B------:R-:W-:Y:S02]  /*a360*/  ISETP.GT.AND P0, PT, R2, 0x29, !P6 ;  /* 0x000000290200780c */ /* 0x000fe40007704270 */
[----:B------:R-:W-:Y:S02]  /*a370*/  FMNMX.FTZ R2, R10, R100, !PT ;  /* 0x000000640a027209 */ /* 0x000fe40007810000 */
[----:B------:R-:W-:Y:S02]  /*a380*/  ISETP.LT.OR P0, PT, R3, 0x2a, P0 ;  /* 0x0000002a0300780c */ /* 0x000fe40000701670 */
        /* <DEDUP_REMOVED lines=29> */
[----:B------:R-:W-:Y:S02]  /*a560*/  FSEL R13, R101, -INF , !P0 ;  /* 0xff800000650d7808 */ /* 0x000fe40004000000 */
        /* <DEDUP_REMOVED lines=8> */
.L_x_806:
        /* <DEDUP_REMOVED lines=15> */
.L_x_807:
[C---:B------:R-:W-:Y:S01]  /*a6e0*/  FMUL.FTZ R2, R104.reuse, c[0x0][0x2d0] ;  /* 0x0000b40068027a20 */ /* 0x040fe20000410000 */
[----:B------:R-:W-:Y:S01]  /*a6f0*/  FSETP.NEU.FTZ.AND P0, PT, R104, -INF , PT ;  /* 0xff8000006800780b */ /* 0x000fe20003f1d000 */
[----:B------:R-:W-:Y:S01]  /*a700*/  WARPSYNC 0xffffffff ;  /* 0xffffffff00007948 */ /* 0x000fe20003800000 */
[----:B------:R-:W-:Y:S02]  /*a710*/  FSETP.NEU.FTZ.AND P1, PT, R103, -INF , PT ;  /* 0xff8000006700780b */ /* 0x000fe40003f3d000 */
[----:B------:R-:W-:Y:S02]  /*a720*/  FSEL R2, R2, RZ, P0 ;  /* 0x000000ff02027208 */ /* 0x000fe40000000000 */
[----:B--2---:R-:W-:Y:S02]  /*a730*/  FMNMX.FTZ R101, R0, R4, !PT ;  /* 0x0000000400657209 */ /* 0x004fe40007810000 */
[----:B------:R-:W-:Y:S01]  /*a740*/  FSEL R0, R104, RZ, P0 ;  /* 0x000000ff68007208 */ /* 0x000fe20000000000 */
[--C-:B------:R-:W-:Y:S01]  /*a750*/  FFMA.FTZ R9, R9, c[0x0][0x2d0], -R2.reuse ;  /* 0x0000b40009097a23 */ /* 0x100fe20000010802 */
[----:B------:R-:W-:Y:S01]  /*a760*/  FSETP.NEU.FTZ.AND P0, PT, R102, -INF , PT ;  /* 0xff8000006600780b */ /* 0x000fe20003f1d000 */
[--C-:B------:R-:W-:Y:S02]  /*a770*/  FFMA.FTZ R12, R11, c[0x0][0x2d0], -R2.reuse ;  /* 0x0000b4000b0c7a23 */ /* 0x100fe40000010802 */
[--C-:B------:R-:W-:Y:S02]  /*a780*/  FFMA.FTZ R201, R156, c[0x0][0x2d0], -R2.reuse ;  /* 0x0000b4009cc97a23 */ /* 0x100fe40000010802 */
[--C-:B------:R-:W-:Y:S01]  /*a790*/  FFMA.FTZ R10, R10, c[0x0][0x2d0], -R2.reuse ;  /* 0x0000b4000a0a7a23 */ /* 0x100fe20000010802 */
[----:B------:R-:W-:Y:S01]  /*a7a0*/  MUFU.EX2 R219, R12 ;  /* 0x0000000c00db7308 */ /* 0x000fe20000000800 */
        /* <DEDUP_REMOVED lines=8> */
[----:B------:R-:W-:Y:S02]  /*a830*/  FFMA.FTZ R168, R159, c[0x0][0x2d0], -R2 ;  /* 0x0000b4009fa87a23 */ /* 0x000fe40000010802 */
[C---:B------:R-:W-:Y:S02]  /*a840*/  FMUL.FTZ R2, R103.reuse, c[0x0][0x2d0] ;  /* 0x0000b40067027a20 */ /* 0x040fe40000410000 */
[----:B-1----:R-:W-:Y:S01]  /*a850*/  FADD.FTZ R4, -R0, R100 ;  /* 0x0000006400047221 */ /* 0x002fe20000010100 */
[----:B------:R-:W-:Y:S01]  /*a860*/  FSEL R0, R103, RZ, P1 ;  /* 0x000000ff67007208 */ /* 0x000fe20000800000 */
[----:B------:R-:W-:Y:S01]  /*a870*/  MUFU.EX2 R226, R167 ;  /* 0x000000a700e27308 */ /* 0x000fe20000000800 */
[----:B------:R-:W-:Y:S03]  /*a880*/  FSEL R2, R2, RZ, P1 ;  /* 0x000000ff02027208 */ /* 0x000fe60000800000 */
[----:B------:R-:W-:Y:S01]  /*a890*/  FADD.FTZ R5, -R0, R105 ;  /* 0x0000006900057221 */ /* 0x000fe20000010100 */
[----:B------:R-:W-:Y:S01]  /*a8a0*/  FSEL R0, R102, RZ, P0 ;  /* 0x000000ff66007208 */ /* 0x000fe20000000000 */
        /* <DEDUP_REMOVED lines=13> */
[----:B------:R-:W-:Y:S02]  /*a980*/  FFMA.FTZ R196, R41, c[0x0][0x2d0], -R2 ;  /* 0x0000b40029c47a23 */ /* 0x000fe40000010802 */
[----:B------:R-:W-:Y:S01]  /*a990*/  FMUL.FTZ R2, R102, c[0x0][0x2d0] ;  /* 0x0000b40066027a20 */ /* 0x000fe20000410000 */
[----:B------:R-:W-:Y:S01]  /*a9a0*/  MUFU.EX2 R38, R9 ;  /* 0x0000000900267308 */ /* 0x000fe20000000800 */
[----:B------:R-:W-:Y:S03]  /*a9b0*/  FADD.FTZ R0, -R0, R106 ;  /* 0x0000006a00007221 */ /* 0x000fe60000010100 */
[----:B------:R-:W-:Y:S01]  /*a9c0*/  FSEL R2, R2, RZ, P0 ;  /* 0x000000ff02027208 */ /* 0x000fe20000000000 */
[----:B------:R-:W-:Y:S01]  /*a9d0*/  FMUL.FTZ R0, R0, c[0x0][0x2d0] ;  /* 0x0000b40000007a20 */ /* 0x000fe20000410000 */
[----:B------:R-:W-:Y:S03]  /*a9e0*/  FSETP.NEU.FTZ.AND P0, PT, R101, -INF , PT ;  /* 0xff8000006500780b */ /* 0x000fe60003f1d000 */
[--C-:B------:R-:W-:Y:S01]  /*a9f0*/  FFMA.FTZ R3, R25, c[0x0][0x2d0], -R2.reuse ;  /* 0x0000b40019037a23 */ /* 0x100fe20000010802 */
[----:B------:R-:W-:Y:S01]  /*aa00*/  MUFU.EX2 R214, R8 ;  /* 0x0000000800d67308 */ /* 0x000fe20000000800 */
        /* <DEDUP_REMOVED lines=9> */
[--C-:B------:R-:W-:Y:S02]  /*aaa0*/  FFMA.FTZ R160, R34, c[0x0][0x2d0], -R2.reuse ;  /* 0x0000b40022a07a23 */ /* 0x100fe40000010802 */
[--C-:B------:R-:W-:Y:S01]  /*aab0*/  FFMA.FTZ R159, R33, c[0x0][0x2d0], -R2.reuse ;  /* 0x0000b400219f7a23 */ /* 0x100fe20000010802 */
[----:B------:R-:W2:Y:S10]  /*aac0*/  MUFU.EX2 R0, R0 ;  /* 0x0000000000007308 */ /* 0x000eb40000000800 */
[----:B------:R-:W-:Y:S01]  /*aad0*/  MUFU.EX2 R48, R10 ;  /* 0x0000000a00307308 */ /* 0x000fe20000000800 */
[----:B-1----:R-:W-:Y:S01]  /*aae0*/  FFMA.FTZ R3, R28, c[0x0][0x2d0], -R2 ;  /* 0x0000b4001c037a23 */ /* 0x002fe20000010802 */
[C---:B------:R-:W-:Y:S08]  /*aaf0*/  FSEL R2, R101.reuse, RZ, P0 ;  /* 0x000000ff65027208 */ /* 0x040ff00000000000 */
[----:B------:R1:W-:Y:S10]  /*ab00*/  MUFU.EX2 R49, R3 ;  /* 0x0000000300317308 */ /* 0x0003f40000000800 */
[----:B------:R-:W-:Y:S10]  /*ab10*/  MUFU.EX2 R211, R39 ;  /* 0x0000002700d37308 */ /* 0x000ff40000000800 */
[----:B------:R-:W-:Y:S01]  /*ab20*/  MUFU.EX2 R205, R37 ;  /* 0x0000002500cd7308 */ /* 0x000fe20000000800 */
[----:B-1----:R-:W-:Y:S02]  /*ab30*/  FADD.FTZ R3, -R2, R107 ;  /* 0x0000006b02037221 */ /* 0x002fe40000010100 */
[----:B------:R-:W-:Y:S07]  /*ab40*/  FMUL.FTZ R2, R101, c[0x0][0x2d0] ;  /* 0x0000b40065027a20 */ /* 0x000fee0000410000 */
[----:B------:R-:W-:Y:S01]  /*ab50*/  MUFU.EX2 R206, R36 ;  /* 0x0000002400ce7308 */ /* 0x000fe20000000800 */
[----:B------:R-:W-:Y:S01]  /*ab60*/  FSEL R6, R2, RZ, P0 ;  /* 0x000000ff02067208 */ /* 0x000fe20000000000 */
[----:B------:R-:W-:Y:S01]  /*ab70*/  FMUL.FTZ R2, R4, c[0x0][0x2d0] ;  /* 0x0000b40004027a20 */ /* 0x000fe20000410000 */
[C---:B------:R-:W-:Y:S02]  /*ab80*/  ISETP.GT.AND P0, PT, R208.reuse, R229, PT ;  /* 0x000000e5d000720c */ /* 0x040fe40003f04270 */
[----:B------:R-:W-:Y:S01]  /*ab90*/  IADD3 R208, R208, -0x1, RZ ;  /* 0xffffffffd0d07810 */ /* 0x000fe20007ffe0ff */
[--C-:B------:R-:W-:Y:S02]  /*aba0*/  FFMA.FTZ R32, R23, c[0x0][0x2d0], -R6.reuse ;  /* 0x0000b40017207a23 */ /* 0x100fe40000010806 */
[--C-:B------:R-:W-:Y:S02]  /*abb0*/  FFMA.FTZ R7, R22, c[0x0][0x2d0], -R6.reuse ;  /* 0x0000b40016077a23 */ /* 0x100fe40000010806 */
[----:B------:R1:W-:Y:S01]  /*abc0*/  MUFU.EX2 R100, R2 ;  /* 0x0000000200647308 */ /* 0x0003e20000000800 */
[--C-:B------:R-:W-:Y:S02]  /*abd0*/  FFMA.FTZ R107, R21, c[0x0][0x2d0], -R6.reuse ;  /* 0x0000b400156b7a23 */ /* 0x100fe40000010806 */
[--C-:B------:R-:W-:Y:S02]  /*abe0*/  FFMA.FTZ R156, R20, c[0x0][0x2d0], -R6.reuse ;  /* 0x0000b400149c7a23 */ /* 0x100fe40000010806 */
[----:B------:R-:W3:Y:S01]  /*abf0*/  LDSM.16.MT88.4 R20, [R181] ;  /* 0x00000000b514783b */ /* 0x000ee20000004200 */
[--C-:B------:R-:W-:Y:S02]  /*ac00*/  FFMA.FTZ R33, R24, c[0x0][0x2d0], -R6.reuse ;  /* 0x0000b40018217a23 */ /* 0x100fe40000010806 */
[--C-:B------:R-:W-:Y:S02]  /*ac10*/  FFMA.FTZ R179, R13, c[0x0][0x2d0], -R6.reuse ;  /* 0x0000b4000db37a23 */ /* 0x100fe40000010806 */
[----:B------:R-:W-:Y:S01]  /*ac20*/  MUFU.EX2 R227, R7 ;  /* 0x0000000700e37308 */ /* 0x000fe20000000800 */
[--C-:B------:R-:W-:Y:S02]  /*ac30*/  FFMA.FTZ R158, R19, c[0x0][0x2d0], -R6.reuse ;  /* 0x0000b400139e7a23 */ /* 0x100fe40000010806 */
[--C-:B------:R-:W-:Y:S02]  /*ac40*/  FFMA.FTZ R162, R18, c[0x0][0x2d0], -R6.reuse ;  /* 0x0000b40012a27a23 */ /* 0x100fe40000010806 */
[--C-:B------:R-:W-:Y:S02]  /*ac50*/  FFMA.FTZ R171, R17, c[0x0][0x2d0], -R6.reuse ;  /* 0x0000b40011ab7a23 */ /* 0x100fe40000010806 */
[--C-:B------:R-:W-:Y:S02]  /*ac60*/  FFMA.FTZ R175, R16, c[0x0][0x2d0], -R6.reuse ;  /* 0x0000b40010af7a23 */ /* 0x100fe40000010806 */
[--C-:B------:R-:W-:Y:S01]  /*ac70*/  FFMA.FTZ R177, R14, c[0x0][0x2d0], -R6.reuse ;  /* 0x0000b4000eb17a23 */ /* 0x100fe20000010806 */
[----:B------:R-:W-:Y:S01]  /*ac80*/  MUFU.EX2 R203, R33 ;  /* 0x0000002100cb7308 */ /* 0x000fe20000000800 */
[----:B-1----:R-:W-:Y:S09]  /*ac90*/  FFMA.FTZ R2, R15, c[0x0][0x2d0], -R6 ;  /* 0x0000b4000f027a23 */ /* 0x002ff20000010806 */
[----:B------:R1:W-:Y:S10]  /*aca0*/  MUFU.EX2 R34, R2 ;  /* 0x0000000200227308 */ /* 0x0003f40000000800 */
[----:B------:R-:W-:Y:S10]  /*acb0*/  MUFU.EX2 R204, R32 ;  /* 0x0000002000cc7308 */ /* 0x000ff40000000800 */
[----:B------:R-:W-:Y:S01]  /*acc0*/  MUFU.EX2 R224, R164 ;  /* 0x000000a400e07308 */ /* 0x000fe20000000800 */
[----:B-1----:R-:W-:Y:S02]  /*acd0*/  FMUL.FTZ R2, R3, c[0x0][0x2d0] ;  /* 0x0000b40003027a20 */ /* 0x002fe40000410000 */
[----:B------:R-:W-:Y:S07]  /*ace0*/  FMUL.FTZ R3, R5, c[0x0][0x2d0] ;  /* 0x0000b40005037a20 */ /* 0x000fee0000410000 */
[----:B------:R-:W-:Y:S10]  /*acf0*/  MUFU.EX2 R2, R2 ;  /* 0x0000000200027308 */ /* 0x000ff40000000800 */
[----:B------:R-:W-:Y:S10]  /*ad00*/  MUFU.EX2 R225, R163 ;  /* 0x000000a300e17308 */ /* 0x000ff40000000800 */
[----:B------:R-:W-:Y:S10]  /*ad10*/  MUFU.EX2 R107, R107 ;  /* 0x0000006b006b7308 */ /* 0x000ff40000000800 */
[----:B------:R-:W-:Y:S10]  /*ad20*/  MUFU.EX2 R218, R156 ;  /* 0x0000009c00da7308 */ /* 0x000ff40000000800 */
[----:B------:R-:W-:Y:S10]  /*ad30*/  MUFU.EX2 R213, R158 ;  /* 0x0000009e00d57308 */ /* 0x000ff40000000800 */
[----:B------:R-:W-:Y:S10]  /*ad40*/  MUFU.EX2 R212, R162 ;  /* 0x000000a200d47308 */ /* 0x000ff40000000800 */
[----:B------:R-:W-:Y:S10]  /*ad50*/  MUFU.EX2 R202, R202 ;  /* 0x000000ca00ca7308 */ /* 0x000ff40000000800 */
[----:B------:R-:W1:Y:S10]  /*ad60*/  MUFU.EX2 R201, R201 ;  /* 0x000000c900c97308 */ /* 0x000e740000000800 */
[----:B------:R-:W-:Y:S10]  /*ad70*/  MUFU.EX2 R197, R197 ;  /* 0x000000c500c57308 */ /* 0x000ff40000000800 */
[----:B------:R-:W-:Y:S10]  /*ad80*/  MUFU.EX2 R199, R199 ;  /* 0x000000c700c77308 */ /* 0x000ff40000000800 */
[----:B------:R-:W-:Y:S10]  /*ad90*/  MUFU.EX2 R196, R196 ;  /* 0x000000c400c47308 */ /* 0x000ff40000000800 */
[----:B------:R-:W-:Y:S10]  /*ada0*/  MUFU.EX2 R178, R178 ;  /* 0x000000b200b27308 */ /* 0x000ff40000000800 */
[----:B------:R-:W-:Y:S10]  /*adb0*/  MUFU.EX2 R172, R172 ;  /* 0x000000ac00ac7308 */ /* 0x000ff40000000800 */
[----:B------:R-:W4:Y:S10]  /*adc0*/  MUFU.EX2 R167, R176 ;  /* 0x000000b000a77308 */ /* 0x000f340000000800 */
[----:B------:R-:W-:Y:S01]  /*add0*/  MUFU.EX2 R164, R177 ;  /* 0x000000b100a47308 */ /* 0x000fe20000000800 */
[C---:B--2---:R-:W-:Y:S01]  /*ade0*/  FMUL.FTZ R12, R0.reuse, R124 ;  /* 0x0000007c000c7220 */ /* 0x044fe20000410000 */
[----:B-1----:R-:W-:Y:S01]  /*adf0*/  F2FP.PACK_AB R156, R201, R202 ;  /* 0x000000cac99c723e */ /* 0x002fe200000000ff */
[C---:B------:R-:W-:Y:S02]  /*ae00*/  FMUL.FTZ R13, R0.reuse, R125 ;  /* 0x0000007d000d7220 */ /* 0x040fe40000410000 */
[C---:B------:R-:W-:Y:S02]  /*ae10*/  FMUL.FTZ R24, R0.reuse, R120 ;  /* 0x0000007800187220 */ /* 0x040fe40000410000 */
[C---:B------:R-:W-:Y:S02]  /*ae20*/  FMUL.FTZ R25, R0.reuse, R121 ;  /* 0x0000007900197220 */ /* 0x040fe40000410000 */
[C---:B------:R-:W-:Y:S02]  /*ae30*/  FMUL.FTZ R28, R0.reuse, R116 ;  /* 0x00000074001c7220 */ /* 0x040fe40000410000 */
[C---:B------:R-:W-:Y:S02]  /*ae40*/  FMUL.FTZ R29, R0.reuse, R117 ;  /* 0x00000075001d7220 */ /* 0x040fe40000410000 */
[C---:B------:R-:W-:Y:S01]  /*ae50*/  FMUL.FTZ R8, R0.reuse, R128 ;  /* 0x0000008000087220 */ /* 0x040fe20000410000 */
[----:B----4-:R-:W-:Y:S01]  /*ae60*/  F2FP.PACK_AB R162, R167, R172 ;  /* 0x000000aca7a2723e */ /* 0x010fe200000000ff */
[C---:B------:R-:W-:Y:S01]  /*ae70*/  FMUL.FTZ R9, R0.reuse, R129 ;  /* 0x0000008100097220 */ /* 0x040fe20000410000 */
[----:B------:R-:W-:Y:S01]  /*ae80*/  MUFU.EX2 R128, R161 ;  /* 0x000000a100807308 */ /* 0x000fe20000000800 */
[C---:B------:R-:W-:Y:S01]  /*ae90*/  FMUL.FTZ R40, R0.reuse, R112 ;  /* 0x0000007000287220 */ /* 0x040fe20000410000 */
[----:B------:R-:W-:Y:S01]  /*aea0*/  F2FP.PACK_AB R112, R49, R105 ;  /* 0x000000693170723e */ /* 0x000fe200000000ff */
[C---:B------:R-:W-:Y:S01]  /*aeb0*/  FMUL.FTZ R41, R0.reuse, R113 ;  /* 0x0000007100297220 */ /* 0x040fe20000410000 */
[----:B------:R-:W-:Y:S01]  /*aec0*/  F2FP.PACK_AB R113, R203, R34 ;  /* 0x00000022cb71723e */ /* 0x000fe200000000ff */
[----:B------:R-:W-:Y:S01]  /*aed0*/  FMUL.FTZ R44, R0, R108 ;  /* 0x0000006c002c7220 */ /* 0x000fe20000410000 */
[----:B------:R-:W-:Y:S01]  /*aee0*/  F2FP.PACK_AB R108, R38, R48 ;  /* 0x00000030266c723e */ /* 0x000fe200000000ff */
[----:B------:R-:W-:Y:S01]  /*aef0*/  FMUL.FTZ R45, R0, R109 ;  /* 0x0000006d002d7220 */ /* 0x000fe20000410000 */
[----:B------:R-:W-:Y:S01]  /*af00*/  F2FP.PACK_AB R109, R50, R51 ;  /* 0x00000033326d723e */ /* 0x000fe200000000ff */
        /* <DEDUP_REMOVED lines=12> */
[C---:B------:R-:W-:Y:S02]  /*afd0*/  FMUL.FTZ R92, R0.reuse, R92 ;  /* 0x0000005c005c7220 */ /* 0x040fe40000410000 */
[C---:B------:R-:W-:Y:S02]  /*afe0*/  FMUL.FTZ R93, R0.reuse, R93 ;  /* 0x0000005d005d7220 */ /* 0x040fe40000410000 */
[----:B------:R-:W-:Y:S02]  /*aff0*/  FFMA.FTZ R4, R0, R221, R105 ;  /* 0x000000dd00047223 */ /* 0x000fe40000010069 */
[----:B------:R1:W2:Y:S01]  /*b000*/  MUFU.EX2 R0, R3 ;  /* 0x0000000300007308 */ /* 0x0002a20000000800 */
[----:B------:R-:W-:Y:S01]  /*b010*/  FMUL.FTZ R46, R2, R110 ;  /* 0x0000006e022e7220 */ /* 0x000fe20000410000 */
[----:B------:R-:W-:Y:S01]  /*b020*/  F2FP.PACK_AB R110, R220, R219 ;  /* 0x000000dbdc6e723e */ /* 0x000fe200000000ff */
[----:B------:R-:W-:Y:S01]  /*b030*/  FMUL.FTZ R47, R2, R111 ;  /* 0x0000006f022f7220 */ /* 0x000fe20000410000 */
[----:B------:R-:W-:Y:S01]  /*b040*/  F2FP.PACK_AB R111, R211, R214 ;  /* 0x000000d6d36f723e */ /* 0x000fe200000000ff */
[----:B------:R-:W-:Y:S02]  /*b050*/  FADD.FTZ R105, R49, R4 ;  /* 0x0000000431697221 */ /* 0x000fe40000010000 */
[C---:B------:R-:W-:Y:S02]  /*b060*/  FMUL.FTZ R4, R100.reuse, R132 ;  /* 0x0000008464047220 */ /* 0x040fe40000410000 */
[----:B------:R-:W-:Y:S01]  /*b070*/  FMUL.FTZ R5, R100, R133 ;  /* 0x0000008564057220 */ /* 0x000fe20000410000 */
[----:B------:R-:W-:Y:S01]  /*b080*/  MUFU.EX2 R132, R165 ;  /* 0x000000a500847308 */ /* 0x000fe20000000800 */
[C---:B------:R-:W-:Y:S02]  /*b090*/  FMUL.FTZ R10, R2.reuse, R130 ;  /* 0x00000082020a7220 */ /* 0x040fe40000410000 */
[C---:B------:R-:W-:Y:S02]  /*b0a0*/  FMUL.FTZ R11, R2.reuse, R131 ;  /* 0x00000083020b7220 */ /* 0x040fe40000410000 */
[----:B------:R-:W-:Y:S01]  /*b0b0*/  FMUL.FTZ R42, R2, R114 ;  /* 0x00000072022a7220 */ /* 0x000fe20000410000 */
[----:B------:R-:W-:Y:S01]  /*b0c0*/  F2FP.PACK_AB R114, R206, R205 ;  /* 0x000000cdce72723e */ /* 0x000fe200000000ff */
[C---:B------:R-:W-:Y:S01]  /*b0d0*/  FMUL.FTZ R43, R2.reuse, R115 ;  /* 0x00000073022b7220 */ /* 0x040fe20000410000 */
[----:B------:R-:W-:Y:S01]  /*b0e0*/  F2FP.PACK_AB R115, R227, R204 ;  /* 0x000000cce373723e */ /* 0x000fe200000000ff */
[C---:B------:R-:W-:Y:S01]  /*b0f0*/  FMUL.FTZ R14, R2.reuse, R126 ;  /* 0x0000007e020e7220 */ /* 0x040fe20000410000 */
[----:B------:R-:W-:Y:S01]  /*b100*/  MUFU.EX2 R130, R170 ;  /* 0x000000aa00827308 */ /* 0x000fe20000000800 */
[----:B------:R-:W-:Y:S02]  /*b110*/  FMUL.FTZ R15, R2, R127 ;  /* 0x0000007f020f7220 */ /* 0x000fe40000410000 */
[C---:B------:R-:W-:Y:S01]  /*b120*/  FMUL.FTZ R16, R100.reuse, R136 ;  /* 0x0000008864107220 */ /* 0x040fe20000410000 */
[----:B------:R-:W-:Y:S01]  /*b130*/  LDSM.16.MT88.4 R124, [R181+0x1000] ;  /* 0x00100000b57c783b */ /* 0x000fe20000004200 */
[----:B-1----:R-:W-:Y:S02]  /*b140*/  FFMA.FTZ R3, R100, R222, R48 ;  /* 0x000000de64037223 */ /* 0x002fe40000010030 */
[C---:B--2---:R-:W-:Y:S02]  /*b150*/  FMUL.FTZ R6, R0.reuse, R134 ;  /* 0x0000008600067220 */ /* 0x044fe40000410000 */
[----:B------:R-:W-:Y:S01]  /*b160*/  FMUL.FTZ R7, R0, R135 ;  /* 0x0000008700077220 */ /* 0x000fe20000410000 */
[----:B------:R-:W-:Y:S01]  /*b170*/  MUFU.EX2 R133, R169 ;  /* 0x000000a900857308 */ /* 0x000fe20000000800 */
[----:B------:R-:W-:Y:S02]  /*b180*/  FADD.FTZ R3, R38, R3 ;  /* 0x0000000326037221 */ /* 0x000fe40000010000 */
[----:B------:R-:W1:Y:S01]  /*b190*/  LDSM.16.MT88.4 R36, [R182] ;  /* 0x00000000b624783b */ /* 0x000e620000004200 */
[----:B------:R-:W-:Y:S02]  /*b1a0*/  FMUL.FTZ R17, R100, R137 ;  /* 0x0000008964117220 */ /* 0x000fe40000410000 */
[-C--:B---3--:R-:W-:Y:S04]  /*b1b0*/  HMMA.16816.F32 R4, R108, R20.reuse, R4 ;  /* 0x000000146c04723c */ /* 0x088fe80000001804 */
[----:B------:R-:W-:Y:S01]  /*b1c0*/  MUFU.EX2 R131, R160 ;  /* 0x000000a000837308 */ /* 0x000fe20000000800 */
[C---:B------:R-:W-:Y:S02]  /*b1d0*/  FMUL.FTZ R18, R0.reuse, R138 ;  /* 0x0000008a00127220 */ /* 0x040fe40000410000 */
[----:B------:R-:W-:Y:S01]  /*b1e0*/  FMUL.FTZ R19, R0, R139 ;  /* 0x0000008b00137220 */ /* 0x000fe20000410000 */
[C---:B------:R-:W-:Y:S01]  /*b1f0*/  HMMA.16816.F32 R8, R112.reuse, R20, R8 ;  /* 0x000000147008723c */ /* 0x040fe20000001808 */
[----:B------:R-:W-:Y:S03]  /*b200*/  LDSM.16.MT88.4 R136, [R181+0x800] ;  /* 0x00080000b588783b */ /* 0x000fe60000004200 */
[C---:B------:R-:W-:Y:S02]  /*b210*/  FMUL.FTZ R30, R2.reuse, R118 ;  /* 0x00000076021e7220 */ /* 0x040fe40000410000 */
[C---:B------:R-:W-:Y:S01]  /*b220*/  FMUL.FTZ R31, R2.reuse, R119 ;  /* 0x00000077021f7220 */ /* 0x040fe20000410000 */
[----:B------:R-:W-:Y:S01]  /*b230*/  MUFU.EX2 R222, R168 ;  /* 0x000000a800de7308 */ /* 0x000fe20000000800 */
[-C--:B------:R-:W-:Y:S01]  /*b240*/  HMMA.16816.F32 R12, R112, R22.reuse, R12 ;  /* 0x00000016700c723c */ /* 0x080fe2000000180c */
[----:B------:R-:W2:Y:S03]  /*b250*/  LDSM.16.MT88.4 R116, [R181+0xc00] ;  /* 0x000c0000b574783b */ /* 0x000ea60000004200 */
[C---:B------:R-:W-:Y:S02]  /*b260*/  FMUL.FTZ R26, R2.reuse, R122 ;  /* 0x0000007a021a7220 */ /* 0x040fe40000410000 */
[----:B------:R-:W-:Y:S02]  /*b270*/  FMUL.FTZ R27, R2, R123 ;  /* 0x0000007b021b7220 */ /* 0x000fe40000410000 */
[C---:B------:R-:W-:Y:S01]  /*b280*/  HMMA.16816.F32 R16, R108.reuse, R22, R16 ;  /* 0x000000166c10723c */ /* 0x040fe20000001810 */
[----:B------:R-:W-:Y:S01]  /*b290*/  LDSM.16.MT88.4 R120, [R182+0x400] ;  /* 0x00040000b678783b */ /* 0x000fe20000004200 */
[----:B------:R3:W-:Y:S02]  /*b2a0*/  MUFU.EX2 R221, R159 ;  /* 0x0000009f00dd7308 */ /* 0x0007e40000000800 */
[C---:B------:R-:W-:Y:S02]  /*b2b0*/  FMUL.FTZ R20, R100.reuse, R140 ;  /* 0x0000008c64147220 */ /* 0x040fe40000410000 */
[----:B------:R-:W-:Y:S02]  /*b2c0*/  FMUL.FTZ R21, R100, R141 ;  /* 0x0000008d64157220 */ /* 0x000fe40000410000 */
[C---:B------:R-:W-:Y:S04]  /*b2d0*/  FMUL.FTZ R22, R0.reuse, R142 ;  /* 0x0000008e00167220 */ /* 0x040fe80000410000 */
[----:B------:R-:W-:Y:S01]  /*b2e0*/  FMUL.FTZ R23, R0, R143 ;  /* 0x0000008f00177220 */ /* 0x000fe20000410000 */
[----:B------:R-:W-:Y:S01]  /*b2f0*/  MUFU.EX2 R170, R198 ;  /* 0x000000c600aa7308 */ /* 0x000fe20000000800 */
[C---:B------:R-:W-:Y:S02]  /*b300*/  FMUL.FTZ R32, R100.reuse, R144 ;  /* 0x0000009064207220 */ /* 0x040fe40000410000 */
[----:B------:R-:W-:Y:S02]  /*b310*/  FMUL.FTZ R33, R100, R145 ;  /* 0x0000009164217220 */ /* 0x000fe40000410000 */
[----:B------:R-:W-:Y:S01]  /*b320*/  FMUL.FTZ R35, R0, R147 ;  /* 0x0000009300237220 */ /* 0x000fe20000410000 */
[-C--:B-1----:R-:W-:Y:S03]  /*b330*/  HMMA.16816.F32 R20, R108, R36.reuse, R20 ;  /* 0x000000246c14723c */ /* 0x082fe60000001814 */
[C---:B------:R-:W-:Y:S01]  /*b340*/  FMUL.FTZ R48, R100.reuse, R152 ;  /* 0x0000009864307220 */ /* 0x040fe20000410000 */
[----:B------:R-:W1:Y:S01]  /*b350*/  MUFU.EX2 R198, R200 ;  /* 0x000000c800c67308 */ /* 0x000e620000000800 */
[----:B------:R-:W-:Y:S02]  /*b360*/  FMUL.FTZ R49, R100, R153 ;  /* 0x0000009964317220 */ /* 0x000fe40000410000 */
[----:B------:R-:W-:Y:S01]  /*b370*/  FFMA.FTZ R106, R2, R223, R34 ;  /* 0x000000df026a7223 */ /* 0x000fe20000010022 */
[C---:B------:R-:W-:Y:S04]  /*b380*/  HMMA.16816.F32 R24, R112.reuse, R36, R24 ;  /* 0x000000247018723c */ /* 0x040fe80000001818 */
[----:B------:R-:W-:Y:S01]  /*b390*/  FMUL.FTZ R34, R0, R146 ;  /* 0x0000009200227220 */ /* 0x000fe20000410000 */
[----:B---3--:R-:W-:Y:S01]  /*b3a0*/  F2FP.PACK_AB R159, R178, R196 ;  /* 0x000000c4b29f723e */ /* 0x008fe200000000ff */
[----:B------:R-:W-:Y:S01]  /*b3b0*/  LDSM.16.MT88.4 R144, [R182+0x800] ;  /* 0x00080000b690783b */ /* 0x000fe20000004200 */
[C---:B------:R-:W-:Y:S01]  /*b3c0*/  FMUL.FTZ R36, R100.reuse, R148 ;  /* 0x0000009464247220 */ /* 0x040fe20000410000 */
[-C--:B------:R-:W-:Y:S01]  /*b3d0*/  HMMA.16816.F32 R28, R112, R38.reuse, R28 ;  /* 0x00000026701c723c */ /* 0x080fe2000000181c */
[----:B------:R3:W-:Y:S03]  /*b3e0*/  MUFU.EX2 R223, R157 ;  /* 0x0000009d00df7308 */ /* 0x0007e60000000800 */
[----:B------:R-:W-:Y:S02]  /*b3f0*/  FMUL.FTZ R37, R100, R149 ;  /* 0x0000009564257220 */ /* 0x000fe40000410000 */
[C---:B------:R-:W-:Y:S02]  /*b400*/  FMUL.FTZ R58, R2.reuse, R58 ;  /* 0x0000003a023a7220 */ /* 0x040fe40000410000 */
[C---:B------:R-:W-:Y:S03]  /*b410*/  HMMA.16816.F32 R32, R108.reuse, R38, R32 ;  /* 0x000000266c20723c */ /* 0x040fe60000001820 */
[----:B------:R-:W-:Y:S01]  /*b420*/  MUFU.EX2 R168, R174 ;  /* 0x000000ae00a87308 */ /* 0x000fe20000000800 */
[C---:B------:R-:W-:Y:S01]  /*b430*/  FMUL.FTZ R59, R2.reuse, R59 ;  /* 0x0000003b023b7220 */ /* 0x040fe20000410000 */
[----:B-1----:R-:W-:Y:S01]  /*b440*/  F2FP.PACK_AB R158, R199, R198 ;  /* 0x000000c6c79e723e */ /* 0x002fe200000000ff */
[----:B------:R-:W-:Y:S02]  /*b450*/  FMUL.FTZ R62, R2, R62 ;  /* 0x0000003e023e7220 */ /* 0x000fe40000410000 */
[C---:B------:R-:W-:Y:S04]  /*b460*/  FMUL.FTZ R38, R0.reuse, R150 ;  /* 0x0000009600267220 */ /* 0x040fe80000410000 */
[----:B------:R-:W-:Y:S01]  /*b470*/  FMUL.FTZ R39, R0, R151 ;  /* 0x0000009700277220 */ /* 0x000fe20000410000 */
[----:B------:R-:W1:Y:S01]  /*b480*/  MUFU.EX2 R169, R173 ;  /* 0x000000ad00a97308 */ /* 0x000e620000000800 */
[C---:B------:R-:W-:Y:S02]  /*b490*/  FMUL.FTZ R63, R2.reuse, R63 ;  /* 0x0000003f023f7220 */ /* 0x040fe40000410000 */
[C---:B------:R-:W-:Y:S01]  /*b4a0*/  FMUL.FTZ R74, R2.reuse, R74 ;  /* 0x0000004a024a7220 */ /* 0x040fe20000410000 */
[----:B---3--:R-:W-:Y:S01]  /*b4b0*/  F2FP.PACK_AB R157, R197, R170 ;  /* 0x000000aac59d723e */ /* 0x008fe200000000ff */
[C---:B------:R-:W-:Y:S01]  /*b4c0*/  FMUL.FTZ R75, R2.reuse, R75 ;  /* 0x0000004b024b7220 */ /* 0x040fe20000410000 */
[-C--:B--2---:R-:W-:Y:S03]  /*b4d0*/  HMMA.16816.F32 R36, R108, R116.reuse, R36 ;  /* 0x000000746c24723c */ /* 0x084fe60000001824 */
[C---:B------:R-:W-:Y:S01]  /*b4e0*/  FMUL.FTZ R78, R2.reuse, R78 ;  /* 0x0000004e024e7220 */ /* 0x040fe20000410000 */
[----:B------:R-:W2:Y:S01]  /*b4f0*/  MUFU.EX2 R165, R175 ;  /* 0x000000af00a57308 */ /* 0x000ea20000000800 */
[C---:B------:R-:W-:Y:S02]  /*b500*/  FMUL.FTZ R79, R2.reuse, R79 ;  /* 0x0000004f024f7220 */ /* 0x040fe40000410000 */
[C---:B------:R-:W-:Y:S01]  /*b510*/  FMUL.FTZ R90, R2.reuse, R90 ;  /* 0x0000005a025a7220 */ /* 0x040fe20000410000 */
[C---:B------:R-:W-:Y:S04]  /*b520*/  HMMA.16816.F32 R40, R112.reuse, R116, R40 ;  /* 0x000000747028723c */ /* 0x040fe80000001828 */
[C---:B------:R-:W-:Y:S02]  /*b530*/  FMUL.FTZ R91, R2.reuse, R91 ;  /* 0x0000005b025b7220 */ /* 0x040fe40000410000 */
[C---:B------:R-:W-:Y:S02]  /*b540*/  FMUL.FTZ R94, R2.reuse, R94 ;  /* 0x0000005e025e7220 */ /* 0x040fe40000410000 */
[-C--:B------:R-:W-:Y:S04]  /*b550*/  HMMA.16816.F32 R44, R112, R118.reuse, R44 ;  /* 0x00000076702c723c */ /* 0x080fe8000000182c */
[----:B------:R-:W-:Y:S01]  /*b560*/  FMUL.FTZ R95, R2, R95 ;  /* 0x0000005f025f7220 */ /* 0x000fe20000410000 */
[----:B-1----:R-:W-:Y:S01]  /*b570*/  F2FP.PACK_AB R160, R169, R168 ;  /* 0x000000a8a9a0723e */ /* 0x002fe200000000ff */
[C---:B------:R-:W-:Y:S02]  /*b580*/  FFMA.FTZ R2, R0.reuse, R228, R51 ;  /* 0x000000e400027223 */ /* 0x040fe40000010033 */
[----:B------:R-:W-:Y:S04]  /*b590*/  FMUL.FTZ R51, R0, R155 ;  /* 0x0000009b00337220 */ /* 0x000fe80000410000 */
[----:B------:R-:W-:Y:S01]  /*b5a0*/  FADD.FTZ R2, R50, R2 ;  /* 0x0000000232027221 */ /* 0x000fe20000010000 */
[----:B--2---:R-:W-:Y:S01]  /*b5b0*/  F2FP.PACK_AB R161, R165, R166 ;  /* 0x000000a6a5a1723e */ /* 0x004fe200000000ff */
[----:B------:R-:W-:Y:S02]  /*b5c0*/  FMUL.FTZ R50, R0, R154 ;  /* 0x0000009a00327220 */ /* 0x000fe40000410000 */
[----:B------:R-:W-:Y:S01]  /*b5d0*/  LDSM.16.MT88.4 R152, [R181+0x1400] ;  /* 0x00140000b598783b */ /* 0x000fe20000004200 */
[C---:B------:R-:W-:Y:S02]  /*b5e0*/  FMUL.FTZ R52, R100.reuse, R52 ;  /* 0x0000003464347220 */ /* 0x040fe40000410000 */
[----:B------:R-:W-:Y:S02]  /*b5f0*/  FMUL.FTZ R53, R100, R53 ;  /* 0x0000003564357220 */ /* 0x000fe40000410000 */
[C---:B------:R-:W-:Y:S03]  /*b600*/  HMMA.16816.F32 R48, R108.reuse, R118, R48 ;  /* 0x000000766c30723c */ /* 0x040fe60000001830 */
[----:B------:R-:W1:Y:S01]  /*b610*/  LDSM.16.MT88.4 R116, [R182+0xc00] ;  /* 0x000c0000b674783b */ /* 0x000e620000004200 */
[C---:B------:R-:W-:Y:S02]  /*b620*/  FMUL.FTZ R54, R0.reuse, R54 ;  /* 0x0000003600367220 */ /* 0x040fe40000410000 */
[----:B------:R-:W-:Y:S02]  /*b630*/  FMUL.FTZ R55, R0, R55 ;  /* 0x0000003700377220 */ /* 0x000fe40000410000 */
[C---:B------:R-:W-:Y:S04]  /*b640*/  FMUL.FTZ R64, R100.reuse, R64 ;  /* 0x0000004064407220 */ /* 0x040fe80000410000 */
        /* <DEDUP_REMOVED lines=21> */
[----:B------:R-:W-:Y:S02]  /*b7a0*/  FADD.FTZ R100, R203, R106 ;  /* 0x0000006acb647221 */ /* 0x000fe40000010000 */
[----:B------:R-:W1:Y:S01]  /*b7b0*/  MUFU.EX2 R106, R179 ;  /* 0x000000b3006a7308 */ /* 0x000e620000000800 */
[----:B------:R-:W-:Y:S01]  /*b7c0*/  FADD.FTZ R3, R219, R3 ;  /* 0x00000003db037221 */ /* 0x000fe20000010000 */
[-C--:B------:R-:W-:Y:S04]  /*b7d0*/  HMMA.16816.F32 R60, R112, R118.reuse, R60 ;  /* 0x00000076703c723c */ /* 0x080fe8000000183c */
[----:B------:R-:W-:Y:S02]  /*b7e0*/  FADD.FTZ R2, R214, R2 ;  /* 0x00000002d6027221 */ /* 0x000fe40000010000 */
[----:B------:R-:W-:Y:S02]  /*b7f0*/  FADD.FTZ R0, R205, R105 ;  /* 0x00000069cd007221 */ /* 0x000fe40000010000 */
[C---:B------:R-:W-:Y:S01]  /*b800*/  HMMA.16816.F32 R64, R108.reuse, R118, R64 ;  /* 0x000000766c40723c */ /* 0x040fe20000001840 */
[----:B------:R-:W2:Y:S03]  /*b810*/  LDSM.16.MT88.4 R116, [R181+0x1800] ;  /* 0x00180000b574783b */ /* 0x000ea60000004200 */
[----:B------:R-:W-:Y:S02]  /*b820*/  FADD.FTZ R105, R204, R100 ;  /* 0x00000064cc697221 */ /* 0x000fe40000010000 */
[----:B------:R-:W-:Y:S02]  /*b830*/  FADD.FTZ R100, R220, R3 ;  /* 0x00000003dc647221 */ /* 0x000fe40000010000 */
[----:B------:R-:W-:Y:S04]  /*b840*/  FADD.FTZ R3, R211, R2 ;  /* 0x00000002d3037221 */ /* 0x000fe80000010000 */
[----:B------:R-:W-:Y:S02]  /*b850*/  FADD.FTZ R100, R130, R100 ;  /* 0x0000006482647221 */ /* 0x000fe40000010000 */
[----:B------:R-:W-:Y:S01]  /*b860*/  FADD.FTZ R3, R129, R3 ;  /* 0x0000000381037221 */ /* 0x000fe20000010000 */
[----:B-1----:R-:W-:Y:S01]  /*b870*/  F2FP.PACK_AB R163, R106, R164 ;  /* 0x000000a46aa3723e */ /* 0x002fe200000000ff */
[----:B------:R-:W-:Y:S02]  /*b880*/  FADD.FTZ R100, R133, R100 ;  /* 0x0000006485647221 */ /* 0x000fe40000010000 */
[----:B------:R-:W-:Y:S02]  /*b890*/  FADD.FTZ R3, R132, R3 ;  /* 0x0000000384037221 */ /* 0x000fe40000010000 */
[----:B------:R-:W-:Y:S02]  /*b8a0*/  FADD.FTZ R2, R206, R0 ;  /* 0x00000000ce027221 */ /* 0x000fe40000010000 */
[----:B------:R-:W-:Y:S01]  /*b8b0*/  FADD.FTZ R0, R227, R105 ;  /* 0x00000069e3007221 */ /* 0x000fe20000010000 */
[----:B------:R-:W-:Y:S01]  /*b8c0*/  MOV R105, R103 ;  /* 0x0000006700697202 */ /* 0x000fe20000000f00 */
[----:B------:R-:W-:Y:S02]  /*b8d0*/  FADD.FTZ R2, R128, R2 ;  /* 0x0000000280027221 */ /* 0x000fe40000010000 */
[----:B------:R-:W-:Y:S02]  /*b8e0*/  FADD.FTZ R0, R107, R0 ;  /* 0x000000006b007221 */ /* 0x000fe40000010000 */
[----:B------:R-:W-:Y:S02]  /*b8f0*/  FADD.FTZ R2, R131, R2 ;  /* 0x0000000283027221 */ /* 0x000fe40000010000 */
[----:B------:R-:W-:Y:S02]  /*b900*/  FADD.FTZ R0, R218, R0 ;  /* 0x00000000da007221 */ /* 0x000fe40000010000 */
[----:B------:R-:W-:Y:S02]  /*b910*/  FADD.FTZ R3, R224, R3 ;  /* 0x00000003e0037221 */ /* 0x000fe40000010000 */
[----:B------:R-:W-:Y:S02]  /*b920*/  FADD.FTZ R2, R221, R2 ;  /* 0x00000002dd027221 */ /* 0x000fe40000010000 */
[----:B------:R-:W-:Y:S01]  /*b930*/  FADD.FTZ R0, R213, R0 ;  /* 0x00000000d5007221 */ /* 0x000fe20000010000 */
[-C--:B--2---:R-:W-:Y:S08]  /*b940*/  HMMA.16816.F32 R68, R108, R116.reuse, R68 ;  /* 0x000000746c44723c */ /* 0x084ff00000001844 */
[C---:B------:R-:W-:Y:S08]  /*b950*/  HMMA.16816.F32 R72, R112.reuse, R116, R72 ;  /* 0x000000747048723c */ /* 0x040ff00000001848 */
[-C--:B------:R-:W-:Y:S08]  /*b960*/  HMMA.16816.F32 R76, R112, R118.reuse, R76 ;  /* 0x00000076704c723c */ /* 0x080ff0000000184c */
[C---:B------:R-:W-:Y:S01]  /*b970*/  HMMA.16816.F32 R80, R108.reuse, R118, R80 ;  /* 0x000000766c50723c */ /* 0x040fe20000001850 */
[----:B------:R-:W1:Y:S07]  /*b980*/  LDSM.16.MT88.4 R116, [R182+0x1800] ;  /* 0x00180000b674783b */ /* 0x000e6e0000004200 */
[-C--:B-1----:R-:W-:Y:S08]  /*b990*/  HMMA.16816.F32 R84, R108, R116.reuse, R84 ;  /* 0x000000746c54723c */ /* 0x082ff00000001854 */
[C---:B------:R-:W-:Y:S07]  /*b9a0*/  HMMA.16816.F32 R88, R112.reuse, R116, R88 ;  /* 0x000000747058723c */ /* 0x040fee0000001858 */
[----:B------:R-:W-:Y:S01]  /*b9b0*/  F2FP.PACK_AB R116, R131, R128 ;  /* 0x000000808374723e */ /* 0x000fe200000000ff */
[-C--:B------:R-:W-:Y:S01]  /*b9c0*/  HMMA.16816.F32 R92, R112, R118.reuse, R92 ;  /* 0x00000076705c723c */ /* 0x080fe2000000185c */
[----:B------:R-:W1:Y:S03]  /*b9d0*/  LDSM.16.MT88.4 R112, [R181+0x400] ;  /* 0x00040000b570783b */ /* 0x000e660000004200 */
[----:B------:R-:W-:Y:S02]  /*b9e0*/  F2FP.PACK_AB R117, R218, R107 ;  /* 0x0000006bda75723e */ /* 0x000fe400000000ff */
[----:B------:R-:W-:Y:S02]  /*b9f0*/  MOV R107, R101 ;  /* 0x00000065006b7202 */ /* 0x000fe40000000f00 */
[----:B------:R-:W-:Y:S07]  /*ba00*/  HMMA.16816.F32 R96, R108, R118, R96 ;  /* 0x000000766c60723c */ /* 0x000fee0000001860 */
[----:B------:R-:W-:Y:S02]  /*ba10*/  F2FP.PACK_AB R108, R133, R130 ;  /* 0x00000082856c723e */ /* 0x000fe400000000ff */
[----:B------:R-:W-:Y:S03]  /*ba20*/  F2FP.PACK_AB R109, R132, R129 ;  /* 0x00000081846d723e */ /* 0x000fe600000000ff */
[----:B------:R-:W-:Y:S02]  /*ba30*/  F2FP.PACK_AB R110, R226, R222 ;  /* 0x000000dee26e723e */ /* 0x000fe400000000ff */
[----:B------:R-:W-:Y:S02]  /*ba40*/  F2FP.PACK_AB R111, R225, R224 ;  /* 0x000000e0e16f723e */ /* 0x000fe400000000ff */
[C---:B------:R-:W-:Y:S02]  /*ba50*/  F2FP.PACK_AB R118, R223.reuse, R221 ;  /* 0x000000dddf76723e */ /* 0x040fe400000000ff */
[C---:B------:R-:W-:Y:S03]  /*ba60*/  F2FP.PACK_AB R119, R212.reuse, R213 ;  /* 0x000000d5d477723e */ /* 0x040fe600000000ff */
[-C--:B-1----:R-:W-:Y:S08]  /*ba70*/  HMMA.16816.F32 R4, R108, R112.reuse, R4 ;  /* 0x000000706c04723c */ /* 0x082ff00000001804 */
[C---:B------:R-:W-:Y:S08]  /*ba80*/  HMMA.16816.F32 R8, R116.reuse, R112, R8 ;  /* 0x000000707408723c */ /* 0x040ff00000001808 */
[-C--:B------:R-:W-:Y:S08]  /*ba90*/  HMMA.16816.F32 R12, R116, R114.reuse, R12 ;  /* 0x00000072740c723c */ /* 0x080ff0000000180c */
        /* <DEDUP_REMOVED lines=43> */
[----:B------:R-:W-:Y:S02]  /*bd50*/  FADD.FTZ R5, R212, R0 ;  /* 0x00000000d4057221 */ /* 0x000fe40000010000 */
[----:B------:R-:W-:Y:S02]  /*bd60*/  FADD.FTZ R0, R168, R4 ;  /* 0x00000004a8007221 */ /* 0x000fe40000010000 */
[C---:B------:R-:W-:Y:S04]  /*bd70*/  HMMA.16816.F32 R64, R156.reuse, R6, R64 ;  /* 0x000000069c40723c */ /* 0x040fe80000001840 */
[----:B------:R-:W-:Y:S03]  /*bd80*/  FADD.FTZ R5, R166, R5 ;  /* 0x00000005a6057221 */ /* 0x000fe60000010000 */
[----:B------:R-:W-:Y:S01]  /*bd90*/  FADD.FTZ R7, R222, R100 ;  /* 0x00000064de077221 */ /* 0x000fe20000010000 */
[-C--:B--2---:R-:W-:Y:S04]  /*bda0*/  HMMA.16816.F32 R68, R156, R8.reuse, R68 ;  /* 0x000000089c44723c */ /* 0x084fe80000001844 */
[----:B------:R-:W-:Y:S01]  /*bdb0*/  MOV R100, R104 ;  /* 0x0000006800647202 */ /* 0x000fe20000000f00 */
        /* <DEDUP_REMOVED lines=11> */
[-C--:B---3--:R-:W-:Y:S04]  /*be70*/  HMMA.16816.F32 R84, R156, R12.reuse, R84 ;  /* 0x0000000c9c54723c */ /* 0x088fe80000001854 */
        /* <DEDUP_REMOVED lines=8> */
[----:B------:R-:W-:Y:S04]  /*bf00*/  HMMA.16816.F32 R96, R156, R14, R96 ;  /* 0x0000000e9c60723c */ /* 0x000fe80000001860 */
[----:B------:R-:W-:Y:S02]  /*bf10*/  FADD.FTZ R221, R167, R2 ;  /* 0x00000002a7dd7221 */ /* 0x000fe40000010000 */
[----:B------:R-:W-:Y:S01]  /*bf20*/  FADD.FTZ R223, R106, R0 ;  /* 0x000000006adf7221 */ /* 0x000fe20000010000 */
[----:B------:R-:W-:Y:S01]  /*bf30*/  MOV R106, R102 ;  /* 0x00000066006a7202 */ /* 0x000fe20000000f00 */
[----:B------:R-:W-:-:S05]  /*bf40*/  @P0 BRA `(.L_x_654) ;  /* 0xffffb91000000947 */ /* 0x000fca000383ffff */
.L_x_621:
[----:B------:R-:W-:Y:S01]  /*bf50*/  IMAD.MOV.U32 R0, RZ, RZ, c[0x0][0x2c4] ;  /* 0x0000b100ff007624 */ /* 0x000fe200078e00ff */
[----:B------:R-:W-:Y:S01]  /*bf60*/  IADD3 R2, R233, 0x1, -R232 ;  /* 0x00000001e9027810 */ /* 0x000fe20007ffe8e8 */
[----:B------:R-:W-:-:S03]  /*bf70*/  IMAD.MOV.U32 R4, RZ, RZ, c[0x0][0x32c] ;  /* 0x0000cb00ff047624 */ /* 0x000fc600078e00ff */
[----:B------:R-:W-:Y:S02]  /*bf80*/  ISETP.NE.AND P1, PT, R0, 0x1, PT ;  /* 0x000000010000780c */ /* 0x000fe40003f25270 */
[----:B------:R-:W-:Y:S02]  /*bf90*/  IADD3 R0, R250, 0x7f, RZ ;  /* 0x0000007ffa007810 */ /* 0x000fe40007ffe0ff */
[----:B------:R-:W-:-:S09]  /*bfa0*/  ISETP.GE.AND P0, PT, R4, 0x1, PT ;  /* 0x000000010400780c */ /* 0x000fd20003f06270 */
[----:B------:R-:W-:-:S05]  /*bfb0*/  @P1 IMAD.HI.U32 R3, R0, c[0x0][0x2c8], RZ ;  /* 0x0000b20000031a27 */ /* 0x000fca00078e00ff */
[----:B------:R-:W-:-:S05]  /*bfc0*/  @P1 SHF.R.U32.HI R0, RZ, c[0x0][0x2cc], R3 ;  /* 0x0000b300ff001a19 */ /* 0x000fca0000011603 */
[----:B------:R-:W-:-:S05]  /*bfd0*/  IMAD.IADD R0, R2, 0x1, R0 ;  /* 0x0000000102007824 */ /* 0x000fca00078e0200 */
[----:B------:R-:W-:Y:S01]  /*bfe0*/  IADD3 R2, R0, -c[0x0][0x324], RZ ;  /* 0x8000c90000027a10 */ /* 0x000fe20007ffe0ff */
[----:B------:R-:W-:Y:S05]  /*bff0*/  @!P0 BRA `(.L_x_655) ;  /* 0x0000011000008947 */ /* 0x000fea0003800000 */
[----:B------:R-:W-:Y:S01]  /*c000*/  ISETP.GT.AND P0, PT, R0, -0x1, PT ;  /* 0xffffffff0000780c */ /* 0x000fe20003f04270 */
[----:B------:R-:W-:-:S12]  /*c010*/  BSSY B0, `(.L_x_656) ;  /* 0x000000d000007945 */ /* 0x000fd80003800000 */
        /* <DEDUP_REMOVED lines=8> */
.L_x_657:
[----:B------:R-:W-:-:S04]  /*c0a0*/  MOV R3, 0x1 ;  /* 0x0000000100037802 */ /* 0x000fc80000000f00 */
[----:B------:R-:W-:-:S13]  /*c0b0*/  ISETP.NE.AND P0, PT, R3, c[0x0][0x32c], PT ;  /* 0x0000cb0003007a0c */ /* 0x000fda0003f05270 */
[----:B------:R-:W-:-:S05]  /*c0c0*/  @P0 IMAD.HI.U32 R3, R0, c[0x0][0x330], RZ ;  /* 0x0000cc0000030a27 */ /* 0x000fca00078e00ff */
[----:B------:R-:W-:Y:S02]  /*c0d0*/  @P0 SHF.R.U32.HI R0, RZ, c[0x0][0x334], R3 ;  /* 0x0000cd00ff000a19 */ /* 0x000fe40000011603 */
.L_x_658:
[----:B------:R-:W-:Y:S05]  /*c0e0*/  BSYNC B0 ;  /* 0x0000000000007941 */ /* 0x000fea0003800000 */
.L_x_656:
[----:B------:R-:W-:-:S05]  /*c0f0*/  IMAD R0, R0, c[0x0][0x32c], RZ ;  /* 0x0000cb0000007a24 */ /* 0x000fca00078e02ff */
[----:B------:R-:W-:-:S04]  /*c100*/  IMNMX R2, R2, R0, !PT ;  /* 0x0000000002027217 */ /* 0x000fc80007800200 */
.L_x_655:
[----:B------:R-:W-:-:S05]  /*c110*/  IADD3 R2, R2, 0x2f, RZ ;  /* 0x0000002f02027810 */ /* 0x000fca0007ffe0ff */
[----:B------:R-:W-:-:S05]  /*c120*/  IMAD.HI R2, R2, 0x2aaaaaab, RZ ;  /* 0x2aaaaaab02027827 */ /* 0x000fca00078e02ff */
[----:B------:R-:W-:-:S04]  /*c130*/  SHF.R.U32.HI R0, RZ, 0x1f, R2 ;  /* 0x0000001fff007819 */ /* 0x000fc80000011602 */
[----:B------:R-:W-:-:S04]  /*c140*/  LEA.HI.SX32 R0, R2, R0, 0x1d ;  /* 0x0000000002007211 */ /* 0x000fc800078feaff */
[----:B------:R-:W-:-:S04]  /*c150*/  IMNMX R227, R237, R0, !PT ;  /* 0x00000000ede37217 */ /* 0x000fc80007800200 */
[----:B------:R-:W-:-:S13]  /*c160*/  ISETP.GE.AND P0, PT, R208, R227, PT ;  /* 0x000000e3d000720c */ /* 0x000fda0003f06270 */
[----:B------:R-:W-:Y:S05]  /*c170*/  @!P0 BRA `(.L_x_659) ;  /* 0x0000320000008947 */ /* 0x000fea0003800000 */
.L_x_672:
[----:B------:R-:W-:Y:S04]  /*c180*/  DEPBAR.LE SB0, 0x0 ;  /* 0x000080000000791a */ /* 0x000fe80000000000 */
[----:B------:R-:W-:Y:S01]  /*c190*/  WARPSYNC 0xffffffff ;  /* 0xffffffff00007948 */ /* 0x000fe20003800000 */
[----:B------:R-:W-:Y:S01]  /*c1a0*/  BAR.SYNC.DEFER_BLOCKING 0x0 ;  /* 0x0000000000007b1d */ /* 0x000fe20000010000 */
[----:B------:R-:W-:Y:S01]  /*c1b0*/  ISETP.GT.AND P0, PT, R237, R208, PT ;  /* 0x000000d0ed00720c */ /* 0x000fe20003f04270 */
[----:B------:R-:W-:Y:S01]  /*c1c0*/  IMAD.MOV.U32 R106, RZ, RZ, R104 ;  /* 0x000000ffff6a7224 */ /* 0x000fe200078e0068 */
[----:B------:R-:W-:Y:S01]  /*c1d0*/  MOV R107, R103 ;  /* 0x00000067006b7202 */ /* 0x000fe20000000f00 */
[----:B------:R-:W-:Y:S02]  /*c1e0*/  IMAD.MOV.U32 R100, RZ, RZ, R102 ;  /* 0x000000ffff647224 */ /* 0x000fe400078e0066 */
        /* <DEDUP_REMOVED lines=27> */
.L_x_808:
[----:B------:R-:W-:-:S05]  /*c3a0*/  BRA.DIV ~URZ, `(.L_x_663) ;  /* 0x0000e2627f007947 */ /* 0x000fca000b800000 */
[----:B------:R4:W3:Y:S02]  /*c3b0*/  SHFL.IDX PT, R0, R11, RZ, 0x1c1f ;  /* 0x001c1fff0b007589 */ /* 0x0008e400000e0000 */
.L_x_809:
        /* <DEDUP_REMOVED lines=25> */
.L_x_810:
        /* <DEDUP_REMOVED lines=15> */
.L_x_661:
[----:B------:R-:W-:Y:S05]  /*c640*/  BSYNC B0 ;  /* 0x0000000000007941 */ /* 0x000fea0003800000 */
.L_x_660:
        /* <DEDUP_REMOVED lines=95> */
[----:B------:R5:W2:Y:S01]  /*cc40*/  MUFU.TANH R206, R2 ;  /* 0x0000000200ce7308 */ /* 0x000aa20000002400 */
[----:B---3--:R-:W-:Y:S09]  /*cc50*/  FMUL.FTZ R3, R18, c[0x0][0x320] ;  /* 0x0000c80012037a20 */ /* 0x008ff20000410000 */
[----:B------:R-:W3:Y:S01]  /*cc60*/  MUFU.TANH R175, R3 ;  /* 0x0000000300af7308 */ /* 0x000ee20000002400 */
[----:B-1----:R-:W-:Y:S09]  /*cc70*/  FMUL.FTZ R0, R6, c[0x0][0x320] ;  /* 0x0000c80006007a20 */ /* 0x002ff20000410000 */
[----:B------:R1:W1:Y:S01]  /*cc80*/  MUFU.TANH R200, R0 ;  /* 0x0000000000c87308 */ /* 0x0002620000002400 */
[----:B-----5:R-:W-:Y:S09]  /*cc90*/  FMUL.FTZ R2, R19, c[0x0][0x320] ;  /* 0x0000c80013027a20 */ /* 0x020ff20000410000 */
[----:B------:R-:W2:Y:S01]  /*cca0*/  MUFU.TANH R174, R2 ;  /* 0x0000000200ae7308 */ /* 0x000ea20000002400 */
[----:B-1----:R-:W-:Y:S02]  /*ccb0*/  FMUL.FTZ R0, R7, c[0x0][0x320] ;  /* 0x0000c80007007a20 */ /* 0x002fe40000410000 */
[----:B------:R-:W1:Y:S07]  /*ccc0*/  LDSM.16.M88.4 R4, [R187] ;  /* 0x00000000bb04783b */ /* 0x000e6e0000000200 */
[----:B------:R5:W1:Y:S02]  /*ccd0*/  MUFU.TANH R199, R0 ;  /* 0x0000000000c77308 */ /* 0x000a640000002400 */
[----:B-----5:R-:W-:Y:S02]  /*cce0*/  FMUL.FTZ R0, R8, c[0x0][0x320] ;  /* 0x0000c80008007a20 */ /* 0x020fe40000410000 */
[----:B------:R-:W-:Y:S06]  /*ccf0*/  FMUL.FTZ R8, R17, c[0x0][0x320] ;  /* 0x0000c80011087a20 */ /* 0x000fec0000410000 */
[----:B------:R5:W2:Y:S10]  /*cd00*/  MUFU.TANH R204, R0 ;  /* 0x0000000000cc7308 */ /* 0x000ab40000002400 */
[----:B------:R2:W2:Y:S01]  /*cd10*/  MUFU.TANH R167, R8 ;  /* 0x0000000800a77308 */ /* 0x0004a20000002400 */
[-C--:B-1----:R-:W-:Y:S08]  /*cd20*/  HMMA.16816.F32 R20, R160, R4.reuse, R20 ;  /* 0x00000004a014723c */ /* 0x082ff00000001814 */
[C---:B------:R-:W-:Y:S04]  /*cd30*/  HMMA.16816.F32 R24, R168.reuse, R4, R24 ;  /* 0x00000004a818723c */ /* 0x040fe80000001818 */
[----:B-----5:R-:W-:Y:S04]  /*cd40*/  FMUL.FTZ R0, R9, c[0x0][0x320] ;  /* 0x0000c80009007a20 */ /* 0x020fe80000410000 */
[-C--:B------:R-:W-:Y:S01]  /*cd50*/  HMMA.16816.F32 R28, R168, R6.reuse, R28 ;  /* 0x00000006a81c723c */ /* 0x080fe2000000181c */
[----:B------:R1:W1:Y:S01]  /*cd60*/  MUFU.TANH R205, R0 ;  /* 0x0000000000cd7308 */ /* 0x0002620000002400 */
[----:B--2---:R-:W2:Y:S06]  /*cd70*/  LDSM.16.M88.4 R8, [R186] ;  /* 0x00000000ba08783b */ /* 0x004eac0000000200 */
[C---:B------:R-:W-:Y:S01]  /*cd80*/  HMMA.16816.F32 R32, R160.reuse, R6, R32 ;  /* 0x00000006a020723c */ /* 0x040fe20000001820 */
[----:B------:R-:W-:Y:S04]  /*cd90*/  DEPBAR.LE SB0, 0x0 ;  /* 0x000080000000791a */ /* 0x000fe80000000000 */
[----:B------:R-:W-:Y:S03]  /*cda0*/  BAR.SYNC.DEFER_BLOCKING 0x0 ;  /* 0x0000000000007b1d */ /* 0x000fe60000010000 */
[----:B------:R-:W-:Y:S04]  /*cdb0*/  FMUL.FTZ R3, R26, c[0x0][0x320] ;  /* 0x0000c8001a037a20 */ /* 0x000fe80000410000 */
[----:B------:R-:W-:Y:S01]  /*cdc0*/  FMUL.FTZ R2, R27, c[0x0][0x320] ;  /* 0x0000c8001b027a20 */ /* 0x000fe20000410000 */
[----:B------:R5:W2:Y:S01]  /*cdd0*/  MUFU.TANH R178, R3 ;  /* 0x0000000300b27308 */ /* 0x000aa20000002400 */
[----:B-1----:R-:W-:Y:S09]  /*cde0*/  FMUL.FTZ R0, R12, c[0x0][0x320] ;  /* 0x0000c8000c007a20 */ /* 0x002ff20000410000 */
[----:B------:R1:W1:Y:S01]  /*cdf0*/  MUFU.TANH R198, R0 ;  /* 0x0000000000c67308 */ /* 0x0002620000002400 */
[----:B------:R-:W-:Y:S09]  /*ce00*/  FMUL.FTZ R4, R33, c[0x0][0x320] ;  /* 0x0000c80021047a20 */ /* 0x000ff20000410000 */
[----:B------:R3:W3:Y:S01]  /*ce10*/  MUFU.TANH R176, R2 ;  /* 0x0000000200b07308 */ /* 0x0006e20000002400 */
[----:B-----5:R-:W-:Y:S01]  /*ce20*/  FMUL.FTZ R3, R34, c[0x0][0x320] ;  /* 0x0000c80022037a20 */ /* 0x020fe20000410000 */
[-C--:B--2---:R-:W-:Y:S08]  /*ce30*/  HMMA.16816.F32 R36, R160, R8.reuse, R36 ;  /* 0x00000008a024723c */ /* 0x084ff00000001824 */
[----:B------:R-:W2:Y:S01]  /*ce40*/  MUFU.TANH R26, R4 ;  /* 0x00000004001a7308 */ /* 0x000ea20000002400 */
[----:B-1----:R-:W-:Y:S01]  /*ce50*/  FMUL.FTZ R0, R13, c[0x0][0x320] ;  /* 0x0000c8000d007a20 */ /* 0x002fe20000410000 */
[C---:B------:R-:W-:Y:S08]  /*ce60*/  HMMA.16816.F32 R40, R168.reuse, R8, R40 ;  /* 0x00000008a828723c */ /* 0x040ff00000001828 */
[----:B------:R1:W1:Y:S01]  /*ce70*/  MUFU.TANH R197, R0 ;  /* 0x0000000000c57308 */ /* 0x0002620000002400 */
[-C--:B------:R-:W-:Y:S03]  /*ce80*/  HMMA.16816.F32 R44, R168, R10.reuse, R44 ;  /* 0x0000000aa82c723c */ /* 0x080fe6000000182c */
[----:B---3--:R-:W-:Y:S06]  /*ce90*/  FMUL.FTZ R2, R35, c[0x0][0x320] ;  /* 0x0000c80023027a20 */ /* 0x008fec0000410000 */
[----:B------:R3:W2:Y:S01]  /*cea0*/  MUFU.TANH R27, R2 ;  /* 0x00000002001b7308 */ /* 0x0006a20000002400 */
[----:B------:R-:W-:Y:S04]  /*ceb0*/  HMMA.16816.F32 R48, R160, R10, R48 ;  /* 0x0000000aa030723c */ /* 0x000fe80000001830 */
[----:B-1----:R-:W-:Y:S05]  /*cec0*/  FMUL.FTZ R0, R14, c[0x0][0x320] ;  /* 0x0000c8000e007a20 */ /* 0x002fea0000410000 */
[----:B------:R1:W1:Y:S11]  /*ced0*/  MUFU.TANH R203, R0 ;  /* 0x0000000000cb7308 */ /* 0x0002760000002400 */
[----:B------:R-:W-:Y:S04]  /*cee0*/  @!UPT UIADD3 URZ, URZ, URZ, URZ ;  /* 0x0000003f3f3ff290 */ /* 0x000fe8000fffe03f */
[----:B---3--:R-:W-:Y:S04]  /*cef0*/  FMUL.FTZ R2, R49, c[0x0][0x320] ;  /* 0x0000c80031027a20 */ /* 0x008fe80000410000 */
[----:B------:R-:W3:Y:S01]  /*cf00*/  MUFU.TANH R11, R2 ;  /* 0x00000002000b7308 */ /* 0x000ee20000002400 */
[----:B-1----:R-:W-:Y:S09]  /*cf10*/  FMUL.FTZ R0, R15, c[0x0][0x320] ;  /* 0x0000c8000f007a20 */ /* 0x002ff20000410000 */
        /* <DEDUP_REMOVED lines=18> */
[----:B------:R1:W1:Y:S10]  /*d040*/  MUFU.TANH R29, R3 ;  /* 0x00000003001d7308 */ /* 0x0002740000002400 */
[----:B------:R5:W2:Y:S01]  /*d050*/  MUFU.TANH R156, R0 ;  /* 0x00000000009c7308 */ /* 0x000aa20000002400 */
[----:B-1----:R-:W-:Y:S09]  /*d060*/  FMUL.FTZ R3, R48, c[0x0][0x320] ;  /* 0x0000c80030037a20 */ /* 0x002ff20000410000 */
[----:B------:R-:W1:Y:S01]  /*d070*/  MUFU.TANH R12, R3 ;  /* 0x00000003000c7308 */ /* 0x000e620000002400 */
[----:B-----5:R-:W-:Y:S09]  /*d080*/  FMUL.FTZ R0, R30, c[0x0][0x320] ;  /* 0x0000c8001e007a20 */ /* 0x020ff20000410000 */
        /* <DEDUP_REMOVED lines=44> */
[C---:B------:R-:W-:Y:S01]  /*d350*/  @!P1 IADD3 R3, P0, R0.reuse, R244, RZ ;  /* 0x000000f400039210 */ /* 0x040fe20007f1e0ff */
[----:B------:R-:W-:Y:S03]  /*d360*/  IMAD.MOV R4, RZ, RZ, -R0 ;  /* 0x000000ffff047224 */ /* 0x000fe600078e0a00 */
[----:B------:R-:W-:Y:S01]  /*d370*/  @!P1 LEA.HI.X.SX32 R0, R0, R248, 0x1, P0 ;  /* 0x000000f800009211 */ /* 0x000fe200000f0eff */
        /* <DEDUP_REMOVED lines=17> */
[----:B------:R-:W-:Y:S01]  /*d490*/  ISETP.GE.AND P0, PT, R6, 0x1, PT ;  /* 0x000000010600780c */ /* 0x000fe20003f06270 */
[----:B------:R-:W-:-:S10]  /*d4a0*/  BRA.DIV ~URZ, `(.L_x_667) ;  /* 0x0000d2a27f007947 */ /* 0x000fd4000b800000 */
[----:B------:R1:W2:Y:S02]  /*d4b0*/  SHFL.IDX PT, R4, R7, RZ, 0x1c1f ;  /* 0x001c1fff07047589 */ /* 0x0002a400000e0000 */
.L_x_811:
[----:B------:R-:W-:-:S05]  /*d4c0*/  BRA.DIV ~URZ, `(.L_x_668) ;  /* 0x0000d2f27f007947 */ /* 0x000fca000b800000 */
[----:B------:R3:W4:Y:S02]  /*d4d0*/  SHFL.IDX PT, R0, R8, RZ, 0x1c1f ;  /* 0x001c1fff08007589 */ /* 0x00072400000e0000 */
.L_x_812:
        /* <DEDUP_REMOVED lines=25> */
.L_x_813:
[----:B--2---:R-:W-:Y:S02]  /*d670*/  IMAD.SHL.U32 R2, R210, 0x2, RZ ;  /* 0x00000002d2027824 */ /* 0x004fe400078e00ff */
[C---:B------:R-:W-:Y:S03]  /*d680*/  IMAD.SHL.U32 R5, R235.reuse, 0x2, RZ ;  /* 0x00000002eb057824 */ /* 0x040fe600078e00ff */
[----:B------:R-:W-:Y:S05]  /*d690*/  @P0 IADD3 R2, P1, R0, R2, RZ ;  /* 0x0000000200020210 */ /* 0x000fea0007f3e0ff */
[----:B-1----:R-:W-:Y:S01]  /*d6a0*/  @P0 IMAD.X R3, R4, 0x1, R217, P1 ;  /* 0x0000000104030824 */ /* 0x002fe200008e06d9 */
[----:B------:R-:W-:Y:S11]  /*d6b0*/  @P0 ISETP.GE.AND P1, PT, R210, c[0x0][0x1d4], PT ;  /* 0x00007500d2000a0c */ /* 0x000ff60003f26270 */
[----:B------:R-:W-:Y:S02]  /*d6c0*/  @!UPT UIADD3 URZ, URZ, URZ, URZ ;  /* 0x0000003f3f3ff290 */ /* 0x000fe4000fffe03f */
[----:B------:R-:W-:Y:S01]  /*d6d0*/  @!PT LDS RZ, [RZ] ;  /* 0x00000000fffff984 */ /* 0x000fe20000000800 */
[----:B------:R-:W-:Y:S01]  /*d6e0*/  @!PT LDS RZ, [RZ] ;  /* 0x00000000fffff984 */ /* 0x000fe20000000800 */
[----:B------:R-:W-:Y:S01]  /*d6f0*/  @!PT LDS RZ, [RZ] ;  /* 0x00000000fffff984 */ /* 0x000fe20000000800 */
[----:B------:R1:W-:Y:S02]  /*d700*/  @P0 LDGSTS.E.BYPASS.LTC128B.128 [R195+0x4480], [R2.64], !P1 ;  /* 0x0448000002c30fae */ /* 0x0003e4000c901d46 */
[----:B-1----:R-:W-:Y:S01]  /*d710*/  @P0 IADD3 R2, P1, R0, R5, RZ ;  /* 0x0000000500020210 */ /* 0x002fe20007f3e0ff */
[----:B------:R-:W-:Y:S04]  /*d720*/  IMAD.SHL.U32 R5, R236, 0x2, RZ ;  /* 0x00000002ec057824 */ /* 0x000fe800078e00ff */
[----:B------:R-:W-:Y:S01]  /*d730*/  @P0 IMAD.X R3, R4, 0x1, R215, P1 ;  /* 0x0000000104030824 */ /* 0x000fe200008e06d7 */
[----:B------:R-:W-:Y:S11]  /*d740*/  @P0 ISETP.GE.AND P1, PT, R235, c[0x0][0x1d4], PT ;  /* 0x00007500eb000a0c */ /* 0x000ff60003f26270 */
[----:B------:R-:W-:Y:S02]  /*d750*/  @!UPT UIADD3 URZ, URZ, URZ, URZ ;  /* 0x0000003f3f3ff290 */ /* 0x000fe4000fffe03f */
[----:B------:R1:W-:Y:S02]  /*d760*/  @P0 LDGSTS.E.BYPASS.LTC128B.128 [R195+0x5080], [R2.64], !P1 ;  /* 0x0508000002c30fae */ /* 0x0003e4000c901d46 */
[----:B-1----:R-:W-:Y:S05]  /*d770*/  @P0 IADD3 R2, P1, R0, R5, RZ ;  /* 0x0000000500020210 */ /* 0x002fea0007f3e0ff */
[----:B------:R-:W-:Y:S01]  /*d780*/  @P0 IMAD.X R3, R4, 0x1, R216, P1 ;  /* 0x0000000104030824 */ /* 0x000fe200008e06d8 */
[----:B------:R-:W-:Y:S11]  /*d790*/  @P0 ISETP.GE.AND P1, PT, R236, c[0x0][0x1d4], PT ;  /* 0x00007500ec000a0c */ /* 0x000ff60003f26270 */
[----:B------:R-:W-:Y:S02]  /*d7a0*/  @!UPT UIADD3 URZ, URZ, URZ, URZ ;  /* 0x0000003f3f3ff290 */ /* 0x000fe4000fffe03f */
[----:B------:R1:W-:Y:S02]  /*d7b0*/  @P0 LDGSTS.E.BYPASS.LTC128B.128 [R195+0x5c80], [R2.64], !P1 ;  /* 0x05c8000002c30fae */ /* 0x0003e4000c901d46 */
.L_x_666:
[----:B--234-:R-:W-:Y:S05]  /*d7c0*/  BSYNC B0 ;  /* 0x0000000000007941 */ /* 0x01cfea0003800000 */
.L_x_665:
[----:B------:R-:W-:Y:S01]  /*d7d0*/  FMNMX.FTZ R4, R196, R104, !PT ;  /* 0x00000068c4047209 */ /* 0x000fe20007810000 */
[----:B------:R-:W0:Y:S01]  /*d7e0*/  LDGDEPBAR ;  /* 0x00000000000079af */ /* 0x000e220000000000 */
        /* <DEDUP_REMOVED lines=49> */
.L_x_814:
        /* <DEDUP_REMOVED lines=15> */
.L_x_815:
[----:B--2---:R-:W-:Y:S01]  /*dbf0*/  FMNMX.FTZ R105, R0, R4, !PT ;  /* 0x0000000400697209 */ /* 0x004fe20007810000 */
[----:B------:R-:W-:Y:S01]  /*dc00*/  FMUL.FTZ R0, R104, c[0x0][0x2d0] ;  /* 0x0000b40068007a20 */ /* 0x000fe20000410000 */
[----:B------:R-:W-:Y:S01]  /*dc10*/  WARPSYNC 0xffffffff ;  /* 0xffffffff00007948 */ /* 0x000fe20003800000 */
[----:B-1----:R-:W-:Y:S01]  /*dc20*/  FMUL.FTZ R4, R102, c[0x0][0x2d0] ;  /* 0x0000b40066047a20 */ /* 0x002fe20000410000 */
[----:B------:R-:W-:Y:S01]  /*dc30*/  ISETP.GT.AND P0, PT, R208, R227, PT ;  /* 0x000000e3d000720c */ /* 0x000fe20003f04270 */
[--C-:B------:R-:W-:Y:S02]  /*dc40*/  FFMA.FTZ R8, R196, c[0x0][0x2d0], -R0.reuse ;  /* 0x0000b400c4087a23 */ /* 0x100fe40000010800 */
[--C-:B------:R-:W-:Y:S02]  /*dc50*/  FFMA.FTZ R7, R179, c[0x0][0x2d0], -R0.reuse ;  /* 0x0000b400b3077a23 */ /* 0x100fe40000010800 */
[--C-:B------:R-:W-:Y:S02]  /*dc60*/  FFMA.FTZ R168, R30, c[0x0][0x2d0], -R0.reuse ;  /* 0x0000b4001ea87a23 */ /* 0x100fe40000010800 */
        /* <DEDUP_REMOVED lines=10> */
[----:B------:R-:W-:Y:S01]  /*dd10*/  FADD.FTZ R0, -R102, R100 ;  /* 0x0000006466007221 */ /* 0x000fe20000010100 */
[----:B------:R-:W-:Y:S01]  /*dd20*/  MUFU.EX2 R225, R167 ;  /* 0x000000a700e17308 */ /* 0x000fe20000000800 */
[----:B------:R-:W-:Y:S02]  /*dd30*/  FMUL.FTZ R3, R103, c[0x0][0x2d0] ;  /* 0x0000b40067037a20 */ /* 0x000fe40000410000 */
[----:B------:R-:W-:Y:S02]  /*dd40*/  FMUL.FTZ R0, R0, c[0x0][0x2d0] ;  /* 0x0000b40000007a20 */ /* 0x000fe40000410000 */
        /* <DEDUP_REMOVED lines=14> */
[--C-:B------:R-:W-:Y:S01]  /*de30*/  FFMA.FTZ R32, R198, c[0x0][0x2d0], -R4.reuse ;  /* 0x0000b400c6207a23 */ /* 0x100fe20000010804 */
[----:B------:R-:W-:Y:S01]  /*de40*/  MUFU.EX2 R35, R5 ;  /* 0x0000000500237308 */ /* 0x000fe20000000800 */
[--C-:B------:R-:W-:Y:S02]  /*de50*/  FFMA.FTZ R19, R197, c[0x0][0x2d0], -R4.reuse ;  /* 0x0000b400c5137a23 */ /* 0x100fe40000010804 */
[--C-:B------:R-:W-:Y:S02]  /*de60*/  FFMA.FTZ R157, R172, c[0x0][0x2d0], -R4.reuse ;  /* 0x0000b400ac9d7a23 */ /* 0x100fe40000010804 */
[--C-:B-1----:R-:W-:Y:S02]  /*de70*/  FFMA.FTZ R0, R204, c[0x0][0x2d0], -R4.reuse ;  /* 0x0000b400cc007a23 */ /* 0x102fe40000010804 */
[--C-:B------:R-:W-:Y:S02]  /*de80*/  FFMA.FTZ R172, R21, c[0x0][0x2d0], -R4.reuse ;  /* 0x0000b40015ac7a23 */ /* 0x100fe40000010804 */
[--C-:B------:R-:W-:Y:S01]  /*de90*/  FFMA.FTZ R173, R28, c[0x0][0x2d0], -R4.reuse ;  /* 0x0000b4001cad7a23 */ /* 0x100fe20000010804 */
[----:B------:R1:W2:Y:S01]  /*dea0*/  MUFU.EX2 R37, R0 ;  /* 0x0000000000257308 */ /* 0x0002a20000000800 */
[--C-:B------:R-:W-:Y:S02]  /*deb0*/  FFMA.FTZ R174, R15, c[0x0][0x2d0], -R4.reuse ;  /* 0x0000b4000fae7a23 */ /* 0x100fe40000010804 */
[--C-:B------:R-:W-:Y:S02]  /*dec0*/  FFMA.FTZ R159, R177, c[0x0][0x2d0], -R4.reuse ;  /* 0x0000b400b19f7a23 */ /* 0x100fe40000010804 */
[--C-:B------:R-:W-:Y:S02]  /*ded0*/  FFMA.FTZ R158, R158, c[0x0][0x2d0], -R4.reuse ;  /* 0x0000b4009e9e7a23 */ /* 0x100fe40000010804 */
[--C-:B------:R-:W-:Y:S02]  /*dee0*/  FFMA.FTZ R156, R156, c[0x0][0x2d0], -R4.reuse ;  /* 0x0000b4009c9c7a23 */ /* 0x100fe40000010804 */
[----:B------:R-:W-:Y:S01]  /*def0*/  FFMA.FTZ R171, R16, c[0x0][0x2d0], -R4 ;  /* 0x0000b40010ab7a23 */ /* 0x000fe20000010804 */
[----:B------:R-:W-:Y:S10]  /*df00*/  MUFU.EX2 R22, R7 ;  /* 0x0000000700167308 */ /* 0x000ff40000000800 */
[----:B------:R-:W-:Y:S01]  /*df10*/  MUFU.EX2 R36, R6 ;  /* 0x0000000600247308 */ /* 0x000fe20000000800 */
[----:B-1----:R-:W-:Y:S04]  /*df20*/  FADD.FTZ R0, -R104, R106 ;  /* 0x0000006a68007221 */ /* 0x002fe80000010100 */
[----:B------:R-:W-:Y:S05]  /*df30*/  FMUL.FTZ R0, R0, c[0x0][0x2d0] ;  /* 0x0000b40000007a20 */ /* 0x000fea0000410000 */
[----:B------:R-:W-:Y:S10]  /*df40*/  MUFU.EX2 R198, R32 ;  /* 0x0000002000c67308 */ /* 0x000ff40000000800 */
[----:B------:R1:W-:Y:S10]  /*df50*/  MUFU.EX2 R100, R0 ;  /* 0x0000000000647308 */ /* 0x0003f40000000800 */
        /* <DEDUP_REMOVED lines=8> */
[----:B-1----:R-:W-:Y:S02]  /*dfe0*/  FFMA.FTZ R0, R205, c[0x0][0x2d0], -R4 ;  /* 0x0000b400cd007a23 */ /* 0x002fe40000010804 */
[----:B------:R-:W-:Y:S07]  /*dff0*/  FMUL.FTZ R4, R105, c[0x0][0x2d0] ;  /* 0x0000b40069047a20 */ /* 0x000fee0000410000 */
        /* <DEDUP_REMOVED lines=14> */
[----:B------:R-:W-:Y:S02]  /*e0e0*/  FFMA.FTZ R177, R17, c[0x0][0x2d0], -R4 ;  /* 0x0000b40011b17a23 */ /* 0x000fe40000010804 */
[----:B-1----:R-:W-:Y:S04]  /*e0f0*/  FADD.FTZ R0, -R105, R101 ;  /* 0x0000006569007221 */ /* 0x002fe80000010100 */
[----:B------:R-:W-:Y:S01]  /*e100*/  FMUL.FTZ R0, R0, c[0x0][0x2d0] ;  /* 0x0000b40000007a20 */ /* 0x000fe20000410000 */
[----:B------:R-:W-:Y:S10]  /*e110*/  MUFU.EX2 R17, R5 ;  /* 0x0000000500117308 */ /* 0x000ff40000000800 */
        /* <DEDUP_REMOVED lines=13> */
[----:B------:R-:W-:Y:S01]  /*e1f0*/  MUFU.EX2 R107, R177 ;  /* 0x000000b1006b7308 */ /* 0x000fe20000000800 */
[C---:B--2---:R-:W-:Y:S02]  /*e200*/  FFMA.FTZ R4, R2.reuse, R221, R37 ;  /* 0x000000dd02047223 */ /* 0x044fe40000010025 */
[C---:B------:R-:W-:Y:S01]  /*e210*/  FMUL.FTZ R12, R2.reuse, R124 ;  /* 0x0000007c020c7220 */ /* 0x040fe20000410000 */
        /* <DEDUP_REMOVED lines=9> */
[----:B------:R-:W-:Y:S01]  /*e2b0*/  FMUL.FTZ R40, R2, R112 ;  /* 0x0000007002287220 */ /* 0x000fe20000410000 */
[----:B------:R-:W-:Y:S01]  /*e2c0*/  F2FP.PACK_AB R112, R34, R37 ;  /* 0x000000252270723e */ /* 0x000fe200000000ff */
[----:B------:R-:W-:Y:S01]  /*e2d0*/  FMUL.FTZ R41, R2, R113 ;  /* 0x0000007102297220 */ /* 0x000fe20000410000 */
[----:B------:R-:W-:Y:S01]  /*e2e0*/  F2FP.PACK_AB R113, R178, R17 ;  /* 0x00000011b271723e */ /* 0x000fe200000000ff */
[----:B------:R-:W-:Y:S01]  /*e2f0*/  FMUL.FTZ R44, R2, R108 ;  /* 0x0000006c022c7220 */ /* 0x000fe20000410000 */
[----:B------:R-:W-:Y:S01]  /*e300*/  F2FP.PACK_AB R108, R22, R23 ;  /* 0x00000017166c723e */ /* 0x000fe200000000ff */
[C---:B------:R-:W-:Y:S01]  /*e310*/  FMUL.FTZ R45, R2.reuse, R109 ;  /* 0x0000006d022d7220 */ /* 0x040fe20000410000 */
[----:B------:R-:W-:Y:S01]  /*e320*/  F2FP.PACK_AB R109, R35, R36 ;  /* 0x00000024236d723e */ /* 0x000fe200000000ff */
[C---:B------:R-:W-:Y:S01]  /*e330*/  FMUL.FTZ R56, R2.reuse, R56 ;  /* 0x0000003802387220 */ /* 0x040fe20000410000 */
[----:B------:R1:W-:Y:S01]  /*e340*/  MUFU.EX2 R129, R159 ;  /* 0x0000009f00817308 */ /* 0x0003e20000000800 */
        /* <DEDUP_REMOVED lines=11> */
[----:B------:R-:W-:Y:S01]  /*e400*/  FFMA.FTZ R2, R100, R222, R23 ;  /* 0x000000de64027223 */ /* 0x000fe20000010017 */
[----:B-1----:R-:W-:Y:S01]  /*e410*/  F2FP.PACK_AB R159, R179, R196 ;  /* 0x000000c4b39f723e */ /* 0x002fe200000000ff */
[----:B------:R-:W-:Y:S01]  /*e420*/  FMUL.FTZ R14, R0, R126 ;  /* 0x0000007e000e7220 */ /* 0x000fe20000410000 */
[----:B------:R-:W-:Y:S01]  /*e430*/  MUFU.EX2 R222, R168 ;  /* 0x000000a800de7308 */ /* 0x000fe20000000800 */
[----:B------:R-:W-:Y:S02]  /*e440*/  FADD.FTZ R128, R22, R2 ;  /* 0x0000000216807221 */ /* 0x000fe40000010000 */
[----:B------:R-:W1:Y:S01]  /*e450*/  LDSM.16.MT88.4 R20, [R181] ;  /* 0x00000000b514783b */ /* 0x000e620000004200 */
[C---:B------:R-:W-:Y:S02]  /*e460*/  FMUL.FTZ R15, R0.reuse, R127 ;  /* 0x0000007f000f7220 */ /* 0x040fe40000410000 */
[C---:B------:R-:W-:Y:S02]  /*e470*/  FMUL.FTZ R26, R0.reuse, R122 ;  /* 0x0000007a001a7220 */ /* 0x040fe40000410000 */
[C---:B------:R-:W-:Y:S02]  /*e480*/  FMUL.FTZ R27, R0.reuse, R123 ;  /* 0x0000007b001b7220 */ /* 0x040fe40000410000 */
[C---:B------:R-:W-:Y:S01]  /*e490*/  FMUL.FTZ R30, R0.reuse, R118 ;  /* 0x00000076001e7220 */ /* 0x040fe20000410000 */
[----:B------:R-:W-:Y:S01]  /*e4a0*/  LDSM.16.MT88.4 R120, [R182+0x400] ;  /* 0x00040000b678783b */ /* 0x000fe20000004200 */
[C---:B------:R-:W-:Y:S01]  /*e4b0*/  FMUL.FTZ R31, R0.reuse, R119 ;  /* 0x00000077001f7220 */ /* 0x040fe20000410000 */
[----:B------:R-:W2:Y:S01]  /*e4c0*/  MUFU.EX2 R168, R173 ;  /* 0x000000ad00a87308 */ /* 0x000ea20000000800 */
[C---:B------:R-:W-:Y:S02]  /*e4d0*/  FMUL.FTZ R10, R0.reuse, R130 ;  /* 0x00000082000a7220 */ /* 0x040fe40000410000 */
[C---:B------:R-:W-:Y:S02]  /*e4e0*/  FMUL.FTZ R11, R0.reuse, R131 ;  /* 0x00000083000b7220 */ /* 0x040fe40000410000 */
[----:B------:R-:W-:Y:S01]  /*e4f0*/  FMUL.FTZ R42, R0, R114 ;  /* 0x00000072002a7220 */ /* 0x000fe20000410000 */
[----:B------:R-:W-:Y:S01]  /*e500*/  F2FP.PACK_AB R114, R202, R198 ;  /* 0x000000c6ca72723e */ /* 0x000fe200000000ff */
[----:B------:R-:W-:Y:S01]  /*e510*/  FMUL.FTZ R43, R0, R115 ;  /* 0x00000073002b7220 */ /* 0x000fe20000410000 */
[----:B------:R-:W-:Y:S01]  /*e520*/  F2FP.PACK_AB R115, R226, R197 ;  /* 0x000000c5e273723e */ /* 0x000fe200000000ff */
[C---:B------:R-:W-:Y:S01]  /*e530*/  FMUL.FTZ R46, R0.reuse, R110 ;  /* 0x0000006e002e7220 */ /* 0x040fe20000410000 */
[----:B------:R-:W-:Y:S01]  /*e540*/  F2FP.PACK_AB R110, R205, R218 ;  /* 0x000000dacd6e723e */ /* 0x000fe200000000ff */
[C---:B------:R-:W-:Y:S01]  /*e550*/  FMUL.FTZ R47, R0.reuse, R111 ;  /* 0x0000006f002f7220 */ /* 0x040fe20000410000 */
[----:B------:R-:W-:Y:S01]  /*e560*/  F2FP.PACK_AB R111, R203, R201 ;  /* 0x000000c9cb6f723e */ /* 0x000fe200000000ff */
[C---:B------:R-:W-:Y:S01]  /*e570*/  FMUL.FTZ R58, R0.reuse, R58 ;  /* 0x0000003a003a7220 */ /* 0x040fe20000410000 */
[----:B------:R-:W-:Y:S01]  /*e580*/  LDSM.16.MT88.4 R116, [R181+0xc00] ;  /* 0x000c0000b574783b */ /* 0x000fe20000004200 */
[C---:B------:R-:W-:Y:S01]  /*e590*/  FMUL.FTZ R59, R0.reuse, R59 ;  /* 0x0000003b003b7220 */ /* 0x040fe20000410000 */
[----:B------:R-:W-:Y:S01]  /*e5a0*/  MUFU.EX2 R131, R170 ;  /* 0x000000aa00837308 */ /* 0x000fe20000000800 */
[C---:B------:R-:W-:Y:S02]  /*e5b0*/  FMUL.FTZ R62, R0.reuse, R62 ;  /* 0x0000003e003e7220 */ /* 0x040fe40000410000 */
[C---:B------:R-:W-:Y:S02]  /*e5c0*/  FMUL.FTZ R63, R0.reuse, R63 ;  /* 0x0000003f003f7220 */ /* 0x040fe40000410000 */
[C---:B------:R-:W-:Y:S01]  /*e5d0*/  FMUL.FTZ R74, R0.reuse, R74 ;  /* 0x0000004a004a7220 */ /* 0x040fe20000410000 */
[----:B------:R-:W-:Y:S01]  /*e5e0*/  LDSM.16.MT88.4 R124, [R181+0x1000] ;  /* 0x00100000b57c783b */ /* 0x000fe20000004200 */
[----:B------:R-:W-:Y:S01]  /*e5f0*/  FMUL.FTZ R75, R0, R75 ;  /* 0x0000004b004b7220 */ /* 0x000fe20000410000 */
[----:B--2---:R-:W-:Y:S01]  /*e600*/  F2FP.PACK_AB R160, R172, R168 ;  /* 0x000000a8aca0723e */ /* 0x004fe200000000ff */
        /* <DEDUP_REMOVED lines=8> */
[----:B------:R-:W-:Y:S02]  /*e690*/  FFMA.FTZ R101, R0, R223, R17 ;  /* 0x000000df00657223 */ /* 0x000fe40000010011 */
[C---:B------:R-:W-:Y:S02]  /*e6a0*/  FFMA.FTZ R0, R3.reuse, R228, R36 ;  /* 0x000000e403007223 */ /* 0x040fe40000010024 */
[----:B------:R-:W-:Y:S01]  /*e6b0*/  FMUL.FTZ R7, R3, R135 ;  /* 0x0000008703077220 */ /* 0x000fe20000410000 */
[----:B------:R-:W2:Y:S01]  /*e6c0*/  LDSM.16.MT88.4 R36, [R182] ;  /* 0x00000000b624783b */ /* 0x000ea20000004200 */
[----:B------:R-:W-:Y:S02]  /*e6d0*/  FADD.FTZ R2, R35, R0 ;  /* 0x0000000023027221 */ /* 0x000fe40000010000 */
[----:B------:R-:W-:Y:S01]  /*e6e0*/  FADD.FTZ R0, R34, R4 ;  /* 0x0000000422007221 */ /* 0x000fe20000010000 */
        /* <DEDUP_REMOVED lines=8> */
[-C--:B-1----:R-:W-:Y:S05]  /*e770*/  HMMA.16816.F32 R4, R108, R20.reuse, R4 ;  /* 0x000000146c04723c */ /* 0x082fea0000001804 */
[C---:B------:R-:W-:Y:S02]  /*e780*/  FMUL.FTZ R19, R3.reuse, R139 ;  /* 0x0000008b03137220 */ /* 0x040fe40000410000 */
[----:B------:R-:W-:Y:S01]  /*e790*/  LDSM.16.MT88.4 R136, [R181+0x800] ;  /* 0x00080000b588783b */ /* 0x000fe20000004200 */
[C---:B------:R-:W-:Y:S01]  /*e7a0*/  HMMA.16816.F32 R8, R112.reuse, R20, R8 ;  /* 0x000000147008723c */ /* 0x040fe20000001808 */
[----:B------:R-:W-:Y:S03]  /*e7b0*/  MUFU.EX2 R133, R164 ;  /* 0x000000a400857308 */ /* 0x000fe60000000800 */
[C---:B------:R-:W-:Y:S02]  /*e7c0*/  FMUL.FTZ R32, R100.reuse, R144 ;  /* 0x0000009064207220 */ /* 0x040fe40000410000 */
[C---:B------:R-:W-:Y:S02]  /*e7d0*/  FMUL.FTZ R33, R100.reuse, R145 ;  /* 0x0000009164217220 */ /* 0x040fe40000410000 */
[-C--:B------:R-:W-:Y:S03]  /*e7e0*/  HMMA.16816.F32 R12, R112, R22.reuse, R12 ;  /* 0x00000016700c723c */ /* 0x080fe6000000180c */
[----:B------:R-:W-:Y:S01]  /*e7f0*/  MUFU.EX2 R132, R157 ;  /* 0x0000009d00847308 */ /* 0x000fe20000000800 */
[C---:B------:R-:W-:Y:S02]  /*e800*/  FMUL.FTZ R34, R3.reuse, R146 ;  /* 0x0000009203227220 */ /* 0x040fe40000410000 */
[C---:B------:R-:W-:Y:S02]  /*e810*/  FMUL.FTZ R35, R3.reuse, R147 ;  /* 0x0000009303237220 */ /* 0x040fe40000410000 */
[C---:B------:R-:W-:Y:S01]  /*e820*/  HMMA.16816.F32 R16, R108.reuse, R22, R16 ;  /* 0x000000166c10723c */ /* 0x040fe20000001810 */
[----:B------:R-:W-:Y:S03]  /*e830*/  LDSM.16.MT88.4 R144, [R182+0x800] ;  /* 0x00080000b690783b */ /* 0x000fe60000004200 */
[C---:B------:R-:W-:Y:S01]  /*e840*/  FMUL.FTZ R20, R100.reuse, R140 ;  /* 0x0000008c64147220 */ /* 0x040fe20000410000 */
[----:B------:R-:W-:Y:S01]  /*e850*/  MUFU.EX2 R169, R200 ;  /* 0x000000c800a97308 */ /* 0x000fe20000000800 */
[C---:B------:R-:W-:Y:S02]  /*e860*/  FMUL.FTZ R21, R100.reuse, R141 ;  /* 0x0000008d64157220 */ /* 0x040fe40000410000 */
[C---:B------:R-:W-:Y:S04]  /*e870*/  FMUL.FTZ R22, R3.reuse, R142 ;  /* 0x0000008e03167220 */ /* 0x040fe80000410000 */
[C---:B------:R-:W-:Y:S02]  /*e880*/  FMUL.FTZ R23, R3.reuse, R143 ;  /* 0x0000008f03177220 */ /* 0x040fe40000410000 */
[C---:B------:R-:W-:Y:S01]  /*e890*/  FMUL.FTZ R48, R100.reuse, R152 ;  /* 0x0000009864307220 */ /* 0x040fe20000410000 */
[----:B------:R-:W1:Y:S01]  /*e8a0*/  MUFU.EX2 R165, R175 ;  /* 0x000000af00a57308 */ /* 0x000e620000000800 */
[C---:B------:R-:W-:Y:S02]  /*e8b0*/  FMUL.FTZ R49, R100.reuse, R153 ;  /* 0x0000009964317220 */ /* 0x040fe40000410000 */
[C---:B------:R-:W-:Y:S01]  /*e8c0*/  FMUL.FTZ R50, R3.reuse, R154 ;  /* 0x0000009a03327220 */ /* 0x040fe20000410000 */
[-C--:B--2---:R-:W-:Y:S03]  /*e8d0*/  HMMA.16816.F32 R20, R108, R36.reuse, R20 ;  /* 0x000000246c14723c */ /* 0x084fe60000001814 */
[C---:B------:R-:W-:Y:S02]  /*e8e0*/  FMUL.FTZ R51, R3.reuse, R155 ;  /* 0x0000009b03337220 */ /* 0x040fe40000410000 */
[----:B------:R-:W-:Y:S01]  /*e8f0*/  LDSM.16.MT88.4 R152, [R181+0x1400] ;  /* 0x00140000b598783b */ /* 0x000fe20000004200 */
[C---:B------:R-:W-:Y:S01]  /*e900*/  FMUL.FTZ R52, R100.reuse, R52 ;  /* 0x0000003464347220 */ /* 0x040fe20000410000 */
[----:B------:R-:W2:Y:S01]  /*e910*/  MUFU.EX2 R164, R176 ;  /* 0x000000b000a47308 */ /* 0x000ea20000000800 */
[C---:B------:R-:W-:Y:S04]  /*e920*/  HMMA.16816.F32 R24, R112.reuse, R36, R24 ;  /* 0x000000247018723c */ /* 0x040fe80000001818 */
[C---:B------:R-:W-:Y:S02]  /*e930*/  FMUL.FTZ R53, R100.reuse, R53 ;  /* 0x0000003564357220 */ /* 0x040fe40000410000 */
[----:B------:R-:W-:Y:S02]  /*e940*/  FMUL.FTZ R54, R3, R54 ;  /* 0x0000003603367220 */ /* 0x000fe40000410000 */
[-C--:B------:R-:W-:Y:S04]  /*e950*/  HMMA.16816.F32 R28, R112, R38.reuse, R28 ;  /* 0x00000026701c723c */ /* 0x080fe8000000181c */
[C---:B------:R-:W-:Y:S01]  /*e960*/  FMUL.FTZ R36, R100.reuse, R148 ;  /* 0x0000009464247220 */ /* 0x040fe20000410000 */
[----:B-1----:R-:W-:Y:S01]  /*e970*/  F2FP.PACK_AB R161, R165, R166 ;  /* 0x000000a6a5a1723e */ /* 0x002fe200000000ff */
[C---:B------:R-:W-:Y:S02]  /*e980*/  FMUL.FTZ R37, R100.reuse, R149 ;  /* 0x0000009564257220 */ /* 0x040fe40000410000 */
[C---:B------:R-:W-:Y:S04]  /*e990*/  HMMA.16816.F32 R32, R108.reuse, R38, R32 ;  /* 0x000000266c20723c */ /* 0x040fe80000001820 */
[----:B------:R-:W-:Y:S02]  /*e9a0*/  FMUL.FTZ R55, R3, R55 ;  /* 0x0000003703377220 */ /* 0x000fe40000410000 */
[C---:B------:R-:W-:Y:S01]  /*e9b0*/  FMUL.FTZ R64, R100.reuse, R64 ;  /* 0x0000004064407220 */ /* 0x040fe20000410000 */
[----:B--2---:R-:W-:Y:S01]  /*e9c0*/  F2FP.PACK_AB R163, R107, R164 ;  /* 0x000000a46ba3723e */ /* 0x004fe200000000ff */
[C---:B------:R-:W-:Y:S04]  /*e9d0*/  FMUL.FTZ R38, R3.reuse, R150 ;  /* 0x0000009603267220 */ /* 0x040fe80000410000 */
[C---:B------:R-:W-:Y:S02]  /*e9e0*/  FMUL.FTZ R39, R3.reuse, R151 ;  /* 0x0000009703277220 */ /* 0x040fe40000410000 */
[C---:B------:R-:W-:Y:S02]  /*e9f0*/  FMUL.FTZ R65, R100.reuse, R65 ;  /* 0x0000004164417220 */ /* 0x040fe40000410000 */
[C---:B------:R-:W-:Y:S02]  /*ea00*/  FMUL.FTZ R66, R3.reuse, R66 ;  /* 0x0000004203427220 */ /* 0x040fe40000410000 */
[C---:B------:R-:W-:Y:S01]  /*ea10*/  FMUL.FTZ R67, R3.reuse, R67 ;  /* 0x0000004303437220 */ /* 0x040fe20000410000 */
[-C--:B------:R-:W-:Y:S03]  /*ea20*/  HMMA.16816.F32 R36, R108, R116.reuse, R36 ;  /* 0x000000746c24723c */ /* 0x080fe60000001824 */
[C---:B------:R-:W-:Y:S02]  /*ea30*/  FMUL.FTZ R68, R100.reuse, R68 ;  /* 0x0000004464447220 */ /* 0x040fe40000410000 */
[C---:B------:R-:W-:Y:S02]  /*ea40*/  FMUL.FTZ R69, R100.reuse, R69 ;  /* 0x0000004564457220 */ /* 0x040fe40000410000 */
[C---:B------:R-:W-:Y:S01]  /*ea50*/  FMUL.FTZ R70, R3.reuse, R70 ;  /* 0x0000004603467220 */ /* 0x040fe20000410000 */
[C---:B------:R-:W-:Y:S04]  /*ea60*/  HMMA.16816.F32 R40, R112.reuse, R116, R40 ;  /* 0x000000747028723c */ /* 0x040fe80000001828 */
[C---:B------:R-:W-:Y:S02]  /*ea70*/  FMUL.FTZ R71, R3.reuse, R71 ;  /* 0x0000004703477220 */ /* 0x040fe40000410000 */
[C---:B------:R-:W-:Y:S02]  /*ea80*/  FMUL.FTZ R80, R100.reuse, R80 ;  /* 0x0000005064507220 */ /* 0x040fe40000410000 */
[-C--:B------:R-:W-:Y:S04]  /*ea90*/  HMMA.16816.F32 R44, R112, R118.reuse, R44 ;  /* 0x00000076702c723c */ /* 0x080fe8000000182c */
[C---:B------:R-:W-:Y:S02]  /*eaa0*/  FMUL.FTZ R81, R100.reuse, R81 ;  /* 0x0000005164517220 */ /* 0x040fe40000410000 */
[C---:B------:R-:W-:Y:S02]  /*eab0*/  FMUL.FTZ R82, R3.reuse, R82 ;  /* 0x0000005203527220 */ /* 0x040fe40000410000 */
[C---:B------:R-:W-:Y:S01]  /*eac0*/  HMMA.16816.F32 R48, R108.reuse, R118, R48 ;  /* 0x000000766c30723c */ /* 0x040fe20000001830 */
[----:B------:R-:W1:Y:S03]  /*ead0*/  LDSM.16.MT88.4 R116, [R182+0xc00] ;  /* 0x000c0000b674783b */ /* 0x000e660000004200 */
[C---:B------:R-:W-:Y:S02]  /*eae0*/  FMUL.FTZ R83, R3.reuse, R83 ;  /* 0x0000005303537220 */ /* 0x040fe40000410000 */
[C---:B------:R-:W-:Y:S02]  /*eaf0*/  FMUL.FTZ R84, R100.reuse, R84 ;  /* 0x0000005464547220 */ /* 0x040fe40000410000 */
[C---:B------:R-:W-:Y:S04]  /*eb00*/  FMUL.FTZ R85, R100.reuse, R85 ;  /* 0x0000005564557220 */ /* 0x040fe80000410000 */
[C---:B------:R-:W-:Y:S02]  /*eb10*/  FMUL.FTZ R86, R3.reuse, R86 ;  /* 0x0000005603567220 */ /* 0x040fe40000410000 */
[C---:B------:R-:W-:Y:S02]  /*eb20*/  FMUL.FTZ R87, R3.reuse, R87 ;  /* 0x0000005703577220 */ /* 0x040fe40000410000 */
[C---:B------:R-:W-:Y:S02]  /*eb30*/  FMUL.FTZ R96, R100.reuse, R96 ;  /* 0x0000006064607220 */ /* 0x040fe40000410000 */
[----:B------:R-:W-:Y:S02]  /*eb40*/  FMUL.FTZ R97, R100, R97 ;  /* 0x0000006164617220 */ /* 0x000fe40000410000 */
[C---:B------:R-:W-:Y:S02]  /*eb50*/  FMUL.FTZ R98, R3.reuse, R98 ;  /* 0x0000006203627220 */ /* 0x040fe40000410000 */
[----:B------:R-:W-:Y:S02]  /*eb60*/  FMUL.FTZ R99, R3, R99 ;  /* 0x0000006303637220 */ /* 0x000fe40000410000 */
[----:B------:R-:W-:Y:S02]  /*eb70*/  FADD.FTZ R3, R218, R128 ;  /* 0x00000080da037221 */ /* 0x000fe40000010000 */
[----:B------:R-:W-:Y:S02]  /*eb80*/  FADD.FTZ R100, R178, R101 ;  /* 0x00000065b2647221 */ /* 0x000fe40000010000 */
[----:B------:R-:W2:Y:S01]  /*eb90*/  MUFU.EX2 R178, R199 ;  /* 0x000000c700b27308 */ /* 0x000ea20000000800 */
[----:B------:R-:W-:Y:S02]  /*eba0*/  FADD.FTZ R0, R198, R0 ;  /* 0x00000000c6007221 */ /* 0x000fe40000010000 */
[----:B------:R-:W-:Y:S02]  /*ebb0*/  FADD.FTZ R101, R197, R100 ;  /* 0x00000064c5657221 */ /* 0x000fe40000010000 */
[----:B------:R-:W-:Y:S02]  /*ebc0*/  FADD.FTZ R100, R205, R3 ;  /* 0x00000003cd647221 */ /* 0x000fe40000010000 */
[----:B------:R-:W-:Y:S02]  /*ebd0*/  FADD.FTZ R2, R201, R2 ;  /* 0x00000002c9027221 */ /* 0x000fe40000010000 */
[----:B------:R-:W-:Y:S01]  /*ebe0*/  FADD.FTZ R100, R131, R100 ;  /* 0x0000006483647221 */ /* 0x000fe20000010000 */
[----:B------:R-:W3:Y:S01]  /*ebf0*/  MUFU.EX2 R197, R213 ;  /* 0x000000d500c57308 */ /* 0x000ee20000000800 */
[----:B------:R-:W-:Y:S01]  /*ec00*/  FADD.FTZ R3, R203, R2 ;  /* 0x00000002cb037221 */ /* 0x000fe20000010000 */
[-C--:B-1----:R-:W-:Y:S03]  /*ec10*/  HMMA.16816.F32 R52, R108, R116.reuse, R52 ;  /* 0x000000746c34723c */ /* 0x082fe60000001834 */
[----:B------:R-:W-:Y:S02]  /*ec20*/  FADD.FTZ R3, R130, R3 ;  /* 0x0000000382037221 */ /* 0x000fe40000010000 */
[----:B------:R-:W-:Y:S03]  /*ec30*/  FADD.FTZ R2, R202, R0 ;  /* 0x00000000ca027221 */ /* 0x000fe60000010000 */
[----:B------:R-:W-:Y:S01]  /*ec40*/  MUFU.EX2 R198, R212 ;  /* 0x000000d400c67308 */ /* 0x000fe20000000800 */
[C---:B------:R-:W-:Y:S04]  /*ec50*/  HMMA.16816.F32 R56, R112.reuse, R116, R56 ;  /* 0x000000747038723c */ /* 0x040fe80000001838 */
[----:B--2---:R-:W-:Y:S01]  /*ec60*/  F2FP.PACK_AB R157, R178, R169 ;  /* 0x000000a9b29d723e */ /* 0x004fe200000000ff */
[----:B------:R-:W-:Y:S02]  /*ec70*/  FADD.FTZ R2, R129, R2 ;  /* 0x0000000281027221 */ /* 0x000fe40000010000 */
[----:B------:R-:W-:Y:S01]  /*ec80*/  FADD.FTZ R0, R226, R101 ;  /* 0x00000065e2007221 */ /* 0x000fe20000010000 */
[-C--:B------:R-:W-:Y:S01]  /*ec90*/  HMMA.16816.F32 R60, R112, R118.reuse, R60 ;  /* 0x00000076703c723c */ /* 0x080fe2000000183c */
[----:B------:R-:W1:Y:S03]  /*eca0*/  MUFU.EX2 R199, R211 ;  /* 0x000000d300c77308 */ /* 0x000e660000000800 */
[----:B------:R-:W-:Y:S01]  /*ecb0*/  FADD.FTZ R101, R133, R3 ;  /* 0x0000000385657221 */ /* 0x000fe20000010000 */
[----:B---3--:R-:W-:Y:S01]  /*ecc0*/  F2FP.PACK_AB R156, R197, R170 ;  /* 0x000000aac59c723e */ /* 0x008fe200000000ff */
[----:B------:R-:W-:Y:S02]  /*ecd0*/  FADD.FTZ R0, R106, R0 ;  /* 0x000000006a007221 */ /* 0x000fe40000010000 */
[C---:B------:R-:W-:Y:S01]  /*ece0*/  HMMA.16816.F32 R64, R108.reuse, R118, R64 ;  /* 0x000000766c40723c */ /* 0x040fe20000001840 */
[----:B------:R-:W2:Y:S03]  /*ecf0*/  LDSM.16.MT88.4 R116, [R181+0x1800] ;  /* 0x00180000b574783b */ /* 0x000ea60000004200 */
[----:B------:R-:W-:Y:S01]  /*ed00*/  FADD.FTZ R0, R219, R0 ;  /* 0x00000000db007221 */ /* 0x000fe20000010000 */
[----:B-1----:R-:W-:Y:S03]  /*ed10*/  F2FP.PACK_AB R158, R199, R198 ;  /* 0x000000c6c79e723e */ /* 0x002fe600000000ff */
        /* <DEDUP_REMOVED lines=10> */
[----:B------:R-:W-:Y:S01]  /*edc0*/  F2FP.PACK_AB R117, R219, R106 ;  /* 0x0000006adb75723e */ /* 0x000fe200000000ff */
[----:B------:R-:W-:Y:S02]  /*edd0*/  FADD.FTZ R106, R134, R100 ;  /* 0x00000064866a7221 */ /* 0x000fe40000010000 */
[----:B------:R-:W-:Y:S01]  /*ede0*/  FADD.FTZ R100, R132, R2 ;  /* 0x0000000284647221 */ /* 0x000fe20000010000 */
[----:B------:R-:W-:Y:S04]  /*edf0*/  HMMA.16816.F32 R96, R108, R118, R96 ;  /* 0x000000766c60723c */ /* 0x000fe80000001860 */
[----:B------:R-:W-:Y:S02]  /*ee00*/  FADD.FTZ R3, R222, R106 ;  /* 0x0000006ade037221 */ /* 0x000fe40000010000 */
[----:B------:R-:W-:Y:S01]  /*ee10*/  FADD.FTZ R2, R221, R101 ;  /* 0x00000065dd027221 */ /* 0x000fe20000010000 */
[----:B------:R-:W-:Y:S01]  /*ee20*/  F2FP.PACK_AB R108, R134, R131 ;  /* 0x00000083866c723e */ /* 0x000fe200000000ff */
[----:B------:R-:W-:Y:S01]  /*ee30*/  FADD.FTZ R3, R225, R3 ;  /* 0x00000003e1037221 */ /* 0x000fe20000010000 */
[----:B------:R-:W-:Y:S03]  /*ee40*/  F2FP.PACK_AB R109, R133, R130 ;  /* 0x00000082856d723e */ /* 0x000fe600000000ff */
[----:B------:R-:W-:Y:S01]  /*ee50*/  F2FP.PACK_AB R110, R225, R222 ;  /* 0x000000dee16e723e */ /* 0x000fe200000000ff */
[C---:B------:R-:W-:Y:S01]  /*ee60*/  FADD.FTZ R2, R224.reuse, R2 ;  /* 0x00000002e0027221 */ /* 0x040fe20000010000 */
[----:B------:R-:W-:Y:S02]  /*ee70*/  F2FP.PACK_AB R111, R224, R221 ;  /* 0x000000dde06f723e */ /* 0x000fe400000000ff */
[C---:B------:R-:W-:Y:S02]  /*ee80*/  F2FP.PACK_AB R118, R223.reuse, R220 ;  /* 0x000000dcdf76723e */ /* 0x040fe400000000ff */
[----:B------:R-:W-:Y:S02]  /*ee90*/  F2FP.PACK_AB R119, R204, R206 ;  /* 0x000000cecc77723e */ /* 0x000fe400000000ff */
[----:B------:R-:W-:Y:S01]  /*eea0*/  MOV R101, R105 ;  /* 0x0000006900657202 */ /* 0x000fe20000000f00 */
        /* <DEDUP_REMOVED lines=47> */
[C---:B------:R-:W-:Y:S07]  /*f1a0*/  HMMA.16816.F32 R64, R156.reuse, R6, R64 ;  /* 0x000000069c40723c */ /* 0x040fee0000001840 */
[----:B------:R-:W-:Y:S01]  /*f1b0*/  FADD.FTZ R6, R206, R0 ;  /* 0x00000000ce067221 */ /* 0x000fe20000010000 */
[-C--:B--2---:R-:W-:Y:S04]  /*f1c0*/  HMMA.16816.F32 R68, R156, R8.reuse, R68 ;  /* 0x000000089c44723c */ /* 0x084fe80000001844 */
        /* <DEDUP_REMOVED lines=15> */
[----:B------:R-:W-:Y:S01]  /*f2c0*/  FADD.FTZ R4, R196, R0 ;  /* 0x00000000c4047221 */ /* 0x000fe20000010000 */
[----:B------:R-:W-:Y:S01]  /*f2d0*/  IADD3 R0, R208, -0x1, RZ ;  /* 0xffffffffd0007810 */ /* 0x000fe20007ffe0ff */
[----:B------:R-:W-:Y:S02]  /*f2e0*/  FADD.FTZ R3, R171, R7 ;  /* 0x00000007ab037221 */ /* 0x000fe40000010000 */
[-C--:B------:R-:W-:Y:S04]  /*f2f0*/  HMMA.16816.F32 R92, R160, R14.reuse, R92 ;  /* 0x0000000ea05c723c */ /* 0x080fe8000000185c */
[----:B------:R-:W-:Y:S01]  /*f300*/  FADD.FTZ R2, R164, R6 ;  /* 0x00000006a4027221 */ /* 0x000fe20000010000 */
[----:B------:R-:W-:Y:S01]  /*f310*/  MOV R208, R0 ;  /* 0x0000000000d07202 */ /* 0x000fe20000000f00 */
[----:B------:R-:W-:Y:S02]  /*f320*/  FADD.FTZ R222, R199, R5 ;  /* 0x00000005c7de7221 */ /* 0x000fe40000010000 */
[----:B------:R-:W-:Y:S04]  /*f330*/  HMMA.16816.F32 R96, R156, R14, R96 ;  /* 0x0000000e9c60723c */ /* 0x000fe80000001860 */
[----:B------:R-:W-:Y:S02]  /*f340*/  FADD.FTZ R228, R179, R4 ;  /* 0x00000004b3e47221 */ /* 0x000fe40000010000 */
[----:B------:R-:W-:Y:S02]  /*f350*/  FADD.FTZ R221, R167, R3 ;  /* 0x00000003a7dd7221 */ /* 0x000fe40000010000 */
[----:B------:R-:W-:Y:S01]  /*f360*/  FADD.FTZ R223, R107, R2 ;  /* 0x000000026bdf7221 */ /* 0x000fe20000010000 */
[----:B------:R-:W-:-:S05]  /*f370*/  @P0 BRA `(.L_x_672) ;  /* 0xffffce0000000947 */ /* 0x000fca000383ffff */
.L_x_659:
[----:B------:R-:W-:-:S13]  /*f380*/  ISETP.GE.AND P0, PT, R208, R237, PT ;  /* 0x000000edd000720c */ /* 0x000fda0003f06270 */
[----:B------:R-:W-:Y:S05]  /*f390*/  @!P0 BRA `(.L_x_673) ;  /* 0x0000464000008947 */ /* 0x000fea0003800000 */
[----:B------:R-:W-:Y:S01]  /*f3a0*/  IMAD.MOV.U32 R106, RZ, RZ, R103 ;  /* 0x000000ffff6a7224 */ /* 0x000fe200078e0067 */
[----:B------:R-:W-:Y:S01]  /*f3b0*/  MOV R107, R101 ;  /* 0x00000065006b7202 */ /* 0x000fe20000000f00 */
[----:B------:R-:W-:Y:S01]  /*f3c0*/  IMAD.MOV.U32 R105, RZ, RZ, R104 ;  /* 0x000000ffff697224 */ /* 0x000fe200078e0068 */
[----:B------:R-:W-:Y:S02]  /*f3d0*/  MOV R100, R102 ;  /* 0x0000006600647202 */ /* 0x000fe40000000f00 */
.L_x_705:
[----:B------:R-:W-:Y:S04]  /*f3e0*/  DEPBAR.LE SB0, 0x0 ;  /* 0x000080000000791a */ /* 0x000fe80000000000 */
[----:B------:R-:W-:Y:S01]  /*f3f0*/  WARPSYNC 0xffffffff ;  /* 0xffffffff00007948 */ /* 0x000fe20003800000 */
[----:B------:R-:W-:Y:S01]  /*f400*/  BAR.SYNC.DEFER_BLOCKING 0x0 ;  /* 0x0000000000007b1d */ /* 0x000fe20000010000 */
[----:B------:R-:W-:Y:S01]  /*f410*/  SHF.R.S32.HI R0, RZ, 0x1f, R209 ;  /* 0x0000001fff007819 */ /* 0x000fe200000114d1 */
[C---:B------:R-:W-:Y:S04]  /*f420*/  IMAD.WIDE.U32 R2, R209.reuse, c[0x0][0x208], RZ ;  /* 0x00008200d1027a25 */ /* 0x040fe800078e00ff */
[----:B------:R-:W-:Y:S04]  /*f430*/  IMAD R0, R0, c[0x0][0x208], RZ ;  /* 0x0000820000007a24 */ /* 0x000fe800078e02ff */
[----:B------:R-:W-:Y:S05]  /*f440*/  IMAD R0, R209, c[0x0][0x20c], R0 ;  /* 0x00008300d1007a24 */ /* 0x000fea00078e0200 */
[----:B------:R-:W-:Y:S02]  /*f450*/  IADD3 R3, R3, R0, RZ ;  /* 0x0000000003037210 */ /* 0x000fe40007ffe0ff */
[----:B------:R-:W-:Y:S03]  /*f460*/  SHF.R.S32.HI R0, RZ, 0x1f, R207 ;  /* 0x0000001fff007819 */ /* 0x000fe600000114cf */
[C---:B------:R-:W-:Y:S01]  /*f470*/  IMAD.WIDE.U32 R2, R207.reuse, c[0x0][0x218], R2 ;  /* 0x00008600cf027a25 */ /* 0x040fe200078e0002 */
[----:B------:R1:W2:Y:S03]  /*f480*/  LDSM.16.M88.4 R48, [R183] ;  /* 0x00000000b730783b */ /* 0x0002a60000000200 */
[----:B------:R-:W-:Y:S01]  /*f490*/  IMAD R4, R0, c[0x0][0x218], RZ ;  /* 0x0000860000047a24 */ /* 0x000fe200078e02ff */
[----:B------:R-:W-:Y:S01]  /*f4a0*/  IADD3 R0, P1, R246, R2, RZ ;  /* 0x00000002f6007210 */ /* 0x000fe20007f3e0ff */
[----:B------:R1:W3:Y:S02]  /*f4b0*/  LDSM.16.M88.4 R44, [R183+0x1000] ;  /* 0x00100000b72c783b */ /* 0x0002e40000000200 */
[----:B------:R-:W-:Y:S01]  /*f4c0*/  IMAD R4, R207, c[0x0][0x21c], R4 ;  /* 0x00008700cf047a24 */ /* 0x000fe200078e0204 */
[C---:B------:R-:W-:Y:S01]  /*f4d0*/  LEA R10, P0, R0.reuse, c[0x0][0x1f8], 0x1 ;  /* 0x00007e00000a7a11 */ /* 0x040fe200078008ff */
[----:B------:R1:W4:Y:S03]  /*f4e0*/  LDSM.16.M88.4 R16, [R180] ;  /* 0x00000000b410783b */ /* 0x0003260000000200 */
[----:B------:R-:W-:Y:S01]  /*f4f0*/  IADD3.X R2, R249, R3, R4, P1, !PT ;  /* 0x00000003f9027210 */ /* 0x000fe20000ffe404 */
[----:B------:R1:W1:Y:S03]  /*f500*/  LDSM.16.M88.4 R32, [R180+0x400] ;  /* 0x00040000b420783b */ /* 0x0002660000000200 */
[----:B------:R-:W-:Y:S01]  /*f510*/  LEA.HI.X R5, R0, c[0x0][0x1fc], R2, 0x1, P0 ;  /* 0x00007f0000057a11 */ /* 0x000fe200000f0c02 */
        /* <DEDUP_REMOVED lines=8> */
.L_x_816:
[----:B------:R-:W5:Y:S01]  /*f5a0*/  SHFL.IDX PT, R2, R10, RZ, 0x1c1f ;  /* 0x001c1fff0a027589 */ /* 0x000f6200000e0000 */
[C---:B------:R-:W-:Y:S01]  /*f5b0*/  IMAD.SHL.U32 R6, R210.reuse, 0x2, RZ ;  /* 0x00000002d2067824 */ /* 0x040fe200078e00ff */
[----:B------:R-:W-:Y:S01]  /*f5c0*/  ISETP.GE.AND P4, PT, R210, c[0x0][0x1d4], PT ;  /* 0x00007500d2007a0c */ /* 0x000fe20003f86270 */
[C---:B------:R-:W-:Y:S01]  /*f5d0*/  IMAD.SHL.U32 R4, R235.reuse, 0x2, RZ ;  /* 0x00000002eb047824 */ /* 0x040fe200078e00ff */
[----:B------:R-:W-:Y:S01]  /*f5e0*/  ISETP.GE.AND P3, PT, R235, c[0x0][0x1d4], PT ;  /* 0x00007500eb007a0c */ /* 0x000fe20003f66270 */
[C---:B------:R-:W-:Y:S01]  /*f5f0*/  IMAD.SHL.U32 R3, R236.reuse, 0x2, RZ ;  /* 0x00000002ec037824 */ /* 0x040fe200078e00ff */
[----:B------:R-:W-:Y:S01]  /*f600*/  ISETP.GE.AND P2, PT, R236, c[0x0][0x1d4], PT ;  /* 0x00007500ec007a0c */ /* 0x000fe20003f46270 */
[----:B------:R-:W-:Y:S01]  /*f610*/  BSSY B0, `(.L_x_675) ;  /* 0x0000022000007945 */ /* 0x000fe20003800000 */
[C---:B-----5:R-:W-:Y:S02]  /*f620*/  IADD3 R8, P0, R2.reuse, R6, RZ ;  /* 0x0000000602087210 */ /* 0x060fe40007f1e0ff */
[----:B------:R-:W-:Y:S02]  /*f630*/  IADD3 R6, P1, R2, R4, RZ ;  /* 0x0000000402067210 */ /* 0x000fe40007f3e0ff */
[----:B------:R-:W5:Y:S01]  /*f640*/  S2R R4, SR_TID.X ;  /* 0x0000000000047919 */ /* 0x000f620000002100 */
[----:B---3--:R-:W-:Y:S01]  /*f650*/  IMAD.X R9, R0, 0x1, R217, P0 ;  /* 0x0000000100097824 */ /* 0x008fe200000e06d9 */
[----:B------:R-:W-:Y:S01]  /*f660*/  IADD3 R2, P0, R2, R3, RZ ;  /* 0x0000000302027210 */ /* 0x000fe20007f1e0ff */
[C---:B------:R-:W-:Y:S03]  /*f670*/  IMAD.X R7, R0.reuse, 0x1, R215, P1 ;  /* 0x0000000100077824 */ /* 0x040fe600008e06d7 */
[----:B------:R-:W-:Y:S01]  /*f680*/  @!PT LDS RZ, [RZ] ;  /* 0x00000000fffff984 */ /* 0x000fe20000000800 */
[----:B------:R-:W-:Y:S01]  /*f690*/  @!PT LDS RZ, [RZ] ;  /* 0x00000000fffff984 */ /* 0x000fe20000000800 */
[----:B------:R3:W-:Y:S01]  /*f6a0*/  LDGSTS.E.BYPASS.LTC128B.128 [R195+0x1880], [R8.64], !P4 ;  /* 0x0188000008c37fae */ /* 0x0007e2000e101d46 */
[----:B------:R-:W-:Y:S03]  /*f6b0*/  IMAD.X R3, R0, 0x1, R216, P0 ;  /* 0x0000000100037824 */ /* 0x000fe600000e06d8 */
[----:B------:R3:W-:Y:S04]  /*f6c0*/  LDGSTS.E.BYPASS.LTC128B.128 [R195+0x2480], [R6.64], !P3 ;  /* 0x0248000006c37fae */ /* 0x0007e8000d901d46 */
[----:B------:R3:W-:Y:S01]  /*f6d0*/  LDGSTS.E.BYPASS.LTC128B.128 [R195+0x3080], [R2.64], !P2 ;  /* 0x0308000002c37fae */ /* 0x0007e2000d101d46 */
[----:B-----5:R-:W-:Y:S11]  /*f6e0*/  ISETP.GT.AND P5, PT, R4, 0x3f, PT ;  /* 0x0000003f0400780c */ /* 0x020ff60003fa4270 */
[----:B------:R-:W-:Y:S02]  /*f6f0*/  @!UPT UIADD3 URZ, URZ, URZ, URZ ;  /* 0x0000003f3f3ff290 */ /* 0x000fe4000fffe03f */
[----:B------:R-:W-:-:S05]  /*f700*/  @P5 BRA `(.L_x_676) ;  /* 0x0000012000005947 */ /* 0x000fca0003800000 */
[----:B------:R-:W-:-:S05]  /*f710*/  BRA.DIV ~URZ, `(.L_x_677) ;  /* 0x0000b4727f007947 */ /* 0x000fca000b800000 */
[----:B------:R3:W4:Y:S04]  /*f720*/  SHFL.IDX PT, R4, R5, 0x1, 0x1c1f ;  /* 0x003c1f0005047f89 */ /* 0x00072800000e0000 */
[----:B------:R3:W2:Y:S02]  /*f730*/  SHFL.IDX PT, R0, R10, 0x1, 0x1c1f ;  /* 0x003c1f000a007f89 */ /* 0x0006a400000e0000 */
.L_x_817:
[----:B---3--:R-:W-:Y:S02]  /*f740*/  IMAD.SHL.U32 R2, R210, 0x2, RZ ;  /* 0x00000002d2027824 */ /* 0x008fe400078e00ff */
[----:B------:R-:W-:Y:S03]  /*f750*/  IMAD.SHL.U32 R3, R235, 0x2, RZ ;  /* 0x00000002eb037824 */ /* 0x000fe600078e00ff */
[----:B--2---:R-:W-:Y:S02]  /*f760*/  IADD3 R8, P0, R0, R2, RZ ;  /* 0x0000000200087210 */ /* 0x004fe40007f1e0ff */
[----:B------:R-:W-:Y:S03]  /*f770*/  SHF.L.U32 R2, R236, 0x1, RZ ;  /* 0x00000001ec027819 */ /* 0x000fe600000006ff */
[----:B----4-:R-:W-:Y:S01]  /*f780*/  IMAD.X R9, R4, 0x1, R217, P0 ;  /* 0x0000000104097824 */ /* 0x010fe200000e06d9 */
        /* <DEDUP_REMOVED lines=10> */
.L_x_676:
[----:B------:R-:W-:Y:S05]  /*f830*/  BSYNC B0 ;  /* 0x0000000000007941 */ /* 0x000fea0003800000 */
.L_x_675:
[----:B------:R-:W0:Y:S01]  /*f840*/  LDGDEPBAR ;  /* 0x00000000000079af */ /* 0x000e220000000000 */
[----:B------:R-:W-:Y:S01]  /*f850*/  WARPSYNC 0xffffffff ;  /* 0xffffffff00007948 */ /* 0x000fe20003800000 */
[-C--:B--234-:R-:W-:Y:S01]  /*f860*/  HMMA.16816.F32 R4, R48, R16.reuse, RZ ;  /* 0x000000103004723c */ /* 0x09cfe200000018ff */
        /* <DEDUP_REMOVED lines=212> */
[----:B------:R-:W2:Y:S04]  /*105b0*/  @!P1 LDG.E R207, [R4.64] ;  /* 0x0000000604cf9981 */ /* 0x000ea8000c1e1900 */
        /* <DEDUP_REMOVED lines=14> */
.L_x_818:
[----:B------:R-:W-:-:S05]  /*106a0*/  BRA.DIV ~URZ, `(.L_x_681) ;  /* 0x0000a6127f007947 */ /* 0x000fca000b800000 */
[----:B------:R3:W4:Y:S02]  /*106b0*/  SHFL.IDX PT, R0, R8, RZ, 0x1c1f ;  /* 0x001c1fff08007589 */ /* 0x00072400000e0000 */
.L_x_819:
[----:B------:R-:W-:Y:S01]  /*106c0*/  IMAD.SHL.U32 R2, R210, 0x2, RZ ;  /* 0x00000002d2027824 */ /* 0x000fe200078e00ff */
[----:B------:R-:W-:Y:S01]  /*106d0*/  SHF.L.U32 R5, R236, 0x1, RZ ;  /* 0x00000001ec057819 */ /* 0x000fe200000006ff */
[----:B------:R-:W-:Y:S03]  /*106e0*/  IMAD.SHL.U32 R9, R235, 0x2, RZ ;  /* 0x00000002eb097824 */ /* 0x000fe600078e00ff */
[----:B----4-:R-:W-:Y:S05]  /*106f0*/  @P0 IADD3 R2, P1, R0, R2, RZ ;  /* 0x0000000200020210 */ /* 0x010fea0007f3e0ff */
[----:B--2---:R-:W-:Y:S05]  /*10700*/  @P0 IMAD.X R3, R4, 0x1, R217, P1 ;  /* 0x0000000104030824 */ /* 0x004fea00008e06d9 */
[----:B------:R-:W-:Y:S01]  /*10710*/  @!PT LDS RZ, [RZ] ;  /* 0x00000000fffff984 */ /* 0x000fe20000000800 */
[----:B------:R-:W-:Y:S01]  /*10720*/  @!PT LDS RZ, [RZ] ;  /* 0x00000000fffff984 */ /* 0x000fe20000000800 */
[----:B------:R-:W-:Y:S01]  /*10730*/  @!PT LDS RZ, [RZ] ;  /* 0x00000000fffff984 */ /* 0x000fe20000000800 */
[----:B------:R2:W-:Y:S02]  /*10740*/  @P0 LDGSTS.E.BYPASS.LTC128B.128 [R195+0x3c80], [R2.64], !P4 ;  /* 0x03c8000002c30fae */ /* 0x0005e4000e101d46 */
[----:B--2---:R-:W-:Y:S05]  /*10750*/  @P0 IADD3 R2, P1, R0, R9, RZ ;  /* 0x0000000900020210 */ /* 0x004fea0007f3e0ff */
[----:B------:R-:W-:Y:S05]  /*10760*/  @P0 IMAD.X R3, R4, 0x1, R215, P1 ;  /* 0x0000000104030824 */ /* 0x000fea00008e06d7 */
[----:B------:R2:W-:Y:S02]  /*10770*/  @P0 LDGSTS.E.BYPASS.LTC128B.128 [R195+0x4880], [R2.64], !P3 ;  /* 0x0488000002c30fae */ /* 0x0005e4000d901d46 */
[----:B--2---:R-:W-:Y:S04]  /*10780*/  @P0 IADD3 R2, P1, R0, R5, RZ ;  /* 0x0000000500020210 */ /* 0x004fe80007f3e0ff */
[----:B------:R-:W-:Y:S05]  /*10790*/  @P0 IADD3.X R3, R4, R216, RZ, P1, !PT ;  /* 0x000000d804030210 */ /* 0x000fea0000ffe4ff */
[----:B------:R2:W-:Y:S01]  /*107a0*/  @P0 LDGSTS.E.BYPASS.LTC128B.128 [R195+0x5480], [R2.64], !P2 ;  /* 0x0548000002c30fae */ /* 0x0005e2000d101d46 */
[----:B------:R-:W-:Y:S01]  /*107b0*/  ISETP.GE.AND P0, PT, R6, 0x21, PT ;  /* 0x000000210600780c */ /* 0x000fe20003f06270 */
[----:B------:R-:W-:-:S06]  /*107c0*/  BRA.DIV ~URZ, `(.L_x_682) ;  /* 0x0000a5627f007947 */ /* 0x000fcc000b800000 */
[----:B------:R4:W1:Y:S04]  /*107d0*/  SHFL.IDX PT, R4, R7, 0x1, 0x1c1f ;  /* 0x003c1f0007047f89 */ /* 0x00086800000e0000 */
[----:B------:R4:W2:Y:S02]  /*107e0*/  SHFL.IDX PT, R0, R8, 0x1, 0x1c1f ;  /* 0x003c1f0008007f89 */ /* 0x0008a400000e0000 */
.L_x_820:
[----:B--2---:R-:W-:Y:S02]  /*107f0*/  IMAD.SHL.U32 R2, R210, 0x2, RZ ;  /* 0x00000002d2027824 */ /* 0x004fe400078e00ff */
[----:B------:R-:W-:Y:S03]  /*10800*/  IMAD.SHL.U32 R3, R235, 0x2, RZ ;  /* 0x00000002eb037824 */ /* 0x000fe600078e00ff */
[----:B---34-:R-:W-:Y:S02]  /*10810*/  @P0 IADD3 R8, P1, R0, R2, RZ ;  /* 0x0000000200080210 */ /* 0x018fe40007f3e0ff */
[----:B------:R-:W-:Y:S03]  /*10820*/  SHF.L.U32 R2, R236, 0x1, RZ ;  /* 0x00000001ec027819 */ /* 0x000fe600000006ff */
[----:B-1----:R-:W-:Y:S01]  /*10830*/  @P0 IMAD.X R9, R4, 0x1, R217, P1 ;  /* 0x0000000104090824 */ /* 0x002fe200008e06d9 */
[----:B------:R-:W-:Y:S04]  /*10840*/  @P0 IADD3 R6, P1, R0, R3, RZ ;  /* 0x0000000300060210 */ /* 0x000fe80007f3e0ff */
[----:B------:R-:W-:Y:S01]  /*10850*/  @!PT LDS RZ, [RZ] ;  /* 0x00000000fffff984 */ /* 0x000fe20000000800 */
[----:B------:R-:W-:Y:S01]  /*10860*/  @!PT LDS RZ, [RZ] ;  /* 0x00000000fffff984 */ /* 0x000fe20000000800 */
[----:B------:R-:W-:Y:S01]  /*10870*/  @!PT LDS RZ, [RZ] ;  /* 0x00000000fffff984 */ /* 0x000fe20000000800 */
[----:B------:R1:W-:Y:S01]  /*10880*/  @P0 LDGSTS.E.BYPASS.LTC128B.128 [R195+0x4480], [R8.64], !P4 ;  /* 0x0448000008c30fae */ /* 0x0003e2000e101d46 */
[----:B------:R-:W-:Y:S02]  /*10890*/  @P0 IADD3.X R7, R4, R215, RZ, P1, !PT ;  /* 0x000000d704070210 */ /* 0x000fe40000ffe4ff */
[----:B------:R-:W-:Y:S03]  /*108a0*/  @P0 IADD3 R2, P1, R0, R2, RZ ;  /* 0x0000000200020210 */ /* 0x000fe60007f3e0ff */
[----:B------:R1:W-:Y:S02]  /*108b0*/  @P0 LDGSTS.E.BYPASS.LTC128B.128 [R195+0x5080], [R6.64], !P3 ;  /* 0x0508000006c30fae */ /* 0x0003e4000d901d46 */
[----:B------:R-:W-:Y:S05]  /*108c0*/  @P0 IMAD.X R3, R4, 0x1, R216, P1 ;  /* 0x0000000104030824 */ /* 0x000fea00008e06d8 */
[----:B------:R1:W-:Y:S03]  /*108d0*/  @P0 LDGSTS.E.BYPASS.LTC128B.128 [R195+0x5c80], [R2.64], !P2 ;  /* 0x05c8000002c30fae */ /* 0x0003e6000d101d46 */
.L_x_679:
[----:B--234-:R-:W-:Y:S05]  /*108e0*/  BSYNC B0 ;  /* 0x0000000000007941 */ /* 0x01cfea0003800000 */
.L_x_678:
[----:B-1----:R-:W-:Y:S01]  /*108f0*/  LOP3.LUT R8, RZ, c[0x0][0x324], RZ, 0x33, !PT ;  /* 0x0000c900ff087a12 */ /* 0x002fe200078e33ff */
[----:B------:R-:W-:Y:S01]  /*10900*/  IMAD.MOV.U32 R0, RZ, RZ, c[0x0][0x2c4] ;  /* 0x0000b100ff007624 */ /* 0x000fe200078e00ff */
        /* <DEDUP_REMOVED lines=11> */
.L_x_821:
        /* <DEDUP_REMOVED lines=19> */
.L_x_686:
[----:B------:R-:W-:Y:S04]  /*10af0*/  MOV R8, 0x1 ;  /* 0x0000000100087802 */ /* 0x000fe80000000f00 */
[----:B------:R-:W-:Y:S11]  /*10b00*/  ISETP.NE.AND P0, PT, R8, c[0x0][0x32c], PT ;  /* 0x0000cb0008007a0c */ /* 0x000ff60003f05270 */
[----:B------:R-:W-:Y:S02]  /*10b10*/  @!UPT UIADD3 URZ, URZ, URZ, URZ ;  /* 0x0000003f3f3ff290 */ /* 0x000fe4000fffe03f */
[----:B------:R-:W-:Y:S05]  /*10b20*/  @P0 IMAD.HI.U32 R8, R4, c[0x0][0x330], RZ ;  /* 0x0000cc0004080a27 */ /* 0x000fea00078e00ff */
[----:B------:R-:W-:Y:S02]  /*10b30*/  @P0 SHF.R.U32.HI R4, RZ, c[0x0][0x334], R8 ;  /* 0x0000cd00ff040a19 */ /* 0x000fe40000011608 */
.L_x_687:
[----:B------:R-:W-:Y:S05]  /*10b40*/  BSYNC B0 ;  /* 0x0000000000007941 */ /* 0x000fea0003800000 */
.L_x_685:
[----:B------:R-:W-:Y:S04]  /*10b50*/  IMAD.IADD R8, R0, 0x1, -R234 ;  /* 0x0000000100087824 */ /* 0x000fe800078e0aea */
[----:B------:R-:W-:Y:S05]  /*10b60*/  IMAD R4, R4, c[0x0][0x32c], R8 ;  /* 0x0000cb0004047a24 */ /* 0x000fea00078e0208 */
[----:B------:R-:W-:Y:S02]  /*10b70*/  IMNMX R2, R2, R4, !PT ;  /* 0x0000000402027217 */ /* 0x000fe40007800200 */
[----:B------:R-:W-:Y:S04]  /*10b80*/  IADD3 R4, R4, c[0x0][0x32c], RZ ;  /* 0x0000cb0004047a10 */ /* 0x000fe80007ffe0ff */
[----:B------:R-:W-:Y:S02]  /*10b90*/  IMNMX R3, R3, R4, PT ;  /* 0x0000000403037217 */ /* 0x000fe40003800200 */
.L_x_684:
        /* <DEDUP_REMOVED lines=63> */
.L_x_822:
        /* <DEDUP_REMOVED lines=19> */
.L_x_691:
[----:B------:R-:W-:Y:S04]  /*110c0*/  MOV R8, 0x1 ;  /* 0x0000000100087802 */ /* 0x000fe80000000f00 */
[----:B------:R-:W-:Y:S11]  /*110d0*/  ISETP.NE.AND P0, PT, R8, c[0x0][0x32c], PT ;  /* 0x0000cb0008007a0c */ /* 0x000ff60003f05270 */
[----:B------:R-:W-:Y:S02]  /*110e0*/  @!UPT UIADD3 URZ, URZ, URZ, URZ ;  /* 0x0000003f3f3ff290 */ /* 0x000fe4000fffe03f */
[----:B------:R-:W-:Y:S05]  /*110f0*/  @P0 IMAD.HI.U32 R8, R4, c[0x0][0x330], RZ ;  /* 0x0000cc0004080a27 */ /* 0x000fea00078e00ff */
[----:B------:R-:W-:Y:S02]  /*11100*/  @P0 SHF.R.U32.HI R4, RZ, c[0x0][0x334], R8 ;  /* 0x0000cd00ff040a19 */ /* 0x000fe40000011608 */
.L_x_692:
[----:B------:R-:W-:Y:S05]  /*11110*/  BSYNC B0 ;  /* 0x0000000000007941 */ /* 0x000fea0003800000 */
.L_x_690:
[----:B------:R-:W-:Y:S04]  /*11120*/  IMAD.IADD R8, R0, 0x1, -R234 ;  /* 0x0000000100087824 */ /* 0x000fe800078e0aea */
[----:B------:R-:W-:Y:S05]  /*11130*/  IMAD R4, R4, c[0x0][0x32c], R8 ;  /* 0x0000cb0004047a24 */ /* 0x000fea00078e0208 */
[----:B------:R-:W-:Y:S02]  /*11140*/  IMNMX R2, R2, R4, !PT ;  /* 0x0000000402027217 */ /* 0x000fe40007800200 */
[----:B------:R-:W-:Y:S04]  /*11150*/  IADD3 R4, R4, c[0x0][0x32c], RZ ;  /* 0x0000cb0004047a10 */ /* 0x000fe80007ffe0ff */
[----:B------:R-:W-:Y:S02]  /*11160*/  IMNMX R3, R3, R4, PT ;  /* 0x0000000403037217 */ /* 0x000fe40003800200 */
.L_x_689:
        /* <DEDUP_REMOVED lines=44> */
.L_x_823:
        /* <DEDUP_REMOVED lines=19> */
.L_x_696:
[----:B------:R-:W-:Y:S04]  /*11560*/  MOV R8, 0x1 ;  /* 0x0000000100087802 */ /* 0x000fe80000000f00 */
[----:B------:R-:W-:Y:S11]  /*11570*/  ISETP.NE.AND P0, PT, R8, c[0x0][0x32c], PT ;  /* 0x0000cb0008007a0c */ /* 0x000ff60003f05270 */
[----:B------:R-:W-:Y:S02]  /*11580*/  @!UPT UIADD3 URZ, URZ, URZ, URZ ;  /* 0x0000003f3f3ff290 */ /* 0x000fe4000fffe03f */
[----:B------:R-:W-:Y:S05]  /*11590*/  @P0 IMAD.HI.U32 R8, R4, c[0x0][0x330], RZ ;  /* 0x0000cc0004080a27 */ /* 0x000fea00078e00ff */
[----:B------:R-:W-:Y:S02]  /*115a0*/  @P0 SHF.R.U32.HI R4, RZ, c[0x0][0x334], R8 ;  /* 0x0000cd00ff040a19 */ /* 0x000fe40000011608 */
.L_x_697:
[----:B------:R-:W-:Y:S05]  /*115b0*/  BSYNC B0 ;  /* 0x0000000000007941 */ /* 0x000fea0003800000 */
.L_x_695:
[----:B------:R-:W-:Y:S04]  /*115c0*/  IMAD.IADD R8, R0, 0x1, -R234 ;  /* 0x0000000100087824 */ /* 0x000fe800078e0aea */
[----:B------:R-:W-:Y:S05]  /*115d0*/  IMAD R4, R4, c[0x0][0x32c], R8 ;  /* 0x0000cb0004047a24 */ /* 0x000fea00078e0208 */
[----:B------:R-:W-:Y:S02]  /*115e0*/  IMNMX R2, R2, R4, !PT ;  /* 0x0000000402027217 */ /* 0x000fe40007800200 */
[----:B------:R-:W-:Y:S04]  /*115f0*/  IADD3 R4, R4, c[0x0][0x32c], RZ ;  /* 0x0000cb0004047a10 */ /* 0x000fe80007ffe0ff */
[----:B------:R-:W-:Y:S02]  /*11600*/  IMNMX R3, R3, R4, PT ;  /* 0x0000000403037217 */ /* 0x000fe40003800200 */
.L_x_694:
        /* <DEDUP_REMOVED lines=44> */
.L_x_824:
        /* <DEDUP_REMOVED lines=12> */
[----:B--234-:R-:W-:Y:S05]  /*11990*/  IMAD.MOV.U32 R5, RZ, RZ, 0x1 ;  /* 0x00000001ff057424 */ /* 0x01cfea00078e00ff */
[----:B------:R-:W-:Y:S11]  /*119a0*/  ISETP.NE.AND P0, PT, R5, c[0x0][0x32c], PT ;  /* 0x0000cb0005007a0c */ /* 0x000ff60003f05270 */
[----:B------:R-:W-:Y:S02]  /*119b0*/  @!UPT UIADD3 URZ, URZ, URZ, URZ ;  /* 0x0000003f3f3ff290 */ /* 0x000fe4000fffe03f */
[----:B------:R-:W-:Y:S05]  /*119c0*/  @P0 IMAD.HI.U32 R5, R4, c[0x0][0x330], RZ ;  /* 0x0000cc0004050a27 */ /* 0x000fea00078e00ff */
[----:B------:R-:W-:Y:S04]  /*119d0*/  @P0 SHF.R.U32.HI R4, RZ, c[0x0][0x334], R5 ;  /* 0x0000cd00ff040a19 */ /* 0x000fe80000011605 */
[----:B------:R-:W-:Y:S01]  /*119e0*/  LOP3.LUT R4, RZ, R4, RZ, 0x33, !PT ;  /* 0x00000004ff047212 */ /* 0x000fe200078e33ff */
[----:B------:R-:W-:-:S05]  /*119f0*/  BRA `(.L_x_702) ;  /* 0x0000005000007947 */ /* 0x000fca0003800000 */
.L_x_701:
[----:B--234-:R-:W-:Y:S04]  /*11a00*/  MOV R5, 0x1 ;  /* 0x0000000100057802 */ /* 0x01cfe80000000f00 */
[----:B------:R-:W-:Y:S11]  /*11a10*/  ISETP.NE.AND P0, PT, R5, c[0x0][0x32c], PT ;  /* 0x0000cb0005007a0c */ /* 0x000ff60003f05270 */
[----:B------:R-:W-:Y:S02]  /*11a20*/  @!UPT UIADD3 URZ, URZ, URZ, URZ ;  /* 0x0000003f3f3ff290 */ /* 0x000fe4000fffe03f */
[----:B------:R-:W-:Y:S05]  /*11a30*/  @P0 IMAD.HI.U32 R5, R4, c[0x0][0x330], RZ ;  /* 0x0000cc0004050a27 */ /* 0x000fea00078e00ff */
[----:B------:R-:W-:Y:S02]  /*11a40*/  @P0 SHF.R.U32.HI R4, RZ, c[0x0][0x334], R5 ;  /* 0x0000cd00ff040a19 */ /* 0x000fe40000011605 */
.L_x_702:
[----:B------:R-:W-:Y:S05]  /*11a50*/  BSYNC B0 ;  /* 0x0000000000007941 */ /* 0x000fea0003800000 */
.L_x_700:
[----:B------:R-:W-:Y:S04]  /*11a60*/  IMAD.IADD R0, R0, 0x1, -R234 ;  /* 0x0000000100007824 */ /* 0x000fe800078e0aea */
[----:B------:R-:W-:Y:S05]  /*11a70*/  IMAD R0, R4, c[0x0][0x32c], R0 ;  /* 0x0000cb0004007a24 */ /* 0x000fea00078e0200 */
[----:B------:R-:W-:Y:S02]  /*11a80*/  IADD3 R4, R0, c[0x0][0x32c], RZ ;  /* 0x0000cb0000047a10 */ /* 0x000fe40007ffe0ff */
[----:B------:R-:W-:Y:S02]  /*11a90*/  IMNMX R2, R2, R0, !PT ;  /* 0x0000000002027217 */ /* 0x000fe40007800200 */
[----:B------:R-:W-:Y:S02]  /*11aa0*/  IMNMX R3, R3, R4, PT ;  /* 0x0000000403037217 */ /* 0x000fe40003800200 */
.L_x_699:
        /* <DEDUP_REMOVED lines=92> */
.L_x_825:
[----:B-12---:R-:W-:Y:S01]  /*12070*/  FMNMX.FTZ R4, R4, R0, !PT ;  /* 0x0000000004047209 */ /* 0x006fe20007810000 */
[----:B------:R-:W-:-:S05]  /*12080*/  BRA.DIV ~URZ, `(.L_x_704) ;  /* 0x00008f327f007947 */ /* 0x000fca000b800000 */
[----:B------:R-:W-:Y:S04]  /*12090*/  SHFL.BFLY PT, R0, R5, 0x2, 0x1f ;  /* 0x0c401f0005007f89 */ /* 0x000fe800000e0000 */
[----:B------:R-:W-:Y:S04]  /*120a0*/  SHFL.BFLY PT, R3, R4, 0x1, 0x1f ;  /* 0x0c201f0004037f89 */ /* 0x000fe800000e0000 */
[----:B------:R-:W1:Y:S02]  /*120b0*/  SHFL.BFLY PT, R2, R6, 0x2, 0x1f ;  /* 0x0c401f0006027f89 */ /* 0x000e6400000e0000 */
[----:B-1----:R-:W-:Y:S02]  /*120c0*/  FMNMX.FTZ R2, R6, R2, !PT ;  /* 0x0000000206027209 */ /* 0x002fe40007810000 */
[----:B------:R-:W-:Y:S02]  /*120d0*/  FMNMX.FTZ R0, R5, R0, !PT ;  /* 0x0000000005007209 */ /* 0x000fe40007810000 */
[----:B------:R-:W-:Y:S01]  /*120e0*/  FMNMX.FTZ R104, R4, R3, !PT ;  /* 0x0000000304687209 */ /* 0x000fe20007810000 */
[----:B------:R-:W1:Y:S04]  /*120f0*/  SHFL.BFLY PT, R5, R2, 0x1, 0x1f ;  /* 0x0c201f0002057f89 */ /* 0x000e6800000e0000 */
[----:B------:R-:W2:Y:S04]  /*12100*/  SHFL.BFLY PT, R4, R0, 0x1, 0x1f ;  /* 0x0c201f0000047f89 */ /* 0x000ea800000e0000 */
[----:B------:R-:W3:Y:S01]  /*12110*/  SHFL.BFLY PT, R3, R7, 0x2, 0x1f ;  /* 0x0c401f0007037f89 */ /* 0x000ee200000e0000 */
[----:B-1----:R-:W-:Y:S02]  /*12120*/  FMNMX.FTZ R102, R2, R5, !PT ;  /* 0x0000000502667209 */ /* 0x002fe40007810000 */
[----:B--2---:R-:W-:Y:S02]  /*12130*/  FMNMX.FTZ R103, R0, R4, !PT ;  /* 0x0000000400677209 */ /* 0x004fe40007810000 */
[----:B---3--:R-:W-:Y:S05]  /*12140*/  FMNMX.FTZ R4, R7, R3, !PT ;  /* 0x0000000307047209 */ /* 0x008fea0007810000 */
[----:B------:R1:W2:Y:S02]  /*12150*/  SHFL.BFLY PT, R0, R4, 0x1, 0x1f ;  /* 0x0c201f0004007f89 */ /* 0x0002a400000e0000 */
.L_x_826:
[C---:B------:R-:W-:Y:S01]  /*12160*/  FSETP.NEU.FTZ.AND P0, PT, R102.reuse, -INF , PT ;  /* 0xff8000006600780b */ /* 0x040fe20003f1d000 */
[----:B------:R-:W-:Y:S01]  /*12170*/  FMUL.FTZ R3, R102, c[0x0][0x2d0] ;  /* 0x0000b40066037a20 */ /* 0x000fe20000410000 */
[----:B--2---:R-:W-:Y:S01]  /*12180*/  FMNMX.FTZ R101, R0, R4, !PT ;  /* 0x0000000400657209 */ /* 0x004fe20007810000 */
[----:B------:R-:W-:Y:S01]  /*12190*/  WARPSYNC 0xffffffff ;  /* 0xffffffff00007948 */ /* 0x000fe20003800000 */
[----:B------:R-:W-:Y:S02]  /*121a0*/  FSEL R0, R102, RZ, P0 ;  /* 0x000000ff66007208 */ /* 0x000fe40000000000 */
[----:B------:R-:W-:Y:S02]  /*121b0*/  FSETP.NEU.FTZ.AND P1, PT, R104, -INF , PT ;  /* 0xff8000006800780b */ /* 0x000fe40003f3d000 */
[----:B------:R-:W-:Y:S01]  /*121c0*/  FSEL R5, R3, RZ, P0 ;  /* 0x000000ff03057208 */ /* 0x000fe20000000000 */
[----:B------:R-:W-:Y:S01]  /*121d0*/  FADD.FTZ R2, -R0, R100 ;  /* 0x0000006400027221 */ /* 0x000fe20000010100 */
[----:B------:R-:W-:Y:S02]  /*121e0*/  FSEL R0, R104, RZ, P1 ;  /* 0x000000ff68007208 */ /* 0x000fe40000800000 */
[C---:B------:R-:W-:Y:S01]  /*121f0*/  FSETP.NEU.FTZ.AND P0, PT, R103.reuse, -INF , PT ;  /* 0xff8000006700780b */ /* 0x040fe20003f1d000 */
[----:B------:R-:W-:Y:S02]  /*12200*/  FFMA.FTZ R6, R8, c[0x0][0x2d0], -R5 ;  /* 0x0000b40008067a23 */ /* 0x000fe40000010805 */
[----:B------:R-:W-:Y:S01]  /*12210*/  FADD.FTZ R3, -R0, R105 ;  /* 0x0000006900037221 */ /* 0x000fe20000010100 */
[----:B------:R-:W-:Y:S01]  /*12220*/  FSEL R0, R103, RZ, P0 ;  /* 0x000000ff67007208 */ /* 0x000fe20000000000 */
[----:B------:R2:W-:Y:S01]  /*12230*/  MUFU.EX2 R172, R6 ;  /* 0x0000000600ac7308 */ /* 0x0005e20000000800 */
[--C-:B------:R-:W-:Y:S02]  /*12240*/  FFMA.FTZ R177, R23, c[0x0][0x2d0], -R5.reuse ;  /* 0x0000b40017b17a23 */ /* 0x100fe40000010805 */
[--C-:B------:R-:W-:Y:S02]  /*12250*/  FFMA.FTZ R162, R24, c[0x0][0x2d0], -R5.reuse ;  /* 0x0000b40018a27a23 */ /* 0x100fe40000010805 */
[----:B-1----:R-:W-:Y:S02]  /*12260*/  FADD.FTZ R4, -R0, R106 ;  /* 0x0000006a00047221 */ /* 0x002fe40000010100 */
[----:B------:R-:W-:Y:S02]  /*12270*/  FMUL.FTZ R0, R104, c[0x0][0x2d0] ;  /* 0x0000b40068007a20 */ /* 0x000fe40000410000 */
[--C-:B------:R-:W-:Y:S02]  /*12280*/  FFMA.FTZ R160, R31, c[0x0][0x2d0], -R5.reuse ;  /* 0x0000b4001fa07a23 */ /* 0x100fe40000010805 */
[--C-:B------:R-:W-:Y:S01]  /*12290*/  FFMA.FTZ R175, R34, c[0x0][0x2d0], -R5.reuse ;  /* 0x0000b40022af7a23 */ /* 0x100fe20000010805 */
[----:B------:R-:W-:Y:S01]  /*122a0*/  FSEL R0, R0, RZ, P1 ;  /* 0x000000ff00007208 */ /* 0x000fe20000800000 */
        /* <DEDUP_REMOVED lines=18> */
[--C-:B------:R-:W-:Y:S02]  /*123d0*/  FFMA.FTZ R159, R30, c[0x0][0x2d0], -R5.reuse ;  /* 0x0000b4001e9f7a23 */ /* 0x100fe40000010805 */
[--C-:B------:R-:W-:Y:S01]  /*123e0*/  FFMA.FTZ R158, R29, c[0x0][0x2d0], -R5.reuse ;  /* 0x0000b4001d9e7a23 */ /* 0x100fe20000010805 */
[----:B------:R-:W-:Y:S01]  /*123f0*/  FSEL R0, R0, RZ, P0 ;  /* 0x000000ff00007208 */ /* 0x000fe20000000000 */
[----:B------:R-:W-:Y:S01]  /*12400*/  FMUL.FTZ R4, R4, c[0x0][0x2d0] ;  /* 0x0000b40004047a20 */ /* 0x000fe20000410000 */
[----:B------:R-:W-:Y:S01]  /*12410*/  FSETP.NEU.FTZ.AND P0, PT, R101, -INF , PT ;  /* 0xff8000006500780b */ /* 0x000fe20003f1d000 */
[----:B------:R-:W-:Y:S02]  /*12420*/  FMUL.FTZ R3, R3, c[0x0][0x2d0] ;  /* 0x0000b40003037a20 */ /* 0x000fe40000410000 */
[--C-:B--2---:R-:W-:Y:S01]  /*12430*/  FFMA.FTZ R6, R28, c[0x0][0x2d0], -R0.reuse ;  /* 0x0000b4001c067a23 */ /* 0x104fe20000010800 */
        /* <DEDUP_REMOVED lines=12> */
[----:B------:R-:W-:Y:S10]  /*12500*/  MUFU.EX2 R3, R3 ;  /* 0x0000000300037308 */ /* 0x000ff40000000800 */
[----:B------:R-:W-:Y:S01]  /*12510*/  MUFU.EX2 R213, R48 ;  /* 0x0000003000d57308 */ /* 0x000fe20000000800 */
[--C-:B-1----:R-:W-:Y:S02]  /*12520*/  FFMA.FTZ R6, R36, c[0x0][0x2d0], -R0.reuse ;  /* 0x0000b40024067a23 */ /* 0x102fe40000010800 */
[--C-:B------:R-:W-:Y:S07]  /*12530*/  FFMA.FTZ R36, R26, c[0x0][0x2d0], -R5.reuse ;  /* 0x0000b4001a247a23 */ /* 0x100fee0000010805 */
[----:B------:R1:W-:Y:S10]  /*12540*/  MUFU.EX2 R49, R6 ;  /* 0x0000000600317308 */ /* 0x0003f40000000800 */
[----:B------:R-:W-:Y:S10]  /*12550*/  MUFU.EX2 R225, R10 ;  /* 0x0000000a00e17308 */ /* 0x000ff40000000800 */
[----:B------:R-:W-:Y:S01]  /*12560*/  MUFU.EX2 R211, R36 ;  /* 0x0000002400d37308 */ /* 0x000fe20000000800 */
[----:B-1----:R-:W-:Y:S02]  /*12570*/  FFMA.FTZ R6, R37, c[0x0][0x2d0], -R0 ;  /* 0x0000b40025067a23 */ /* 0x002fe40000010800 */
[----:B------:R-:W-:Y:S02]  /*12580*/  FMUL.FTZ R0, R101, c[0x0][0x2d0] ;  /* 0x0000b40065007a20 */ /* 0x000fe40000410000 */
[----:B------:R-:W-:Y:S05]  /*12590*/  FFMA.FTZ R37, R27, c[0x0][0x2d0], -R5 ;  /* 0x0000b4001b257a23 */ /* 0x000fea0000010805 */
[----:B------:R1:W-:Y:S10]  /*125a0*/  MUFU.EX2 R220, R6 ;  /* 0x0000000600dc7308 */ /* 0x0003f40000000800 */
[----:B------:R2:W-:Y:S10]  /*125b0*/  MUFU.EX2 R206, R37 ;  /* 0x0000002500ce7308 */ /* 0x0005f40000000800 */
[----:B------:R-:W-:Y:S01]  /*125c0*/  MUFU.EX2 R231, R35 ;  /* 0x0000002300e77308 */ /* 0x000fe20000000800 */
[----:B-1----:R-:W-:Y:S01]  /*125d0*/  FSEL R6, R0, RZ, P0 ;  /* 0x000000ff00067208 */ /* 0x002fe20000000000 */
[----:B------:R-:W-:Y:S04]  /*125e0*/  FMUL.FTZ R0, R2, c[0x0][0x2d0] ;  /* 0x0000b40002007a20 */ /* 0x000fe80000410000 */
[--C-:B------:R-:W-:Y:S04]  /*125f0*/  FFMA.FTZ R5, R11, c[0x0][0x2d0], -R6.reuse ;  /* 0x0000b4000b057a23 */ /* 0x100fe80000010806 */
[----:B------:R1:W3:Y:S01]  /*12600*/  MUFU.EX2 R2, R0 ;  /* 0x0000000000027308 */ /* 0x0002e20000000800 */
[--C-:B------:R-:W-:Y:S02]  /*12610*/  FFMA.FTZ R157, R22, c[0x0][0x2d0], -R6.reuse ;  /* 0x0000b400169d7a23 */ /* 0x100fe40000010806 */
[--C-:B------:R-:W-:Y:S01]  /*12620*/  FFMA.FTZ R161, R21, c[0x0][0x2d0], -R6.reuse ;  /* 0x0000b40015a17a23 */ /* 0x100fe20000010806 */
[----:B--2---:R-:W-:Y:S01]  /*12630*/  LDSM.16.MT88.4 R36, [R182] ;  /* 0x00000000b624783b */ /* 0x004fe20000004200 */
[--C-:B------:R-:W-:Y:S02]  /*12640*/  FFMA.FTZ R163, R20, c[0x0][0x2d0], -R6.reuse ;  /* 0x0000b40014a37a23 */ /* 0x100fe40000010806 */
[--C-:B------:R-:W-:Y:S02]  /*12650*/  FFMA.FTZ R199, R13, c[0x0][0x2d0], -R6.reuse ;  /* 0x0000b4000dc77a23 */ /* 0x100fe40000010806 */
[--C-:B------:R-:W-:Y:S01]  /*12660*/  FFMA.FTZ R200, R12, c[0x0][0x2d0], -R6.reuse ;  /* 0x0000b4000cc87a23 */ /* 0x100fe20000010806 */
[----:B------:R2:W-:Y:S01]  /*12670*/  MUFU.EX2 R32, R5 ;  /* 0x0000000500207308 */ /* 0x0005e20000000800 */
[--C-:B------:R-:W-:Y:S01]  /*12680*/  FFMA.FTZ R7, R16, c[0x0][0x2d0], -R6.reuse ;  /* 0x0000b40010077a23 */ /* 0x100fe20000010806 */
[----:B------:R-:W4:Y:S01]  /*12690*/  LDSM.16.MT88.4 R20, [R181] ;  /* 0x00000000b514783b */ /* 0x000f220000004200 */
[--C-:B------:R-:W-:Y:S02]  /*126a0*/  FFMA.FTZ R17, R17, c[0x0][0x2d0], -R6.reuse ;  /* 0x0000b40011117a23 */ /* 0x100fe40000010806 */
[--C-:B------:R-:W-:Y:S02]  /*126b0*/  FFMA.FTZ R156, R14, c[0x0][0x2d0], -R6.reuse ;  /* 0x0000b4000e9c7a23 */ /* 0x100fe40000010806 */
[--C-:B------:R-:W-:Y:S02]  /*126c0*/  FFMA.FTZ R176, R19, c[0x0][0x2d0], -R6.reuse ;  /* 0x0000b40013b07a23 */ /* 0x100fe40000010806 */
[--C-:B------:R-:W-:Y:S01]  /*126d0*/  FFMA.FTZ R178, R18, c[0x0][0x2d0], -R6.reuse ;  /* 0x0000b40012b27a23 */ /* 0x100fe20000010806 */
[----:B------:R-:W-:Y:S01]  /*126e0*/  MUFU.EX2 R212, R7 ;  /* 0x0000000700d47308 */ /* 0x000fe20000000800 */
[----:B-1----:R-:W-:Y:S02]  /*126f0*/  FSEL R0, R101, RZ, P0 ;  /* 0x000000ff65007208 */ /* 0x002fe40000000000 */
[----:B------:R-:W-:Y:S03]  /*12700*/  ISETP.GT.AND P0, PT, R208, R237, PT ;  /* 0x000000edd000720c */ /* 0x000fe60003f04270 */
[----:B------:R-:W-:Y:S04]  /*12710*/  FADD.FTZ R0, -R0, R107 ;  /* 0x0000006b00007221 */ /* 0x000fe80000010100 */
[----:B------:R-:W1:Y:S01]  /*12720*/  MUFU.EX2 R205, R17 ;  /* 0x0000001100cd7308 */ /* 0x000e620000000800 */
[----:B------:R-:W-:Y:S02]  /*12730*/  FMUL.FTZ R0, R0, c[0x0][0x2d0] ;  /* 0x0000b40000007a20 */ /* 0x000fe40000410000 */
[----:B--2---:R-:W-:Y:S07]  /*12740*/  FFMA.FTZ R5, R15, c[0x0][0x2d0], -R6 ;  /* 0x0000b4000f057a23 */ /* 0x004fee0000010806 */
[----:B------:R-:W2:Y:S10]  /*12750*/  MUFU.EX2 R0, R0 ;  /* 0x0000000000007308 */ /* 0x000eb40000000800 */
[----:B------:R-:W5:Y:S10]  /*12760*/  MUFU.EX2 R230, R5 ;  /* 0x0000000500e67308 */ /* 0x000f740000000800 */
        /* <DEDUP_REMOVED lines=9> */
[----:B------:R-:W-:Y:S01]  /*12800*/  MUFU.EX2 R165, R176 ;  /* 0x000000b000a57308 */ /* 0x000fe20000000800 */
[C---:B---3--:R-:W-:Y:S02]  /*12810*/  FMUL.FTZ R12, R2.reuse, R124 ;  /* 0x0000007c020c7220 */ /* 0x048fe40000410000 */
[C---:B------:R-:W-:Y:S02]  /*12820*/  FMUL.FTZ R13, R2.reuse, R125 ;  /* 0x0000007d020d7220 */ /* 0x040fe40000410000 */
[C---:B------:R-:W-:Y:S02]  /*12830*/  FMUL.FTZ R24, R2.reuse, R120 ;  /* 0x0000007802187220 */ /* 0x040fe40000410000 */
[C---:B------:R-:W-:Y:S02]  /*12840*/  FMUL.FTZ R25, R2.reuse, R121 ;  /* 0x0000007902197220 */ /* 0x040fe40000410000 */
[C---:B------:R-:W-:Y:S02]  /*12850*/  FMUL.FTZ R28, R2.reuse, R116 ;  /* 0x00000074021c7220 */ /* 0x040fe40000410000 */
[C---:B------:R-:W-:Y:S02]  /*12860*/  FMUL.FTZ R29, R2.reuse, R117 ;  /* 0x00000075021d7220 */ /* 0x040fe40000410000 */
[C---:B------:R-:W-:Y:S02]  /*12870*/  FMUL.FTZ R8, R2.reuse, R128 ;  /* 0x0000008002087220 */ /* 0x040fe40000410000 */
[C---:B------:R-:W-:Y:S01]  /*12880*/  FMUL.FTZ R9, R2.reuse, R129 ;  /* 0x0000008102097220 */ /* 0x040fe20000410000 */
[----:B------:R-:W-:Y:S01]  /*12890*/  MUFU.EX2 R128, R162 ;  /* 0x000000a200807308 */ /* 0x000fe20000000800 */
[----:B------:R-:W-:Y:S01]  /*128a0*/  FMUL.FTZ R40, R2, R112 ;  /* 0x0000007002287220 */ /* 0x000fe20000410000 */
[----:B------:R-:W-:Y:S01]  /*128b0*/  F2FP.PACK_AB R112, R206, R172 ;  /* 0x000000acce70723e */ /* 0x000fe200000000ff */
[C---:B------:R-:W-:Y:S01]  /*128c0*/  FMUL.FTZ R41, R2.reuse, R113 ;  /* 0x0000007102297220 */ /* 0x040fe20000410000 */
[----:B-1----:R-:W-:Y:S01]  /*128d0*/  F2FP.PACK_AB R113, R205, R32 ;  /* 0x00000020cd71723e */ /* 0x002fe200000000ff */
[----:B------:R-:W-:Y:S01]  /*128e0*/  FMUL.FTZ R44, R2, R108 ;  /* 0x0000006c022c7220 */ /* 0x000fe20000410000 */
[----:B------:R-:W-:Y:S01]  /*128f0*/  F2FP.PACK_AB R108, R50, R105 ;  /* 0x00000069326c723e */ /* 0x000fe200000000ff */
[C---:B------:R-:W-:Y:S01]  /*12900*/  FMUL.FTZ R45, R2.reuse, R109 ;  /* 0x0000006d022d7220 */ /* 0x040fe20000410000 */
[----:B------:R-:W-:Y:S01]  /*12910*/  F2FP.PACK_AB R109, R49, R51 ;  /* 0x00000033316d723e */ /* 0x000fe200000000ff */
        /* <DEDUP_REMOVED lines=13> */
[----:B------:R-:W-:Y:S02]  /*129f0*/  FFMA.FTZ R107, R2, R221, R172 ;  /* 0x000000dd026b7223 */ /* 0x000fe400000100ac */
[----:B------:R-:W1:Y:S01]  /*12a00*/  MUFU.EX2 R2, R4 ;  /* 0x0000000400027308 */ /* 0x000e620000000800 */
[C---:B--2---:R-:W-:Y:S02]  /*12a10*/  FMUL.FTZ R14, R0.reuse, R126 ;  /* 0x0000007e000e7220 */ /* 0x044fe40000410000 */
[C---:B------:R-:W-:Y:S02]  /*12a20*/  FMUL.FTZ R15, R0.reuse, R127 ;  /* 0x0000007f000f7220 */ /* 0x040fe40000410000 */
[C---:B------:R-:W-:Y:S01]  /*12a30*/  FMUL.FTZ R26, R0.reuse, R122 ;  /* 0x0000007a001a7220 */ /* 0x040fe20000410000 */
[----:B------:R-:W-:Y:S01]  /*12a40*/  LDSM.16.MT88.4 R124, [R181+0x1000] ;  /* 0x00100000b57c783b */ /* 0x000fe20000004200 */
[C---:B------:R-:W-:Y:S02]  /*12a50*/  FMUL.FTZ R27, R0.reuse, R123 ;  /* 0x0000007b001b7220 */ /* 0x040fe40000410000 */
[C---:B------:R-:W-:Y:S01]  /*12a60*/  FMUL.FTZ R30, R0.reuse, R118 ;  /* 0x00000076001e7220 */ /* 0x040fe20000410000 */
[----:B------:R-:W-:Y:S01]  /*12a70*/  MUFU.EX2 R221, R160 ;  /* 0x000000a000dd7308 */ /* 0x000fe20000000800 */
[C---:B------:R-:W-:Y:S02]  /*12a80*/  FMUL.FTZ R31, R0.reuse, R119 ;  /* 0x00000077001f7220 */ /* 0x040fe40000410000 */
[C---:B------:R-:W-:Y:S01]  /*12a90*/  FMUL.FTZ R10, R0.reuse, R130 ;  /* 0x00000082000a7220 */ /* 0x040fe20000410000 */
[----:B------:R-:W2:Y:S01]  /*12aa0*/  LDSM.16.MT88.4 R116, [R181+0xc00] ;  /* 0x000c0000b574783b */ /* 0x000ea20000004200 */
[C---:B------:R-:W-:Y:S02]  /*12ab0*/  FMUL.FTZ R11, R0.reuse, R131 ;  /* 0x00000083000b7220 */ /* 0x040fe40000410000 */
[C---:B------:R-:W-:Y:S01]  /*12ac0*/  FMUL.FTZ R42, R0.reuse, R114 ;  /* 0x00000072002a7220 */ /* 0x040fe20000410000 */
[----:B------:R-:W-:Y:S01]  /*12ad0*/  F2FP.PACK_AB R114, R231, R211 ;  /* 0x000000d3e772723e */ /* 0x000fe200000000ff */
[----:B------:R-:W-:Y:S01]  /*12ae0*/  FMUL.FTZ R43, R0, R115 ;  /* 0x00000073002b7220 */ /* 0x000fe20000410000 */
[----:B-----5:R-:W-:Y:S01]  /*12af0*/  F2FP.PACK_AB R115, R230, R212 ;  /* 0x000000d4e673723e */ /* 0x020fe200000000ff */
[C---:B------:R-:W-:Y:S01]  /*12b00*/  FMUL.FTZ R46, R0.reuse, R110 ;  /* 0x0000006e002e7220 */ /* 0x040fe20000410000 */
[----:B------:R-:W-:Y:S01]  /*12b10*/  F2FP.PACK_AB R110, R225, R224 ;  /* 0x000000e0e16e723e */ /* 0x000fe200000000ff */
[----:B------:R-:W-:Y:S01]  /*12b20*/  FMUL.FTZ R47, R0, R111 ;  /* 0x0000006f002f7220 */ /* 0x000fe20000410000 */
[----:B------:R-:W-:Y:S01]  /*12b30*/  F2FP.PACK_AB R111, R213, R220 ;  /* 0x000000dcd56f723e */ /* 0x000fe200000000ff */
[----:B-1----:R-:W-:Y:S01]  /*12b40*/  FFMA.FTZ R4, R2, R228, R51 ;  /* 0x000000e402047223 */ /* 0x002fe20000010033 */
        /* <DEDUP_REMOVED lines=17> */
[C---:B------:R-:W-:Y:S02]  /*12c60*/  FMUL.FTZ R6, R2.reuse, R134 ;  /* 0x0000008602067220 */ /* 0x040fe40000410000 */
[C---:B------:R-:W-:Y:S02]  /*12c70*/  FMUL.FTZ R7, R2.reuse, R135 ;  /* 0x0000008702077220 */ /* 0x040fe40000410000 */
[----:B------:R-:W-:Y:S01]  /*12c80*/  FFMA.FTZ R0, R3, R222, R105 ;  /* 0x000000de03007223 */ /* 0x000fe20000010069 */
[----:B------:R-:W-:Y:S01]  /*12c90*/  MUFU.EX2 R223, R169 ;  /* 0x000000a900df7308 */ /* 0x000fe20000000800 */
[----:B------:R-:W-:Y:S02]  /*12ca0*/  FADD.FTZ R105, R49, R4 ;  /* 0x0000000431697221 */ /* 0x000fe40000010000 */
[C---:B------:R-:W-:Y:S02]  /*12cb0*/  FMUL.FTZ R4, R3.reuse, R132 ;  /* 0x0000008403047220 */ /* 0x040fe40000410000 */
[C---:B------:R-:W-:Y:S02]  /*12cc0*/  FMUL.FTZ R5, R3.reuse, R133 ;  /* 0x0000008503057220 */ /* 0x040fe40000410000 */
[C---:B------:R-:W-:Y:S02]  /*12cd0*/  FMUL.FTZ R16, R3.reuse, R136 ;  /* 0x0000008803107220 */ /* 0x040fe40000410000 */
[C---:B------:R-:W-:Y:S01]  /*12ce0*/  FMUL.FTZ R17, R3.reuse, R137 ;  /* 0x0000008903117220 */ /* 0x040fe20000410000 */
[----:B------:R-:W-:Y:S01]  /*12cf0*/  MUFU.EX2 R133, R170 ;  /* 0x000000aa00857308 */ /* 0x000fe20000000800 */
[C---:B------:R-:W-:Y:S01]  /*12d00*/  FMUL.FTZ R18, R2.reuse, R138 ;  /* 0x0000008a02127220 */ /* 0x040fe20000410000 */
[-C--:B----4-:R-:W-:Y:S05]  /*12d10*/  HMMA.16816.F32 R4, R108, R20.reuse, R4 ;  /* 0x000000146c04723c */ /* 0x090fea0000001804 */
[C---:B------:R-:W-:Y:S02]  /*12d20*/  FMUL.FTZ R19, R2.reuse, R139 ;  /* 0x0000008b02137220 */ /* 0x040fe40000410000 */
[----:B------:R-:W-:Y:S01]  /*12d30*/  LDSM.16.MT88.4 R136, [R181+0x800] ;  /* 0x00080000b588783b */ /* 0x000fe20000004200 */
[C---:B------:R-:W-:Y:S01]  /*12d40*/  HMMA.16816.F32 R8, R112.reuse, R20, R8 ;  /* 0x000000147008723c */ /* 0x040fe20000001808 */
[----:B------:R-:W-:Y:S03]  /*12d50*/  MUFU.EX2 R132, R166 ;  /* 0x000000a600847308 */ /* 0x000fe60000000800 */
[C---:B------:R-:W-:Y:S02]  /*12d60*/  FMUL.FTZ R32, R3.reuse, R144 ;  /* 0x0000009003207220 */ /* 0x040fe40000410000 */
[C---:B------:R-:W-:Y:S02]  /*12d70*/  FMUL.FTZ R33, R3.reuse, R145 ;  /* 0x0000009103217220 */ /* 0x040fe40000410000 */
[-C--:B------:R-:W-:Y:S03]  /*12d80*/  HMMA.16816.F32 R12, R112, R22.reuse, R12 ;  /* 0x00000016700c723c */ /* 0x080fe6000000180c */
[----:B------:R1:W-:Y:S01]  /*12d90*/  MUFU.EX2 R222, R159 ;  /* 0x0000009f00de7308 */ /* 0x0003e20000000800 */
        /* <DEDUP_REMOVED lines=10> */
[----:B------:R-:W3:Y:S01]  /*12e40*/  MUFU.EX2 R172, R203 ;  /* 0x000000cb00ac7308 */ /* 0x000ee20000000800 */
[----:B------:R-:W-:Y:S02]  /*12e50*/  FMUL.FTZ R49, R3, R153 ;  /* 0x0000009903317220 */ /* 0x000fe40000410000 */
[----:B------:R-:W-:Y:S01]  /*12e60*/  FMUL.FTZ R51, R2, R155 ;  /* 0x0000009b02337220 */ /* 0x000fe20000410000 */
[-C--:B------:R-:W-:Y:S03]  /*12e70*/  HMMA.16816.F32 R20, R108, R36.reuse, R20 ;  /* 0x000000246c14723c */ /* 0x080fe60000001814 */
[----:B------:R-:W-:Y:S01]  /*12e80*/  FADD.FTZ R106, R50, R0 ;  /* 0x00000000326a7221 */ /* 0x000fe20000010000 */
[----:B-1----:R-:W-:Y:S01]  /*12e90*/  F2FP.PACK_AB R159, R179, R196 ;  /* 0x000000c4b39f723e */ /* 0x002fe200000000ff */
[----:B------:R-:W-:Y:S01]  /*12ea0*/  FMUL.FTZ R50, R2, R154 ;  /* 0x0000009a02327220 */ /* 0x000fe20000410000 */
[----:B------:R-:W-:Y:S01]  /*12eb0*/  MUFU.EX2 R169, R198 ;  /* 0x000000c600a97308 */ /* 0x000fe20000000800 */
[----:B------:R-:W-:Y:S01]  /*12ec0*/  LDSM.16.MT88.4 R152, [R181+0x1400] ;  /* 0x00140000b598783b */ /* 0x000fe20000004200 */
[C---:B------:R-:W-:Y:S04]  /*12ed0*/  HMMA.16816.F32 R24, R112.reuse, R36, R24 ;  /* 0x000000247018723c */ /* 0x040fe80000001818 */
[C---:B------:R-:W-:Y:S02]  /*12ee0*/  FMUL.FTZ R52, R3.reuse, R52 ;  /* 0x0000003403347220 */ /* 0x040fe40000410000 */
[C---:B------:R-:W-:Y:S02]  /*12ef0*/  FMUL.FTZ R53, R3.reuse, R53 ;  /* 0x0000003503357220 */ /* 0x040fe40000410000 */
[-C--:B------:R-:W-:Y:S01]  /*12f00*/  HMMA.16816.F32 R28, R112, R38.reuse, R28 ;  /* 0x00000026701c723c */ /* 0x080fe2000000181c */
[----:B------:R-:W1:Y:S03]  /*12f10*/  MUFU.EX2 R171, R197 ;  /* 0x000000c500ab7308 */ /* 0x000e660000000800 */
[C---:B------:R-:W-:Y:S01]  /*12f20*/  FMUL.FTZ R36, R3.reuse, R148 ;  /* 0x0000009403247220 */ /* 0x040fe20000410000 */
[----:B---3--:R-:W-:Y:S01]  /*12f30*/  F2FP.PACK_AB R156, R172, R170 ;  /* 0x000000aaac9c723e */ /* 0x008fe200000000ff */
[C---:B------:R-:W-:Y:S02]  /*12f40*/  FMUL.FTZ R37, R3.reuse, R149 ;  /* 0x0000009503257220 */ /* 0x040fe40000410000 */
[C---:B------:R-:W-:Y:S03]  /*12f50*/  HMMA.16816.F32 R32, R108.reuse, R38, R32 ;  /* 0x000000266c20723c */ /* 0x040fe60000001820 */
[----:B------:R-:W-:Y:S01]  /*12f60*/  MUFU.EX2 R197, R202 ;  /* 0x000000ca00c57308 */ /* 0x000fe20000000800 */
[C---:B------:R-:W-:Y:S02]  /*12f70*/  FMUL.FTZ R54, R2.reuse, R54 ;  /* 0x0000003602367220 */ /* 0x040fe40000410000 */
[C---:B------:R-:W-:Y:S02]  /*12f80*/  FMUL.FTZ R55, R2.reuse, R55 ;  /* 0x0000003702377220 */ /* 0x040fe40000410000 */
[C---:B------:R-:W-:Y:S04]  /*12f90*/  FMUL.FTZ R38, R2.reuse, R150 ;  /* 0x0000009602267220 */ /* 0x040fe80000410000 */
[C---:B------:R-:W-:Y:S01]  /*12fa0*/  FMUL.FTZ R39, R2.reuse, R151 ;  /* 0x0000009702277220 */ /* 0x040fe20000410000 */
[----:B------:R-:W3:Y:S01]  /*12fb0*/  MUFU.EX2 R198, R201 ;  /* 0x000000c900c67308 */ /* 0x000ee20000000800 */
[C---:B------:R-:W-:Y:S02]  /*12fc0*/  FMUL.FTZ R64, R3.reuse, R64 ;  /* 0x0000004003407220 */ /* 0x040fe40000410000 */
[----:B------:R-:W-:Y:S01]  /*12fd0*/  FMUL.FTZ R65, R3, R65 ;  /* 0x0000004103417220 */ /* 0x000fe20000410000 */
[----:B-1----:R-:W-:Y:S01]  /*12fe0*/  F2FP.PACK_AB R157, R171, R169 ;  /* 0x000000a9ab9d723e */ /* 0x002fe200000000ff */
[C---:B------:R-:W-:Y:S01]  /*12ff0*/  FMUL.FTZ R66, R2.reuse, R66 ;  /* 0x0000004202427220 */ /* 0x040fe20000410000 */
[-C--:B--2---:R-:W-:Y:S03]  /*13000*/  HMMA.16816.F32 R36, R108, R116.reuse, R36 ;  /* 0x000000746c24723c */ /* 0x084fe60000001824 */
[C---:B------:R-:W-:Y:S01]  /*13010*/  FMUL.FTZ R67, R2.reuse, R67 ;  /* 0x0000004302437220 */ /* 0x040fe20000410000 */
[----:B------:R-:W1:Y:S01]  /*13020*/  MUFU.EX2 R167, R175 ;  /* 0x000000af00a77308 */ /* 0x000e620000000800 */
[C---:B------:R-:W-:Y:S02]  /*13030*/  FMUL.FTZ R68, R3.reuse, R68 ;  /* 0x0000004403447220 */ /* 0x040fe40000410000 */
[C---:B------:R-:W-:Y:S01]  /*13040*/  FMUL.FTZ R69, R3.reuse, R69 ;  /* 0x0000004503457220 */ /* 0x040fe20000410000 */
[C---:B------:R-:W-:Y:S04]  /*13050*/  HMMA.16816.F32 R40, R112.reuse, R116, R40 ;  /* 0x000000747028723c */ /* 0x040fe80000001828 */
[C---:B------:R-:W-:Y:S02]  /*13060*/  FMUL.FTZ R70, R2.reuse, R70 ;  /* 0x0000004602467220 */ /* 0x040fe40000410000 */
[----:B------:R-:W-:Y:S01]  /*13070*/  FMUL.FTZ R71, R2, R71 ;  /* 0x0000004702477220 */ /* 0x000fe20000410000 */
[----:B------:R-:W2:Y:S01]  /*13080*/  MUFU.EX2 R166, R177 ;  /* 0x000000b100a67308 */ /* 0x000ea20000000800 */
[-C--:B------:R-:W-:Y:S04]  /*13090*/  HMMA.16816.F32 R44, R112, R118.reuse, R44 ;  /* 0x00000076702c723c */ /* 0x080fe8000000182c */
[C---:B------:R-:W-:Y:S01]  /*130a0*/  FMUL.FTZ R80, R3.reuse, R80 ;  /* 0x0000005003507220 */ /* 0x040fe20000410000 */
[----:B---3--:R-:W-:Y:S01]  /*130b0*/  F2FP.PACK_AB R158, R198, R197 ;  /* 0x000000c5c69e723e */ /* 0x008fe200000000ff */
[C---:B------:R-:W-:Y:S02]  /*130c0*/  FMUL.FTZ R81, R3.reuse, R81 ;  /* 0x0000005103517220 */ /* 0x040fe40000410000 */
[C---:B------:R-:W-:Y:S01]  /*130d0*/  HMMA.16816.F32 R48, R108.reuse, R118, R48 ;  /* 0x000000766c30723c */ /* 0x040fe20000001830 */
[----:B------:R-:W3:Y:S01]  /*130e0*/  LDSM.16.MT88.4 R116, [R182+0xc00] ;  /* 0x000c0000b674783b */ /* 0x000ee20000004200 */
[----:B------:R-:W4:Y:S02]  /*130f0*/  MUFU.EX2 R164, R178 ;  /* 0x000000b200a47308 */ /* 0x000f240000000800 */
[----:B------:R-:W-:Y:S01]  /*13100*/  FMUL.FTZ R82, R2, R82 ;  /* 0x0000005202527220 */ /* 0x000fe20000410000 */
[----:B-1----:R-:W-:Y:S01]  /*13110*/  F2FP.PACK_AB R160, R168, R167 ;  /* 0x000000a7a8a0723e */ /* 0x002fe200000000ff */
[C---:B------:R-:W-:Y:S02]  /*13120*/  FMUL.FTZ R83, R2.reuse, R83 ;  /* 0x0000005302537220 */ /* 0x040fe40000410000 */
[C---:B------:R-:W-:Y:S04]  /*13130*/  FMUL.FTZ R84, R3.reuse, R84 ;  /* 0x0000005403547220 */ /* 0x040fe80000410000 */
[C---:B------:R-:W-:Y:S02]  /*13140*/  FMUL.FTZ R85, R3.reuse, R85 ;  /* 0x0000005503557220 */ /* 0x040fe40000410000 */
[----:B------:R-:W-:Y:S01]  /*13150*/  FMUL.FTZ R86, R2, R86 ;  /* 0x0000005602567220 */ /* 0x000fe20000410000 */
[----:B--2---:R-:W-:Y:S01]  /*13160*/  F2FP.PACK_AB R162, R166, R173 ;  /* 0x000000ada6a2723e */ /* 0x004fe200000000ff */
[C---:B------:R-:W-:Y:S02]  /*13170*/  FMUL.FTZ R87, R2.reuse, R87 ;  /* 0x0000005702577220 */ /* 0x040fe40000410000 */
[C---:B------:R-:W-:Y:S02]  /*13180*/  FMUL.FTZ R96, R3.reuse, R96 ;  /* 0x0000006003607220 */ /* 0x040fe40000410000 */
[----:B------:R-:W-:Y:S02]  /*13190*/  FMUL.FTZ R97, R3, R97 ;  /* 0x0000006103617220 */ /* 0x000fe40000410000 */
[C---:B------:R-:W-:Y:S02]  /*131a0*/  FMUL.FTZ R98, R2.reuse, R98 ;  /* 0x0000006202627220 */ /* 0x040fe40000410000 */
[----:B------:R-:W-:Y:S01]  /*131b0*/  FMUL.FTZ R99, R2, R99 ;  /* 0x0000006302637220 */ /* 0x000fe20000410000 */
[----:B----4-:R-:W-:Y:S01]  /*131c0*/  F2FP.PACK_AB R161, R164, R165 ;  /* 0x000000a5a4a1723e */ /* 0x010fe200000000ff */
[----:B------:R-:W-:Y:S02]  /*131d0*/  FADD.FTZ R2, R220, R105 ;  /* 0x00000069dc027221 */ /* 0x000fe40000010000 */
[----:B------:R-:W-:Y:S02]  /*131e0*/  FADD.FTZ R0, R206, R107 ;  /* 0x0000006bce007221 */ /* 0x000fe40000010000 */
[----:B------:R-:W-:Y:S01]  /*131f0*/  MUFU.EX2 R107, R199 ;  /* 0x000000c7006b7308 */ /* 0x000fe20000000800 */
[----:B------:R-:W-:Y:S02]  /*13200*/  FADD.FTZ R2, R213, R2 ;  /* 0x00000002d5027221 */ /* 0x000fe40000010000 */
[----:B------:R-:W-:Y:S02]  /*13210*/  FADD.FTZ R3, R224, R106 ;  /* 0x0000006ae0037221 */ /* 0x000fe40000010000 */
[----:B------:R-:W-:Y:S02]  /*13220*/  FADD.FTZ R2, R130, R2 ;  /* 0x0000000282027221 */ /* 0x000fe40000010000 */
[----:B------:R-:W-:Y:S02]  /*13230*/  FADD.FTZ R3, R225, R3 ;  /* 0x00000003e1037221 */ /* 0x000fe40000010000 */
[----:B------:R-:W-:Y:S01]  /*13240*/  FADD.FTZ R0, R211, R0 ;  /* 0x00000000d3007221 */ /* 0x000fe20000010000 */
[-C--:B---3--:R-:W-:Y:S01]  /*13250*/  HMMA.16816.F32 R52, R108, R116.reuse, R52 ;  /* 0x000000746c34723c */ /* 0x088fe20000001834 */
[----:B------:R-:W1:Y:S02]  /*13260*/  MUFU.EX2 R106, R200 ;  /* 0x000000c8006a7308 */ /* 0x000e640000000800 */
[----:B------:R-:W-:Y:S02]  /*13270*/  FADD.FTZ R3, R131, R3 ;  /* 0x0000000383037221 */ /* 0x000fe40000010000 */
[----:B------:R-:W-:Y:S02]  /*13280*/  FADD.FTZ R0, R231, R0 ;  /* 0x00000000e7007221 */ /* 0x000fe40000010000 */
[----:B------:R-:W-:Y:S01]  /*13290*/  FADD.FTZ R3, R133, R3 ;  /* 0x0000000385037221 */ /* 0x000fe20000010000 */
[C---:B------:R-:W-:Y:S04]  /*132a0*/  HMMA.16816.F32 R56, R112.reuse, R116, R56 ;  /* 0x000000747038723c */ /* 0x040fe80000001838 */
[----:B------:R-:W-:Y:S02]  /*132b0*/  FADD.FTZ R105, R128, R0 ;  /* 0x0000000080697221 */ /* 0x000fe40000010000 */
[----:B------:R-:W-:Y:S02]  /*132c0*/  FADD.FTZ R100, R205, R100 ;  /* 0x00000064cd647221 */ /* 0x000fe40000010000 */
[-C--:B------:R-:W-:Y:S04]  /*132d0*/  HMMA.16816.F32 R60, R112, R118.reuse, R60 ;  /* 0x00000076703c723c */ /* 0x080fe8000000183c */
[----:B------:R-:W-:Y:S04]  /*132e0*/  FADD.FTZ R100, R212, R100 ;  /* 0x00000064d4647221 */ /* 0x000fe80000010000 */
[C---:B------:R-:W-:Y:S01]  /*132f0*/  HMMA.16816.F32 R64, R108.reuse, R118, R64 ;  /* 0x000000766c40723c */ /* 0x040fe20000001840 */
[----:B------:R-:W2:Y:S03]  /*13300*/  LDSM.16.MT88.4 R116, [R181+0x1800] ;  /* 0x00180000b574783b */ /* 0x000ea60000004200 */
[----:B-1----:R-:W-:Y:S01]  /*13310*/  F2FP.PACK_AB R163, R106, R107 ;  /* 0x0000006b6aa3723e */ /* 0x002fe200000000ff */
[----:B------:R-:W-:Y:S04]  /*13320*/  FADD.FTZ R100, R230, R100 ;  /* 0x00000064e6647221 */ /* 0x000fe80000010000 */
[----:B------:R-:W-:Y:S03]  /*13330*/  FADD.FTZ R0, R129, R100 ;  /* 0x0000006481007221 */ /* 0x000fe60000010000 */
[----:B------:R-:W-:Y:S02]  /*13340*/  FADD.FTZ R100, R132, R2 ;  /* 0x0000000284647221 */ /* 0x000fe40000010000 */
[----:B------:R-:W-:Y:S01]  /*13350*/  FADD.FTZ R2, R221, R105 ;  /* 0x00000069dd027221 */ /* 0x000fe20000010000 */
[----:B------:R-:W-:Y:S01]  /*13360*/  MOV R105, R104 ;  /* 0x0000006800697202 */ /* 0x000fe20000000f00 */
        /* <DEDUP_REMOVED lines=13> */
[----:B------:R-:W-:Y:S04]  /*13440*/  F2FP.PACK_AB R117, R219, R129 ;  /* 0x00000081db75723e */ /* 0x000fe800000000ff */
[----:B------:R-:W-:Y:S07]  /*13450*/  HMMA.16816.F32 R96, R108, R118, R96 ;  /* 0x000000766c60723c */ /* 0x000fee0000001860 */
[----:B------:R-:W-:Y:S02]  /*13460*/  F2FP.PACK_AB R108, R133, R131 ;  /* 0x00000083856c723e */ /* 0x000fe400000000ff */
[----:B------:R-:W-:Y:S03]  /*13470*/  F2FP.PACK_AB R109, R132, R130 ;  /* 0x00000082846d723e */ /* 0x000fe600000000ff */
[----:B------:R-:W-:Y:S02]  /*13480*/  F2FP.PACK_AB R110, R229, R223 ;  /* 0x000000dfe56e723e */ /* 0x000fe400000000ff */
[----:B------:R-:W-:Y:S02]  /*13490*/  F2FP.PACK_AB R111, R228, R227 ;  /* 0x000000e3e46f723e */ /* 0x000fe400000000ff */
[----:B------:R-:W-:Y:S02]  /*134a0*/  F2FP.PACK_AB R118, R226, R222 ;  /* 0x000000dee276723e */ /* 0x000fe400000000ff */
[----:B------:R-:W-:Y:S03]  /*134b0*/  F2FP.PACK_AB R119, R214, R218 ;  /* 0x000000dad677723e */ /* 0x000fe600000000ff */
        /* <DEDUP_REMOVED lines=52> */
[----:B------:R-:W-:Y:S01]  /*13800*/  FADD.FTZ R3, R227, R100 ;  /* 0x00000064e3037221 */ /* 0x000fe20000010000 */
[----:B------:R-:W-:Y:S01]  /*13810*/  MOV R100, R102 ;  /* 0x0000006600647202 */ /* 0x000fe20000000f00 */
        /* <DEDUP_REMOVED lines=17> */
[----:B------:R-:W-:Y:S01]  /*13930*/  FADD.FTZ R2, R107, R0 ;  /* 0x000000006b027221 */ /* 0x000fe20000010000 */
[----:B------:R-:W-:Y:S01]  /*13940*/  IADD3 R0, R208, -0x1, RZ ;  /* 0xffffffffd0007810 */ /* 0x000fe20007ffe0ff */
[----:B------:R-:W-:Y:S01]  /*13950*/  FADD.FTZ R222, R198, R3 ;  /* 0x00000003c6de7221 */ /* 0x000fe20000010000 */
[----:B------:R-:W-:Y:S01]  /*13960*/  MOV R107, R101 ;  /* 0x00000065006b7202 */ /* 0x000fe20000000f00 */
[----:B------:R-:W-:Y:S04]  /*13970*/  HMMA.16816.F32 R96, R156, R14, R96 ;  /* 0x0000000e9c60723c */ /* 0x000fe80000001860 */
[----:B------:R-:W-:Y:S01]  /*13980*/  FADD.FTZ R228, R179, R5 ;  /* 0x00000005b3e47221 */ /* 0x000fe20000010000 */
[----:B------:R-:W-:Y:S01]  /*13990*/  MOV R208, R0 ;  /* 0x0000000000d07202 */ /* 0x000fe20000000f00 */
[----:B------:R-:W-:Y:S02]  /*139a0*/  FADD.FTZ R221, R166, R4 ;  /* 0x00000004a6dd7221 */ /* 0x000fe40000010000 */
[----:B------:R-:W-:Y:S01]  /*139b0*/  FADD.FTZ R223, R106, R2 ;  /* 0x000000026adf7221 */ /* 0x000fe20000010000 */
[----:B------:R-:W-:Y:S01]  /*139c0*/  MOV R106, R103 ;  /* 0x00000067006a7202 */ /* 0x000fe20000000f00 */
[----:B------:R-:W-:-:S09]  /*139d0*/  @P0 BRA `(.L_x_705) ;  /* 0xffffba0000000947 */ /* 0x000fd2000383ffff */
.L_x_673:
[----:B------:R-:W-:Y:S05]  /*139e0*/  BRA.DIV ~URZ, `(.L_x_706) ;  /* 0x000077c27f007947 */ /* 0x000fea000b800000 */
[----:B------:R1:W2:Y:S02]  /*139f0*/  SHFL.BFLY PT, R0, R222, 0x2, 0x1f ;  /* 0x0c401f00de007f89 */ /* 0x0002a400000e0000 */
.L_x_827:
[----:B--2---:R-:W-:Y:S01]  /*13a00*/  FADD.FTZ R7, R0, R222 ;  /* 0x000000de00077221 */ /* 0x004fe20000010000 */
[----:B------:R-:W-:Y:S05]  /*13a10*/  BRA.DIV ~URZ, `(.L_x_707) ;  /* 0x000077e27f007947 */ /* 0x000fea000b800000 */
[----:B------:R-:W2:Y:S04]  /*13a20*/  SHFL.BFLY PT, R2, R228, 0x2, 0x1f ;  /* 0x0c401f00e4027f89 */ /* 0x000ea800000e0000 */
[----:B------:R-:W3:Y:S04]  /*13a30*/  SHFL.BFLY PT, R0, R221, 0x2, 0x1f ;  /* 0x0c401f00dd007f89 */ /* 0x000ee800000e0000 */
[----:B------:R-:W4:Y:S04]  /*13a40*/  SHFL.BFLY PT, R4, R223, 0x2, 0x1f ;  /* 0x0c401f00df047f89 */ /* 0x000f2800000e0000 */
[----:B------:R-:W5:Y:S01]  /*13a50*/  SHFL.BFLY PT, R3, R7, 0x1, 0x1f ;  /* 0x0c201f0007037f89 */ /* 0x000f6200000e0000 */
[----:B--2---:R-:W-:-:S02]  /*13a60*/  FADD.FTZ R2, R2, R228 ;  /* 0x000000e402027221 */ /* 0x004fc40000010000 */
[----:B---3--:R-:W-:-:S03]  /*13a70*/  FADD.FTZ R0, R0, R221 ;  /* 0x000000dd00007221 */ /* 0x008fc60000010000 */
[----:B------:R-:W2:Y:S01]  /*13a80*/  SHFL.BFLY PT, R6, R2, 0x1, 0x1f ;  /* 0x0c201f0002067f89 */ /* 0x000ea200000e0000 */
[----:B----4-:R-:W-:-:S03]  /*13a90*/  FADD.FTZ R4, R4, R223 ;  /* 0x000000df04047221 */ /* 0x010fc60000010000 */
[----:B------:R-:W3:Y:S01]  /*13aa0*/  SHFL.BFLY PT, R5, R0, 0x1, 0x1f ;  /* 0x0c201f0000057f89 */ /* 0x000ee200000e0000 */
[----:B-----5:R-:W-:-:S03]  /*13ab0*/  FADD.FTZ R7, R7, R3 ;  /* 0x0000000307077221 */ /* 0x020fc60000010000 */
[----:B------:R4:W1:Y:S01]  /*13ac0*/  SHFL.BFLY PT, R8, R4, 0x1, 0x1f ;  /* 0x0c201f0004087f89 */ /* 0x00086200000e0000 */
[----:B--2---:R-:W-:Y:S02]  /*13ad0*/  FADD.FTZ R6, R2, R6 ;  /* 0x0000000602067221 */ /* 0x004fe40000010000 */
[----:B---3--:R-:W-:Y:S02]  /*13ae0*/  FADD.FTZ R5, R0, R5 ;  /* 0x0000000500057221 */ /* 0x008fe40000010000 */
.L_x_828:
[----:B------:R-:W-:Y:S01]  /*13af0*/  FSETP.NE.FTZ.AND P3, PT, R7, RZ, PT ;  /* 0x000000ff0700720b */ /* 0x000fe20003f75000 */
[----:B------:R-:W-:Y:S01]  /*13b00*/  CS2R R2, SRZ ;  /* 0x0000000000027805 */ /* 0x000fe2000001ff00 */
[----:B------:R-:W-:Y:S01]  /*13b10*/  MOV R0, RZ ;  /* 0x000000ff00007202 */ /* 0x000fe20000000f00 */
[----:B-1--4-:R-:W-:Y:S01]  /*13b20*/  FADD.FTZ R4, R8, R4 ;  /* 0x0000000408047221 */ /* 0x012fe20000010000 */
[----:B------:R-:W-:Y:S02]  /*13b30*/  FSETP.NE.FTZ.AND P2, PT, R6, RZ, PT ;  /* 0x000000ff0600720b */ /* 0x000fe40003f55000 */
[----:B------:R-:W-:Y:S02]  /*13b40*/  FSETP.NE.FTZ.AND P1, PT, R5, RZ, PT ;  /* 0x000000ff0500720b */ /* 0x000fe40003f35000 */
[----:B------:R-:W-:-:S02]  /*13b50*/  FSETP.NE.FTZ.AND P0, PT, R4, RZ, PT ;  /* 0x000000ff0400720b */ /* 0x000fc40003f15000 */
        /* <DEDUP_REMOVED lines=47> */
[C---:B------:R-:W-:Y:S02]  /*13e50*/  FMUL.FTZ R133, R3.reuse, R151 ;  /* 0x0000009703857220 */ /* 0x040fe40000410000 */
[C---:B------:R-:W-:Y:S01]  /*13e60*/  FMUL.FTZ R146, R3.reuse, R82 ;  /* 0x0000005203927220 */ /* 0x040fe20000410000 */
[----:B------:R-:W1:Y:S01]  /*13e70*/  @P0 MUFU.RCP R0, R4 ;  /* 0x0000000400000308 */ /* 0x000e620000001000 */
[----:B------:R-:W-:-:S02]  /*13e80*/  FMUL.FTZ R147, R3, R83 ;  /* 0x0000005303937220 */ /* 0x000fc40000410000 */
[C---:B------:R-:W-:Y:S02]  /*13e90*/  FMUL.FTZ R46, R2.reuse, R60 ;  /* 0x0000003c022e7220 */ /* 0x040fe40000410000 */
[----:B------:R-:W-:Y:S02]  /*13ea0*/  FMUL.FTZ R47, R2, R61 ;  /* 0x0000003d022f7220 */ /* 0x000fe40000410000 */
        /* <DEDUP_REMOVED lines=74> */
.L_x_572:
[----:B------:R3:W5:Y:S04]  /*14350*/  LDL R6, [R1] ;  /* 0x0000000001067983 */ /* 0x0007680000100800 */
[----:B------:R-:W4:Y:S01]  /*14360*/  S2R R2, SR_TID.X ;  /* 0x0000000000027919 */ /* 0x000f220000002100 */
[----:B------:R-:W-:Y:S01]  /*14370*/  BSSY B0, `(.L_x_708) ;  /* 0x0000011000007945 */ /* 0x000fe20003800000 */
[----:B----4-:R-:W-:-:S13]  /*14380*/  LOP3.LUT P0, RZ, R2, 0x7f, RZ, 0xc0, !PT ;  /* 0x0000007f02ff7812 */ /* 0x010fda000780c0ff */
[----:B------:R-:W-:Y:S05]  /*14390*/  @P0 BRA `(.L_x_709) ;  /* 0x000000e000000947 */ /* 0x000fea0003800000 */
[----:B---3--:R-:W3:Y:S01]  /*143a0*/  S2R R4, SR_LANEID ;  /* 0x0000000000047919 */ /* 0x008ee20000000000 */
[----:B------:R-:W-:Y:S01]  /*143b0*/  VOTEU.ANY UR4, UPT, PT ;  /* 0x0000000000047886 */ /* 0x000fe200038e0100 */
[----:B--2---:R-:W-:Y:S01]  /*143c0*/  IMAD.MOV.U32 R5, RZ, RZ, c[0x0][0x564] ;  /* 0x00015900ff057624 */ /* 0x004fe200078e00ff */
[----:B------:R-:W3:Y:S08]  /*143d0*/  FLO.U32 R3, UR4 ;  /* 0x0000000400037d00 */ /* 0x000ef000080e0000 */
[----:B------:R-:W2:Y:S01]  /*143e0*/  POPC R2, UR4 ;  /* 0x0000000400027d09 */ /* 0x000ea20008000000 */
[----:B---3--:R-:W-:Y:S01]  /*143f0*/  ISETP.EQ.U32.AND P0, PT, R3, R4, PT ;  /* 0x000000040300720c */ /* 0x008fe20003f02070 */
[----:B------:R-:W-:-:S12]  /*14400*/  IMAD.MOV.U32 R4, RZ, RZ, c[0x0][0x560] ;  /* 0x00015800ff047624 */ /* 0x000fd800078e00ff */
[----:B--2---:R2:W3:Y:S04]  /*14410*/  @P0 ATOMG.E.ADD.STRONG.GPU PT, R2, [R4.64], R2 ;  /* 0x00000002040209a8 */ /* 0x0044e800081ee1c6 */
[----:B--2---:R-:W2:Y:S04]  /*14420*/  S2R R4, SR_LTMASK ;  /* 0x0000000000047919 */ /* 0x004ea80000003900 */
[----:B---3--:R2:W3:Y:S02]  /*14430*/  SHFL.IDX PT, R3, R2, R3, 0x1f ;  /* 0x00001f0302037589 */ /* 0x0084e400000e0000 */
[----:B--2---:R-:W-:-:S06]  /*14440*/  LOP3.LUT R2, R4, UR4, RZ, 0xc0, !PT ;  /* 0x0000000404027c12 */ /* 0x004fcc000f8ec0ff */
[----:B------:R-:W3:Y:S02]  /*14450*/  POPC R2, R2 ;  /* 0x0000000200027309 */ /* 0x000ee40000000000 */
[----:B---3-5:R-:W-:-:S05]  /*14460*/  IADD3 R6, R3, c[0x0][0xc], R2 ;  /* 0x0000030003067a10 */ /* 0x028fca0007ffe002 */
[----:B------:R2:W-:Y:S02]  /*14470*/  STL [R1], R6 ;  /* 0x0000000601007387 */ /* 0x0005e40000100800 */
.L_x_709:
[----:B---3--:R-:W-:Y:S05]  /*14480*/  BSYNC B0 ;  /* 0x0000000000007941 */ /* 0x008fea0003800000 */
.L_x_708:
[----:B------:R-:W-:Y:S01]  /*14490*/  PRMT R0, R0, 0x9910, RZ ;  /* 0x0000991000007816 */ /* 0x000fe200000000ff */
[----:B------:R-:W-:Y:S01]  /*144a0*/  BSSY B1, `(.L_x_710) ;  /* 0x00003b3000017945 */ /* 0x000fe20003800000 */
[----:B-----5:R-:W-:Y:S02]  /*144b0*/  IMAD.MOV.U32 R74, RZ, RZ, R6 ;  /* 0x000000ffff4a7224 */ /* 0x020fe400078e0006 */
[----:B------:R-:W-:-:S13]  /*144c0*/  ISETP.NE.AND P0, PT, R0, RZ, PT ;  /* 0x000000ff0000720c */ /* 0x000fda0003f05270 */
[----:B------:R-:W-:Y:S05]  /*144d0*/  @!P0 BRA `(.L_x_711) ;  /* 0x00002e3000008947 */ /* 0x000fea0003800000 */
[----:B------:R-:W3:Y:S04]  /*144e0*/  LDL R8, [R1+0x10] ;  /* 0x0000100001087983 */ /* 0x000ee80000100800 */
[----:B-1----:R-:W4:Y:S04]  /*144f0*/  LDL R7, [R1+0x14] ;  /* 0x0000140001077983 */ /* 0x002f280000100800 */
[----:B--2---:R-:W2:Y:S04]  /*14500*/  LDL R6, [R1+0x1c] ;  /* 0x00001c0001067983 */ /* 0x004ea80000100800 */
[----:B------:R-:W2:Y:S04]  /*14510*/  LDL R9, [R1+0x18] ;  /* 0x0000180001097983 */ /* 0x000ea80000100800 */
[----:B------:R-:W2:Y:S01]  /*14520*/  LDL R10, [R1+0xc] ;  /* 0x00000c00010a7983 */ /* 0x000ea20000100800 */
[----:B------:R-:W-:Y:S01]  /*14530*/  WARPSYNC 0xffffffff ;  /* 0xffffffff00007948 */ /* 0x000fe20003800000 */
[----:B------:R-:W-:-:S02]  /*14540*/  F2FP.PACK_AB R0, R157, R156 ;  /* 0x0000009c9d00723e */ /* 0x000fc400000000ff */
[----:B------:R-:W-:Y:S01]  /*14550*/  BAR.SYNC.DEFER_BLOCKING 0x1, 0x80 ;  /* 0x0042000000007b1d */ /* 0x000fe20000010000 */
[----:B------:R-:W-:Y:S02]  /*14560*/  F2FP.PACK_AB R3, R141, R140 ;  /* 0x0000008c8d03723e */ /* 0x000fe400000000ff */
[----:B------:R-:W-:Y:S02]  /*14570*/  F2FP.PACK_AB R2, R159, R158 ;  /* 0x0000009e9f02723e */ /* 0x000fe400000000ff */
[----:B------:R-:W-:Y:S02]  /*14580*/  F2FP.PACK_AB R4, R31, R30 ;  /* 0x0000001e1f04723e */ /* 0x000fe400000000ff */
[----:B------:R-:W-:Y:S02]  /*14590*/  F2FP.PACK_AB R5, R61, R60 ;  /* 0x0000003c3d05723e */ /* 0x000fe400000000ff */
[----:B------:R-:W-:Y:S02]  /*145a0*/  ISETP.NE.U32.AND P0, PT, RZ, c[0x0][0x508], PT ;  /* 0x00014200ff007a0c */ /* 0x000fe40003f05070 */
[----:B------:R-:W-:-:S02]  /*145b0*/  ISETP.NE.U32.AND P2, PT, RZ, c[0x0][0x500], PT ;  /* 0x00014000ff007a0c */ /* 0x000fc40003f45070 */
[----:B------:R-:W-:Y:S02]  /*145c0*/  ISETP.NE.AND.EX P1, PT, RZ, c[0x0][0x50c], PT, P0 ;  /* 0x00014300ff007a0c */ /* 0x000fe40003f25300 */
[----:B------:R-:W-:Y:S01]  /*145d0*/  ISETP.NE.AND.EX P2, PT, RZ, c[0x0][0x504], PT, P2 ;  /* 0x00014100ff007a0c */ /* 0x000fe20003f45320 */
[----:B------:R-:W-:Y:S01]  /*145e0*/  IMAD.MOV.U32 R11, RZ, RZ, c[0x0][0x388] ;  /* 0x0000e200ff0b7624 */ /* 0x000fe200078e00ff */
[----:B---3--:R1:W-:Y:S04]  /*145f0*/  STS [R8+0x80], R0 ;  /* 0x0000800008007388 */ /* 0x0083e80000000800 */
[----:B------:R3:W-:Y:S04]  /*14600*/  STS [R8+0x280], R3 ;  /* 0x0002800308007388 */ /* 0x0007e80000000800 */
[----:B----4-:R4:W-:Y:S01]  /*14610*/  STS [R7], R2 ;  /* 0x0000000207007388 */ /* 0x0109e20000000800 */
[----:B-1----:R-:W-:-:S02]  /*14620*/  F2FP.PACK_AB R0, R145, R144 ;  /* 0x000000909100723e */ /* 0x002fc400000000ff */
[----:B---3--:R-:W-:-:S03]  /*14630*/  F2FP.PACK_AB R3, R35, R34 ;  /* 0x000000222303723e */ /* 0x008fc600000000ff */
[----:B------:R1:W-:Y:S01]  /*14640*/  STS [R7+0x200], R0 ;  /* 0x0002000007007388 */ /* 0x0003e20000000800 */
[----:B----4-:R-:W-:-:S03]  /*14650*/  F2FP.PACK_AB R2, R53, R52 ;  /* 0x000000343502723e */ /* 0x010fc600000000ff */
        /* <DEDUP_REMOVED lines=54> */
[----:B---3--:R-:W-:Y:S02]  /*149c0*/  F2FP.PACK_AB R0, R107, R106 ;  /* 0x0000006a6b00723e */ /* 0x008fe400000000ff */
[----:B----4-:R-:W-:-:S03]  /*149d0*/  F2FP.PACK_AB R2, R151, R150 ;  /* 0x000000969702723e */ /* 0x010fc600000000ff */
[----:B------:R2:W-:Y:S04]  /*149e0*/  STS [R8+0x4080], R0 ;  /* 0x0040800008007388 */ /* 0x0005e80000000800 */
[----:B------:R3:W-:Y:S01]  /*149f0*/  STS [R8+0x4280], R2 ;  /* 0x0042800208007388 */ /* 0x0007e20000000800 */
[----:B-1----:R-:W-:-:S05]  /*14a00*/  F2FP.PACK_AB R3, R171, R170 ;  /* 0x000000aaab03723e */ /* 0x002fca00000000ff */
[----:B------:R1:W-:Y:S01]  /*14a10*/  STS [R7+0x4000], R3 ;  /* 0x0040000307007388 */ /* 0x0003e20000000800 */
[----:B--2---:R-:W-:Y:S02]  /*14a20*/  F2FP.PACK_AB R0, R147, R146 ;  /* 0x000000929300723e */ /* 0x004fe400000000ff */
[----:B---3--:R-:W-:-:S03]  /*14a30*/  F2FP.PACK_AB R2, R69, R68 ;  /* 0x000000444502723e */ /* 0x008fc600000000ff */
[----:B------:R2:W-:Y:S04]  /*14a40*/  STS [R7+0x4200], R0 ;  /* 0x0042000007007388 */ /* 0x0005e80000000800 */
[----:B------:R3:W-:Y:S04]  /*14a50*/  STS [R8+0x5080], R2 ;  /* 0x0050800208007388 */ /* 0x0007e80000000800 */
[----:B------:R4:W-:Y:S04]  /*14a60*/  STS [R8+0x5280], R4 ;  /* 0x0052800408007388 */ /* 0x0009e80000000800 */
[----:B------:R-:W-:Y:S01]  /*14a70*/  STS [R7+0x5000], R5 ;  /* 0x0050000507007388 */ /* 0x000fe20000000800 */
[----:B-1----:R-:W-:-:S05]  /*14a80*/  F2FP.PACK_AB R3, R63, R62 ;  /* 0x0000003e3f03723e */ /* 0x002fca00000000ff */
[----:B------:R1:W-:Y:S01]  /*14a90*/  STS [R7+0x5200], R3 ;  /* 0x0052000307007388 */ /* 0x0003e20000000800 */
[----:B--2---:R-:W-:Y:S02]  /*14aa0*/  F2FP.PACK_AB R0, R83, R82 ;  /* 0x000000525300723e */ /* 0x004fe400000000ff */
[----:B---3--:R-:W-:Y:S02]  /*14ab0*/  F2FP.PACK_AB R2, R169, R168 ;  /* 0x000000a8a902723e */ /* 0x008fe400000000ff */
[----:B----4-:R-:W-:-:S03]  /*14ac0*/  F2FP.PACK_AB R4, R49, R48 ;  /* 0x000000303104723e */ /* 0x010fc600000000ff */
[----:B------:R2:W-:Y:S04]  /*14ad0*/  STS [R6+0x4080], R2 ;  /* 0x0040800206007388 */ /* 0x0005e80000000800 */
[----:B------:R3:W-:Y:S04]  /*14ae0*/  STS [R6+0x4280], R0 ;  /* 0x0042800006007388 */ /* 0x0007e80000000800 */
[----:B------:R-:W4:Y:S01]  /*14af0*/  LDL.LU R8, [R1+0x24] ;  /* 0x0000240001087983 */ /* 0x000f220000300800 */
[----:B-1----:R-:W-:Y:S02]  /*14b00*/  F2FP.PACK_AB R3, R51, R50 ;  /* 0x000000323303723e */ /* 0x002fe400000000ff */
[----:B--2---:R-:W-:-:S02]  /*14b10*/  F2FP.PACK_AB R2, R85, R84 ;  /* 0x000000545502723e */ /* 0x004fc400000000ff */
[----:B---3--:R-:W-:-:S03]  /*14b20*/  F2FP.PACK_AB R0, R81, R80 ;  /* 0x000000505100723e */ /* 0x008fc600000000ff */
[----:B------:R1:W-:Y:S04]  /*14b30*/  STS [R9+0x4000], R2 ;  /* 0x0040000209007388 */ /* 0x0003e80000000800 */
[----:B------:R2:W-:Y:S04]  /*14b40*/  STS [R9+0x4200], R0 ;  /* 0x0042000009007388 */ /* 0x0005e80000000800 */
[----:B------:R3:W-:Y:S04]  /*14b50*/  STS [R6+0x5080], R4 ;  /* 0x0050800406007388 */ /* 0x0007e80000000800 */
[----:B------:R3:W-:Y:S01]  /*14b60*/  STS [R6+0x5280], R3 ;  /* 0x0052800306007388 */ /* 0x0007e20000000800 */
[----:B-1----:R-:W-:Y:S01]  /*14b70*/  F2FP.PACK_AB R2, R29, R28 ;  /* 0x0000001c1d02723e */ /* 0x002fe200000000ff */
[----:B--2---:R-:W-:-:S02]  /*14b80*/  IMAD.MOV.U32 R0, RZ, RZ, RZ ;  /* 0x000000ffff007224 */ /* 0x004fc400078e00ff */
[----:B---3--:R-:W-:Y:S01]  /*14b90*/  IMAD.MOV.U32 R4, RZ, RZ, 0x4 ;  /* 0x00000004ff047424 */ /* 0x008fe200078e00ff */
[----:B------:R-:W-:-:S03]  /*14ba0*/  F2FP.PACK_AB R3, R27, R26 ;  /* 0x0000001a1b03723e */ /* 0x000fc600000000ff */
[CC--:B------:R-:W-:Y:S02]  /*14bb0*/  @P1 IMAD.WIDE R6, R10.reuse, R4.reuse, c[0x0][0x508] ;  /* 0x000142000a061625 */ /* 0x0c0fe400078e0204 */
[----:B------:R1:W-:Y:S02]  /*14bc0*/  STS [R9+0x5000], R3 ;  /* 0x0050000309007388 */ /* 0x0003e40000000800 */
[----:B------:R-:W-:Y:S02]  /*14bd0*/  IMAD.WIDE R4, R10, R4, c[0x0][0x500] ;  /* 0x000140000a047625 */ /* 0x000fe400078e0204 */
[----:B------:R2:W-:Y:S04]  /*14be0*/  STS [R9+0x5200], R2 ;  /* 0x0052000209007388 */ /* 0x0005e80000000800 */
[----:B------:R-:W-:Y:S06]  /*14bf0*/  BAR.SYNC.DEFER_BLOCKING 0x1, 0x80 ;  /* 0x0042000000007b1d */ /* 0x000fec0000010000 */
[----:B------:R2:W5:Y:S04]  /*14c00*/  @P1 LDG.E R11, [R6.64] ;  /* 0x00000006060b1981 */ /* 0x000568000c1e1900 */
[----:B------:R2:W5:Y:S01]  /*14c10*/  @P2 LDG.E R0, [R4.64] ;  /* 0x0000000604002981 */ /* 0x000562000c1e1900 */
[----:B----4-:R-:W-:-:S04]  /*14c20*/  ISETP.NE.AND P0, PT, R8, RZ, PT ;  /* 0x000000ff0800720c */ /* 0x010fc80003f05270 */
[----:B-1----:R-:W-:Y:S01]  /*14c30*/  SEL R3, R8, c[0x0][0x3d4], P0 ;  /* 0x0000f50008037a07 */ /* 0x002fe20000000000 */
[----:B------:R-:W-:Y:S05]  /*14c40*/  @P1 BRA `(.L_x_712) ;  /* 0x0000004000001947 */ /* 0x000fea0003800000 */
[----:B--2---:R-:W-:Y:S05]  /*14c50*/  @!P2 BRA `(.L_x_712) ;  /* 0x000000300000a947 */ /* 0x004fea0003800000 */
[----:B------:R1:W2:Y:S04]  /*14c60*/  LDG.E R2, [R4.64] ;  /* 0x0000000604027981 */ /* 0x0002a8000c1e1900 */
[----:B-1----:R-:W2:Y:S02]  /*14c70*/  LDG.E R4, [R4.64+0x4] ;  /* 0x0000040604047981 */ /* 0x002ea4000c1e1900 */
[----:B--2--5:R-:W-:Y:S02]  /*14c80*/  IADD3 R11, -R2, R4, RZ ;  /* 0x00000004020b7210 */ /* 0x024fe40007ffe1ff */
.L_x_712:
[----:B--2---:R-:W2:Y:S04]  /*14c90*/  LDL.LU R7, [R1+0x8] ;  /* 0x0000080001077983 */ /* 0x004ea80000300800 */
[----:B------:R-:W3:Y:S01]  /*14ca0*/  LDL R16, [R1+0x2c] ;  /* 0x00002c0001107983 */ /* 0x000ee20000100800 */
[----:B------:R-:W-:Y:S01]  /*14cb0*/  IMAD.MOV.U32 R2, RZ, RZ, 0x368 ;  /* 0x00000368ff027424 */ /* 0x000fe200078e00ff */
[----:B------:R-:W-:Y:S01]  /*14cc0*/  ISETP.GT.AND P2, PT, R3, 0x1, PT ;  /* 0x000000010300780c */ /* 0x000fe20003f44270 */
[----:B------:R-:W-:Y:S01]  /*14cd0*/  IMAD.IADD R5, R251, 0x1, R250 ;  /* 0x00000001fb057824 */ /* 0x000fe200078e02fa */
[----:B------:R-:W4:Y:S01]  /*14ce0*/  LDL R75, [R1+0x34] ;  /* 0x00003400014b7983 */ /* 0x000f220000100800 */
[----:B------:R-:W-:-:S02]  /*14cf0*/  ISETP.NE.U32.AND P0, PT, RZ, c[0x0][0x500], PT ;  /* 0x00014000ff007a0c */ /* 0x000fc40003f05070 */
[----:B------:R-:W-:Y:S02]  /*14d00*/  SEL R2, R2, 0x328, P2 ;  /* 0x0000032802027807 */ /* 0x000fe40001000000 */
[----:B------:R-:W-:Y:S02]  /*14d10*/  ISETP.NE.AND.EX P0, PT, RZ, c[0x0][0x504], PT, P0 ;  /* 0x00014100ff007a0c */ /* 0x000fe40003f05300 */
[----:B------:R1:W1:Y:S01]  /*14d20*/  LDC.64 R8, c[0x0][R2+0x170] ;  /* 0x00005c0002087b82 */ /* 0x0002620000000a00 */
[----:B------:R-:W-:-:S04]  /*14d30*/  SHF.R.S32.HI R3, RZ, 0x1f, R10 ;  /* 0x0000001fff037819 */ /* 0x000fc8000001140a */
[----:B------:R-:W-:-:S03]  /*14d40*/  SEL R6, R3, RZ, !P0 ;  /* 0x000000ff03067207 */ /* 0x000fc60004000000 */
[----:B------:R1:W2:Y:S08]  /*14d50*/  LDC.64 R14, c[0x0][R2+0x168] ;  /* 0x00005a00020e7b82 */ /* 0x0002b00000000a00 */
[----:B------:R1:W2:Y:S08]  /*14d60*/  LDC.64 R18, c[0x0][R2+0x178] ;  /* 0x00005e0002127b82 */ /* 0x0002b00000000a00 */
[----:B------:R1:W2:Y:S02]  /*14d70*/  LDC.64 R20, c[0x0][R2+0x160] ;  /* 0x0000580002147b82 */ /* 0x0002a40000000a00 */
[----:B-1----:R-:W-:-:S05]  /*14d80*/  IMAD.MOV.U32 R2, RZ, RZ, c[0x0][0x4e8] ;  /* 0x00013a00ff027624 */ /* 0x002fca00078e00ff */
[----:B------:R-:W-:Y:S02]  /*14d90*/  ISETP.NE.AND P5, PT, R2, 0x1, PT ;  /* 0x000000010200780c */ /* 0x000fe40003fa5270 */
[----:B------:R-:W-:-:S05]  /*14da0*/  SEL R2, R10, RZ, !P0 ;  /* 0x000000ff0a027207 */ /* 0x000fca0004000000 */
[----:B------:R-:W-:-:S04]  /*14db0*/  IMAD R4, R9, R2, RZ ;  /* 0x0000000209047224 */ /* 0x000fc800078e02ff */
[----:B------:R-:W-:Y:S02]  /*14dc0*/  IMAD R12, R8, R6, R4 ;  /* 0x00000006080c7224 */ /* 0x000fe400078e0204 */
[----:B------:R-:W-:Y:S01]  /*14dd0*/  @P5 IMAD.HI.U32 R10, R5, c[0x0][0x4ec], RZ ;  /* 0x00013b00050a5a27 */ /* 0x000fe200078e00ff */
[----:B------:R-:W1:Y:S03]  /*14de0*/  S2R R76, SR_TID.X ;  /* 0x00000000004c7919 */ /* 0x000e660000002100 */
[----:B------:R-:W-:Y:S01]  /*14df0*/  IMAD.MOV.U32 R4, RZ, RZ, R5 ;  /* 0x000000ffff047224 */ /* 0x000fe200078e0005 */
[----:B------:R-:W-:Y:S02]  /*14e00*/  @P5 SHF.R.U32.HI R4, RZ, c[0x0][0x4f0], R10 ;  /* 0x00013c00ff045a19 */ /* 0x000fe4000001160a */
[----:B-----5:R-:W-:Y:S02]  /*14e10*/  SHF.R.S32.HI R17, RZ, 0x1f, R0 ;  /* 0x0000001fff117819 */ /* 0x020fe40000011400 */
[----:B------:R-:W-:-:S04]  /*14e20*/  LOP3.LUT R194, R194, 0xfffffffd, RZ, 0xc0, !PT ;  /* 0xfffffffdc2c27812 */ /* 0x000fc800078ec0ff */
[----:B------:R-:W-:Y:S02]  /*14e30*/  LOP3.LUT R194, R194, 0xfffffffe, RZ, 0xc0, !PT ;  /* 0xfffffffec2c27812 */ /* 0x000fe400078ec0ff */
[----:B--2---:R-:W-:Y:S01]  /*14e40*/  LOP3.LUT R3, R7, 0xffff, RZ, 0xc0, !PT ;  /* 0x0000ffff07037812 */ /* 0x004fe200078ec0ff */
[----:B------:R-:W-:Y:S01]  /*14e50*/  IMAD.WIDE.U32 R6, R8, R2, RZ ;  /* 0x0000000208067225 */ /* 0x000fe200078e00ff */
[----:B---3--:R-:W-:-:S03]  /*14e60*/  SEL R10, R16, RZ, P2 ;  /* 0x000000ff100a7207 */ /* 0x008fc60001000000 */
[----:B------:R-:W-:-:S04]  /*14e70*/  IMAD.WIDE.U32 R8, R14, R3, RZ ;  /* 0x000000030e087225 */ /* 0x000fc800078e00ff */
[----:B------:R-:W-:Y:S01]  /*14e80*/  IMAD R13, R15, R3, RZ ;  /* 0x000000030f0d7224 */ /* 0x000fe200078e02ff */
[----:B------:R-:W-:Y:S01]  /*14e90*/  IADD3 R15, P1, P0, R6, R8, R0 ;  /* 0x00000008060f7210 */ /* 0x000fe2000783e000 */
[----:B------:R-:W-:Y:S02]  /*14ea0*/  IMAD.IADD R14, R7, 0x1, R12 ;  /* 0x00000001070e7824 */ /* 0x000fe400078e020c */
[----:B------:R-:W-:Y:S02]  /*14eb0*/  IMAD.IADD R6, R9, 0x1, R13 ;  /* 0x0000000109067824 */ /* 0x000fe400078e020d */
[-C--:B------:R-:W-:Y:S02]  /*14ec0*/  IMAD R12, R19, R10.reuse, RZ ;  /* 0x0000000a130c7224 */ /* 0x080fe400078e02ff */
[----:B------:R-:W-:Y:S02]  /*14ed0*/  IMAD.MOV R7, RZ, RZ, -R4 ;  /* 0x000000ffff077224 */ /* 0x000fe400078e0a04 */
        /* <DEDUP_REMOVED lines=14> */
[----:B-1----:R-:W-:Y:S01]  /*14fc0*/  SHF.R.S32.HI R16, RZ, 0x1f, R76 ;  /* 0x0000001fff107819 */ /* 0x002fe2000001144c */
[----:B------:R-:W-:Y:S01]  /*14fd0*/  IMAD.IADD R4, R7, 0x1, R4 ;  /* 0x0000000107047824 */ /* 0x000fe200078e0204 */
[----:B------:R-:W-:Y:S02]  /*14fe0*/  LEA R7, P0, R6, R8, 0x2 ;  /* 0x0000000806077211 */ /* 0x000fe400078010ff */
[----:B------:R-:W-:Y:S02]  /*14ff0*/  SEL R9, R9, c[0x0][0x454], P2 ;  /* 0x0001150009097a07 */ /* 0x000fe40001000000 */
[----:B------:R-:W-:Y:S02]  /*15000*/  LEA.HI R16, R16, R76, RZ, 0x5 ;  /* 0x0000004c10107211 */ /* 0x000fe400078f28ff */
[----:B------:R-:W-:Y:S02]  /*15010*/  LEA.HI.X R6, R6, R9, R4, 0x2, P0 ;  /* 0x0000000906067211 */ /* 0x000fe400000f1404 */
[----:B------:R-:W-:Y:S01]  /*15020*/  LOP3.LUT R16, R16, 0xffffffe0, RZ, 0xc0, !PT ;  /* 0xffffffe010107812 */ /* 0x000fe200078ec0ff */
[----:B------:R-:W-:Y:S01]  /*15030*/  SHFL.IDX PT, R14, R7, RZ, 0x1c1f ;  /* 0x001c1fff070e7589 */ /* 0x000fe200000e0000 */
[----:B------:R-:W-:-:S03]  /*15040*/  IMAD R4, R11, c[0x0][0x4e8], RZ ;  /* 0x00013a000b047a24 */ /* 0x000fc600078e02ff */
[----:B------:R-:W1:Y:S01]  /*15050*/  SHFL.IDX PT, R15, R6, RZ, 0x1c1f ;  /* 0x001c1fff060f7589 */ /* 0x000e6200000e0000 */
[----:B------:R-:W-:-:S03]  /*15060*/  IMAD.IADD R16, R76, 0x1, -R16 ;  /* 0x000000014c107824 */ /* 0x000fc600078e0a10 */
[----:B------:R-:W-:Y:S04]  /*15070*/  SHFL.IDX PT, R12, R7, 0x1, 0x1c1f ;  /* 0x003c1f00070c7f89 */ /* 0x000fe800000e0000 */
[----:B------:R-:W2:Y:S04]  /*15080*/  SHFL.IDX PT, R13, R6, 0x1, 0x1c1f ;  /* 0x003c1f00060d7f89 */ /* 0x000ea800000e0000 */
[----:B------:R-:W-:Y:S04]  /*15090*/  SHFL.IDX PT, R11, R6, 0x2, 0x1c1f ;  /* 0x005c1f00060b7f89 */ /* 0x000fe800000e0000 */
[----:B------:R4:W-:Y:S01]  /*150a0*/  SHFL.IDX PT, R9, R6, 0x3, 0x1c1f ;  /* 0x007c1f0006097f89 */ /* 0x0009e200000e0000 */
[----:B------:R-:W-:-:S03]  /*150b0*/  LOP3.LUT P0, RZ, R16, 0x3, RZ, 0xc0, !PT ;  /* 0x0000000310ff7812 */ /* 0x000fc6000780c0ff */
[----:B------:R-:W3:Y:S04]  /*150c0*/  SHFL.IDX PT, R10, R7, 0x2, 0x1c1f ;  /* 0x005c1f00070a7f89 */ /* 0x000ee800000e0000 */
[----:B------:R1:W1:Y:S01]  /*150d0*/  SHFL.IDX PT, R8, R7, 0x3, 0x1c1f ;  /* 0x007c1f0007087f89 */ /* 0x00026200000e0000 */
[----:B----4-:R-:W-:-:S05]  /*150e0*/  IMAD.IADD R6, R75, 0x1, R250 ;  /* 0x000000014b067824 */ /* 0x010fca00078e02fa */
[C---:B------:R-:W-:Y:S02]  /*150f0*/  IADD3 R18, R6.reuse, 0x8, RZ ;  /* 0x0000000806127810 */ /* 0x040fe40007ffe0ff */
[CC--:B------:R-:W-:Y:S02]  /*15100*/  ISETP.GE.OR P4, PT, R6.reuse, R4.reuse, P0 ;  /* 0x000000040600720c */ /* 0x0c0fe40000786670 */
[----:B------:R-:W-:Y:S02]  /*15110*/  IADD3 R16, R6, 0x40, RZ ;  /* 0x0000004006107810 */ /* 0x000fe40007ffe0ff */
[-C--:B------:R-:W-:Y:S02]  /*15120*/  ISETP.GE.OR P3, PT, R18, R4.reuse, P0 ;  /* 0x000000041200720c */ /* 0x080fe40000766670 */
[----:B------:R-:W-:Y:S02]  /*15130*/  ISETP.GE.OR P1, PT, R16, R4, P0 ;  /* 0x000000041000720c */ /* 0x000fe40000726670 */
[----:B-1----:R-:W-:-:S05]  /*15140*/  IADD3 R7, R6, 0x48, RZ ;  /* 0x0000004806077810 */ /* 0x002fca0007ffe0ff */
[----:B------:R1:W-:Y:S04]  /*15150*/  @!P4 ST.E [R14.64], R23 ;  /* 0x000000170e00c985 */ /* 0x0003e8000c101906 */
[----:B--2---:R1:W-:Y:S01]  /*15160*/  @!P3 ST.E [R12.64], R24 ;  /* 0x000000180c00b985 */ /* 0x0043e2000c101906 */
[-C--:B------:R-:W-:Y:S02]  /*15170*/  ISETP.GE.AND P3, PT, R16, R4.reuse, PT ;  /* 0x000000041000720c */ /* 0x080fe40003f66270 */
[CC--:B------:R-:W-:Y:S01]  /*15180*/  ISETP.GE.OR P0, PT, R7.reuse, R4.reuse, P0 ;  /* 0x000000040700720c */ /* 0x0c0fe20000706670 */
[----:B---3--:R1:W-:Y:S01]  /*15190*/  @!P1 ST.E [R10.64], R25 ;  /* 0x000000190a009985 */ /* 0x0083e2000c101906 */
[-C--:B------:R-:W-:Y:S02]  /*151a0*/  ISETP.GE.AND P1, PT, R7, R4.reuse, PT ;  /* 0x000000040700720c */ /* 0x080fe40003f26270 */
[----:B------:R-:W-:-:S07]  /*151b0*/  ISETP.GE.AND P6, PT, R18, R4, PT ;  /* 0x000000041200720c */ /* 0x000fce0003fc6270 */
[----:B------:R-:W-:Y:S02]  /*151c0*/  @P3 LOP3.LUT R194, R194, 0x1, RZ, 0xfc, !PT ;  /* 0x00000001c2c23812 */ /* 0x000fe400078efcff */
[----:B------:R1:W-:Y:S01]  /*151d0*/  @!P0 ST.E [R8.64], R22 ;  /* 0x0000001608008985 */ /* 0x0003e2000c101906 */
[----:B------:R-:W-:Y:S02]  /*151e0*/  ISETP.GE.AND P0, PT, R6, R4, PT ;  /* 0x000000040600720c */ /* 0x000fe40003f06270 */
[----:B------:R-:W-:Y:S01]  /*151f0*/  @P1 LOP3.LUT R194, R194, 0x2, RZ, 0xfc, !PT ;  /* 0x00000002c2c21812 */ /* 0x000fe200078efcff */
[----:B------:R-:W-:Y:S05]  /*15200*/  @P2 BRA `(.L_x_713) ;  /* 0x0000089000002947 */ /* 0x000fea0003800000 */
[----:B------:R-:W2:Y:S01]  /*15210*/  LDL R19, [R1+0x28] ;  /* 0x0000280001137983 */ /* 0x000ea20000100800 */
[----:B------:R-:W-:Y:S01]  /*15220*/  IMAD R17, R17, c[0x0][0x3a0], RZ ;  /* 0x0000e80011117a24 */ /* 0x000fe200078e02ff */
[----:B-1----:R-:W-:Y:S01]  /*15230*/  IADD3 R8, R238, R250, RZ ;  /* 0x000000faee087210 */ /* 0x002fe20007ffe0ff */
[----:B------:R-:W-:-:S03]  /*15240*/  IMAD.WIDE.U32 R6, R0, c[0x0][0x3a0], RZ ;  /* 0x0000e80000067a25 */ /* 0x000fc600078e00ff */
[----:B------:R-:W-:Y:S01]  /*15250*/  MOV R5, R8 ;  /* 0x0000000800057202 */ /* 0x000fe20000000f00 */
[----:B------:R-:W-:Y:S02]  /*15260*/  IMAD R0, R0, c[0x0][0x3a4], R17 ;  /* 0x0000e90000007a24 */ /* 0x000fe400078e0211 */
[----:B------:R-:W-:-:S03]  /*15270*/  @P5 IMAD.HI.U32 R9, R8, c[0x0][0x4ec], RZ ;  /* 0x00013b0008095a27 */ /* 0x000fc600078e00ff */
        /* <DEDUP_REMOVED lines=38> */
.L_x_829:
[----:B------:R-:W-:Y:S05]  /*154e0*/  BRA.DIV ~URZ, `(.L_x_715) ;  /* 0x00005fa27f007947 */ /* 0x000fea000b800000 */
[----:B------:R3:W4:Y:S02]  /*154f0*/  SHFL.IDX PT, R0, R13, RZ, 0x1c1f ;  /* 0x001c1fff0d007589 */ /* 0x00072400000e0000 */
.L_x_830:
[----:B------:R-:W-:Y:S01]  /*15500*/  IADD3 R12, R239, R250, RZ ;  /* 0x000000faef0c7210 */ /* 0x000fe20007ffe0ff */
        /* <DEDUP_REMOVED lines=10> */
[CC--:B------:R-:W-:Y:S02]  /*155b0*/  @!P1 LEA R8, P4, R235.reuse, R0.reuse, 0x1 ;  /* 0x00000000eb089211 */ /* 0x0c0fe400078808ff */
[----:B------:R-:W-:Y:S02]  /*155c0*/  @!P0 LEA R2, P3, R236, R0, 0x1 ;  /* 0x00000000ec028211 */ /* 0x000fe400078608ff */
[-C--:B--2---:R-:W-:Y:S02]  /*155d0*/  @!P2 LEA.HI.X R11, R210, R6.reuse, R15, 0x1, P5 ;  /* 0x00000006d20ba211 */ /* 0x084fe400028f0c0f */
[-C--:B------:R-:W-:Y:S02]  /*155e0*/  @!P1 LEA.HI.X R9, R235, R6.reuse, R14, 0x1, P4 ;  /* 0x00000006eb099211 */ /* 0x080fe400020f0c0e */
[----:B------:R-:W-:Y:S01]  /*155f0*/  @!P0 LEA.HI.X R3, R236, R6, R5, 0x1, P3 ;  /* 0x00000006ec038211 */ /* 0x000fe200018f0c05 */
[----:B------:R2:W-:Y:S04]  /*15600*/  @!P2 ST.E.128 [R10.64], R24 ;  /* 0x000000180a00a985 */ /* 0x0005e8000c101d06 */
[----:B------:R2:W-:Y:S04]  /*15610*/  @!P1 ST.E.128 [R8.64], R20 ;  /* 0x0000001408009985 */ /* 0x0005e8000c101d06 */
[----:B------:R2:W-:Y:S02]  /*15620*/  @!P0 ST.E.128 [R2.64], R16 ;  /* 0x0000001002008985 */ /* 0x0005e4000c101d06 */
.L_x_717:
[----:B------:R-:W-:Y:S05]  /*15630*/  BSYNC B0 ;  /* 0x0000000000007941 */ /* 0x000fea0003800000 */
.L_x_716:
[----:B------:R-:W-:Y:S05]  /*15640*/  BRA.DIV ~URZ, `(.L_x_718) ;  /* 0x00005eb27f007947 */ /* 0x000fea000b800000 */
[----:B--2---:R2:W1:Y:S04]  /*15650*/  SHFL.IDX PT, R6, R7, 0x1, 0x1c1f ;  /* 0x003c1f0007067f89 */ /* 0x00446800000e0000 */
[----:B----4-:R2:W4:Y:S02]  /*15660*/  SHFL.IDX PT, R0, R13, 0x1, 0x1c1f ;  /* 0x003c1f000d007f89 */ /* 0x01052400000e0000 */
.L_x_831:
        /* <DEDUP_REMOVED lines=13> */
[-C--:B-1----:R-:W-:Y:S02]  /*15740*/  @!P2 LEA.HI.X R11, R210, R6.reuse, R15, 0x1, P5 ;  /* 0x00000006d20ba211 */ /* 0x082fe400028f0c0f */
[-C--:B------:R-:W-:Y:S02]  /*15750*/  @!P1 LEA.HI.X R9, R235, R6.reuse, R14, 0x1, P4 ;  /* 0x00000006eb099211 */ /* 0x080fe400020f0c0e */
[----:B------:R-:W-:Y:S01]  /*15760*/  @!P0 LEA.HI.X R3, R236, R6, R5, 0x1, P3 ;  /* 0x00000006ec038211 */ /* 0x000fe200018f0c05 */
[----:B------:R1:W-:Y:S04]  /*15770*/  @!P2 ST.E.128 [R10.64], R36 ;  /* 0x000000240a00a985 */ /* 0x0003e8000c101d06 */
[----:B------:R1:W-:Y:S04]  /*15780*/  @!P1 ST.E.128 [R8.64], R32 ;  /* 0x0000002008009985 */ /* 0x0003e8000c101d06 */
[----:B------:R1:W-:Y:S02]  /*15790*/  @!P0 ST.E.128 [R2.64], R28 ;  /* 0x0000001c02008985 */ /* 0x0003e4000c101d06 */
.L_x_720:
[----:B------:R-:W-:Y:S05]  /*157a0*/  BSYNC B0 ;  /* 0x0000000000007941 */ /* 0x000fea0003800000 */
.L_x_719:
[----:B------:R-:W-:Y:S05]  /*157b0*/  BRA.DIV ~URZ, `(.L_x_721) ;  /* 0x00005e127f007947 */ /* 0x000fea000b800000 */
[----:B-1----:R1:W2:Y:S02]  /*157c0*/  SHFL.IDX PT, R6, R7, 0x2, 0x1c1f ;  /* 0x005c1f0007067f89 */ /* 0x0022a400000e0000 */
.L_x_832:
[----:B------:R-:W-:Y:S05]  /*157d0*/  BRA.DIV ~URZ, `(.L_x_722) ;  /* 0x00005e627f007947 */ /* 0x000fea000b800000 */
[----:B----4-:R4:W1:Y:S02]  /*157e0*/  SHFL.IDX PT, R0, R13, 0x2, 0x1c1f ;  /* 0x005c1f000d007f89 */ /* 0x01086400000e0000 */
.L_x_833:
        /* <DEDUP_REMOVED lines=19> */
.L_x_724:
[----:B------:R-:W-:Y:S05]  /*15920*/  BSYNC B0 ;  /* 0x0000000000007941 */ /* 0x000fea0003800000 */
.L_x_723:
[----:B------:R-:W-:Y:S05]  /*15930*/  BRA.DIV ~URZ, `(.L_x_725) ;  /* 0x00005d727f007947 */ /* 0x000fea000b800000 */
[----:B--2---:R2:W3:Y:S04]  /*15940*/  SHFL.IDX PT, R6, R7, 0x3, 0x1c1f ;  /* 0x007c1f0007067f89 */ /* 0x0044e800000e0000 */
[----:B-1----:R2:W1:Y:S02]  /*15950*/  SHFL.IDX PT, R0, R13, 0x3, 0x1c1f ;  /* 0x007c1f000d007f89 */ /* 0x00246400000e0000 */
.L_x_834:
[----:B------:R-:W-:-:S04]  /*15960*/  IADD3 R2, R12, 0x60, RZ ;  /* 0x000000600c027810 */ /* 0x000fc80007ffe0ff */
[----:B------:R-:W-:-:S13]  /*15970*/  ISETP.GE.AND P0, PT, R2, R4, PT ;  /* 0x000000040200720c */ /* 0x000fda0003f06270 */
[----:B------:R-:W-:Y:S05]  /*15980*/  @P0 BRA `(.L_x_726) ;  /* 0x0000264000000947 */ /* 0x000fea0003800000 */
[----:B------:R-:W-:Y:S02]  /*15990*/  ISETP.GE.AND P1, PT, R210, c[0x0][0x3c8], PT ;  /* 0x0000f200d2007a0c */ /* 0x000fe40003f26270 */
[----:B------:R-:W-:Y:S02]  /*159a0*/  ISETP.GE.AND P0, PT, R235, c[0x0][0x3c8], PT ;  /* 0x0000f200eb007a0c */ /* 0x000fe40003f06270 */
[----:B------:R-:W-:Y:S02]  /*159b0*/  SHF.R.S32.HI R8, RZ, 0x1f, R210 ;  /* 0x0000001fff087819 */ /* 0x000fe400000114d2 */
[----:B--2---:R-:W-:-:S07]  /*159c0*/  SHF.R.S32.HI R7, RZ, 0x1f, R235 ;  /* 0x0000001fff077819 */ /* 0x004fce00000114eb */
[CC--:B-1----:R-:W-:Y:S02]  /*159d0*/  @!P1 LEA R4, P3, R210.reuse, R0.reuse, 0x1 ;  /* 0x00000000d2049211 */ /* 0x0c2fe400078608ff */
[C---:B------:R-:W-:Y:S02]  /*159e0*/  @!P0 LEA R2, P2, R235.reuse, R0, 0x1 ;  /* 0x00000000eb028211 */ /* 0x040fe400078408ff */
[-C--:B---3--:R-:W-:Y:S02]  /*159f0*/  @!P1 LEA.HI.X R5, R210, R6.reuse, R8, 0x1, P3 ;  /* 0x00000006d2059211 */ /* 0x088fe400018f0c08 */
[----:B------:R-:W-:-:S03]  /*15a00*/  @!P0 LEA.HI.X R3, R235, R6, R7, 0x1, P2 ;  /* 0x00000006eb038211 */ /* 0x000fc600010f0c07 */
[----:B------:R1:W-:Y:S04]  /*15a10*/  @!P1 ST.E.128 [R4.64], R60 ;  /* 0x0000003c04009985 */ /* 0x0003e8000c101d06 */
[----:B------:R1:W-:Y:S01]  /*15a20*/  @!P0 ST.E.128 [R2.64], R56 ;  /* 0x0000003802008985 */ /* 0x0003e2000c101d06 */
[----:B------:R-:W-:-:S13]  /*15a30*/  ISETP.GE.AND P0, PT, R236, c[0x0][0x3c8], PT ;  /* 0x0000f200ec007a0c */ /* 0x000fda0003f06270 */
[----:B------:R-:W-:Y:S05]  /*15a40*/  @P0 BRA `(.L_x_726) ;  /* 0x0000258000000947 */ /* 0x000fea0003800000 */
[----:B------:R-:W-:Y:S02]  /*15a50*/  SHF.R.S32.HI R7, RZ, 0x1f, R236 ;  /* 0x0000001fff077819 */ /* 0x000fe400000114ec */
[----:B-1----:R-:W-:-:S04]  /*15a60*/  LEA R2, P0, R236, R0, 0x1 ;  /* 0x00000000ec027211 */ /* 0x002fc800078008ff */
[----:B------:R-:W-:-:S05]  /*15a70*/  LEA.HI.X R3, R236, R6, R7, 0x1, P0 ;  /* 0x00000006ec037211 */ /* 0x000fca00000f0c07 */
[----:B------:R1:W-:Y:S01]  /*15a80*/  ST.E.128 [R2.64], R52 ;  /* 0x0000003402007985 */ /* 0x0003e2000c101d06 */
[----:B------:R-:W-:Y:S05]  /*15a90*/  BRA `(.L_x_726) ;  /* 0x0000253000007947 */ /* 0x000fea0003800000 */
.L_x_713:
        /* <DEDUP_REMOVED lines=33> */
.L_x_835:
[----:B------:R-:W-:Y:S05]  /*15cb0*/  BRA.DIV ~URZ, `(.L_x_728) ;  /* 0x00005b327f007947 */ /* 0x000fea000b800000 */
[----:B------:R3:W4:Y:S02]  /*15cc0*/  SHFL.IDX PT, R0, R13, RZ, 0x1c1f ;  /* 0x001c1fff0d007589 */ /* 0x00072400000e0000 */
.L_x_836:
[----:B------:R-:W-:Y:S01]  /*15cd0*/  BSSY B0, `(.L_x_729) ;  /* 0x0000054000007945 */ /* 0x000fe20003800000 */
[----:B------:R-:W-:Y:S05]  /*15ce0*/  @P0 BRA `(.L_x_730) ;  /* 0x0000052000000947 */ /* 0x000fea0003800000 */
[C---:B------:R-:W-:Y:S02]  /*15cf0*/  ISETP.GE.AND P1, PT, R234.reuse, c[0x0][0x3c8], PT ;  /* 0x0000f200ea007a0c */ /* 0x040fe40003f26270 */
[C---:B------:R-:W-:Y:S02]  /*15d00*/  IADD3 R9, R234.reuse, 0x8, RZ ;  /* 0x00000008ea097810 */ /* 0x040fe40007ffe0ff */
[----:B------:R-:W-:Y:S02]  /*15d10*/  IADD3 R10, R234, 0x10, RZ ;  /* 0x00000010ea0a7810 */ /* 0x000fe40007ffe0ff */
[----:B------:R-:W-:Y:S02]  /*15d20*/  ISETP.GE.AND P2, PT, R9, c[0x0][0x3c8], PT ;  /* 0x0000f20009007a0c */ /* 0x000fe40003f46270 */
[----:B------:R-:W-:-:S02]  /*15d30*/  SHF.R.S32.HI R6, RZ, 0x1f, R234 ;  /* 0x0000001fff067819 */ /* 0x000fc400000114ea */
[----:B------:R-:W-:Y:S02]  /*15d40*/  ISETP.GE.AND P4, PT, R10, c[0x0][0x3c8], PT ;  /* 0x0000f2000a007a0c */ /* 0x000fe40003f86270 */
[C---:B------:R-:W-:Y:S02]  /*15d50*/  IADD3 R11, R234.reuse, 0x8, RZ ;  /* 0x00000008ea0b7810 */ /* 0x040fe40007ffe0ff */
[C---:B----4-:R-:W-:Y:S02]  /*15d60*/  @!P1 LEA R2, P0, R234.reuse, R0, 0x2 ;  /* 0x00000000ea029211 */ /* 0x050fe400078010ff */
[----:B------:R-:W-:Y:S02]  /*15d70*/  SHF.R.S32.HI R11, RZ, 0x1f, R11 ;  /* 0x0000001fff0b7819 */ /* 0x000fe4000001140b */
[----:B--2---:R-:W-:Y:S02]  /*15d80*/  @!P1 LEA.HI.X R3, R234, R4, R6, 0x2, P0 ;  /* 0x00000004ea039211 */ /* 0x004fe400000f1406 */
[----:B------:R-:W-:-:S02]  /*15d90*/  @!P2 LEA R6, P0, R9, R0, 0x2 ;  /* 0x000000000906a211 */ /* 0x000fc400078010ff */
[C---:B------:R-:W-:Y:S01]  /*15da0*/  IADD3 R5, R234.reuse, 0x18, RZ ;  /* 0x00000018ea057810 */ /* 0x040fe20007ffe0ff */
[----:B------:R2:W-:Y:S01]  /*15db0*/  @!P1 ST.E.64 [R2.64], R156 ;  /* 0x0000009c02009985 */ /* 0x0005e2000c101b06 */
[----:B------:R-:W-:Y:S02]  /*15dc0*/  @!P2 LEA.HI.X R7, R9, R4, R11, 0x2, P0 ;  /* 0x000000040907a211 */ /* 0x000fe400000f140b */
[----:B------:R-:W-:Y:S02]  /*15dd0*/  ISETP.GE.AND P3, PT, R5, c[0x0][0x3c8], PT ;  /* 0x0000f20005007a0c */ /* 0x000fe40003f66270 */
[C---:B------:R-:W-:Y:S01]  /*15de0*/  IADD3 R11, R234.reuse, 0x10, RZ ;  /* 0x00000010ea0b7810 */ /* 0x040fe20007ffe0ff */
[----:B------:R4:W-:Y:S01]  /*15df0*/  @!P2 ST.E.64 [R6.64], R158 ;  /* 0x0000009e0600a985 */ /* 0x0009e2000c101b06 */
[----:B------:R-:W-:Y:S02]  /*15e00*/  IADD3 R8, R234, 0x20, RZ ;  /* 0x00000020ea087810 */ /* 0x000fe40007ffe0ff */
[----:B------:R-:W-:-:S02]  /*15e10*/  SHF.R.S32.HI R11, RZ, 0x1f, R11 ;  /* 0x0000001fff0b7819 */ /* 0x000fc4000001140b */
[----:B------:R-:W-:Y:S02]  /*15e20*/  ISETP.GE.AND P1, PT, R8, c[0x0][0x3c8], PT ;  /* 0x0000f20008007a0c */ /* 0x000fe40003f26270 */
[C---:B------:R-:W-:Y:S02]  /*15e30*/  IADD3 R9, R234.reuse, 0x28, RZ ;  /* 0x00000028ea097810 */ /* 0x040fe40007ffe0ff */
[----:B------:R-:W-:-:S04]  /*15e40*/  IADD3 R14, R234, 0x48, RZ ;  /* 0x00000048ea0e7810 */ /* 0x000fc80007ffe0ff */
[----:B------:R-:W-:Y:S02]  /*15e50*/  SHF.R.S32.HI R14, RZ, 0x1f, R14 ;  /* 0x0000001fff0e7819 */ /* 0x000fe4000001140e */
[----:B--2---:R-:W-:-:S04]  /*15e60*/  @!P4 LEA R2, P0, R10, R0, 0x2 ;  /* 0x000000000a02c211 */ /* 0x004fc800078010ff */
[----:B------:R-:W-:Y:S02]  /*15e70*/  @!P4 LEA.HI.X R3, R10, R4, R11, 0x2, P0 ;  /* 0x000000040a03c211 */ /* 0x000fe400000f140b */
[----:B------:R-:W-:Y:S02]  /*15e80*/  IADD3 R11, R234, 0x18, RZ ;  /* 0x00000018ea0b7810 */ /* 0x000fe40007ffe0ff */
[----:B----4-:R-:W-:Y:S01]  /*15e90*/  @!P3 LEA R6, P0, R5, R0, 0x2 ;  /* 0x000000000506b211 */ /* 0x010fe200078010ff */
[----:B------:R2:W-:Y:S01]  /*15ea0*/  @!P4 ST.E.64 [R2.64], R160 ;  /* 0x000000a00200c985 */ /* 0x0005e2000c101b06 */
[----:B------:R-:W-:Y:S02]  /*15eb0*/  SHF.R.S32.HI R11, RZ, 0x1f, R11 ;  /* 0x0000001fff0b7819 */ /* 0x000fe4000001140b */
[----:B------:R-:W-:Y:S02]  /*15ec0*/  ISETP.GE.AND P4, PT, R9, c[0x0][0x3c8], PT ;  /* 0x0000f20009007a0c */ /* 0x000fe40003f86270 */
[----:B------:R-:W-:-:S02]  /*15ed0*/  @!P3 LEA.HI.X R7, R5, R4, R11, 0x2, P0 ;  /* 0x000000040507b211 */ /* 0x000fc400000f140b */
[C---:B------:R-:W-:Y:S02]  /*15ee0*/  IADD3 R11, R234.reuse, 0x20, RZ ;  /* 0x00000020ea0b7810 */ /* 0x040fe40007ffe0ff */
[----:B------:R-:W-:Y:S01]  /*15ef0*/  IADD3 R10, R234, 0x30, RZ ;  /* 0x00000030ea0a7810 */ /* 0x000fe20007ffe0ff */
[----:B------:R4:W-:Y:S01]  /*15f00*/  @!P3 ST.E.64 [R6.64], R162 ;  /* 0x000000a20600b985 */ /* 0x0009e2000c101b06 */
[----:B------:R-:W-:Y:S02]  /*15f10*/  SHF.R.S32.HI R11, RZ, 0x1f, R11 ;  /* 0x0000001fff0b7819 */ /* 0x000fe4000001140b */
[----:B------:R-:W-:Y:S02]  /*15f20*/  ISETP.GE.AND P2, PT, R10, c[0x0][0x3c8], PT ;  /* 0x0000f2000a007a0c */ /* 0x000fe40003f46270 */
[----:B------:R-:W-:Y:S02]  /*15f30*/  IADD3 R5, R234, 0x38, RZ ;  /* 0x00000038ea057810 */ /* 0x000fe40007ffe0ff */
[----:B--2---:R-:W-:-:S04]  /*15f40*/  @!P1 LEA R2, P0, R8, R0, 0x2 ;  /* 0x0000000008029211 */ /* 0x004fc800078010ff */
[----:B------:R-:W-:Y:S02]  /*15f50*/  @!P1 LEA.HI.X R3, R8, R4, R11, 0x2, P0 ;  /* 0x0000000408039211 */ /* 0x000fe400000f140b */
[C---:B------:R-:W-:Y:S02]  /*15f60*/  IADD3 R11, R234.reuse, 0x28, RZ ;  /* 0x00000028ea0b7810 */ /* 0x040fe40007ffe0ff */
[----:B------:R-:W-:Y:S01]  /*15f70*/  IADD3 R8, R234, 0x40, RZ ;  /* 0x00000040ea087810 */ /* 0x000fe20007ffe0ff */
[----:B------:R2:W-:Y:S01]  /*15f80*/  @!P1 ST.E.64 [R2.64], R148 ;  /* 0x0000009402009985 */ /* 0x0005e2000c101b06 */
[----:B----4-:R-:W-:Y:S02]  /*15f90*/  @!P4 LEA R6, P0, R9, R0, 0x2 ;  /* 0x000000000906c211 */ /* 0x010fe400078010ff */
[----:B------:R-:W-:Y:S02]  /*15fa0*/  SHF.R.S32.HI R11, RZ, 0x1f, R11 ;  /* 0x0000001fff0b7819 */ /* 0x000fe4000001140b */
[----:B------:R-:W-:-:S02]  /*15fb0*/  ISETP.GE.AND P1, PT, R5, c[0x0][0x3c8], PT ;  /* 0x0000f20005007a0c */ /* 0x000fc40003f26270 */
[----:B------:R-:W-:Y:S02]  /*15fc0*/  @!P4 LEA.HI.X R7, R9, R4, R11, 0x2, P0 ;  /* 0x000000040907c211 */ /* 0x000fe400000f140b */
[C---:B------:R-:W-:Y:S02]  /*15fd0*/  IADD3 R11, R234.reuse, 0x30, RZ ;  /* 0x00000030ea0b7810 */ /* 0x040fe40007ffe0ff */
[----:B------:R-:W-:Y:S01]  /*15fe0*/  IADD3 R9, R234, 0x38, RZ ;  /* 0x00000038ea097810 */ /* 0x000fe20007ffe0ff */
[----:B------:R4:W-:Y:S01]  /*15ff0*/  @!P4 ST.E.64 [R6.64], R152 ;  /* 0x000000980600c985 */ /* 0x0009e2000c101b06 */
[----:B------:R-:W-:Y:S02]  /*16000*/  SHF.R.S32.HI R11, RZ, 0x1f, R11 ;  /* 0x0000001fff0b7819 */ /* 0x000fe4000001140b */
[----:B------:R-:W-:Y:S02]  /*16010*/  ISETP.GE.AND P4, PT, R8, c[0x0][0x3c8], PT ;  /* 0x0000f20008007a0c */ /* 0x000fe40003f86270 */
[----:B------:R-:W-:-:S02]  /*16020*/  SHF.R.S32.HI R9, RZ, 0x1f, R9 ;  /* 0x0000001fff097819 */ /* 0x000fc40000011409 */
[----:B--2---:R-:W-:-:S04]  /*16030*/  @!P2 LEA R2, P0, R10, R0, 0x2 ;  /* 0x000000000a02a211 */ /* 0x004fc800078010ff */
[----:B------:R-:W-:Y:S02]  /*16040*/  @!P2 LEA.HI.X R3, R10, R4, R11, 0x2, P0 ;  /* 0x000000040a03a211 */ /* 0x000fe400000f140b */
[C---:B------:R-:W-:Y:S02]  /*16050*/  IADD3 R10, R234.reuse, 0x48, RZ ;  /* 0x00000048ea0a7810 */ /* 0x040fe40007ffe0ff */
[----:B------:R-:W-:Y:S01]  /*16060*/  IADD3 R11, R234, 0x50, RZ ;  /* 0x00000050ea0b7810 */ /* 0x000fe20007ffe0ff */
[----:B------:R2:W-:Y:S01]  /*16070*/  @!P2 ST.E.64 [R2.64], R164 ;  /* 0x000000a40200a985 */ /* 0x0005e2000c101b06 */
[----:B------:R-:W-:Y:S02]  /*16080*/  ISETP.GE.AND P3, PT, R10, c[0x0][0x3c8], PT ;  /* 0x0000f2000a007a0c */ /* 0x000fe40003f66270 */
[----:B----4-:R-:W-:Y:S02]  /*16090*/  @!P1 LEA R6, P0, R5, R0, 0x2 ;  /* 0x0000000005069211 */ /* 0x010fe400078010ff */
[----:B------:R-:W-:-:S02]  /*160a0*/  ISETP.GE.AND P2, PT, R11, c[0x0][0x3c8], PT ;  /* 0x0000f2000b007a0c */ /* 0x000fc40003f46270 */
[----:B------:R-:W-:Y:S02]  /*160b0*/  @!P1 LEA.HI.X R7, R5, R4, R9, 0x2, P0 ;  /* 0x0000000405079211 */ /* 0x000fe400000f1409 */
[C---:B------:R-:W-:Y:S02]  /*160c0*/  IADD3 R9, R234.reuse, 0x40, RZ ;  /* 0x00000040ea097810 */ /* 0x040fe40007ffe0ff */
[----:B------:R-:W-:Y:S01]  /*160d0*/  IADD3 R5, R234, 0x58, RZ ;  /* 0x00000058ea057810 */ /* 0x000fe20007ffe0ff */
[----:B------:R4:W-:Y:S01]  /*160e0*/  @!P1 ST.E.64 [R6.64], R166 ;  /* 0x000000a606009985 */ /* 0x0009e2000c101b06 */
[----:B------:R-:W-:Y:S02]  /*160f0*/  SHF.R.S32.HI R9, RZ, 0x1f, R9 ;  /* 0x0000001fff097819 */ /* 0x000fe40000011409 */
[----:B------:R-:W-:Y:S02]  /*16100*/  ISETP.GE.AND P1, PT, R5, c[0x0][0x3c8], PT ;  /* 0x0000f20005007a0c */ /* 0x000fe40003f26270 */
[----:B--2---:R-:W-:-:S04]  /*16110*/  @!P4 LEA R2, P0, R8, R0, 0x2 ;  /* 0x000000000802c211 */ /* 0x004fc800078010ff */
[----:B------:R-:W-:Y:S02]  /*16120*/  @!P4 LEA.HI.X R3, R8, R4, R9, 0x2, P0 ;  /* 0x000000040803c211 */ /* 0x000fe400000f1409 */
[----:B------:R-:W-:-:S03]  /*16130*/  @!P3 LEA R8, P0, R10, R0, 0x2 ;  /* 0x000000000a08b211 */ /* 0x000fc600078010ff */
[----:B------:R2:W-:Y:S01]  /*16140*/  @!P4 ST.E.64 [R2.64], R106 ;  /* 0x0000006a0200c985 */ /* 0x0005e2000c101b06 */
[----:B------:R-:W-:Y:S02]  /*16150*/  @!P3 LEA.HI.X R9, R10, R4, R14, 0x2, P0 ;  /* 0x000000040a09b211 */ /* 0x000fe400000f140e */
[C---:B------:R-:W-:Y:S02]  /*16160*/  IADD3 R14, R234.reuse, 0x50, RZ ;  /* 0x00000050ea0e7810 */ /* 0x040fe40007ffe0ff */
[C---:B----4-:R-:W-:Y:S01]  /*16170*/  @!P2 LEA R6, P0, R11.reuse, R0, 0x2 ;  /* 0x000000000b06a211 */ /* 0x050fe200078010ff */
[----:B------:R4:W-:Y:S01]  /*16180*/  @!P3 ST.E.64 [R8.64], R170 ;  /* 0x000000aa0800b985 */ /* 0x0009e2000c101b06 */
[----:B------:R-:W-:Y:S02]  /*16190*/  SHF.R.S32.HI R14, RZ, 0x1f, R14 ;  /* 0x0000001fff0e7819 */ /* 0x000fe4000001140e */
[----:B------:R-:W-:Y:S02]  /*161a0*/  IADD3 R10, R234, 0x58, RZ ;  /* 0x00000058ea0a7810 */ /* 0x000fe40007ffe0ff */
[----:B------:R-:W-:-:S02]  /*161b0*/  @!P2 LEA.HI.X R7, R11, R4, R14, 0x2, P0 ;  /* 0x000000040b07a211 */ /* 0x000fc400000f140e */
[----:B------:R-:W-:-:S03]  /*161c0*/  SHF.R.S32.HI R10, RZ, 0x1f, R10 ;  /* 0x0000001fff0a7819 */ /* 0x000fc6000001140a */
[----:B------:R4:W-:Y:S01]  /*161d0*/  @!P2 ST.E.64 [R6.64], R168 ;  /* 0x000000a80600a985 */ /* 0x0009e2000c101b06 */
[----:B--2---:R-:W-:-:S04]  /*161e0*/  @!P1 LEA R2, P0, R5, R0, 0x2 ;  /* 0x0000000005029211 */ /* 0x004fc800078010ff */
[----:B------:R-:W-:-:S05]  /*161f0*/  @!P1 LEA.HI.X R3, R5, R4, R10, 0x2, P0 ;  /* 0x0000000405039211 */ /* 0x000fca00000f140a */
[----:B------:R4:W-:Y:S04]  /*16200*/  @!P1 ST.E.64 [R2.64], R84 ;  /* 0x0000005402009985 */ /* 0x0009e8000c101b06 */
.L_x_730:
[----:B------:R-:W-:Y:S05]  /*16210*/  BSYNC B0 ;  /* 0x0000000000007941 */ /* 0x000fea0003800000 */
.L_x_729:
[----:B------:R-:W-:Y:S05]  /*16220*/  BRA.DIV ~URZ, `(.L_x_731) ;  /* 0x000056327f007947 */ /* 0x000fea000b800000 */
[----:B--2---:R2:W1:Y:S04]  /*16230*/  SHFL.IDX PT, R4, R12, 0x1, 0x1c1f ;  /* 0x003c1f000c047f89 */ /* 0x00446800000e0000 */
[----:B----4-:R2:W4:Y:S02]  /*16240*/  SHFL.IDX PT, R0, R13, 0x1, 0x1c1f ;  /* 0x003c1f000d007f89 */ /* 0x01052400000e0000 */
.L_x_837:
[----:B------:R-:W-:Y:S01]  /*16250*/  BSSY B0, `(.L_x_732) ;  /* 0x0000054000007945 */ /* 0x000fe20003800000 */
[----:B------:R-:W-:Y:S05]  /*16260*/  @P6 BRA `(.L_x_733) ;  /* 0x0000052000006947 */ /* 0x000fea0003800000 */
[C---:B------:R-:W-:Y:S02]  /*16270*/  ISETP.GE.AND P1, PT, R234.reuse, c[0x0][0x3c8], PT ;  /* 0x0000f200ea007a0c */ /* 0x040fe40003f26270 */
[C---:B------:R-:W-:Y:S02]  /*16280*/  IADD3 R9, R234.reuse, 0x8, RZ ;  /* 0x00000008ea097810 */ /* 0x040fe40007ffe0ff */
[----:B------:R-:W-:Y:S02]  /*16290*/  IADD3 R11, R234, 0x10, RZ ;  /* 0x00000010ea0b7810 */ /* 0x000fe40007ffe0ff */
[----:B------:R-:W-:-:S02]  /*162a0*/  ISETP.GE.AND P0, PT, R9, c[0x0][0x3c8], PT ;  /* 0x0000f20009007a0c */ /* 0x000fc40003f06270 */
[C---:B------:R-:W-:Y:S02]  /*162b0*/  IADD3 R5, R234.reuse, 0x18, RZ ;  /* 0x00000018ea057810 */ /* 0x040fe40007ffe0ff */
[----:B------:R-:W-:Y:S02]  /*162c0*/  SHF.R.S32.HI R6, RZ, 0x1f, R234 ;  /* 0x0000001fff067819 */ /* 0x000fe400000114ea */
[----:B------:R-:W-:Y:S02]  /*162d0*/  ISETP.GE.AND P3, PT, R11, c[0x0][0x3c8], PT ;  /* 0x0000f2000b007a0c */ /* 0x000fe40003f66270 */
[C---:B----4-:R-:W-:Y:S02]  /*162e0*/  @!P1 LEA R2, P2, R234.reuse, R0, 0x2 ;  /* 0x00000000ea029211 */ /* 0x050fe400078410ff */
[----:B------:R-:W-:Y:S02]  /*162f0*/  IADD3 R10, R234, 0x8, RZ ;  /* 0x00000008ea0a7810 */ /* 0x000fe40007ffe0ff */
[----:B------:R-:W-:-:S02]  /*16300*/  ISETP.GE.AND P5, PT, R5, c[0x0][0x3c8], PT ;  /* 0x0000f20005007a0c */ /* 0x000fc40003fa6270 */
[C---:B-1----:R-:W-:Y:S02]  /*16310*/  @!P1 LEA.HI.X R3, R234.reuse, R4, R6, 0x2, P2 ;  /* 0x00000004ea039211 */ /* 0x042fe400010f1406 */
[----:B------:R-:W-:Y:S02]  /*16320*/  SHF.R.S32.HI R10, RZ, 0x1f, R10 ;  /* 0x0000001fff0a7819 */ /* 0x000fe4000001140a */
[C---:B------:R-:W-:Y:S01]  /*16330*/  @!P0 LEA R6, P2, R9.reuse, R0, 0x2 ;  /* 0x0000000009068211 */ /* 0x040fe200078410ff */
[----:B------:R1:W-:Y:S01]  /*16340*/  @!P1 ST.E.64 [R2.64], R140 ;  /* 0x0000008c02009985 */ /* 0x0003e2000c101b06 */
[C---:B------:R-:W-:Y:S02]  /*16350*/  IADD3 R8, R234.reuse, 0x20, RZ ;  /* 0x00000020ea087810 */ /* 0x040fe40007ffe0ff */
[----:B------:R-:W-:Y:S02]  /*16360*/  @!P0 LEA.HI.X R7, R9, R4, R10, 0x2, P2 ;  /* 0x0000000409078211 */ /* 0x000fe400010f140a */
[----:B------:R-:W-:-:S02]  /*16370*/  IADD3 R14, R234, 0x10, RZ ;  /* 0x00000010ea0e7810 */ /* 0x000fc40007ffe0ff */
[----:B------:R-:W-:Y:S01]  /*16380*/  ISETP.GE.AND P2, PT, R8, c[0x0][0x3c8], PT ;  /* 0x0000f20008007a0c */ /* 0x000fe20003f46270 */
[----:B------:R4:W-:Y:S01]  /*16390*/  @!P0 ST.E.64 [R6.64], R144 ;  /* 0x0000009006008985 */ /* 0x0009e2000c101b06 */
[C---:B------:R-:W-:Y:S02]  /*163a0*/  IADD3 R9, R234.reuse, 0x18, RZ ;  /* 0x00000018ea097810 */ /* 0x040fe40007ffe0ff */
[----:B------:R-:W-:Y:S02]  /*163b0*/  IADD3 R10, R234, 0x28, RZ ;  /* 0x00000028ea0a7810 */ /* 0x000fe40007ffe0ff */
[----:B------:R-:W-:Y:S02]  /*163c0*/  SHF.R.S32.HI R14, RZ, 0x1f, R14 ;  /* 0x0000001fff0e7819 */ /* 0x000fe4000001140e */
[----:B------:R-:W-:Y:S02]  /*163d0*/  SHF.R.S32.HI R9, RZ, 0x1f, R9 ;  /* 0x0000001fff097819 */ /* 0x000fe40000011409 */
[----:B------:R-:W-:-:S02]  /*163e0*/  ISETP.GE.AND P1, PT, R10, c[0x0][0x3c8], PT ;  /* 0x0000f2000a007a0c */ /* 0x000fc40003f26270 */
[C---:B------:R-:W-:Y:S02]  /*163f0*/  IADD3 R17, R234.reuse, 0x40, RZ ;  /* 0x00000040ea117810 */ /* 0x040fe40007ffe0ff */
[C---:B------:R-:W-:Y:S02]  /*16400*/  IADD3 R15, R234.reuse, 0x30, RZ ;  /* 0x00000030ea0f7810 */ /* 0x040fe40007ffe0ff */
[----:B------:R-:W-:Y:S02]  /*16410*/  IADD3 R18, R234, 0x40, RZ ;  /* 0x00000040ea127810 */ /* 0x000fe40007ffe0ff */
[----:B------:R-:W-:Y:S02]  /*16420*/  SHF.R.S32.HI R15, RZ, 0x1f, R15 ;  /* 0x0000001fff0f7819 */ /* 0x000fe4000001140f */
[----:B------:R-:W-:Y:S02]  /*16430*/  SHF.R.S32.HI R18, RZ, 0x1f, R18 ;  /* 0x0000001fff127819 */ /* 0x000fe40000011412 */
[----:B-1----:R-:W-:-:S02]  /*16440*/  @!P3 LEA R2, P4, R11, R0, 0x2 ;  /* 0x000000000b02b211 */ /* 0x002fc400078810ff */
[C---:B------:R-:W-:Y:S02]  /*16450*/  IADD3 R16, R234.reuse, 0x48, RZ ;  /* 0x00000048ea107810 */ /* 0x040fe40007ffe0ff */
[----:B------:R-:W-:Y:S02]  /*16460*/  @!P3 LEA.HI.X R3, R11, R4, R14, 0x2, P4 ;  /* 0x000000040b03b211 */ /* 0x000fe400020f140e */
[C---:B------:R-:W-:Y:S02]  /*16470*/  IADD3 R11, R234.reuse, 0x30, RZ ;  /* 0x00000030ea0b7810 */ /* 0x040fe40007ffe0ff */
[C---:B----4-:R-:W-:Y:S01]  /*16480*/  @!P5 LEA R6, P0, R5.reuse, R0, 0x2 ;  /* 0x000000000506d211 */ /* 0x050fe200078010ff */
[----:B------:R1:W-:Y:S01]  /*16490*/  @!P3 ST.E.64 [R2.64], R142 ;  /* 0x0000008e0200b985 */ /* 0x0003e2000c101b06 */
[----:B------:R-:W-:Y:S02]  /*164a0*/  IADD3 R14, R234, 0x28, RZ ;  /* 0x00000028ea0e7810 */ /* 0x000fe40007ffe0ff */
[----:B------:R-:W-:-:S02]  /*164b0*/  @!P5 LEA.HI.X R7, R5, R4, R9, 0x2, P0 ;  /* 0x000000040507d211 */ /* 0x000fc400000f1409 */
[C---:B------:R-:W-:Y:S02]  /*164c0*/  IADD3 R9, R234.reuse, 0x20, RZ ;  /* 0x00000020ea097810 */ /* 0x040fe40007ffe0ff */
[----:B------:R-:W-:Y:S01]  /*164d0*/  ISETP.GE.AND P0, PT, R11, c[0x0][0x3c8], PT ;  /* 0x0000f2000b007a0c */ /* 0x000fe20003f06270 */
[----:B------:R4:W-:Y:S01]  /*164e0*/  @!P5 ST.E.64 [R6.64], R96 ;  /* 0x000000600600d985 */ /* 0x0009e2000c101b06 */
[----:B------:R-:W-:Y:S02]  /*164f0*/  IADD3 R5, R234, 0x38, RZ ;  /* 0x00000038ea057810 */ /* 0x000fe40007ffe0ff */
[----:B------:R-:W-:Y:S02]  /*16500*/  SHF.R.S32.HI R9, RZ, 0x1f, R9 ;  /* 0x0000001fff097819 */ /* 0x000fe40000011409 */
[----:B------:R-:W-:Y:S02]  /*16510*/  ISETP.GE.AND P4, PT, R5, c[0x0][0x3c8], PT ;  /* 0x0000f20005007a0c */ /* 0x000fe40003f86270 */
[----:B------:R-:W-:-:S02]  /*16520*/  SHF.R.S32.HI R14, RZ, 0x1f, R14 ;  /* 0x0000001fff0e7819 */ /* 0x000fc4000001140e */
[----:B------:R-:W-:Y:S02]  /*16530*/  ISETP.GE.AND P5, PT, R17, c[0x0][0x3c8], PT ;  /* 0x0000f20011007a0c */ /* 0x000fe40003fa6270 */
[----:B------:R-:W-:Y:S02]  /*16540*/  SHF.R.S32.HI R16, RZ, 0x1f, R16 ;  /* 0x0000001fff107819 */ /* 0x000fe40000011410 */
[----:B-1----:R-:W-:-:S04]  /*16550*/  @!P2 LEA R2, P3, R8, R0, 0x2 ;  /* 0x000000000802a211 */ /* 0x002fc800078610ff */
[----:B------:R-:W-:Y:S02]  /*16560*/  @!P2 LEA.HI.X R3, R8, R4, R9, 0x2, P3 ;  /* 0x000000040803a211 */ /* 0x000fe400018f1409 */
[----:B------:R-:W-:-:S03]  /*16570*/  @!P1 LEA R8, P3, R10, R0, 0x2 ;  /* 0x000000000a089211 */ /* 0x000fc600078610ff */
[----:B------:R1:W-:Y:S01]  /*16580*/  @!P2 ST.E.64 [R2.64], R132 ;  /* 0x000000840200a985 */ /* 0x0003e2000c101b06 */
[----:B------:R-:W-:Y:S02]  /*16590*/  @!P1 LEA.HI.X R9, R10, R4, R14, 0x2, P3 ;  /* 0x000000040a099211 */ /* 0x000fe400018f140e */
[C---:B------:R-:W-:Y:S02]  /*165a0*/  IADD3 R14, R234.reuse, 0x48, RZ ;  /* 0x00000048ea0e7810 */ /* 0x040fe40007ffe0ff */
[C---:B----4-:R-:W-:Y:S01]  /*165b0*/  @!P0 LEA R6, P2, R11.reuse, R0, 0x2 ;  /* 0x000000000b068211 */ /* 0x050fe200078410ff */
[----:B------:R4:W-:Y:S01]  /*165c0*/  @!P1 ST.E.64 [R8.64], R134 ;  /* 0x0000008608009985 */ /* 0x0009e2000c101b06 */
[----:B------:R-:W-:Y:S02]  /*165d0*/  IADD3 R10, R234, 0x38, RZ ;  /* 0x00000038ea0a7810 */ /* 0x000fe40007ffe0ff */
[----:B------:R-:W-:Y:S02]  /*165e0*/  ISETP.GE.AND P3, PT, R14, c[0x0][0x3c8], PT ;  /* 0x0000f2000e007a0c */ /* 0x000fe40003f66270 */
[----:B------:R-:W-:-:S02]  /*165f0*/  @!P0 LEA.HI.X R7, R11, R4, R15, 0x2, P2 ;  /* 0x000000040b078211 */ /* 0x000fc400010f140f */
[----:B------:R-:W-:Y:S02]  /*16600*/  SHF.R.S32.HI R10, RZ, 0x1f, R10 ;  /* 0x0000001fff0a7819 */ /* 0x000fe4000001140a */
[----:B------:R-:W-:Y:S01]  /*16610*/  IADD3 R15, R234, 0x50, RZ ;  /* 0x00000050ea0f7810 */ /* 0x000fe20007ffe0ff */
[----:B------:R5:W-:Y:S03]  /*16620*/  @!P0 ST.E.64 [R6.64], R136 ;  /* 0x0000008806008985 */ /* 0x000be6000c101b06 */
[----:B------:R-:W-:Y:S02]  /*16630*/  ISETP.GE.AND P2, PT, R15, c[0x0][0x3c8], PT ;  /* 0x0000f2000f007a0c */ /* 0x000fe40003f46270 */
[----:B-1----:R-:W-:-:S04]  /*16640*/  @!P4 LEA R2, P1, R5, R0, 0x2 ;  /* 0x000000000502c211 */ /* 0x002fc800078210ff */
[----:B------:R-:W-:Y:S02]  /*16650*/  @!P4 LEA.HI.X R3, R5, R4, R10, 0x2, P1 ;  /* 0x000000040503c211 */ /* 0x000fe400008f140a */
[C---:B------:R-:W-:Y:S02]  /*16660*/  @!P5 LEA R10, P0, R17.reuse, R0, 0x2 ;  /* 0x00000000110ad211 */ /* 0x040fe400078010ff */
[----:B------:R-:W-:Y:S01]  /*16670*/  IADD3 R5, R234, 0x58, RZ ;  /* 0x00000058ea057810 */ /* 0x000fe20007ffe0ff */
[----:B------:R1:W-:Y:S01]  /*16680*/  @!P4 ST.E.64 [R2.64], R138 ;  /* 0x0000008a0200c985 */ /* 0x0003e2000c101b06 */
[----:B------:R-:W-:Y:S02]  /*16690*/  @!P5 LEA.HI.X R11, R17, R4, R18, 0x2, P0 ;  /* 0x00000004110bd211 */ /* 0x000fe400000f1412 */
[C---:B----4-:R-:W-:Y:S02]  /*166a0*/  @!P3 LEA R8, P0, R14.reuse, R0, 0x2 ;  /* 0x000000000e08b211 */ /* 0x050fe400078010ff */
[----:B------:R-:W-:Y:S01]  /*166b0*/  ISETP.GE.AND P1, PT, R5, c[0x0][0x3c8], PT ;  /* 0x0000f20005007a0c */ /* 0x000fe20003f26270 */
[----:B------:R4:W-:Y:S01]  /*166c0*/  @!P5 ST.E.64 [R10.64], R150 ;  /* 0x000000960a00d985 */ /* 0x0009e2000c101b06 */
[----:B------:R-:W-:-:S02]  /*166d0*/  @!P3 LEA.HI.X R9, R14, R4, R16, 0x2, P0 ;  /* 0x000000040e09b211 */ /* 0x000fc400000f1410 */
[C---:B------:R-:W-:Y:S02]  /*166e0*/  IADD3 R16, R234.reuse, 0x50, RZ ;  /* 0x00000050ea107810 */ /* 0x040fe40007ffe0ff */
[C---:B-----5:R-:W-:Y:S01]  /*166f0*/  @!P2 LEA R6, P0, R15.reuse, R0, 0x2 ;  /* 0x000000000f06a211 */ /* 0x060fe200078010ff */
[----:B------:R4:W-:Y:S01]  /*16700*/  @!P3 ST.E.64 [R8.64], R146 ;  /* 0x000000920800b985 */ /* 0x0009e2000c101b06 */
[----:B------:R-:W-:Y:S02]  /*16710*/  SHF.R.S32.HI R16, RZ, 0x1f, R16 ;  /* 0x0000001fff107819 */ /* 0x000fe40000011410 */
[----:B------:R-:W-:Y:S02]  /*16720*/  IADD3 R14, R234, 0x58, RZ ;  /* 0x00000058ea0e7810 */ /* 0x000fe40007ffe0ff */
[----:B------:R-:W-:Y:S02]  /*16730*/  @!P2 LEA.HI.X R7, R15, R4, R16, 0x2, P0 ;  /* 0x000000040f07a211 */ /* 0x000fe400000f1410 */
[----:B------:R-:W-:-:S03]  /*16740*/  SHF.R.S32.HI R14, RZ, 0x1f, R14 ;  /* 0x0000001fff0e7819 */ /* 0x000fc6000001140e */
[----:B------:R4:W-:Y:S01]  /*16750*/  @!P2 ST.E.64 [R6.64], R82 ;  /* 0x000000520600a985 */ /* 0x0009e2000c101b06 */
[----:B-1----:R-:W-:-:S04]  /*16760*/  @!P1 LEA R2, P0, R5, R0, 0x2 ;  /* 0x0000000005029211 */ /* 0x002fc800078010ff */
[----:B------:R-:W-:-:S05]  /*16770*/  @!P1 LEA.HI.X R3, R5, R4, R14, 0x2, P0 ;  /* 0x0000000405039211 */ /* 0x000fca00000f140e */
[----:B------:R4:W-:Y:S04]  /*16780*/  @!P1 ST.E.64 [R2.64], R80 ;  /* 0x0000005002009985 */ /* 0x0009e8000c101b06 */
.L_x_733:
[----:B------:R-:W-:Y:S05]  /*16790*/  BSYNC B0 ;  /* 0x0000000000007941 */ /* 0x000fea0003800000 */
.L_x_732:
[----:B------:R-:W-:Y:S05]  /*167a0*/  BRA.DIV ~URZ, `(.L_x_734) ;  /* 0x000051827f007947 */ /* 0x000fea000b800000 */
[----:B-1----:R1:W2:Y:S02]  /*167b0*/  SHFL.IDX PT, R4, R12, 0x2, 0x1c1f ;  /* 0x005c1f000c047f89 */ /* 0x0022a400000e0000 */
.L_x_838:
[----:B------:R-:W-:Y:S05]  /*167c0*/  BRA.DIV ~URZ, `(.L_x_735) ;  /* 0x000051d27f007947 */ /* 0x000fea000b800000 */
[----:B----4-:R4:W1:Y:S02]  /*167d0*/  SHFL.IDX PT, R0, R13, 0x2, 0x1c1f ;  /* 0x005c1f000d007f89 */ /* 0x01086400000e0000 */
.L_x_839:
[----:B------:R-:W-:Y:S01]  /*167e0*/  LOP3.LUT P0, RZ, R194, 0x1, RZ, 0xc0, !PT ;  /* 0x00000001c2ff7812 */ /* 0x000fe2000780c0ff */
[----:B------:R-:W-:-:S12]  /*167f0*/  BSSY B0, `(.L_x_736) ;  /* 0x0000054000007945 */ /* 0x000fd80003800000 */
[----:B------:R-:W-:Y:S05]  /*16800*/  @P0 BRA `(.L_x_737) ;  /* 0x0000052000000947 */ /* 0x000fea0003800000 */
[C---:B------:R-:W-:Y:S02]  /*16810*/  IADD3 R5, R234.reuse, 0x8, RZ ;  /* 0x00000008ea057810 */ /* 0x040fe40007ffe0ff */
[C---:B------:R-:W-:Y:S02]  /*16820*/  ISETP.GE.AND P0, PT, R234.reuse, c[0x0][0x3c8], PT ;  /* 0x0000f200ea007a0c */ /* 0x040fe40003f06270 */
[----:B------:R-:W-:Y:S02]  /*16830*/  ISETP.GE.AND P2, PT, R5, c[0x0][0x3c8], PT ;  /* 0x0000f20005007a0c */ /* 0x000fe40003f46270 */
[C---:B------:R-:W-:Y:S02]  /*16840*/  IADD3 R16, R234.reuse, 0x10, RZ ;  /* 0x00000010ea107810 */ /* 0x040fe40007ffe0ff */
[----:B------:R-:W-:Y:S02]  /*16850*/  IADD3 R10, R234, 0x18, RZ ;  /* 0x00000018ea0a7810 */ /* 0x000fe40007ffe0ff */
[----:B------:R-:W-:-:S02]  /*16860*/  ISETP.GE.AND P4, PT, R16, c[0x0][0x3c8], PT ;  /* 0x0000f20010007a0c */ /* 0x000fc40003f86270 */
[----:B------:R-:W-:Y:S02]  /*16870*/  IADD3 R6, R234, 0x8, RZ ;  /* 0x00000008ea067810 */ /* 0x000fe40007ffe0ff */
[----:B------:R-:W-:Y:S02]  /*16880*/  ISETP.GE.AND P3, PT, R10, c[0x0][0x3c8], PT ;  /* 0x0000f2000a007a0c */ /* 0x000fe40003f66270 */
[-C--:B-1----:R-:W-:Y:S02]  /*16890*/  @!P0 LEA R2, P5, R234, R0.reuse, 0x2 ;  /* 0x00000000ea028211 */ /* 0x082fe400078a10ff */
[----:B------:R-:W-:Y:S02]  /*168a0*/  SHF.R.S32.HI R7, RZ, 0x1f, R234 ;  /* 0x0000001fff077819 */ /* 0x000fe400000114ea */
[----:B------:R-:W-:Y:S02]  /*168b0*/  SHF.R.S32.HI R6, RZ, 0x1f, R6 ;  /* 0x0000001fff067819 */ /* 0x000fe40000011406 */
[----:B------:R-:W-:-:S02]  /*168c0*/  @!P2 LEA R8, P1, R5, R0, 0x2 ;  /* 0x000000000508a211 */ /* 0x000fc400078210ff */
[CC--:B--2---:R-:W-:Y:S02]  /*168d0*/  @!P0 LEA.HI.X R3, R234.reuse, R4.reuse, R7, 0x2, P5 ;  /* 0x00000004ea038211 */ /* 0x0c4fe400028f1407 */
[C---:B------:R-:W-:Y:S02]  /*168e0*/  IADD3 R11, R234.reuse, 0x28, RZ ;  /* 0x00000028ea0b7810 */ /* 0x040fe40007ffe0ff */
[C---:B------:R-:W-:Y:S01]  /*168f0*/  IADD3 R14, R234.reuse, 0x20, RZ ;  /* 0x00000020ea0e7810 */ /* 0x040fe20007ffe0ff */
[----:B------:R1:W-:Y:S01]  /*16900*/  @!P0 ST.E.64 [R2.64], R34 ;  /* 0x0000002202008985 */ /* 0x0003e2000c101b06 */
[----:B------:R-:W-:Y:S02]  /*16910*/  @!P2 LEA.HI.X R9, R5, R4, R6, 0x2, P1 ;  /* 0x000000040509a211 */ /* 0x000fe400008f1406 */
[C---:B------:R-:W-:Y:S02]  /*16920*/  IADD3 R17, R234.reuse, 0x10, RZ ;  /* 0x00000010ea117810 */ /* 0x040fe40007ffe0ff */
[----:B------:R-:W-:Y:S01]  /*16930*/  IADD3 R15, R234, 0x18, RZ ;  /* 0x00000018ea0f7810 */ /* 0x000fe20007ffe0ff */
[----:B------:R2:W-:Y:S01]  /*16940*/  @!P2 ST.E.64 [R8.64], R36 ;  /* 0x000000240800a985 */ /* 0x0005e2000c101b06 */
[----:B------:R-:W-:-:S02]  /*16950*/  ISETP.GE.AND P0, PT, R11, c[0x0][0x3c8], PT ;  /* 0x0000f2000b007a0c */ /* 0x000fc40003f06270 */
[----:B------:R-:W-:Y:S02]  /*16960*/  ISETP.GE.AND P1, PT, R14, c[0x0][0x3c8], PT ;  /* 0x0000f2000e007a0c */ /* 0x000fe40003f26270 */
[----:B------:R-:W-:Y:S02]  /*16970*/  @!P4 LEA R6, P5, R16, R0, 0x2 ;  /* 0x000000001006c211 */ /* 0x000fe400078a10ff */
[----:B------:R-:W-:Y:S02]  /*16980*/  SHF.R.S32.HI R17, RZ, 0x1f, R17 ;  /* 0x0000001fff117819 */ /* 0x000fe40000011411 */
[----:B------:R-:W-:Y:S02]  /*16990*/  SHF.R.S32.HI R15, RZ, 0x1f, R15 ;  /* 0x0000001fff0f7819 */ /* 0x000fe4000001140f */
[----:B------:R-:W-:Y:S02]  /*169a0*/  IADD3 R5, R234, 0x30, RZ ;  /* 0x00000030ea057810 */ /* 0x000fe40007ffe0ff */
[----:B------:R-:W-:-:S02]  /*169b0*/  @!P4 LEA.HI.X R7, R16, R4, R17, 0x2, P5 ;  /* 0x000000041007c211 */ /* 0x000fc400028f1411 */
[----:B------:R-:W-:Y:S02]  /*169c0*/  ISETP.GE.AND P6, PT, R5, c[0x0][0x3c8], PT ;  /* 0x0000f20005007a0c */ /* 0x000fe40003fc6270 */
[C---:B------:R-:W-:Y:S01]  /*169d0*/  IADD3 R16, R234.reuse, 0x20, RZ ;  /* 0x00000020ea107810 */ /* 0x040fe20007ffe0ff */
[----:B------:R5:W-:Y:S01]  /*169e0*/  @!P4 ST.E.64 [R6.64], R38 ;  /* 0x000000260600c985 */ /* 0x000be2000c101b06 */
[----:B------:R-:W-:Y:S02]  /*169f0*/  IADD3 R17, R234, 0x48, RZ ;  /* 0x00000048ea117810 */ /* 0x000fe40007ffe0ff */
[----:B------:R-:W-:Y:S02]  /*16a00*/  SHF.R.S32.HI R16, RZ, 0x1f, R16 ;  /* 0x0000001fff107819 */ /* 0x000fe40000011410 */
[----:B-1----:R-:W-:Y:S02]  /*16a10*/  @!P3 LEA R2, P2, R10, R0, 0x2 ;  /* 0x000000000a02b211 */ /* 0x002fe400078410ff */
[----:B------:R-:W-:-:S02]  /*16a20*/  IADD3 R18, R234, 0x48, RZ ;  /* 0x00000048ea127810 */ /* 0x000fc40007ffe0ff */
[----:B------:R-:W-:Y:S02]  /*16a30*/  @!P3 LEA.HI.X R3, R10, R4, R15, 0x2, P2 ;  /* 0x000000040a03b211 */ /* 0x000fe400010f140f */
[C---:B------:R-:W-:Y:S02]  /*16a40*/  IADD3 R15, R234.reuse, 0x28, RZ ;  /* 0x00000028ea0f7810 */ /* 0x040fe40007ffe0ff */
[----:B------:R-:W-:Y:S01]  /*16a50*/  IADD3 R10, R234, 0x38, RZ ;  /* 0x00000038ea0a7810 */ /* 0x000fe20007ffe0ff */
[----:B------:R1:W-:Y:S01]  /*16a60*/  @!P3 ST.E.64 [R2.64], R40 ;  /* 0x000000280200b985 */ /* 0x0003e2000c101b06 */
[----:B------:R-:W-:Y:S02]  /*16a70*/  SHF.R.S32.HI R15, RZ, 0x1f, R15 ;  /* 0x0000001fff0f7819 */ /* 0x000fe4000001140f */
[----:B--2---:R-:W-:Y:S02]  /*16a80*/  @!P1 LEA R8, P5, R14, R0, 0x2 ;  /* 0x000000000e089211 */ /* 0x004fe400078a10ff */
[----:B------:R-:W-:-:S02]  /*16a90*/  ISETP.GE.AND P4, PT, R10, c[0x0][0x3c8], PT ;  /* 0x0000f2000a007a0c */ /* 0x000fc40003f86270 */
[----:B------:R-:W-:Y:S02]  /*16aa0*/  @!P1 LEA.HI.X R9, R14, R4, R16, 0x2, P5 ;  /* 0x000000040e099211 */ /* 0x000fe400028f1410 */
[C---:B------:R-:W-:Y:S02]  /*16ab0*/  IADD3 R14, R234.reuse, 0x40, RZ ;  /* 0x00000040ea0e7810 */ /* 0x040fe40007ffe0ff */
[----:B------:R-:W-:Y:S01]  /*16ac0*/  IADD3 R16, R234, 0x40, RZ ;  /* 0x00000040ea107810 */ /* 0x000fe20007ffe0ff */
[----:B------:R-:W-:Y:S01]  /*16ad0*/  @!P1 ST.E.64 [R8.64], R64 ;  /* 0x0000004008009985 */ /* 0x000fe2000c101b06 */
[----:B------:R-:W-:Y:S02]  /*16ae0*/  ISETP.GE.AND P3, PT, R14, c[0x0][0x3c8], PT ;  /* 0x0000f2000e007a0c */ /* 0x000fe40003f66270 */
[----:B-----5:R-:W-:Y:S02]  /*16af0*/  @!P6 LEA R6, P5, R5, R0, 0x2 ;  /* 0x000000000506e211 */ /* 0x020fe400078a10ff */
[----:B------:R-:W-:-:S02]  /*16b00*/  SHF.R.S32.HI R16, RZ, 0x1f, R16 ;  /* 0x0000001fff107819 */ /* 0x000fc40000011410 */
[----:B------:R-:W-:Y:S02]  /*16b10*/  SHF.R.S32.HI R18, RZ, 0x1f, R18 ;  /* 0x0000001fff127819 */ /* 0x000fe40000011412 */
[----:B-1----:R-:W-:-:S04]  /*16b20*/  @!P0 LEA R2, P2, R11, R0, 0x2 ;  /* 0x000000000b028211 */ /* 0x002fc800078410ff */
[-C--:B------:R-:W-:Y:S02]  /*16b30*/  @!P0 LEA.HI.X R3, R11, R4.reuse, R15, 0x2, P2 ;  /* 0x000000040b038211 */ /* 0x080fe400010f140f */
[C---:B------:R-:W-:Y:S02]  /*16b40*/  IADD3 R11, R234.reuse, 0x30, RZ ;  /* 0x00000030ea0b7810 */ /* 0x040fe40007ffe0ff */
[----:B------:R-:W-:Y:S01]  /*16b50*/  IADD3 R15, R234, 0x50, RZ ;  /* 0x00000050ea0f7810 */ /* 0x000fe20007ffe0ff */
        /* <DEDUP_REMOVED lines=9> */
[----:B------:R-:W-:Y:S02]  /*16bf0*/  ISETP.GE.AND P0, PT, R5, c[0x0][0x3c8], PT ;  /* 0x0000f20005007a0c */ /* 0x000fe40003f06270 */
[----:B-1----:R-:W-:-:S04]  /*16c00*/  @!P4 LEA R2, P5, R10, R0, 0x2 ;  /* 0x000000000a02c211 */ /* 0x002fc800078a10ff */
[----:B------:R-:W-:Y:S02]  /*16c10*/  @!P4 LEA.HI.X R3, R10, R4, R11, 0x2, P5 ;  /* 0x000000040a03c211 */ /* 0x000fe400028f140b */
[----:B------:R-:W-:-:S03]  /*16c20*/  @!P3 LEA R10, P5, R14, R0, 0x2 ;  /* 0x000000000e0ab211 */ /* 0x000fc600078a10ff */
[----:B------:R1:W-:Y:S01]  /*16c30*/  @!P4 ST.E.64 [R2.64], R46 ;  /* 0x0000002e0200c985 */ /* 0x0003e2000c101b06 */
[----:B------:R-:W-:Y:S02]  /*16c40*/  @!P3 LEA.HI.X R11, R14, R4, R16, 0x2, P5 ;  /* 0x000000040e0bb211 */ /* 0x000fe400028f1410 */
[-C--:B------:R-:W-:Y:S02]  /*16c50*/  @!P2 LEA R8, P4, R17, R0.reuse, 0x2 ;  /* 0x000000001108a211 */ /* 0x080fe400078810ff */
[C---:B------:R-:W-:Y:S01]  /*16c60*/  IADD3 R16, R234.reuse, 0x50, RZ ;  /* 0x00000050ea107810 */ /* 0x040fe20007ffe0ff */
[----:B------:R3:W-:Y:S01]  /*16c70*/  @!P3 ST.E.64 [R10.64], R68 ;  /* 0x000000440a00b985 */ /* 0x0007e2000c101b06 */
[----:B------:R-:W-:Y:S02]  /*16c80*/  IADD3 R14, R234, 0x58, RZ ;  /* 0x00000058ea0e7810 */ /* 0x000fe40007ffe0ff */
[----:B--2---:R-:W-:Y:S02]  /*16c90*/  @!P1 LEA R6, P5, R15, R0, 0x2 ;  /* 0x000000000f069211 */ /* 0x004fe400078a10ff */
[----:B------:R-:W-:-:S02]  /*16ca0*/  SHF.R.S32.HI R16, RZ, 0x1f, R16 ;  /* 0x0000001fff107819 */ /* 0x000fc40000011410 */
[-C--:B------:R-:W-:Y:S02]  /*16cb0*/  @!P2 LEA.HI.X R9, R17, R4.reuse, R18, 0x2, P4 ;  /* 0x000000041109a211 */ /* 0x080fe400020f1412 */
[----:B------:R-:W-:Y:S02]  /*16cc0*/  SHF.R.S32.HI R14, RZ, 0x1f, R14 ;  /* 0x0000001fff0e7819 */ /* 0x000fe4000001140e */
[----:B------:R-:W-:Y:S01]  /*16cd0*/  @!P1 LEA.HI.X R7, R15, R4, R16, 0x2, P5 ;  /* 0x000000040f079211 */ /* 0x000fe200028f1410 */
[----:B------:R3:W-:Y:S04]  /*16ce0*/  @!P2 ST.E.64 [R8.64], R60 ;  /* 0x0000003c0800a985 */ /* 0x0007e8000c101b06 */
[----:B------:R3:W-:Y:S01]  /*16cf0*/  @!P1 ST.E.64 [R6.64], R48 ;  /* 0x0000003006009985 */ /* 0x0007e2000c101b06 */
[----:B-1----:R-:W-:-:S04]  /*16d00*/  @!P0 LEA R2, P4, R5, R0, 0x2 ;  /* 0x0000000005028211 */ /* 0x002fc800078810ff */
[----:B------:R-:W-:-:S05]  /*16d10*/  @!P0 LEA.HI.X R3, R5, R4, R14, 0x2, P4 ;  /* 0x0000000405038211 */ /* 0x000fca00020f140e */
[----:B------:R3:W-:Y:S04]  /*16d20*/  @!P0 ST.E.64 [R2.64], R26 ;  /* 0x0000001a02008985 */ /* 0x0007e8000c101b06 */
.L_x_737:
[----:B------:R-:W-:Y:S05]  /*16d30*/  BSYNC B0 ;  /* 0x0000000000007941 */ /* 0x000fea0003800000 */
.L_x_736:
[----:B------:R-:W-:Y:S05]  /*16d40*/  BRA.DIV ~URZ, `(.L_x_738) ;  /* 0x00004cc27f007947 */ /* 0x000fea000b800000 */
[----:B--2---:R2:W3:Y:S04]  /*16d50*/  SHFL.IDX PT, R4, R12, 0x3, 0x1c1f ;  /* 0x007c1f000c047f89 */ /* 0x0044e800000e0000 */
[----:B-1----:R2:W1:Y:S02]  /*16d60*/  SHFL.IDX PT, R0, R13, 0x3, 0x1c1f ;  /* 0x007c1f000d007f89 */ /* 0x00246400000e0000 */
.L_x_840:
[----:B------:R-:W-:-:S13]  /*16d70*/  LOP3.LUT P0, RZ, R194, 0x2, RZ, 0xc0, !PT ;  /* 0x00000002c2ff7812 */ /* 0x000fda000780c0ff */
[----:B------:R-:W-:Y:S05]  /*16d80*/  @P0 BRA `(.L_x_726) ;  /* 0x0000124000000947 */ /* 0x000fea0003800000 */
[C---:B------:R-:W-:Y:S02]  /*16d90*/  ISETP.GE.AND P4, PT, R234.reuse, c[0x0][0x3c8], PT ;  /* 0x0000f200ea007a0c */ /* 0x040fe40003f86270 */
[C---:B---3--:R-:W-:Y:S02]  /*16da0*/  IADD3 R8, R234.reuse, 0x8, RZ ;  /* 0x00000008ea087810 */ /* 0x048fe40007ffe0ff */
[----:B--2---:R-:W-:Y:S02]  /*16db0*/  IADD3 R12, R234, 0x18, RZ ;  /* 0x00000018ea0c7810 */ /* 0x004fe40007ffe0ff */
[----:B------:R-:W-:Y:S02]  /*16dc0*/  ISETP.GE.AND P3, PT, R8, c[0x0][0x3c8], PT ;  /* 0x0000f20008007a0c */ /* 0x000fe40003f66270 */
[----:B------:R-:W-:Y:S02]  /*16dd0*/  ISETP.GE.AND P1, PT, R12, c[0x0][0x3c8], PT ;  /* 0x0000f2000c007a0c */ /* 0x000fe40003f26270 */
[----:B------:R-:W-:-:S02]  /*16de0*/  SHF.R.S32.HI R10, RZ, 0x1f, R234 ;  /* 0x0000001fff0a7819 */ /* 0x000fc400000114ea */
[C---:B------:R-:W-:Y:S02]  /*16df0*/  IADD3 R11, R234.reuse, 0x10, RZ ;  /* 0x00000010ea0b7810 */ /* 0x040fe40007ffe0ff */
[C---:B-1----:R-:W-:Y:S02]  /*16e00*/  @!P4 LEA R6, P6, R234.reuse, R0, 0x2 ;  /* 0x00000000ea06c211 */ /* 0x042fe400078c10ff */
[C---:B------:R-:W-:Y:S02]  /*16e10*/  IADD3 R9, R234.reuse, 0x8, RZ ;  /* 0x00000008ea097810 */ /* 0x040fe40007ffe0ff */
[----:B------:R-:W-:Y:S02]  /*16e20*/  @!P4 LEA.HI.X R7, R234, R4, R10, 0x2, P6 ;  /* 0x00000004ea07c211 */ /* 0x000fe400030f140a */
[----:B------:R-:W-:Y:S02]  /*16e30*/  ISETP.GE.AND P2, PT, R11, c[0x0][0x3c8], PT ;  /* 0x0000f2000b007a0c */ /* 0x000fe40003f46270 */
[----:B------:R-:W-:Y:S01]  /*16e40*/  SHF.R.S32.HI R9, RZ, 0x1f, R9 ;  /* 0x0000001fff097819 */ /* 0x000fe20000011409 */
[----:B------:R1:W-:Y:S01]  /*16e50*/  @!P4 ST.E.64 [R6.64], R52 ;  /* 0x000000340600c985 */ /* 0x0003e2000c101b06 */
[----:B------:R-:W-:-:S02]  /*16e60*/  @!P3 LEA R2, P5, R8, R0, 0x2 ;  /* 0x000000000802b211 */ /* 0x000fc400078a10ff */
[----:B------:R-:W-:Y:S02]  /*16e70*/  IADD3 R5, R234, 0x20, RZ ;  /* 0x00000020ea057810 */ /* 0x000fe40007ffe0ff */
[----:B------:R-:W-:Y:S02]  /*16e80*/  @!P3 LEA.HI.X R3, R8, R4, R9, 0x2, P5 ;  /* 0x000000040803b211 */ /* 0x000fe400028f1409 */
[----:B----4-:R-:W-:Y:S02]  /*16e90*/  IADD3 R13, R234, 0x10, RZ ;  /* 0x00000010ea0d7810 */ /* 0x010fe40007ffe0ff */
[----:B------:R-:W-:Y:S01]  /*16ea0*/  ISETP.GE.AND P0, PT, R5, c[0x0][0x3c8], PT ;  /* 0x0000f20005007a0c */ /* 0x000fe20003f06270 */
[----:B------:R2:W-:Y:S01]  /*16eb0*/  @!P3 ST.E.64 [R2.64], R30 ;  /* 0x0000001e0200b985 */ /* 0x0005e2000c101b06 */
[----:B------:R-:W-:Y:S02]  /*16ec0*/  @!P2 LEA R8, P3, R11, R0, 0x2 ;  /* 0x000000000b08a211 */ /* 0x000fe400078610ff */
[----:B------:R-:W-:-:S02]  /*16ed0*/  SHF.R.S32.HI R13, RZ, 0x1f, R13 ;  /* 0x0000001fff0d7819 */ /* 0x000fc4000001140d */
[C---:B------:R-:W-:Y:S02]  /*16ee0*/  IADD3 R14, R234.reuse, 0x28, RZ ;  /* 0x00000028ea0e7810 */ /* 0x040fe40007ffe0ff */
[----:B------:R-:W-:Y:S02]  /*16ef0*/  @!P2 LEA.HI.X R9, R11, R4, R13, 0x2, P3 ;  /* 0x000000040b09a211 */ /* 0x000fe400018f140d */
[C---:B------:R-:W-:Y:S02]  /*16f00*/  IADD3 R13, R234.reuse, 0x18, RZ ;  /* 0x00000018ea0d7810 */ /* 0x040fe40007ffe0ff */
[----:B------:R-:W-:Y:S01]  /*16f10*/  IADD3 R11, R234, 0x20, RZ ;  /* 0x00000020ea0b7810 */ /* 0x000fe20007ffe0ff */
[----:B------:R-:W-:Y:S01]  /*16f20*/  @!P2 ST.E.64 [R8.64], R66 ;  /* 0x000000420800a985 */ /* 0x000fe2000c101b06 */
[----:B------:R-:W-:Y:S02]  /*16f30*/  ISETP.GE.AND P5, PT, R14, c[0x0][0x3c8], PT ;  /* 0x0000f2000e007a0c */ /* 0x000fe40003fa6270 */
[----:B------:R-:W-:-:S02]  /*16f40*/  IADD3 R10, R234, 0x30, RZ ;  /* 0x00000030ea0a7810 */ /* 0x000fc40007ffe0ff */
[----:B------:R-:W-:Y:S02]  /*16f50*/  SHF.R.S32.HI R13, RZ, 0x1f, R13 ;  /* 0x0000001fff0d7819 */ /* 0x000fe4000001140d */
[----:B-1----:R-:W-:Y:S02]  /*16f60*/  @!P1 LEA R6, P4, R12, R0, 0x2 ;  /* 0x000000000c069211 */ /* 0x002fe400078810ff */
[----:B------:R-:W-:Y:S02]  /*16f70*/  SHF.R.S32.HI R11, RZ, 0x1f, R11 ;  /* 0x0000001fff0b7819 */ /* 0x000fe4000001140b */
[C---:B------:R-:W-:Y:S02]  /*16f80*/  IADD3 R16, R234.reuse, 0x28, RZ ;  /* 0x00000028ea107810 */ /* 0x040fe40007ffe0ff */
[----:B------:R-:W-:Y:S02]  /*16f90*/  IADD3 R15, R234, 0x40, RZ ;  /* 0x00000040ea0f7810 */ /* 0x000fe40007ffe0ff */
[----:B------:R-:W-:-:S02]  /*16fa0*/  SHF.R.S32.HI R16, RZ, 0x1f, R16 ;  /* 0x0000001fff107819 */ /* 0x000fc40000011410 */
[----:B--2---:R-:W-:Y:S02]  /*16fb0*/  @!P0 LEA R2, P6, R5, R0, 0x2 ;  /* 0x0000000005028211 */ /* 0x004fe400078c10ff */
[----:B------:R-:W-:Y:S02]  /*16fc0*/  ISETP.GE.AND P2, PT, R15, c[0x0][0x3c8], PT ;  /* 0x0000f2000f007a0c */ /* 0x000fe40003f46270 */
[----:B------:R-:W-:Y:S02]  /*16fd0*/  P2R R3, PR, RZ, 0x10 ;  /* 0x00000010ff037803 */ /* 0x000fe40000000000 */
[----:B------:R-:W-:Y:S02]  /*16fe0*/  ISETP.GE.AND P4, PT, R10, c[0x0][0x3c8], PT ;  /* 0x0000f2000a007a0c */ /* 0x000fe40003f86270 */
[----:B------:R-:W-:Y:S02]  /*16ff0*/  ISETP.NE.AND P3, PT, R3, RZ, PT ;  /* 0x000000ff0300720c */ /* 0x000fe40003f65270 */
[----:B------:R-:W-:-:S02]  /*17000*/  @!P0 LEA.HI.X R3, R5, R4, R11, 0x2, P6 ;  /* 0x0000000405038211 */ /* 0x000fc400030f140b */
[----:B------:R-:W-:Y:S02]  /*17010*/  @!P1 LEA.HI.X R7, R12, R4, R13, 0x2, P3 ;  /* 0x000000040c079211 */ /* 0x000fe400018f140d */
[C---:B------:R-:W-:Y:S02]  /*17020*/  IADD3 R12, R234.reuse, 0x38, RZ ;  /* 0x00000038ea0c7810 */ /* 0x040fe40007ffe0ff */
[----:B------:R-:W-:Y:S01]  /*17030*/  IADD3 R11, R234, 0x30, RZ ;  /* 0x00000030ea0b7810 */ /* 0x000fe20007ffe0ff */
[----:B------:R1:W-:Y:S01]  /*17040*/  @!P1 ST.E.64 [R6.64], R56 ;  /* 0x0000003806009985 */ /* 0x0003e2000c101b06 */
[----:B------:R-:W-:Y:S02]  /*17050*/  ISETP.GE.AND P3, PT, R12, c[0x0][0x3c8], PT ;  /* 0x0000f2000c007a0c */ /* 0x000fe40003f66270 */
[----:B------:R-:W-:Y:S01]  /*17060*/  SHF.R.S32.HI R11, RZ, 0x1f, R11 ;  /* 0x0000001fff0b7819 */ /* 0x000fe2000001140b */
[----:B------:R2:W-:Y:S01]  /*17070*/  @!P0 ST.E.64 [R2.64], R32 ;  /* 0x0000002002008985 */ /* 0x0005e2000c101b06 */
[----:B------:R-:W-:-:S02]  /*17080*/  IADD3 R13, R234, 0x48, RZ ;  /* 0x00000048ea0d7810 */ /* 0x000fc40007ffe0ff */
[----:B------:R-:W-:Y:S02]  /*17090*/  IADD3 R5, R234, 0x50, RZ ;  /* 0x00000050ea057810 */ /* 0x000fe40007ffe0ff */
[----:B------:R-:W-:Y:S02]  /*170a0*/  ISETP.GE.AND P1, PT, R13, c[0x0][0x3c8], PT ;  /* 0x0000f2000d007a0c */ /* 0x000fe40003f26270 */
[----:B-1----:R-:W-:-:S04]  /*170b0*/  @!P5 LEA R6, P0, R14, R0, 0x2 ;  /* 0x000000000e06d211 */ /* 0x002fc800078010ff */
[----:B------:R-:W-:Y:S02]  /*170c0*/  @!P5 LEA.HI.X R7, R14, R4, R16, 0x2, P0 ;  /* 0x000000040e07d211 */ /* 0x000fe400000f1410 */
[----:B--2---:R-:W-:Y:S02]  /*170d0*/  @!P4 LEA R2, P6, R10, R0, 0x2 ;  /* 0x000000000a02c211 */ /* 0x004fe400078c10ff */
[----:B------:R-:W-:Y:S01]  /*170e0*/  IADD3 R14, R234, 0x38, RZ ;  /* 0x00000038ea0e7810 */ /* 0x000fe20007ffe0ff */
[----:B------:R-:W-:Y:S01]  /*170f0*/  @!P5 ST.E.64 [R6.64], R54 ;  /* 0x000000360600d985 */ /* 0x000fe2000c101b06 */
[----:B------:R-:W-:Y:S02]  /*17100*/  @!P4 LEA.HI.X R3, R10, R4, R11, 0x2, P6 ;  /* 0x000000040a03c211 */ /* 0x000fe400030f140b */
[----:B------:R-:W-:Y:S02]  /*17110*/  @!P3 LEA R10, P5, R12, R0, 0x2 ;  /* 0x000000000c0ab211 */ /* 0x000fe400078a10ff */
[----:B------:R-:W-:Y:S01]  /*17120*/  ISETP.GE.AND P0, PT, R5, c[0x0][0x3c8], PT ;  /* 0x0000f20005007a0c */ /* 0x000fe20003f06270 */
[----:B------:R1:W-:Y:S01]  /*17130*/  @!P4 ST.E.64 [R2.64], R58 ;  /* 0x0000003a0200c985 */ /* 0x0003e2000c101b06 */
[----:B------:R-:W-:-:S02]  /*17140*/  SHF.R.S32.HI R14, RZ, 0x1f, R14 ;  /* 0x0000001fff0e7819 */ /* 0x000fc4000001140e */
[----:B------:R-:W-:Y:S02]  /*17150*/  IADD3 R16, R234, 0x40, RZ ;  /* 0x00000040ea107810 */ /* 0x000fe40007ffe0ff */
[----:B------:R-:W-:Y:S02]  /*17160*/  @!P2 LEA R8, P6, R15, R0, 0x2 ;  /* 0x000000000f08a211 */ /* 0x000fe400078c10ff */
[----:B------:R-:W-:-:S04]  /*17170*/  SHF.R.S32.HI R16, RZ, 0x1f, R16 ;  /* 0x0000001fff107819 */ /* 0x000fc80000011410 */
[----:B------:R-:W-:Y:S02]  /*17180*/  @!P2 LEA.HI.X R9, R15, R4, R16, 0x2, P6 ;  /* 0x000000040f09a211 */ /* 0x000fe400030f1410 */
[----:B-1----:R-:W-:Y:S02]  /*17190*/  P2R R2, PR, RZ, 0x20 ;  /* 0x00000020ff027803 */ /* 0x002fe40000000000 */
[----:B------:R-:W-:Y:S02]  /*171a0*/  @!P1 LEA R6, P5, R13, R0, 0x2 ;  /* 0x000000000d069211 */ /* 0x000fe400078a10ff */
[----:B------:R-:W-:-:S04]  /*171b0*/  ISETP.NE.AND P4, PT, R2, RZ, PT ;  /* 0x000000ff0200720c */ /* 0x000fc80003f85270 */
[----:B------:R-:W-:Y:S02]  /*171c0*/  @!P3 LEA.HI.X R11, R12, R4, R14, 0x2, P4 ;  /* 0x000000040c0bb211 */ /* 0x000fe400020f140e */
[C---:B------:R-:W-:Y:S02]  /*171d0*/  IADD3 R14, R234.reuse, 0x48, RZ ;  /* 0x00000048ea0e7810 */ /* 0x040fe40007ffe0ff */
[----:B------:R-:W-:Y:S01]  /*171e0*/  IADD3 R12, R234, 0x50, RZ ;  /* 0x00000050ea0c7810 */ /* 0x000fe20007ffe0ff */
[----:B------:R1:W-:Y:S01]  /*171f0*/  @!P3 ST.E.64 [R10.64], R72 ;  /* 0x000000480a00b985 */ /* 0x0003e2000c101b06 */
[----:B------:R-:W-:Y:S02]  /*17200*/  SHF.R.S32.HI R14, RZ, 0x1f, R14 ;  /* 0x0000001fff0e7819 */ /* 0x000fe4000001140e */
[----:B------:R-:W-:Y:S01]  /*17210*/  SHF.R.S32.HI R12, RZ, 0x1f, R12 ;  /* 0x0000001fff0c7819 */ /* 0x000fe2000001140c */
[----:B------:R1:W-:Y:S01]  /*17220*/  @!P2 ST.E.64 [R8.64], R70 ;  /* 0x000000460800a985 */ /* 0x0003e2000c101b06 */
[----:B------:R-:W-:-:S02]  /*17230*/  @!P0 LEA R2, P4, R5, R0, 0x2 ;  /* 0x0000000005028211 */ /* 0x000fc400078810ff */
[-C--:B------:R-:W-:Y:S02]  /*17240*/  @!P1 LEA.HI.X R7, R13, R4.reuse, R14, 0x2, P5 ;  /* 0x000000040d079211 */ /* 0x080fe400028f140e */
[----:B------:R-:W-:Y:S02]  /*17250*/  @!P0 LEA.HI.X R3, R5, R4, R12, 0x2, P4 ;  /* 0x0000000405038211 */ /* 0x000fe400020f140c */
[----:B------:R-:W-:Y:S01]  /*17260*/  IADD3 R5, R234, 0x58, RZ ;  /* 0x00000058ea057810 */ /* 0x000fe20007ffe0ff */
[----:B------:R1:W-:Y:S04]  /*17270*/  @!P1 ST.E.64 [R6.64], R62 ;  /* 0x0000003e06009985 */ /* 0x0003e8000c101b06 */
[----:B------:R1:W-:Y:S01]  /*17280*/  @!P0 ST.E.64 [R2.64], R50 ;  /* 0x0000003202008985 */ /* 0x0003e2000c101b06 */
[----:B------:R-:W-:-:S13]  /*17290*/  ISETP.GE.AND P0, PT, R5, c[0x0][0x3c8], PT ;  /* 0x0000f20005007a0c */ /* 0x000fda0003f06270 */
[----:B------:R-:W-:Y:S05]  /*172a0*/  @P0 BRA `(.L_x_726) ;  /* 0x00000d2000000947 */ /* 0x000fea0003800000 */
[----:B------:R-:W-:Y:S02]  /*172b0*/  IADD3 R12, R234, 0x58, RZ ;  /* 0x00000058ea0c7810 */ /* 0x000fe40007ffe0ff */
[----:B-1----:R-:W-:Y:S02]  /*172c0*/  LEA R2, P0, R5, R0, 0x2 ;  /* 0x0000000005027211 */ /* 0x002fe400078010ff */
[----:B------:R-:W-:-:S04]  /*172d0*/  SHF.R.S32.HI R12, RZ, 0x1f, R12 ;  /* 0x0000001fff0c7819 */ /* 0x000fc8000001140c */
[----:B------:R-:W-:-:S05]  /*172e0*/  LEA.HI.X R3, R5, R4, R12, 0x2, P0 ;  /* 0x0000000405037211 */ /* 0x000fca00000f140c */
[----:B------:R1:W-:Y:S01]  /*172f0*/  ST.E.64 [R2.64], R28 ;  /* 0x0000001c02007985 */ /* 0x0003e2000c101b06 */
[----:B------:R-:W-:Y:S05]  /*17300*/  BRA `(.L_x_726) ;  /* 0x00000cc000007947 */ /* 0x000fea0003800000 */
.L_x_711:
[----:B-1----:R-:W3:Y:S04]  /*17310*/  LDL.LU R7, [R1+0x24] ;  /* 0x0000240001077983 */ /* 0x002ee80000300800 */
[----:B--2---:R-:W2:Y:S01]  /*17320*/  LDL R6, [R1+0xc] ;  /* 0x00000c0001067983 */ /* 0x004ea20000100800 */
[----:B------:R-:W-:Y:S01]  /*17330*/  ISETP.NE.U32.AND P0, PT, RZ, c[0x0][0x508], PT ;  /* 0x00014200ff007a0c */ /* 0x000fe20003f05070 */
[----:B------:R-:W-:Y:S01]  /*17340*/  IMAD.MOV.U32 R4, RZ, RZ, 0x4 ;  /* 0x00000004ff047424 */ /* 0x000fe200078e00ff */
[----:B------:R-:W-:Y:S01]  /*17350*/  ISETP.NE.U32.AND P2, PT, RZ, c[0x0][0x500], PT ;  /* 0x00014000ff007a0c */ /* 0x000fe20003f45070 */
[----:B------:R-:W-:Y:S01]  /*17360*/  IMAD.MOV.U32 R20, RZ, RZ, c[0x0][0x388] ;  /* 0x0000e200ff147624 */ /* 0x000fe200078e00ff */
[----:B------:R-:W-:Y:S01]  /*17370*/  ISETP.NE.AND.EX P0, PT, RZ, c[0x0][0x50c], PT, P0 ;  /* 0x00014300ff007a0c */ /* 0x000fe20003f05300 */
[----:B------:R-:W-:Y:S01]  /*17380*/  IMAD.MOV.U32 R0, RZ, RZ, RZ ;  /* 0x000000ffff007224 */ /* 0x000fe200078e00ff */
[----:B------:R-:W-:Y:S01]  /*17390*/  ISETP.NE.AND.EX P2, PT, RZ, c[0x0][0x504], PT, P2 ;  /* 0x00014100ff007a0c */ /* 0x000fe20003f45320 */
[----:B--2---:R-:W-:-:S10]  /*173a0*/  IMAD.WIDE R2, R6, R4, c[0x0][0x500] ;  /* 0x0001400006027625 */ /* 0x004fd400078e0204 */
[----:B------:R-:W-:Y:S02]  /*173b0*/  @P0 IMAD.WIDE R4, R6, R4, c[0x0][0x508] ;  /* 0x0001420006040625 */ /* 0x000fe400078e0204 */
[----:B------:R1:W5:Y:S04]  /*173c0*/  @P2 LDG.E R0, [R2.64] ;  /* 0x0000000602002981 */ /* 0x000368000c1e1900 */
[----:B------:R1:W5:Y:S01]  /*173d0*/  @P0 LDG.E R20, [R4.64] ;  /* 0x0000000604140981 */ /* 0x000362000c1e1900 */
[----:B---3--:R-:W-:-:S04]  /*173e0*/  ISETP.NE.AND P1, PT, R7, RZ, PT ;  /* 0x000000ff0700720c */ /* 0x008fc80003f25270 */
[----:B------:R-:W-:Y:S01]  /*173f0*/  SEL R19, R7, c[0x0][0x3d4], P1 ;  /* 0x0000f50007137a07 */ /* 0x000fe20000800000 */
[----:B------:R-:W-:Y:S05]  /*17400*/  @P0 BRA `(.L_x_739) ;  /* 0x0000004000000947 */ /* 0x000fea0003800000 */
[----:B------:R-:W-:Y:S05]  /*17410*/  @!P2 BRA `(.L_x_739) ;  /* 0x000000300000a947 */ /* 0x000fea0003800000 */
[----:B-1----:R1:W2:Y:S04]  /*17420*/  LDG.E R4, [R2.64] ;  /* 0x0000000602047981 */ /* 0x0022a8000c1e1900 */
[----:B-1----:R-:W2:Y:S02]  /*17430*/  LDG.E R2, [R2.64+0x4] ;  /* 0x0000040602027981 */ /* 0x002ea4000c1e1900 */
[----:B--2--5:R-:W-:Y:S02]  /*17440*/  IADD3 R20, -R4, R2, RZ ;  /* 0x0000000204147210 */ /* 0x024fe40007ffe1ff */
.L_x_739:
[----:B-1----:R-:W2:Y:S01]  /*17450*/  LDL.LU R4, [R1+0x8] ;  /* 0x0000080001047983 */ /* 0x002ea20000300800 */
[----:B------:R-:W-:Y:S01]  /*17460*/  SHF.R.S32.HI R2, RZ, 0x1f, R6 ;  /* 0x0000001fff027819 */ /* 0x000fe20000011406 */
[----:B------:R-:W-:Y:S01]  /*17470*/  BSSY B0, `(.L_x_740) ;  /* 0x0000038000007945 */ /* 0x000fe20003800000 */
[----:B-----5:R-:W-:Y:S01]  /*17480*/  SHF.R.S32.HI R18, RZ, 0x1f, R0 ;  /* 0x0000001fff127819 */ /* 0x020fe20000011400 */
[----:B------:R-:W1:Y:S01]  /*17490*/  S2R R3, SR_TID.X ;  /* 0x0000000000037919 */ /* 0x000e620000002100 */
[----:B------:R-:W-:-:S02]  /*174a0*/  SEL R13, R6, RZ, !P2 ;  /* 0x000000ff060d7207 */ /* 0x000fc40005000000 */
[----:B------:R-:W-:Y:S02]  /*174b0*/  SEL R21, R2, RZ, !P2 ;  /* 0x000000ff02157207 */ /* 0x000fe40005000000 */
[----:B-1----:R-:W-:Y:S02]  /*174c0*/  ISETP.GT.AND P0, PT, R3, 0x7f, PT ;  /* 0x0000007f0300780c */ /* 0x002fe40003f04270 */
[----:B--2---:R-:W-:-:S11]  /*174d0*/  LOP3.LUT R12, R4, 0xffff, RZ, 0xc0, !PT ;  /* 0x0000ffff040c7812 */ /* 0x004fd600078ec0ff */
[----:B------:R-:W-:Y:S05]  /*174e0*/  @P0 BRA `(.L_x_741) ;  /* 0x0000030000000947 */ /* 0x000fea0003800000 */
[----:B------:R-:W-:Y:S01]  /*174f0*/  IMAD R2, R20, c[0x0][0x4e8], RZ ;  /* 0x00013a0014027a24 */ /* 0x000fe200078e02ff */
[----:B------:R-:W-:-:S04]  /*17500*/  IADD3 R16, R250, R3, RZ ;  /* 0x00000003fa107210 */ /* 0x000fc80007ffe0ff */
        /* <DEDUP_REMOVED lines=24> */
[----:B------:R-:W-:Y:S02]  /*17690*/  IADD3.X R9, R7, R9, R18, P1, P0 ;  /* 0x0000000907097210 */ /* 0x000fe40000fe0412 */
[----:B--2---:R-:W-:-:S05]  /*176a0*/  SEL R3, R22, RZ, P2 ;  /* 0x000000ff16037207 */ /* 0x004fca0001000000 */
[-C--:B-----5:R-:W-:Y:S02]  /*176b0*/  IMAD R8, R15, R3.reuse, RZ ;  /* 0x000000030f087224 */ /* 0x0a0fe400078e02ff */
[----:B------:R-:W-:-:S04]  /*176c0*/  IMAD.WIDE.U32 R4, R14, R3, RZ ;  /* 0x000000030e047225 */ /* 0x000fc800078e00ff */
[----:B------:R-:W-:Y:S01]  /*176d0*/  IMAD R3, R6, c[0x0][0x4e8], R16 ;  /* 0x00013a0006037a24 */ /* 0x000fe200078e0210 */
        /* <DEDUP_REMOVED lines=17> */
.L_x_741:
[----:B------:R-:W-:Y:S05]  /*177f0*/  BSYNC B0 ;  /* 0x0000000000007941 */ /* 0x000fea0003800000 */
.L_x_740:
[----:B------:R-:W-:-:S13]  /*17800*/  ISETP.GT.AND P0, PT, R19, 0x1, PT ;  /* 0x000000011300780c */ /* 0x000fda0003f04270 */
[----:B------:R-:W-:Y:S05]  /*17810*/  @P0 BRA `(.L_x_726) ;  /* 0x000007b000000947 */ /* 0x000fea0003800000 */
[----:B-1----:R-:W-:Y:S01]  /*17820*/  MOV R2, c[0x0][0x4e8] ;  /* 0x00013a0000027a02 */ /* 0x002fe20000000f00 */
[----:B------:R-:W-:Y:S02]  /*17830*/  IMAD R4, R18, c[0x0][0x3a0], RZ ;  /* 0x0000e80012047a24 */ /* 0x000fe400078e02ff */
[----:B------:R-:W-:Y:S01]  /*17840*/  IMAD R5, R21, c[0x0][0x3f0], RZ ;  /* 0x0000fc0015057a24 */ /* 0x000fe200078e02ff */
[----:B------:R-:W-:Y:S01]  /*17850*/  ISETP.NE.AND P0, PT, R2, 0x1, PT ;  /* 0x000000010200780c */ /* 0x000fe20003f05270 */
[----:B------:R-:W-:-:S04]  /*17860*/  IMAD.WIDE.U32 R2, R0, c[0x0][0x3a0], RZ ;  /* 0x0000e80000027a25 */ /* 0x000fc800078e00ff */
[----:B------:R-:W-:Y:S01]  /*17870*/  IMAD R0, R0, c[0x0][0x3a4], R4 ;  /* 0x0000e90000007a24 */ /* 0x000fe200078e0204 */
[----:B------:R-:W-:Y:S01]  /*17880*/  IADD3 R4, R238, R250, RZ ;  /* 0x000000faee047210 */ /* 0x000fe20007ffe0ff */
[----:B------:R-:W-:-:S03]  /*17890*/  IMAD R7, R13, c[0x0][0x3f4], R5 ;  /* 0x0000fd000d077a24 */ /* 0x000fc600078e0205 */
[----:B------:R-:W-:Y:S02]  /*178a0*/  IADD3 R3, R3, R0, RZ ;  /* 0x0000000003037210 */ /* 0x000fe40007ffe0ff */
[----:B------:R-:W-:Y:S01]  /*178b0*/  MOV R0, R4 ;  /* 0x0000000400007202 */ /* 0x000fe20000000f00 */
[----:B------:R-:W-:-:S04]  /*178c0*/  @P0 IMAD.HI.U32 R6, R4, c[0x0][0x4ec], RZ ;  /* 0x00013b0004060a27 */ /* 0x000fc800078e00ff */
[----:B------:R-:W-:Y:S01]  /*178d0*/  IMAD.WIDE.U32 R2, R12, c[0x0][0x3e8], R2 ;  /* 0x0000fa000c027a25 */ /* 0x000fe200078e0002 */
[----:B------:R-:W-:-:S03]  /*178e0*/  @P0 SHF.R.U32.HI R0, RZ, c[0x0][0x4f0], R6 ;  /* 0x00013c00ff000a19 */ /* 0x000fc60000011606 */
[----:B------:R-:W-:Y:S01]  /*178f0*/  IMAD R3, R12, c[0x0][0x3ec], R3 ;  /* 0x0000fb000c037a24 */ /* 0x000fe200078e0203 */
[----:B------:R-:W-:Y:S02]  /*17900*/  SHF.R.S32.HI R6, RZ, 0x1f, R0 ;  /* 0x0000001fff067819 */ /* 0x000fe40000011400 */
[----:B------:R-:W-:Y:S01]  /*17910*/  IADD3 R5, -R0, RZ, RZ ;  /* 0x000000ff00057210 */ /* 0x000fe20007ffe1ff */
[----:B------:R-:W-:-:S04]  /*17920*/  IMAD.WIDE.U32 R2, R13, c[0x0][0x3f0], R2 ;  /* 0x0000fc000d027a25 */ /* 0x000fc800078e0002 */
[----:B------:R-:W-:Y:S01]  /*17930*/  IMAD R6, R6, c[0x0][0x3e0], RZ ;  /* 0x0000f80006067a24 */ /* 0x000fe200078e02ff */
[----:B------:R-:W-:Y:S01]  /*17940*/  IADD3 R3, R3, R7, RZ ;  /* 0x0000000703037210 */ /* 0x000fe20007ffe0ff */
        /* <DEDUP_REMOVED lines=13> */
.L_x_841:
[----:B------:R-:W-:Y:S05]  /*17a20*/  BRA.DIV ~URZ, `(.L_x_743) ;  /* 0x000041227f007947 */ /* 0x000fea000b800000 */
[----:B------:R3:W4:Y:S02]  /*17a30*/  SHFL.IDX PT, R0, R13, RZ, 0x1c1f ;  /* 0x001c1fff0d007589 */ /* 0x00072400000e0000 */
.L_x_842:
[----:B------:R-:W-:Y:S01]  /*17a40*/  IMAD R12, R20, c[0x0][0x4e8], RZ ;  /* 0x00013a00140c7a24 */ /* 0x000fe200078e02ff */
        /* <DEDUP_REMOVED lines=16> */
[----:B------:R2:W-:Y:S04]  /*17b50*/  @!P2 ST.E.128 [R8.64], RZ ;  /* 0x000000ff0800a985 */ /* 0x0005e8000c101d06 */
[----:B------:R2:W-:Y:S04]  /*17b60*/  @!P1 ST.E.128 [R6.64], RZ ;  /* 0x000000ff06009985 */ /* 0x0005e8000c101d06 */
[----:B------:R2:W-:Y:S02]  /*17b70*/  @!P0 ST.E.128 [R2.64], RZ ;  /* 0x000000ff02008985 */ /* 0x0005e4000c101d06 */
.L_x_745:
[----:B------:R-:W-:Y:S05]  /*17b80*/  BSYNC B0 ;  /* 0x0000000000007941 */ /* 0x000fea0003800000 */
.L_x_744:
[----:B------:R-:W-:Y:S05]  /*17b90*/  BRA.DIV ~URZ, `(.L_x_746) ;  /* 0x000040227f007947 */ /* 0x000fea000b800000 */
[----:B--2---:R2:W1:Y:S04]  /*17ba0*/  SHFL.IDX PT, R4, R10, 0x1, 0x1c1f ;  /* 0x003c1f000a047f89 */ /* 0x00446800000e0000 */
[----:B----4-:R2:W4:Y:S02]  /*17bb0*/  SHFL.IDX PT, R0, R13, 0x1, 0x1c1f ;  /* 0x003c1f000d007f89 */ /* 0x01052400000e0000 */
.L_x_843:
        /* <DEDUP_REMOVED lines=16> */
[----:B------:R1:W-:Y:S04]  /*17cc0*/  @!P2 ST.E.128 [R8.64], RZ ;  /* 0x000000ff0800a985 */ /* 0x0003e8000c101d06 */
[----:B------:R1:W-:Y:S04]  /*17cd0*/  @!P1 ST.E.128 [R6.64], RZ ;  /* 0x000000ff06009985 */ /* 0x0003e8000c101d06 */
[----:B------:R1:W-:Y:S02]  /*17ce0*/  @!P0 ST.E.128 [R2.64], RZ ;  /* 0x000000ff02008985 */ /* 0x0003e4000c101d06 */
.L_x_748:
[----:B------:R-:W-:Y:S05]  /*17cf0*/  BSYNC B0 ;  /* 0x0000000000007941 */ /* 0x000fea0003800000 */
.L_x_747:
[----:B------:R-:W-:Y:S05]  /*17d00*/  BRA.DIV ~URZ, `(.L_x_749) ;  /* 0x00003f827f007947 */ /* 0x000fea000b800000 */
[----:B-1----:R1:W2:Y:S02]  /*17d10*/  SHFL.IDX PT, R4, R10, 0x2, 0x1c1f ;  /* 0x005c1f000a047f89 */ /* 0x0022a400000e0000 */
.L_x_844:
[----:B------:R-:W-:Y:S05]  /*17d20*/  BRA.DIV ~URZ, `(.L_x_750) ;  /* 0x00003fd27f007947 */ /* 0x000fea000b800000 */
[----:B----4-:R4:W1:Y:S02]  /*17d30*/  SHFL.IDX PT, R0, R13, 0x2, 0x1c1f ;  /* 0x005c1f000d007f89 */ /* 0x01086400000e0000 */
.L_x_845:
        /* <DEDUP_REMOVED lines=19> */
.L_x_752:
[----:B------:R-:W-:Y:S05]  /*17e70*/  BSYNC B0 ;  /* 0x0000000000007941 */ /* 0x000fea0003800000 */
.L_x_751:
[----:B------:R-:W-:Y:S05]  /*17e80*/  BRA.DIV ~URZ, `(.L_x_753) ;  /* 0x00003ee27f007947 */ /* 0x000fea000b800000 */
[----:B--2---:R2:W3:Y:S04]  /*17e90*/  SHFL.IDX PT, R4, R10, 0x3, 0x1c1f ;  /* 0x007c1f000a047f89 */ /* 0x0044e800000e0000 */
[----:B-1----:R2:W1:Y:S02]  /*17ea0*/  SHFL.IDX PT, R0, R13, 0x3, 0x1c1f ;  /* 0x007c1f000d007f89 */ /* 0x00246400000e0000 */
.L_x_846:
[----:B------:R-:W-:-:S04]  /*17eb0*/  IADD3 R11, R11, 0x60, RZ ;  /* 0x000000600b0b7810 */ /* 0x000fc80007ffe0ff */
[----:B------:R-:W-:-:S13]  /*17ec0*/  ISETP.GE.AND P0, PT, R11, R12, PT ;  /* 0x0000000c0b00720c */ /* 0x000fda0003f06270 */
[----:B------:R-:W-:Y:S05]  /*17ed0*/  @P0 BRA `(.L_x_726) ;  /* 0x000000f000000947 */ /* 0x000fea0003800000 */
[----:B------:R-:W-:Y:S02]  /*17ee0*/  ISETP.GE.AND P2, PT, R210, c[0x0][0x3c8], PT ;  /* 0x0000f200d2007a0c */ /* 0x000fe40003f46270 */
[----:B------:R-:W-:Y:S02]  /*17ef0*/  ISETP.GE.AND P1, PT, R235, c[0x0][0x3c8], PT ;  /* 0x0000f200eb007a0c */ /* 0x000fe40003f26270 */
[----:B------:R-:W-:Y:S02]  /*17f00*/  ISETP.GE.AND P0, PT, R236, c[0x0][0x3c8], PT ;  /* 0x0000f200ec007a0c */ /* 0x000fe40003f06270 */
[----:B--234-:R-:W-:Y:S02]  /*17f10*/  SHF.R.S32.HI R13, RZ, 0x1f, R210 ;  /* 0x0000001fff0d7819 */ /* 0x01cfe400000114d2 */
[----:B------:R-:W-:Y:S02]  /*17f20*/  SHF.R.S32.HI R10, RZ, 0x1f, R235 ;  /* 0x0000001fff0a7819 */ /* 0x000fe400000114eb */
[----:B------:R-:W-:-:S03]  /*17f30*/  SHF.R.S32.HI R5, RZ, 0x1f, R236 ;  /* 0x0000001fff057819 */ /* 0x000fc600000114ec */
[-C--:B-1----:R-:W-:Y:S02]  /*17f40*/  @!P2 LEA R8, P5, R210, R0.reuse, 0x1 ;  /* 0x00000000d208a211 */ /* 0x082fe400078a08ff */
[CC--:B------:R-:W-:Y:S02]  /*17f50*/  @!P1 LEA R6, P4, R235.reuse, R0.reuse, 0x1 ;  /* 0x00000000eb069211 */ /* 0x0c0fe400078808ff */
[----:B------:R-:W-:Y:S02]  /*17f60*/  @!P0 LEA R2, P3, R236, R0, 0x1 ;  /* 0x00000000ec028211 */ /* 0x000fe400078608ff */
[-C--:B------:R-:W-:Y:S02]  /*17f70*/  @!P2 LEA.HI.X R9, R210, R4.reuse, R13, 0x1, P5 ;  /* 0x00000004d209a211 */ /* 0x080fe400028f0c0d */
[-C--:B------:R-:W-:Y:S02]  /*17f80*/  @!P1 LEA.HI.X R7, R235, R4.reuse, R10, 0x1, P4 ;  /* 0x00000004eb079211 */ /* 0x080fe400020f0c0a */
[----:B------:R-:W-:Y:S01]  /*17f90*/  @!P0 LEA.HI.X R3, R236, R4, R5, 0x1, P3 ;  /* 0x00000004ec038211 */ /* 0x000fe200018f0c05 */
[----:B------:R1:W-:Y:S04]  /*17fa0*/  @!P2 ST.E.128 [R8.64], RZ ;  /* 0x000000ff0800a985 */ /* 0x0003e8000c101d06 */
[----:B------:R1:W-:Y:S04]  /*17fb0*/  @!P1 ST.E.128 [R6.64], RZ ;  /* 0x000000ff06009985 */ /* 0x0003e8000c101d06 */
[----:B------:R1:W-:Y:S02]  /*17fc0*/  @!P0 ST.E.128 [R2.64], RZ ;  /* 0x000000ff02008985 */ /* 0x0003e4000c101d06 */
.L_x_726:
[----:B------:R-:W-:Y:S05]  /*17fd0*/  BSYNC B1 ;  /* 0x0000000000017941 */ /* 0x000fea0003800000 */
.L_x_710:
[----:B-1----:R-:W5:Y:S02]  /*17fe0*/  LDL R0, [R1+0x30] ;  /* 0x0000300001007983 */ /* 0x002f640000100800 */
[----:B-----5:R-:W-:-:S13]  /*17ff0*/  ISETP.NE.AND P0, PT, R0, RZ, PT ;  /* 0x000000ff0000720c */ /* 0x020fda0003f05270 */
        /* <DEDUP_REMOVED lines=9> */
[----:B--2-4-:R-:W-:-:S04]  /*18090*/  LOP3.LUT R13, R0, 0x1f, RZ, 0xc0, !PT ;  /* 0x0000001f000d7812 */ /* 0x014fc800078ec0ff */
[----:B------:R-:W-:Y:S01]  /*180a0*/  ISETP.NE.AND P6, PT, R13, 0x1f, PT ;  /* 0x0000001f0d00780c */ /* 0x000fe20003fc5270 */
[----:B------:R-:W-:Y:S10]  /*180b0*/  BRA.DIV ~URZ, `(.L_x_755) ;  /* 0x00003d827f007947 */ /* 0x000ff4000b800000 */
[----:B------:R1:W2:Y:S02]  /*180c0*/  SHFL.IDX PT, R9, R74, RZ, 0x1f ;  /* 0x00001fff4a097589 */ /* 0x0002a400000e0000 */
.L_x_847:
[----:B------:R-:W-:Y:S05]  /*180d0*/  BRA.DIV ~URZ, `(.L_x_756) ;  /* 0x00003dd27f007947 */ /* 0x000fea000b800000 */
[----:B------:R3:W4:Y:S02]  /*180e0*/  SHFL.IDX PT, R8, R74, 0x1, 0x1f ;  /* 0x00201f004a087f89 */ /* 0x00072400000e0000 */
.L_x_848:
        /* <DEDUP_REMOVED lines=19> */
.L_x_849:
        /* <DEDUP_REMOVED lines=16> */
.L_x_850:
[----:B---3--:R-:W-:Y:S01]  /*18320*/  IMAD R0, R0, c[0x0][0x538], RZ ;  /* 0x00014e0000007a24 */ /* 0x008fe200078e02ff */
[----:B------:R-:W-:Y:S04]  /*18330*/  BSSY B1, `(.L_x_759) ;  /* 0x00000ce000017945 */ /* 0x000fe80003800000 */
[----:B----4-:R-:W-:-:S04]  /*18340*/  IADD3 R8, R0, R8, RZ ;  /* 0x0000000800087210 */ /* 0x010fc80007ffe0ff */
[----:B--2---:R-:W-:-:S13]  /*18350*/  ISETP.GT.AND P0, PT, R8, R9, PT ;  /* 0x000000090800720c */ /* 0x004fda0003f04270 */
[----:B------:R-:W-:Y:S05]  /*18360*/  @P0 BRA `(.L_x_760) ;  /* 0x0000025000000947 */ /* 0x000fea0003800000 */
.L_x_764:
        /* <DEDUP_REMOVED lines=17> */
.L_x_851:
        /* <DEDUP_REMOVED lines=16> */
.L_x_852:
[----:B--2---:R-:W-:-:S05]  /*18580*/  IMAD R0, R0, c[0x0][0x538], RZ ;  /* 0x00014e0000007a24 */ /* 0x004fca00078e02ff */
[----:B------:R-:W-:-:S04]  /*18590*/  IADD3 R8, R0, R8, RZ ;  /* 0x0000000800087210 */ /* 0x000fc80007ffe0ff */
[----:B------:R-:W-:-:S13]  /*185a0*/  ISETP.GT.AND P0, PT, R8, R9, PT ;  /* 0x000000090800720c */ /* 0x000fda0003f04270 */
[----:B-1----:R-:W-:Y:S05]  /*185b0*/  @!P0 BRA `(.L_x_764) ;  /* 0xfffffdb000008947 */ /* 0x002fea000383ffff */
.L_x_760:
[----:B------:R-:W-:-:S05]  /*185c0*/  IADD3 R10, -R0, R8, RZ ;  /* 0x00000008000a7210 */ /* 0x000fca0007ffe1ff */
[----:B------:R-:W-:-:S05]  /*185d0*/  IMAD R0, R4, c[0x0][0x538], R10 ;  /* 0x00014e0004007a24 */ /* 0x000fca00078e020a */
[----:B------:R-:W-:Y:S01]  /*185e0*/  ISETP.GT.AND P0, PT, R0, R9, PT ;  /* 0x000000090000720c */ /* 0x000fe20003f04270 */
[----:B------:R-:W-:-:S12]  /*185f0*/  BRA.DIV ~URZ, `(.L_x_765) ;  /* 0x00003d127f007947 */ /* 0x000fd8000b800000 */
[----:B------:R-:W-:-:S03]  /*18600*/  VOTE.ANY R11, PT, !P0 ;  /* 0x00000000000b7806 */ /* 0x000fc600040e0100 */
.L_x_853:
[----:B------:R-:W2:Y:S01]  /*18610*/  LDL.LU R2, [R1+0xc] ;  /* 0x00000c0001027983 */ /* 0x000ea20000300800 */
[----:B------:R-:W2:Y:S02]  /*18620*/  POPC R0, R11 ;  /* 0x0000000b00007309 */ /* 0x000ea40000000000 */
[----:B--2---:R-:W-:-:S05]  /*18630*/  IADD3 R2, R0, R2, RZ ;  /* 0x0000000200027210 */ /* 0x004fca0007ffe0ff */
[----:B------:R2:W-:Y:S01]  /*18640*/  STL [R1+0xc], R2 ;  /* 0x00000c0201007387 */ /* 0x0005e20000100800 */
[----:B------:R-:W-:Y:S05]  /*18650*/  BRA.DIV ~URZ, `(.L_x_766) ;  /* 0x00003d027f007947 */ /* 0x000fea000b800000 */
[----:B------:R3:W4:Y:S04]  /*18660*/  SHFL.IDX PT, R8, R6, R0, 0x1f ;  /* 0x00001f0006087589 */ /* 0x00072800000e0000 */
[----:B------:R3:W1:Y:S02]  /*18670*/  SHFL.IDX PT, R7, R7, R0, 0x1f ;  /* 0x00001f0007077589 */ /* 0x00066400000e0000 */
.L_x_854:
[----:B------:R-:W-:Y:S01]  /*18680*/  ISETP.NE.AND P0, PT, R11, RZ, PT ;  /* 0x000000ff0b00720c */ /* 0x000fe20003f05270 */
[----:B------:R-:W-:-:S12]  /*18690*/  BSSY B0, `(.L_x_767) ;  /* 0x0000005000007945 */ /* 0x000fd80003800000 */
[----:B------:R-:W-:Y:S05]  /*186a0*/  @!P0 BRA `(.L_x_768) ;  /* 0x0000003000008947 */ /* 0x000fea0003800000 */
[----:B---3--:R-:W-:Y:S01]  /*186b0*/  IADD3 R0, R0, -0x1, RZ ;  /* 0xffffffff00007810 */ /* 0x008fe20007ffe0ff */
[----:B------:R-:W-:Y:S05]  /*186c0*/  BRA.DIV ~URZ, `(.L_x_769) ;  /* 0x00003d627f007947 */ /* 0x000fea000b800000 */
[----:B------:R3:W2:Y:S02]  /*186d0*/  SHFL.IDX PT, R12, R4, R0, 0x1f ;  /* 0x00001f00040c7589 */ /* 0x0006a400000e0000 */
.L_x_768:
[----:B------:R-:W-:Y:S05]  /*186e0*/  BSYNC B0 ;  /* 0x0000000000007941 */ /* 0x000fea0003800000 */
.L_x_767:
[----:B--23--:R-:W-:Y:S01]  /*186f0*/  IMAD R0, R12, c[0x0][0x538], R10 ;  /* 0x00014e000c007a24 */ /* 0x00cfe200078e020a */
[----:B-1----:R-:W-:Y:S01]  /*18700*/  ISETP.NE.AND P0, PT, R7, 0x1, PT ;  /* 0x000000010700780c */ /* 0x002fe20003f05270 */
[----:B------:R-:W-:Y:S03]  /*18710*/  BSSY B0, `(.L_x_770) ;  /* 0x0000086000007945 */ /* 0x000fe60003800000 */
[----:B------:R1:W-:Y:S01]  /*18720*/  STL [R1], R0 ;  /* 0x0000000001007387 */ /* 0x0003e20000100800 */
[----:B------:R-:W-:-:S08]  /*18730*/  IADD3 R9, -R0, R9, RZ ;  /* 0x0000000900097210 */ /* 0x000fd00007ffe1ff */
[----:B------:R-:W-:Y:S05]  /*18740*/  @!P0 BRA `(.L_x_771) ;  /* 0x000003e000008947 */ /* 0x000fea0003800000 */
[-C--:B----4-:R-:W-:Y:S02]  /*18750*/  IABS R2, R8.reuse ;  /* 0x0000000800027213 */ /* 0x090fe40000000000 */
[----:B------:R-:W-:Y:S02]  /*18760*/  IABS R10, R8 ;  /* 0x00000008000a7213 */ /* 0x000fe40000000000 */
[----:B-1----:R-:W1:Y:S08]  /*18770*/  I2F.RP R0, R2 ;  /* 0x0000000200007306 */ /* 0x002e700000209400 */
[----:B-1----:R-:W1:Y:S02]  /*18780*/  MUFU.RCP R0, R0 ;  /* 0x0000000000007308 */ /* 0x002e640000001000 */
[----:B-1----:R-:W-:-:S06]  /*18790*/  IADD3 R0, R0, 0xffffffe, RZ ;  /* 0x0ffffffe00007810 */ /* 0x002fcc0007ffe0ff */
[----:B------:R-:W1:Y:S02]  /*187a0*/  F2I.FTZ.U32.TRUNC.NTZ R5, R0 ;  /* 0x0000000000057305 */ /* 0x000e64000021f000 */
[----:B-1----:R-:W-:Y:S01]  /*187b0*/  IMAD.MOV R3, RZ, RZ, -R5 ;  /* 0x000000ffff037224 */ /* 0x002fe200078e0a05 */
[----:B------:R-:W-:-:S03]  /*187c0*/  IABS R0, R7 ;  /* 0x0000000700007213 */ /* 0x000fc60000000000 */
[----:B------:R-:W-:Y:S01]  /*187d0*/  IMAD.MOV.U32 R4, RZ, RZ, R3 ;  /* 0x000000ffff047224 */ /* 0x000fe200078e0003 */
[----:B------:R-:W-:Y:S01]  /*187e0*/  IABS R3, R9 ;  /* 0x0000000900037213 */ /* 0x000fe20000000000 */
[----:B------:R-:W-:Y:S02]  /*187f0*/  IMAD.MOV.U32 R6, RZ, RZ, R0 ;  /* 0x000000ffff067224 */ /* 0x000fe400078e0000 */
[----:B------:R-:W-:Y:S02]  /*18800*/  IMAD R0, R4, R2, RZ ;  /* 0x0000000204007224 */ /* 0x000fe400078e02ff */
[----:B------:R-:W-:Y:S01]  /*18810*/  IMAD.MOV.U32 R4, RZ, RZ, RZ ;  /* 0x000000ffff047224 */ /* 0x000fe200078e00ff */
[----:B------:R-:W1:Y:S03]  /*18820*/  I2F.RP R11, R6 ;  /* 0x00000006000b7306 */ /* 0x000e660000209400 */
[----:B------:R-:W-:-:S04]  /*18830*/  IMAD.HI.U32 R5, R5, R0, R4 ;  /* 0x0000000005057227 */ /* 0x000fc800078e0004 */
[----:B------:R-:W-:-:S05]  /*18840*/  IMAD.MOV R0, RZ, RZ, -R10 ;  /* 0x000000ffff007224 */ /* 0x000fca00078e0a0a */
[----:B------:R-:W-:Y:S01]  /*18850*/  MOV R4, R0 ;  /* 0x0000000000047202 */ /* 0x000fe20000000f00 */
[----:B------:R-:W-:-:S04]  /*18860*/  IMAD.HI.U32 R0, R5, R3, RZ ;  /* 0x0000000305007227 */ /* 0x000fc800078e00ff */
[----:B------:R-:W-:Y:S02]  /*18870*/  IMAD R3, R0, R4, R3 ;  /* 0x0000000400037224 */ /* 0x000fe400078e0203 */
[----:B-1----:R-:W1:Y:S03]  /*18880*/  MUFU.RCP R4, R11 ;  /* 0x0000000b00047308 */ /* 0x002e660000001000 */
        /* <DEDUP_REMOVED lines=9> */
[----:B------:R-:W-:Y:S01]  /*18920*/  @P2 IADD3 R0, R0, 0x1, RZ ;  /* 0x0000000100002810 */ /* 0x000fe20007ffe0ff */
[----:B-1----:R-:W-:-:S06]  /*18930*/  IMAD.MOV R2, RZ, RZ, -R3 ;  /* 0x000000ffff027224 */ /* 0x002fcc00078e0a03 */
[----:B------:R-:W-:Y:S01]  /*18940*/  @!P1 IMAD.MOV R0, RZ, RZ, -R0 ;  /* 0x000000ffff009224 */ /* 0x000fe200078e0a00 */
[----:B------:R-:W-:Y:S02]  /*18950*/  @!P0 LOP3.LUT R0, RZ, R8, RZ, 0x33, !PT ;  /* 0x00000008ff008212 */ /* 0x000fe400078e33ff */
[----:B------:R-:W-:Y:S02]  /*18960*/  MOV R4, R2 ;  /* 0x0000000200047202 */ /* 0x000fe40000000f00 */
[----:B------:R-:W-:Y:S02]  /*18970*/  IABS R2, R7 ;  /* 0x0000000700027213 */ /* 0x000fe40000000000 */
[----:B------:R-:W-:Y:S01]  /*18980*/  IABS R10, R0 ;  /* 0x00000000000a7213 */ /* 0x000fe20000000000 */
[----:B------:R-:W-:Y:S02]  /*18990*/  IMAD R4, R4, R6, RZ ;  /* 0x0000000604047224 */ /* 0x000fe400078e02ff */
[----:B------:R-:W-:-:S02]  /*189a0*/  IMAD.MOV R5, RZ, RZ, -R2 ;  /* 0x000000ffff057224 */ /* 0x000fc400078e0a02 */
[----:B------:R-:W-:-:S04]  /*189b0*/  IMAD.MOV.U32 R2, RZ, RZ, RZ ;  /* 0x000000ffff027224 */ /* 0x000fc800078e00ff */
[----:B------:R-:W-:Y:S01]  /*189c0*/  IMAD.HI.U32 R2, R3, R4, R2 ;  /* 0x0000000403027227 */ /* 0x000fe200078e0002 */
[----:B------:R-:W-:-:S03]  /*189d0*/  MOV R4, R5 ;  /* 0x0000000500047202 */ /* 0x000fc60000000f00 */
[----:B------:R-:W-:-:S04]  /*189e0*/  IMAD.MOV.U32 R3, RZ, RZ, R10 ;  /* 0x000000ffff037224 */ /* 0x000fc800078e000a */
[----:B------:R-:W-:-:S04]  /*189f0*/  IMAD.HI.U32 R2, R2, R3, RZ ;  /* 0x0000000302027227 */ /* 0x000fc800078e00ff */
[----:B------:R-:W-:Y:S01]  /*18a00*/  IMAD R3, R2, R4, R3 ;  /* 0x0000000402037224 */ /* 0x000fe200078e0203 */
[----:B------:R-:W-:-:S04]  /*18a10*/  IADD3 R4, -R0, RZ, RZ ;  /* 0x000000ff00047210 */ /* 0x000fc80007ffe1ff */
        /* <DEDUP_REMOVED lines=9> */
[----:B------:R-:W-:-:S05]  /*18ab0*/  @!P0 LOP3.LUT R2, RZ, R7, RZ, 0x33, !PT ;  /* 0x00000007ff028212 */ /* 0x000fca00078e33ff */
[----:B------:R-:W-:-:S04]  /*18ac0*/  IMAD.MOV R3, RZ, RZ, -R2 ;  /* 0x000000ffff037224 */ /* 0x000fc800078e0a02 */
[C---:B------:R-:W-:Y:S02]  /*18ad0*/  IMAD R3, R7.reuse, R3, R0 ;  /* 0x0000000307037224 */ /* 0x040fe400078e0200 */
[----:B------:R-:W-:Y:S02]  /*18ae0*/  IMAD R0, R7, 0x1000000, R2 ;  /* 0x0100000007007824 */ /* 0x000fe400078e0202 */
[----:B------:R-:W-:Y:S02]  /*18af0*/  IMAD R2, R8, R4, R9 ;  /* 0x0000000408027224 */ /* 0x000fe400078e0209 */
[----:B------:R-:W-:-:S05]  /*18b00*/  IMAD R0, R3, 0x10000, R0 ;  /* 0x0001000003007824 */ /* 0x000fca00078e0200 */
[----:B------:R1:W-:Y:S01]  /*18b10*/  STL [R1+0x8], R0 ;  /* 0x0000080001007387 */ /* 0x0003e20000100800 */
[----:B------:R-:W-:Y:S05]  /*18b20*/  BRA `(.L_x_772) ;  /* 0x0000044000007947 */ /* 0x000fea0003800000 */
.L_x_771:
[----:B-1----:R-:W2:Y:S01]  /*18b30*/  LDL R0, [R1+0xc] ;  /* 0x00000c0001007983 */ /* 0x002ea20000100800 */
[----:B------:R-:W-:-:S04]  /*18b40*/  IMAD.MOV.U32 R2, RZ, RZ, 0x4 ;  /* 0x00000004ff027424 */ /* 0x000fc800078e00ff */
[----:B--2---:R-:W-:-:S05]  /*18b50*/  IMAD.WIDE R2, R0, R2, c[0x0][0x590] ;  /* 0x0001640000027625 */ /* 0x004fca00078e0202 */
[----:B------:R-:W2:Y:S02]  /*18b60*/  LDG.E R4, [R2.64] ;  /* 0x0000000602047981 */ /* 0x000ea4000c1e1900 */
[----:B--2-4-:R-:W-:-:S05]  /*18b70*/  IMAD R10, R4, R8, RZ ;  /* 0x00000008040a7224 */ /* 0x014fca00078e02ff */
[-C--:B------:R-:W-:Y:S02]  /*18b80*/  IABS R0, R10.reuse ;  /* 0x0000000a00007213 */ /* 0x080fe40000000000 */
        /* <DEDUP_REMOVED lines=27> */
[----:B------:R-:W-:Y:S02]  /*18d40*/  IMAD R11, R4, R2, RZ ;  /* 0x00000002040b7224 */ /* 0x000fe400078e02ff */
[----:B------:R-:W-:-:S03]  /*18d50*/  IMAD.MOV R2, RZ, RZ, -R2 ;  /* 0x000000ffff027224 */ /* 0x000fc600078e0a02 */
[----:B------:R-:W-:Y:S01]  /*18d60*/  IADD3 R0, -R11, c[0x0][0x538], RZ ;  /* 0x00014e000b007a10 */ /* 0x000fe20007ffe1ff */
[----:B------:R-:W-:-:S03]  /*18d70*/  IMAD R6, R10, R2, R9 ;  /* 0x000000020a067224 */ /* 0x000fc600078e0209 */
[----:B------:R-:W-:Y:S02]  /*18d80*/  IMNMX R0, R4, R0, PT ;  /* 0x0000000004007217 */ /* 0x000fe40003800200 */
[----:B------:R-:W-:Y:S02]  /*18d90*/  IABS R2, R6 ;  /* 0x0000000600027213 */ /* 0x000fe40000000000 */
[-C--:B------:R-:W-:Y:S02]  /*18da0*/  IABS R3, R0.reuse ;  /* 0x0000000000037213 */ /* 0x080fe40000000000 */
[----:B------:R-:W-:Y:S02]  /*18db0*/  IABS R10, R0 ;  /* 0x00000000000a7213 */ /* 0x000fe40000000000 */
[----:B------:R-:W1:Y:S01]  /*18dc0*/  I2F.RP R4, R3 ;  /* 0x0000000300047306 */ /* 0x000e620000209400 */
[----:B------:R-:W-:Y:S02]  /*18dd0*/  MOV R7, R2 ;  /* 0x0000000200077202 */ /* 0x000fe40000000f00 */
[----:B------:R-:W-:-:S05]  /*18de0*/  IMAD.MOV R2, RZ, RZ, -R10 ;  /* 0x000000ffff027224 */ /* 0x000fca00078e0a0a */
[----:B-1----:R-:W1:Y:S02]  /*18df0*/  MUFU.RCP R4, R4 ;  /* 0x0000000400047308 */ /* 0x002e640000001000 */
[----:B-1----:R-:W-:-:S06]  /*18e00*/  IADD3 R4, R4, 0xffffffe, RZ ;  /* 0x0ffffffe04047810 */ /* 0x002fcc0007ffe0ff */
[----:B------:R-:W1:Y:S02]  /*18e10*/  F2I.FTZ.U32.TRUNC.NTZ R5, R4 ;  /* 0x0000000400057305 */ /* 0x000e64000021f000 */
[----:B-1----:R-:W-:-:S04]  /*18e20*/  IMAD.MOV R4, RZ, RZ, -R5 ;  /* 0x000000ffff047224 */ /* 0x002fc800078e0a05 */
[----:B------:R-:W-:Y:S02]  /*18e30*/  IMAD R9, R4, R3, RZ ;  /* 0x0000000304097224 */ /* 0x000fe400078e02ff */
[----:B------:R-:W-:-:S04]  /*18e40*/  IMAD.MOV.U32 R4, RZ, RZ, RZ ;  /* 0x000000ffff047224 */ /* 0x000fc800078e00ff */
[----:B------:R-:W-:-:S04]  /*18e50*/  IMAD.HI.U32 R5, R5, R9, R4 ;  /* 0x0000000905057227 */ /* 0x000fc800078e0004 */
[----:B------:R-:W-:Y:S02]  /*18e60*/  IMAD.MOV.U32 R4, RZ, RZ, R2 ;  /* 0x000000ffff047224 */ /* 0x000fe400078e0002 */
[----:B------:R-:W-:-:S04]  /*18e70*/  IMAD.HI.U32 R2, R5, R7, RZ ;  /* 0x0000000705027227 */ /* 0x000fc800078e00ff */
[----:B------:R-:W-:-:S05]  /*18e80*/  IMAD R4, R2, R4, R7 ;  /* 0x0000000402047224 */ /* 0x000fca00078e0207 */
[----:B------:R-:W-:-:S13]  /*18e90*/  ISETP.GT.U32.AND P0, PT, R3, R4, PT ;  /* 0x000000040300720c */ /* 0x000fda0003f04070 */
[-C--:B------:R-:W-:Y:S02]  /*18ea0*/  @!P0 IADD3 R4, R4, -R3.reuse, RZ ;  /* 0x8000000304048210 */ /* 0x080fe40007ffe0ff */
[----:B------:R-:W-:Y:S02]  /*18eb0*/  @!P0 IADD3 R2, R2, 0x1, RZ ;  /* 0x0000000102028810 */ /* 0x000fe40007ffe0ff */
[----:B------:R-:W-:Y:S02]  /*18ec0*/  ISETP.GE.U32.AND P2, PT, R4, R3, PT ;  /* 0x000000030400720c */ /* 0x000fe40003f46070 */
[----:B------:R-:W-:Y:S02]  /*18ed0*/  LOP3.LUT R3, R6, R0, RZ, 0x3c, !PT ;  /* 0x0000000006037212 */ /* 0x000fe400078e3cff */
[----:B------:R-:W-:Y:S02]  /*18ee0*/  ISETP.NE.AND P0, PT, R0, RZ, PT ;  /* 0x000000ff0000720c */ /* 0x000fe40003f05270 */
[----:B------:R-:W-:Y:S01]  /*18ef0*/  ISETP.GE.AND P1, PT, R3, RZ, PT ;  /* 0x000000ff0300720c */ /* 0x000fe20003f26270 */
[----:B------:R-:W-:Y:S01]  /*18f00*/  IMAD.MOV R3, RZ, RZ, -R0 ;  /* 0x000000ffff037224 */ /* 0x000fe200078e0a00 */
[----:B------:R-:W-:-:S05]  /*18f10*/  IADD3 R6, R11, 0x1000000, R6 ;  /* 0x010000000b067810 */ /* 0x000fca0007ffe006 */
[----:B------:R-:W-:-:S06]  /*18f20*/  @P2 IADD3 R2, R2, 0x1, RZ ;  /* 0x0000000102022810 */ /* 0x000fcc0007ffe0ff */
[----:B------:R-:W-:Y:S01]  /*18f30*/  @!P1 IMAD.MOV R2, RZ, RZ, -R2 ;  /* 0x000000ffff029224 */ /* 0x000fe200078e0a02 */
[----:B------:R-:W-:-:S05]  /*18f40*/  @!P0 LOP3.LUT R2, RZ, R0, RZ, 0x33, !PT ;  /* 0x00000000ff028212 */ /* 0x000fca00078e33ff */
[----:B------:R-:W-:-:S05]  /*18f50*/  IMAD R0, R2, R3, R6 ;  /* 0x0000000302007224 */ /* 0x000fca00078e0206 */
[----:B------:R1:W-:Y:S02]  /*18f60*/  STL [R1+0x8], R0 ;  /* 0x0000080001007387 */ /* 0x0003e40000100800 */
.L_x_772:
[----:B------:R-:W-:Y:S05]  /*18f70*/  BSYNC B0 ;  /* 0x0000000000007941 */ /* 0x000fea0003800000 */
.L_x_770:
[----:B------:R-:W-:-:S04]  /*18f80*/  LOP3.LUT R2, RZ, R2, RZ, 0x33, !PT ;  /* 0x00000002ff027212 */ /* 0x000fc800078e33ff */
[----:B-1----:R-:W-:-:S05]  /*18f90*/  IADD3 R0, R2, R8, RZ ;  /* 0x0000000802007210 */ /* 0x002fca0007ffe0ff */
[----:B------:R1:W-:Y:S01]  /*18fa0*/  STL [R1+0x4], R0 ;  /* 0x0000040001007387 */ /* 0x0003e20000100800 */
[----:B------:R-:W-:Y:S05]  /*18fb0*/  BRA `(.L_x_773) ;  /* 0x0000005000007947 */ /* 0x000fea0003800000 */
.L_x_761:
[----:B------:R-:W-:Y:S01]  /*18fc0*/  MOV R0, c[0x0][0x53c] ;  /* 0x00014f0000007a02 */ /* 0x000fe20000000f00 */
[----:B------:R2:W-:Y:S04]  /*18fd0*/  STL [R1], R9 ;  /* 0x0000000901007387 */ /* 0x0005e80000100800 */
[----:B------:R2:W-:Y:S04]  /*18fe0*/  STL [R1+0x4], RZ ;  /* 0x000004ff01007387 */ /* 0x0005e80000100800 */
[----:B------:R2:W-:Y:S04]  /*18ff0*/  STL [R1+0x8], RZ ;  /* 0x000008ff01007387 */ /* 0x0005e80000100800 */
[----:B------:R2:W-:Y:S02]  /*19000*/  STL [R1+0xc], R0 ;  /* 0x00000c0001007387 */ /* 0x0005e40000100800 */
.L_x_773:
[----:B------:R-:W-:Y:S05]  /*19010*/  BSYNC B1 ;  /* 0x0000000000017941 */ /* 0x000fea0003800000 */
.L_x_759:
        /* <DEDUP_REMOVED lines=9> */
.L_x_754:
[----:B--2---:R-:W2:Y:S02]  /*190b0*/  LDL R0, [R1+0xc] ;  /* 0x00000c0001007983 */ /* 0x004ea40000100800 */
[----:B--2---:R-:W-:-:S13]  /*190c0*/  ISETP.GE.AND P0, PT, R0, c[0x0][0x53c], PT ;  /* 0x00014f0000007a0c */ /* 0x004fda0003f06270 */
[----:B-1--4-:R-:W-:Y:S01]  /*190d0*/  @P0 CALL.REL.NOINC `(.L_x_774) ;  /* 0x0000001000000944 */ /* 0x012fe20003c00000 */
[----:B------:R-:W-:Y:S05]  /*190e0*/  BRA `(.L_x_775) ;  /* 0xfffe8a5000007947 */ /* 0x000fea000383ffff */
.L_x_774:
[----:B------:R-:W-:Y:S05]  /*190f0*/  EXIT ;  /* 0x000000000000794d */ /* 0x000fea0003800000 */
.L_x_547:
[----:B------:R-:W-:Y:S01]  /*19100*/  IMAD.MOV.U32 R0, RZ, RZ, R5 ;  /* 0x000000ffff007224 */ /* 0x000fe200078e0005 */
[----:B------:R-:W-:Y:S02]  /*19110*/  MOV R2, 0x1 ;  /* 0x0000000100027802 */ /* 0x000fe40000000f00 */
[----:B------:R-:W-:Y:S02]  /*19120*/  MOV R3, 0x19140 ;  /* 0x0001914000037802 */ /* 0x000fe40000000f00 */
[----:B------:R-:W-:Y:S05]  /*19130*/  CALL.REL.NOINC `($__internal_11_$__cuda_sm70_shflsync_up_p) ;  /* 0x0000342000007944 */ /* 0x000fea0003c00000 */
[----:B------:R-:W-:Y:S01]  /*19140*/  MOV R0, R4 ;  /* 0x0000000400007202 */ /* 0x000fe20000000f00 */
[----:B------:R-:W-:Y:S05]  /*19150*/  BRA `(.L_x_776) ;  /* 0xfffe730000007947 */ /* 0x000fea000383ffff */
.L_x_548:
[----:B------:R-:W-:Y:S01]  /*19160*/  IMAD.MOV.U32 R0, RZ, RZ, R5 ;  /* 0x000000ffff007224 */ /* 0x000fe200078e0005 */
[----:B------:R-:W-:Y:S02]  /*19170*/  MOV R2, 0x2 ;  /* 0x0000000200027802 */ /* 0x000fe40000000f00 */
[----:B------:R-:W-:Y:S02]  /*19180*/  MOV R3, 0x191a0 ;  /* 0x000191a000037802 */ /* 0x000fe40000000f00 */
[----:B------:R-:W-:Y:S05]  /*19190*/  CALL.REL.NOINC `($__internal_11_$__cuda_sm70_shflsync_up_p) ;  /* 0x000033c000007944 */ /* 0x000fea0003c00000 */
[----:B------:R-:W-:Y:S01]  /*191a0*/  SEL R0, R4, RZ, P4 ;  /* 0x000000ff04007207 */ /* 0x000fe20002000000 */
[----:B------:R-:W-:Y:S01]  /*191b0*/  IMAD.MOV.U32 R2, RZ, RZ, 0x4 ;  /* 0x00000004ff027424 */ /* 0x000fe200078e00ff */
[----:B------:R-:W-:-:S03]  /*191c0*/  MOV R3, 0x191f0 ;  /* 0x000191f000037802 */ /* 0x000fc60000000f00 */
[----:B------:R-:W-:Y:S02]  /*191d0*/  IMAD.IADD R0, R5, 0x1, R0 ;  /* 0x0000000105007824 */ /* 0x000fe400078e0200 */
        /* <DEDUP_REMOVED lines=13> */
[----:B------:R-:W-:Y:S02]  /*192b0*/  MOV R211, 0x1f ;  /* 0x0000001f00d37802 */ /* 0x000fe40000000f00 */
[----:B------:R-:W-:Y:S01]  /*192c0*/  MOV R3, 0x19300 ;  /* 0x0001930000037802 */ /* 0x000fe20000000f00 */
[----:B------:R-:W-:-:S04]  /*192d0*/  IMAD.IADD R4, R0, 0x1, R4 ;  /* 0x0000000100047824 */ /* 0x000fc800078e0204 */
[----:B------:R-:W-:Y:S02]  /*192e0*/  IMAD.MOV.U32 R5, RZ, RZ, R4 ;  /* 0x000000ffff057224 */ /* 0x000fe400078e0004 */
[----:B------:R-:W-:Y:S05]  /*192f0*/  CALL.REL.NOINC `($__internal_10_$__cuda_sm70_shflsync_idx_p) ;  /* 0x0000320000007944 */ /* 0x000fea0003c00000 */
[----:B------:R-:W-:Y:S01]  /*19300*/  MOV R0, R211 ;  /* 0x000000d300007202 */ /* 0x000fe20000000f00 */
[----:B------:R-:W-:Y:S05]  /*19310*/  BRA `(.L_x_777) ;  /* 0xfffe724000007947 */ /* 0x000fea000383ffff */
.L_x_550:
[----:B------:R-:W-:Y:S02]  /*19320*/  SEL R0, RZ, 0x1, P0 ;  /* 0x00000001ff007807 */ /* 0x000fe40000000000 */
[----:B------:R-:W-:Y:S02]  /*19330*/  MOV R2, 0x19350 ;  /* 0x0001935000027802 */ /* 0x000fe40000000f00 */
[----:B------:R-:W-:Y:S05]  /*19340*/  CALL.REL.NOINC `($__internal_12_$__cuda_sm70_votesync_ballot) ;  /* 0x0000328000007944 */ /* 0x000fea0003c00000 */
[----:B------:R-:W-:Y:S01]  /*19350*/  MOV R7, R0 ;  /* 0x0000000000077202 */ /* 0x000fe20000000f00 */
[----:B------:R-:W-:Y:S05]  /*19360*/  BRA `(.L_x_778) ;  /* 0xfffe728000007947 */ /* 0x000fea000383ffff */
.L_x_551:
[----:B------:R-:W-:Y:S01]  /*19370*/  IMAD.MOV.U32 R5, RZ, RZ, R9 ;  /* 0x000000ffff057224 */ /* 0x000fe200078e0009 */
[----:B-1----:R-:W-:Y:S01]  /*19380*/  MOV R2, R0 ;  /* 0x0000000000027202 */ /* 0x002fe20000000f00 */
[----:B------:R-:W-:Y:S01]  /*19390*/  IMAD.MOV.U32 R211, RZ, RZ, 0x1f ;  /* 0x0000001fffd37424 */ /* 0x000fe200078e00ff */
[----:B------:R-:W-:Y:S02]  /*193a0*/  MOV R3, 0x193c0 ;  /* 0x000193c000037802 */ /* 0x000fe40000000f00 */
[----:B------:R-:W-:Y:S05]  /*193b0*/  CALL.REL.NOINC `($__internal_10_$__cuda_sm70_shflsync_idx_p) ;  /* 0x0000314000007944 */ /* 0x000fea0003c00000 */
[----:B------:R-:W-:Y:S01]  /*193c0*/  IMAD.MOV.U32 R12, RZ, RZ, R211 ;  /* 0x000000ffff0c7224 */ /* 0x000fe200078e00d3 */
[----:B------:R-:W-:Y:S01]  /*193d0*/  MOV R5, R8 ;  /* 0x0000000800057202 */ /* 0x000fe20000000f00 */
[----:B------:R-:W-:Y:S01]  /*193e0*/  IMAD.MOV.U32 R6, RZ, RZ, RZ ;  /* 0x000000ffff067224 */ /* 0x000fe200078e00ff */
[----:B------:R-:W-:Y:S01]  /*193f0*/  MOV R2, R0 ;  /* 0x0000000000027202 */ /* 0x000fe20000000f00 */
[----:B------:R-:W-:Y:S01]  /*19400*/  IMAD.MOV.U32 R211, RZ, RZ, 0x1f ;  /* 0x0000001fffd37424 */ /* 0x000fe200078e00ff */
[----:B------:R-:W-:-:S02]  /*19410*/  MOV R3, 0x19430 ;  /* 0x0001943000037802 */ /* 0x000fc40000000f00 */
[----:B------:R-:W-:Y:S05]  /*19420*/  CALL.REL.NOINC `($__internal_10_$__cuda_sm70_shflsync_idx_p) ;  /* 0x000030d000007944 */ /* 0x000fea0003c00000 */
[----:B------:R-:W-:Y:S01]  /*19430*/  MOV R9, R211 ;  /* 0x000000d300097202 */ /* 0x000fe20000000f00 */
[----:B------:R-:W-:Y:S05]  /*19440*/  BRA `(.L_x_779) ;  /* 0xfffe721000007947 */ /* 0x000fea000383ffff */
.L_x_554:
[----:B------:R-:W-:Y:S01]  /*19450*/  IMAD.MOV.U32 R5, RZ, RZ, R4 ;  /* 0x000000ffff057224 */ /* 0x000fe200078e0004 */
[----:B-1----:R-:W-:Y:S01]  /*19460*/  MOV R2, R0 ;  /* 0x0000000000027202 */ /* 0x002fe20000000f00 */
[----:B------:R-:W-:Y:S01]  /*19470*/  IMAD.MOV.U32 R211, RZ, RZ, 0x1f ;  /* 0x0000001fffd37424 */ /* 0x000fe200078e00ff */
[----:B------:R-:W-:-:S02]  /*19480*/  MOV R3, 0x194a0 ;  /* 0x000194a000037802 */ /* 0x000fc40000000f00 */
[----:B---34-:R-:W-:Y:S05]  /*19490*/  CALL.REL.NOINC `($__internal_10_$__cuda_sm70_shflsync_idx_p) ;  /* 0x0000306000007944 */ /* 0x018fea0003c00000 */
[----:B------:R-:W-:Y:S01]  /*194a0*/  MOV R6, R211 ;  /* 0x000000d300067202 */ /* 0x000fe20000000f00 */
[----:B------:R-:W-:Y:S05]  /*194b0*/  BRA `(.L_x_553) ;  /* 0xfffe720000007947 */ /* 0x000fea000383ffff */
.L_x_573:
[----:B------:R-:W-:Y:S01]  /*194c0*/  IMAD.MOV.U32 R5, RZ, RZ, R10 ;  /* 0x000000ffff057224 */ /* 0x000fe200078e000a */
[----:B------:R-:W-:Y:S01]  /*194d0*/  MOV R2, RZ ;  /* 0x000000ff00027202 */ /* 0x000fe20000000f00 */
[----:B------:R-:W-:Y:S01]  /*194e0*/  IMAD.MOV.U32 R211, RZ, RZ, 0x1c1f ;  /* 0x00001c1fffd37424 */ /* 0x000fe200078e00ff */
[----:B------:R-:W-:-:S02]  /*194f0*/  MOV R3, 0x19510 ;  /* 0x0001951000037802 */ /* 0x000fc40000000f00 */
[----:B-----5:R-:W-:Y:S05]  /*19500*/  CALL.REL.NOINC `($__internal_10_$__cuda_sm70_shflsync_idx_p) ;  /* 0x00002ff000007944 */ /* 0x020fea0003c00000 */
[----:B------:R-:W-:Y:S01]  /*19510*/  MOV R4, R211 ;  /* 0x000000d300047202 */ /* 0x000fe20000000f00 */
[----:B------:R-:W-:Y:S05]  /*19520*/  BRA `(.L_x_780) ;  /* 0xfffe95e000007947 */ /* 0x000fea000383ffff */
.L_x_574:
[----:B------:R-:W-:Y:S01]  /*19530*/  IMAD.MOV.U32 R5, RZ, RZ, R13 ;  /* 0x000000ffff057224 */ /* 0x000fe200078e000d */
[----:B------:R-:W-:Y:S01]  /*19540*/  MOV R2, RZ ;  /* 0x000000ff00027202 */ /* 0x000fe20000000f00 */
[----:B------:R-:W-:Y:S01]  /*19550*/  IMAD.MOV.U32 R211, RZ, RZ, 0x1c1f ;  /* 0x00001c1fffd37424 */ /* 0x000fe200078e00ff */
[----:B------:R-:W-:-:S02]  /*19560*/  MOV R3, 0x19580 ;  /* 0x0001958000037802 */ /* 0x000fc40000000f00 */
[----:B-12--5:R-:W-:Y:S05]  /*19570*/  CALL.REL.NOINC `($__internal_10_$__cuda_sm70_shflsync_idx_p) ;  /* 0x00002f8000007944 */ /* 0x026fea0003c00000 */
[----:B------:R-:W-:Y:S01]  /*19580*/  MOV R0, R211 ;  /* 0x000000d300007202 */ /* 0x000fe20000000f00 */
[----:B------:R-:W-:Y:S05]  /*19590*/  BRA `(.L_x_781) ;  /* 0xfffe959000007947 */ /* 0x000fea000383ffff */
.L_x_577:
[----:B------:R-:W-:Y:S01]  /*195a0*/  IMAD.MOV.U32 R5, RZ, RZ, R10 ;  /* 0x000000ffff057224 */ /* 0x000fe200078e000a */
[----:B--2---:R-:W-:Y:S01]  /*195b0*/  MOV R2, 0x1 ;  /* 0x0000000100027802 */ /* 0x004fe20000000f00 */
[----:B------:R-:W-:Y:S01]  /*195c0*/  IMAD.MOV.U32 R211, RZ, RZ, 0x1c1f ;  /* 0x00001c1fffd37424 */ /* 0x000fe200078e00ff */
[----:B------:R-:W-:-:S02]  /*195d0*/  MOV R3, 0x195f0 ;  /* 0x000195f000037802 */ /* 0x000fc40000000f00 */
[----:B-1-345:R-:W-:Y:S05]  /*195e0*/  CALL.REL.NOINC `($__internal_10_$__cuda_sm70_shflsync_idx_p) ;  /* 0x00002f1000007944 */ /* 0x03afea0003c00000 */
[----:B------:R-:W-:Y:S01]  /*195f0*/  IMAD.MOV.U32 R4, RZ, RZ, R211 ;  /* 0x000000ffff047224 */ /* 0x000fe200078e00d3 */
[----:B------:R-:W-:Y:S01]  /*19600*/  MOV R2, 0x1 ;  /* 0x0000000100027802 */ /* 0x000fe20000000f00 */
[----:B------:R-:W-:Y:S01]  /*19610*/  IMAD.MOV.U32 R5, RZ, RZ, R13 ;  /* 0x000000ffff057224 */ /* 0x000fe200078e000d */
[----:B------:R-:W-:-:S02]  /*19620*/  MOV R211, 0x1c1f ;  /* 0x00001c1f00d37802 */ /* 0x000fc40000000f00 */
[----:B------:R-:W-:Y:S02]  /*19630*/  MOV R3, 0x19650 ;  /* 0x0001965000037802 */ /* 0x000fe40000000f00 */
[----:B------:R-:W-:Y:S05]  /*19640*/  CALL.REL.NOINC `($__internal_10_$__cuda_sm70_shflsync_idx_p) ;  /* 0x00002eb000007944 */ /* 0x000fea0003c00000 */
[----:B------:R-:W-:Y:S01]  /*19650*/  MOV R0, R211 ;  /* 0x000000d300007202 */ /* 0x000fe20000000f00 */
[----:B------:R-:W-:Y:S05]  /*19660*/  BRA `(.L_x_782) ;  /* 0xfffe966000007947 */ /* 0x000fea000383ffff */
.L_x_580:
[----:B------:R-:W-:Y:S01]  /*19670*/  IMAD.MOV.U32 R5, RZ, RZ, R10 ;  /* 0x000000ffff057224 */ /* 0x000fe200078e000a */
[----:B-1----:R-:W-:Y:S01]  /*19680*/  MOV R2, 0x2 ;  /* 0x0000000200027802 */ /* 0x002fe20000000f00 */
[----:B------:R-:W-:Y:S01]  /*19690*/  IMAD.MOV.U32 R211, RZ, RZ, 0x1c1f ;  /* 0x00001c1fffd37424 */ /* 0x000fe200078e00ff */
[----:B------:R-:W-:Y:S02]  /*196a0*/  MOV R3, 0x196c0 ;  /* 0x000196c000037802 */ /* 0x000fe40000000f00 */
[----:B--2345:R-:W-:Y:S05]  /*196b0*/  CALL.REL.NOINC `($__internal_10_$__cuda_sm70_shflsync_idx_p) ;  /* 0x00002e4000007944 */ /* 0x03cfea0003c00000 */
[----:B------:R-:W-:Y:S01]  /*196c0*/  MOV R4, R211 ;  /* 0x000000d300047202 */ /* 0x000fe20000000f00 */
[----:B------:R-:W-:Y:S05]  /*196d0*/  BRA `(.L_x_783) ;  /* 0xfffe977000007947 */ /* 0x000fea000383ffff */
.L_x_581:
[----:B------:R-:W-:Y:S01]  /*196e0*/  IMAD.MOV.U32 R5, RZ, RZ, R13 ;  /* 0x000000ffff057224 */ /* 0x000fe200078e000d */
[----:B------:R-:W-:Y:S01]  /*196f0*/  MOV R2, 0x2 ;  /* 0x0000000200027802 */ /* 0x000fe20000000f00 */
[----:B------:R-:W-:Y:S01]  /*19700*/  IMAD.MOV.U32 R211, RZ, RZ, 0x1c1f ;  /* 0x00001c1fffd37424 */ /* 0x000fe200078e00ff */
[----:B------:R-:W-:Y:S02]  /*19710*/  MOV R3, 0x19730 ;  /* 0x0001973000037802 */ /* 0x000fe40000000f00 */
[----:B-12345:R-:W-:Y:S05]  /*19720*/  CALL.REL.NOINC `($__internal_10_$__cuda_sm70_shflsync_idx_p) ;  /* 0x00002dd000007944 */ /* 0x03efea0003c00000 */
[----:B------:R-:W-:Y:S01]  /*19730*/  MOV R0, R211 ;  /* 0x000000d300007202 */ /* 0x000fe20000000f00 */
[----:B------:R-:W-:Y:S05]  /*19740*/  BRA `(.L_x_784) ;  /* 0xfffe972000007947 */ /* 0x000fea000383ffff */
.L_x_584:
[----:B------:R-:W-:Y:S01]  /*19750*/  IMAD.MOV.U32 R5, RZ, RZ, R10 ;  /* 0x000000ffff057224 */ /* 0x000fe200078e000a */
[----:B-1----:R-:W-:Y:S01]  /*19760*/  MOV R2, 0x3 ;  /* 0x0000000300027802 */ /* 0x002fe20000000f00 */
[----:B------:R-:W-:Y:S01]  /*19770*/  IMAD.MOV.U32 R211, RZ, RZ, 0x1c1f ;  /* 0x00001c1fffd37424 */ /* 0x000fe200078e00ff */
[----:B------:R-:W-:-:S02]  /*19780*/  MOV R3, 0x197a0 ;  /* 0x000197a000037802 */ /* 0x000fc40000000f00 */
[----:B--2345:R-:W-:Y:S05]  /*19790*/  CALL.REL.NOINC `($__internal_10_$__cuda_sm70_shflsync_idx_p) ;  /* 0x00002d6000007944 */ /* 0x03cfea0003c00000 */
        /* <DEDUP_REMOVED lines=8> */
.L_x_587:
[----:B-1----:R-:W-:Y:S01]  /*19820*/  IMAD.MOV.U32 R5, RZ, RZ, R16 ;  /* 0x000000ffff057224 */ /* 0x002fe200078e0010 */
[----:B------:R-:W-:Y:S01]  /*19830*/  MOV R2, 0x1 ;  /* 0x0000000100027802 */ /* 0x000fe20000000f00 */
[----:B------:R-:W-:Y:S01]  /*19840*/  IMAD.MOV.U32 R211, RZ, RZ, 0x1c1f ;  /* 0x00001c1fffd37424 */ /* 0x000fe200078e00ff */
[----:B------:R-:W-:Y:S02]  /*19850*/  MOV R3, 0x19870 ;  /* 0x0001987000037802 */ /* 0x000fe40000000f00 */
[----:B------:R-:W-:Y:S05]  /*19860*/  CALL.REL.NOINC `($__internal_10_$__cuda_sm70_shflsync_idx_p) ;  /* 0x00002c9000007944 */ /* 0x000fea0003c00000 */
[----:B------:R-:W-:Y:S01]  /*19870*/  IMAD.MOV.U32 R4, RZ, RZ, R211 ;  /* 0x000000ffff047224 */ /* 0x000fe200078e00d3 */
[----:B------:R-:W-:Y:S01]  /*19880*/  MOV R2, 0x1 ;  /* 0x0000000100027802 */ /* 0x000fe20000000f00 */
[----:B------:R-:W-:Y:S01]  /*19890*/  IMAD.MOV.U32 R5, RZ, RZ, R17 ;  /* 0x000000ffff057224 */ /* 0x000fe200078e0011 */
[----:B------:R-:W-:Y:S02]  /*198a0*/  MOV R211, 0x1c1f ;  /* 0x00001c1f00d37802 */ /* 0x000fe40000000f00 */
[----:B------:R-:W-:Y:S02]  /*198b0*/  MOV R3, 0x198d0 ;  /* 0x000198d000037802 */ /* 0x000fe40000000f00 */
[----:B------:R-:W-:Y:S05]  /*198c0*/  CALL.REL.NOINC `($__internal_10_$__cuda_sm70_shflsync_idx_p) ;  /* 0x00002c3000007944 */ /* 0x000fea0003c00000 */
[----:B------:R-:W-:Y:S01]  /*198d0*/  MOV R2, R211 ;  /* 0x000000d300027202 */ /* 0x000fe20000000f00 */
[----:B------:R-:W-:Y:S05]  /*198e0*/  BRA `(.L_x_786) ;  /* 0xfffea16000007947 */ /* 0x000fea000383ffff */
.L_x_590:
[----:B------:R-:W-:Y:S01]  /*198f0*/  IMAD.MOV.U32 R5, RZ, RZ, R8 ;  /* 0x000000ffff057224 */ /* 0x000fe200078e0008 */
[----:B------:R-:W-:Y:S01]  /*19900*/  MOV R2, RZ ;  /* 0x000000ff00027202 */ /* 0x000fe20000000f00 */
[----:B------:R-:W-:Y:S01]  /*19910*/  IMAD.MOV.U32 R211, RZ, RZ, 0x1c1f ;  /* 0x00001c1fffd37424 */ /* 0x000fe200078e00ff */
[----:B------:R-:W-:-:S02]  /*19920*/  MOV R3, 0x19940 ;  /* 0x0001994000037802 */ /* 0x000fc40000000f00 */
[----:B------:R-:W-:Y:S05]  /*19930*/  CALL.REL.NOINC `($__internal_10_$__cuda_sm70_shflsync_idx_p) ;  /* 0x00002bc000007944 */ /* 0x000fea0003c00000 */
[----:B------:R-:W-:Y:S01]  /*19940*/  MOV R4, R211 ;  /* 0x000000d300047202 */ /* 0x000fe20000000f00 */
[----:B------:R-:W-:Y:S05]  /*19950*/  BRA `(.L_x_787) ;  /* 0xfffeb06000007947 */ /* 0x000fea000383ffff */
.L_x_591:
[----:B------:R-:W-:Y:S01]  /*19960*/  IMAD.MOV.U32 R5, RZ, RZ, R9 ;  /* 0x000000ffff057224 */ /* 0x000fe200078e0009 */
[----:B------:R-:W-:Y:S01]  /*19970*/  MOV R2, RZ ;  /* 0x000000ff00027202 */ /* 0x000fe20000000f00 */
[----:B------:R-:W-:Y:S01]  /*19980*/  IMAD.MOV.U32 R211, RZ, RZ, 0x1c1f ;  /* 0x00001c1fffd37424 */ /* 0x000fe200078e00ff */
[----:B------:R-:W-:-:S02]  /*19990*/  MOV R3, 0x199b0 ;  /* 0x000199b000037802 */ /* 0x000fc40000000f00 */
[----:B-12---:R-:W-:Y:S05]  /*199a0*/  CALL.REL.NOINC `($__internal_10_$__cuda_sm70_shflsync_idx_p) ;  /* 0x00002b5000007944 */ /* 0x006fea0003c00000 */
[----:B------:R-:W-:Y:S01]  /*199b0*/  MOV R0, R211 ;  /* 0x000000d300007202 */ /* 0x000fe20000000f00 */
[----:B------:R-:W-:Y:S05]  /*199c0*/  BRA `(.L_x_788) ;  /* 0xfffeb01000007947 */ /* 0x000fea000383ffff */
.L_x_594:
[----:B------:R-:W-:Y:S01]  /*199d0*/  IMAD.MOV.U32 R5, RZ, RZ, R8 ;  /* 0x000000ffff057224 */ /* 0x000fe200078e0008 */
[----:B----4-:R-:W-:Y:S01]  /*199e0*/  MOV R2, 0x1 ;  /* 0x0000000100027802 */ /* 0x010fe20000000f00 */
[----:B------:R-:W-:Y:S01]  /*199f0*/  IMAD.MOV.U32 R211, RZ, RZ, 0x1c1f ;  /* 0x00001c1fffd37424 */ /* 0x000fe200078e00ff */
[----:B------:R-:W-:-:S03]  /*19a00*/  MOV R3, 0x19a20 ;  /* 0x00019a2000037802 */ /* 0x000fc60000000f00 */
[----:B-123--:R-:W-:Y:S05]  /*19a10*/  CALL.REL.NOINC `($__internal_10_$__cuda_sm70_shflsync_idx_p) ;  /* 0x00002ae000007944 */ /* 0x00efea0003c00000 */
        /* <DEDUP_REMOVED lines=8> */
.L_x_595:
[----:B------:R-:W-:Y:S01]  /*19aa0*/  IMAD.MOV.U32 R2, RZ, RZ, RZ ;  /* 0x000000ffff027224 */ /* 0x000fe200078e00ff */
[----:B------:R-:W-:Y:S02]  /*19ab0*/  MOV R211, 0x1c1f ;  /* 0x00001c1f00d37802 */ /* 0x000fe40000000f00 */
[----:B------:R-:W-:Y:S02]  /*19ac0*/  MOV R3, 0x19ae0 ;  /* 0x00019ae000037802 */ /* 0x000fe40000000f00 */
[----:B------:R-:W-:Y:S05]  /*19ad0*/  CALL.REL.NOINC `($__internal_10_$__cuda_sm70_shflsync_idx_p) ;  /* 0x00002a2000007944 */ /* 0x000fea0003c00000 */
[----:B------:R-:W-:Y:S01]  /*19ae0*/  MOV R3, R211 ;  /* 0x000000d300037202 */ /* 0x000fe20000000f00 */
[----:B------:R-:W-:Y:S05]  /*19af0*/  BRA `(.L_x_790) ;  /* 0xfffeb2c000007947 */ /* 0x000fea000383ffff */
.L_x_600:
[----:B------:R-:W-:Y:S01]  /*19b00*/  IMAD.MOV.U32 R2, RZ, RZ, 0x1 ;  /* 0x00000001ff027424 */ /* 0x000fe200078e00ff */
[----:B------:R-:W-:Y:S02]  /*19b10*/  MOV R211, 0x1c1f ;  /* 0x00001c1f00d37802 */ /* 0x000fe40000000f00 */
[----:B------:R-:W-:Y:S02]  /*19b20*/  MOV R3, 0x19b40 ;  /* 0x00019b4000037802 */ /* 0x000fe40000000f00 */
[----:B-1----:R-:W-:Y:S05]  /*19b30*/  CALL.REL.NOINC `($__internal_10_$__cuda_sm70_shflsync_idx_p) ;  /* 0x000029c000007944 */ /* 0x002fea0003c00000 */
[----:B------:R-:W-:Y:S01]  /*19b40*/  MOV R3, R211 ;  /* 0x000000d300037202 */ /* 0x000fe20000000f00 */
[----:B------:R-:W-:Y:S05]  /*19b50*/  BRA `(.L_x_791) ;  /* 0xfffeb7e000007947 */ /* 0x000fea000383ffff */
.L_x_605:
[----:B------:R-:W-:Y:S01]  /*19b60*/  IMAD.MOV.U32 R2, RZ, RZ, 0x2 ;  /* 0x00000002ff027424 */ /* 0x000fe200078e00ff */
[----:B------:R-:W-:-:S02]  /*19b70*/  MOV R211, 0x1c1f ;  /* 0x00001c1f00d37802 */ /* 0x000fc40000000f00 */
[----:B------:R-:W-:Y:S02]  /*19b80*/  MOV R3, 0x19ba0 ;  /* 0x00019ba000037802 */ /* 0x000fe40000000f00 */
[----:B-12---:R-:W-:Y:S05]  /*19b90*/  CALL.REL.NOINC `($__internal_10_$__cuda_sm70_shflsync_idx_p) ;  /* 0x0000296000007944 */ /* 0x006fea0003c00000 */
[----:B------:R-:W-:Y:S01]  /*19ba0*/  MOV R3, R211 ;  /* 0x000000d300037202 */ /* 0x000fe20000000f00 */
[----:B------:R-:W-:Y:S05]  /*19bb0*/  BRA `(.L_x_792) ;  /* 0xfffebbe000007947 */ /* 0x000fea000383ffff */
.L_x_610:
[----:B------:R-:W-:Y:S01]  /*19bc0*/  IMAD.MOV.U32 R2, RZ, RZ, 0x3 ;  /* 0x00000003ff027424 */ /* 0x000fe200078e00ff */
[----:B------:R-:W-:Y:S02]  /*19bd0*/  MOV R211, 0x1c1f ;  /* 0x00001c1f00d37802 */ /* 0x000fe40000000f00 */
[----:B------:R-:W-:Y:S02]  /*19be0*/  MOV R3, 0x19c00 ;  /* 0x00019c0000037802 */ /* 0x000fe40000000f00 */
[----:B-123--:R-:W-:Y:S05]  /*19bf0*/  CALL.REL.NOINC `($__internal_10_$__cuda_sm70_shflsync_idx_p) ;  /* 0x0000290000007944 */ /* 0x00efea0003c00000 */
[----:B------:R-:W-:Y:S01]  /*19c00*/  MOV R3, R211 ;  /* 0x000000d300037202 */ /* 0x000fe20000000f00 */
[----:B------:R-:W-:Y:S05]  /*19c10*/  BRA `(.L_x_793) ;  /* 0xfffebfe000007947 */ /* 0x000fea000383ffff */
.L_x_615:
[----:B------:R-:W-:Y:S02]  /*19c20*/  MOV R0, 0x2 ;  /* 0x0000000200007802 */ /* 0x000fe40000000f00 */
[----:B------:R-:W-:Y:S02]  /*19c30*/  MOV R2, 0x19c50 ;  /* 0x00019c5000027802 */ /* 0x000fe40000000f00 */
[----:B------:R-:W-:Y:S05]  /*19c40*/  CALL.REL.NOINC `($__internal_9_$__cuda_sm70_shflsync_bfly_p) ;  /* 0x0000285000007944 */ /* 0x000fea0003c00000 */
[----:B------:R-:W-:Y:S05]  /*19c50*/  BRA `(.L_x_794) ;  /* 0xfffec6c000007947 */ /* 0x000fea000383ffff */
.L_x_616:
[----:B------:R-:W-:Y:S02]  /*19c60*/  MOV R0, 0x1 ;  /* 0x0000000100007802 */ /* 0x000fe40000000f00 */
[----:B------:R-:W-:Y:S02]  /*19c70*/  MOV R2, 0x19c90 ;  /* 0x00019c9000027802 */ /* 0x000fe40000000f00 */
[----:B------:R-:W-:Y:S05]  /*19c80*/  CALL.REL.NOINC `($__internal_9_$__cuda_sm70_shflsync_bfly_p) ;  /* 0x0000281000007944 */ /* 0x000fea0003c00000 */
[----:B------:R-:W-:Y:S01]  /*19c90*/  FMNMX.FTZ R104, R4, R0, !PT ;  /* 0x0000000004687209 */ /* 0x000fe20007810000 */
[----:B------:R-:W-:Y:S01]  /*19ca0*/  IMAD.MOV.U32 R4, RZ, RZ, R5 ;  /* 0x000000ffff047224 */ /* 0x000fe200078e0005 */
[----:B------:R-:W-:Y:S01]  /*19cb0*/  MOV R2, 0x19ce0 ;  /* 0x00019ce000027802 */ /* 0x000fe20000000f00 */
[----:B------:R-:W-:-:S02]  /*19cc0*/  IMAD.MOV.U32 R0, RZ, RZ, 0x2 ;  /* 0x00000002ff007424 */ /* 0x000fc400078e00ff */
[----:B------:R-:W-:Y:S05]  /*19cd0*/  CALL.REL.NOINC `($__internal_9_$__cuda_sm70_shflsync_bfly_p) ;  /* 0x000027c000007944 */ /* 0x000fea0003c00000 */
[----:B------:R-:W-:Y:S01]  /*19ce0*/  FMNMX.FTZ R5, R5, R0, !PT ;  /* 0x0000000005057209 */ /* 0x000fe20007810000 */
[----:B------:R-:W-:Y:S01]  /*19cf0*/  IMAD.MOV.U32 R0, RZ, RZ, 0x1 ;  /* 0x00000001ff007424 */ /* 0x000fe200078e00ff */
[----:B------:R-:W-:-:S03]  /*19d00*/  MOV R2, 0x19d30 ;  /* 0x00019d3000027802 */ /* 0x000fc60000000f00 */
[----:B------:R-:W-:Y:S02]  /*19d10*/  IMAD.MOV.U32 R4, RZ, RZ, R5 ;  /* 0x000000ffff047224 */ /* 0x000fe400078e0005 */
[----:B------:R-:W-:Y:S05]  /*19d20*/  CALL.REL.NOINC `($__internal_9_$__cuda_sm70_shflsync_bfly_p) ;  /* 0x0000277000007944 */ /* 0x000fea0003c00000 */
[----:B------:R-:W-:Y:S01]  /*19d30*/  FMNMX.FTZ R103, R5, R0, !PT ;  /* 0x0000000005677209 */ /* 0x000fe20007810000 */
[----:B------:R-:W-:Y:S01]  /*19d40*/  IMAD.MOV.U32 R4, RZ, RZ, R6 ;  /* 0x000000ffff047224 */ /* 0x000fe200078e0006 */
[----:B------:R-:W-:Y:S01]  /*19d50*/  MOV R2, 0x19d80 ;  /* 0x00019d8000027802 */ /* 0x000fe20000000f00 */
[----:B------:R-:W-:Y:S02]  /*19d60*/  IMAD.MOV.U32 R0, RZ, RZ, 0x2 ;  /* 0x00000002ff007424 */ /* 0x000fe400078e00ff */
        /* <DEDUP_REMOVED lines=16> */
[----:B------:R-:W-:Y:S01]  /*19e70*/  MOV R8, R0 ;  /* 0x0000000000087202 */ /* 0x000fe20000000f00 */
[----:B------:R-:W-:Y:S05]  /*19e80*/  BRA `(.L_x_795) ;  /* 0xfffec58000007947 */ /* 0x000fea000383ffff */
.L_x_624:
[----:B------:R-:W-:Y:S01]  /*19e90*/  MOV R2, RZ ;  /* 0x000000ff00027202 */ /* 0x000fe20000000f00 */
[----:B------:R-:W-:Y:S01]  /*19ea0*/  IMAD.MOV.U32 R5, RZ, RZ, R10 ;  /* 0x000000ffff057224 */ /* 0x000fe200078e000a */
[----:B------:R-:W-:Y:S01]  /*19eb0*/  MOV R3, 0x19ee0 ;  /* 0x00019ee000037802 */ /* 0x000fe20000000f00 */
[----:B------:R-:W-:Y:S02]  /*19ec0*/  IMAD.MOV.U32 R211, RZ, RZ, 0x1c1f ;  /* 0x00001c1fffd37424 */ /* 0x000fe400078e00ff */
[----:B-1234-:R-:W-:Y:S05]  /*19ed0*/  CALL.REL.NOINC `($__internal_10_$__cuda_sm70_shflsync_idx_p) ;  /* 0x0000262000007944 */ /* 0x01efea0003c00000 */
[----:B------:R-:W-:Y:S01]  /*19ee0*/  MOV R4, R211 ;  /* 0x000000d300047202 */ /* 0x000fe20000000f00 */
[----:B------:R-:W-:-:S05]  /*19ef0*/  BRA `(.L_x_796) ;  /* 0xfffedb5000007947 */ /* 0x000fca000383ffff */
.L_x_625:
[----:B------:R-:W-:Y:S01]  /*19f00*/  MOV R2, RZ ;  /* 0x000000ff00027202 */ /* 0x000fe20000000f00 */
[----:B------:R-:W-:Y:S01]  /*19f10*/  IMAD.MOV.U32 R5, RZ, RZ, R11 ;  /* 0x000000ffff057224 */ /* 0x000fe200078e000b */
[----:B------:R-:W-:Y:S01]  /*19f20*/  MOV R3, 0x19f50 ;  /* 0x00019f5000037802 */ /* 0x000fe20000000f00 */
[----:B------:R-:W-:Y:S02]  /*19f30*/  IMAD.MOV.U32 R211, RZ, RZ, 0x1c1f ;  /* 0x00001c1fffd37424 */ /* 0x000fe400078e00ff */
[----:B-1234-:R-:W-:Y:S05]  /*19f40*/  CALL.REL.NOINC `($__internal_10_$__cuda_sm70_shflsync_idx_p) ;  /* 0x000025b000007944 */ /* 0x01efea0003c00000 */
[----:B------:R-:W-:Y:S01]  /*19f50*/  MOV R0, R211 ;  /* 0x000000d300007202 */ /* 0x000fe20000000f00 */
[----:B------:R-:W-:-:S05]  /*19f60*/  BRA `(.L_x_797) ;  /* 0xfffedb0000007947 */ /* 0x000fca000383ffff */
.L_x_626:
[----:B----4-:R-:W-:Y:S01]  /*19f70*/  MOV R2, 0x1 ;  /* 0x0000000100027802 */ /* 0x010fe20000000f00 */
[----:B------:R-:W-:Y:S01]  /*19f80*/  IMAD.MOV.U32 R5, RZ, RZ, R10 ;  /* 0x000000ffff057224 */ /* 0x000fe200078e000a */
[----:B------:R-:W-:Y:S01]  /*19f90*/  MOV R3, 0x19fc0 ;  /* 0x00019fc000037802 */ /* 0x000fe20000000f00 */
[----:B------:R-:W-:Y:S02]  /*19fa0*/  IMAD.MOV.U32 R211, RZ, RZ, 0x1c1f ;  /* 0x00001c1fffd37424 */ /* 0x000fe400078e00ff */
[----:B-12---:R-:W-:Y:S05]  /*19fb0*/  CALL.REL.NOINC `($__internal_10_$__cuda_sm70_shflsync_idx_p) ;  /* 0x0000254000007944 */ /* 0x006fea0003c00000 */
[----:B------:R-:W-:Y:S01]  /*19fc0*/  MOV R2, 0x1 ;  /* 0x0000000100027802 */ /* 0x000fe20000000f00 */
[----:B------:R-:W-:Y:S01]  /*19fd0*/  IMAD.MOV.U32 R4, RZ, RZ, R211 ;  /* 0x000000ffff047224 */ /* 0x000fe200078e00d3 */
[----:B------:R-:W-:Y:S01]  /*19fe0*/  MOV R211, 0x1c1f ;  /* 0x00001c1f00d37802 */ /* 0x000fe20000000f00 */
[----:B------:R-:W-:Y:S01]  /*19ff0*/  IMAD.MOV.U32 R5, RZ, RZ, R11 ;  /* 0x000000ffff057224 */ /* 0x000fe200078e000b */
[----:B------:R-:W-:Y:S02]  /*1a000*/  MOV R3, 0x1a020 ;  /* 0x0001a02000037802 */ /* 0x000fe40000000f00 */
[----:B------:R-:W-:Y:S05]  /*1a010*/  CALL.REL.NOINC `($__internal_10_$__cuda_sm70_shflsync_idx_p) ;  /* 0x000024e000007944 */ /* 0x000fea0003c00000 */
[----:B------:R-:W-:Y:S01]  /*1a020*/  MOV R0, R211 ;  /* 0x000000d300007202 */ /* 0x000fe20000000f00 */
[----:B------:R-:W-:-:S05]  /*1a030*/  BRA `(.L_x_798) ;  /* 0xfffedbc000007947 */ /* 0x000fca000383ffff */
.L_x_629:
[----:B------:R-:W-:Y:S01]  /*1a040*/  MOV R2, RZ ;  /* 0x000000ff00027202 */ /* 0x000fe20000000f00 */
[----:B------:R-:W-:Y:S01]  /*1a050*/  IMAD.MOV.U32 R5, RZ, RZ, R7 ;  /* 0x000000ffff057224 */ /* 0x000fe200078e0007 */
[----:B------:R-:W-:Y:S01]  /*1a060*/  MOV R3, 0x1a090 ;  /* 0x0001a09000037802 */ /* 0x000fe20000000f00 */
[----:B------:R-:W-:Y:S02]  /*1a070*/  IMAD.MOV.U32 R211, RZ, RZ, 0x1c1f ;  /* 0x00001c1fffd37424 */ /* 0x000fe400078e00ff */
[----:B------:R-:W-:Y:S05]  /*1a080*/  CALL.REL.NOINC `($__internal_10_$__cuda_sm70_shflsync_idx_p) ;  /* 0x0000247000007944 */ /* 0x000fea0003c00000 */
[----:B------:R-:W-:Y:S01]  /*1a090*/  MOV R4, R211 ;  /* 0x000000d300047202 */ /* 0x000fe20000000f00 */
[----:B------:R-:W-:-:S05]  /*1a0a0*/  BRA `(.L_x_799) ;  /* 0xfffeeab000007947 */ /* 0x000fca000383ffff */
.L_x_630:
[----:B------:R-:W-:Y:S01]  /*1a0b0*/  MOV R2, RZ ;  /* 0x000000ff00027202 */ /* 0x000fe20000000f00 */
[----:B------:R-:W-:Y:S01]  /*1a0c0*/  IMAD.MOV.U32 R5, RZ, RZ, R8 ;  /* 0x000000ffff057224 */ /* 0x000fe200078e0008 */
[----:B------:R-:W-:Y:S01]  /*1a0d0*/  MOV R3, 0x1a100 ;  /* 0x0001a10000037802 */ /* 0x000fe20000000f00 */
[----:B------:R-:W-:Y:S02]  /*1a0e0*/  IMAD.MOV.U32 R211, RZ, RZ, 0x1c1f ;  /* 0x00001c1fffd37424 */ /* 0x000fe400078e00ff */
[----:B-12---:R-:W-:Y:S05]  /*1a0f0*/  CALL.REL.NOINC `($__internal_10_$__cuda_sm70_shflsync_idx_p) ;  /* 0x0000240000007944 */ /* 0x006fea0003c00000 */
[----:B------:R-:W-:Y:S01]  /*1a100*/  MOV R0, R211 ;  /* 0x000000d300007202 */ /* 0x000fe20000000f00 */
[----:B------:R-:W-:-:S05]  /*1a110*/  BRA `(.L_x_800) ;  /* 0xfffeea6000007947 */ /* 0x000fca000383ffff */
.L_x_631:
[----:B--2---:R-:W-:Y:S01]  /*1a120*/  MOV R2, 0x1 ;  /* 0x0000000100027802 */ /* 0x004fe20000000f00 */
[----:B------:R-:W-:Y:S01]  /*1a130*/  IMAD.MOV.U32 R5, RZ, RZ, R7 ;  /* 0x000000ffff057224 */ /* 0x000fe200078e0007 */
[----:B------:R-:W-:Y:S01]  /*1a140*/  MOV R3, 0x1a170 ;  /* 0x0001a17000037802 */ /* 0x000fe20000000f00 */
[----:B------:R-:W-:Y:S03]  /*1a150*/  IMAD.MOV.U32 R211, RZ, RZ, 0x1c1f ;  /* 0x00001c1fffd37424 */ /* 0x000fe600078e00ff */
[----:B-1-3--:R-:W-:Y:S05]  /*1a160*/  CALL.REL.NOINC `($__internal_10_$__cuda_sm70_shflsync_idx_p) ;  /* 0x0000239000007944 */ /* 0x00afea0003c00000 */
        /* <DEDUP_REMOVED lines=8> */
.L_x_632:
[----:B------:R-:W-:Y:S01]  /*1a1f0*/  MOV R211, 0x1c1f ;  /* 0x00001c1f00d37802 */ /* 0x000fe20000000f00 */
[----:B------:R-:W-:Y:S01]  /*1a200*/  IMAD.MOV.U32 R2, RZ, RZ, RZ ;  /* 0x000000ffff027224 */ /* 0x000fe200078e00ff */
[----:B------:R-:W-:Y:S02]  /*1a210*/  MOV R3, 0x1a230 ;  /* 0x0001a23000037802 */ /* 0x000fe40000000f00 */
[----:B------:R-:W-:Y:S05]  /*1a220*/  CALL.REL.NOINC `($__internal_10_$__cuda_sm70_shflsync_idx_p) ;  /* 0x000022d000007944 */ /* 0x000fea0003c00000 */
[----:B------:R-:W-:Y:S01]  /*1a230*/  MOV R4, R211 ;  /* 0x000000d300047202 */ /* 0x000fe20000000f00 */
[----:B------:R-:W-:-:S05]  /*1a240*/  BRA `(.L_x_802) ;  /* 0xfffeecf000007947 */ /* 0x000fca000383ffff */
.L_x_637:
[----:B------:R-:W-:Y:S01]  /*1a250*/  MOV R211, 0x1c1f ;  /* 0x00001c1f00d37802 */ /* 0x000fe20000000f00 */
[----:B------:R-:W-:Y:S01]  /*1a260*/  IMAD.MOV.U32 R2, RZ, RZ, 0x1 ;  /* 0x00000001ff027424 */ /* 0x000fe200078e00ff */
[----:B------:R-:W-:Y:S02]  /*1a270*/  MOV R3, 0x1a290 ;  /* 0x0001a29000037802 */ /* 0x000fe40000000f00 */
[----:B-1----:R-:W-:Y:S05]  /*1a280*/  CALL.REL.NOINC `($__internal_10_$__cuda_sm70_shflsync_idx_p) ;  /* 0x0000227000007944 */ /* 0x002fea0003c00000 */
[----:B------:R-:W-:Y:S01]  /*1a290*/  MOV R4, R211 ;  /* 0x000000d300047202 */ /* 0x000fe20000000f00 */
[----:B------:R-:W-:-:S05]  /*1a2a0*/  BRA `(.L_x_803) ;  /* 0xfffef26000007947 */ /* 0x000fca000383ffff */
.L_x_642:
[----:B------:R-:W-:Y:S01]  /*1a2b0*/  MOV R211, 0x1c1f ;  /* 0x00001c1f00d37802 */ /* 0x000fe20000000f00 */
[----:B------:R-:W-:Y:S01]  /*1a2c0*/  IMAD.MOV.U32 R2, RZ, RZ, 0x2 ;  /* 0x00000002ff027424 */ /* 0x000fe200078e00ff */
[----:B------:R-:W-:Y:S02]  /*1a2d0*/  MOV R3, 0x1a2f0 ;  /* 0x0001a2f000037802 */ /* 0x000fe40000000f00 */
[----:B-12---:R-:W-:Y:S05]  /*1a2e0*/  CALL.REL.NOINC `($__internal_10_$__cuda_sm70_shflsync_idx_p) ;  /* 0x0000221000007944 */ /* 0x006fea0003c00000 */
[----:B------:R-:W-:Y:S01]  /*1a2f0*/  MOV R4, R211 ;  /* 0x000000d300047202 */ /* 0x000fe20000000f00 */
[----:B------:R-:W-:-:S05]  /*1a300*/  BRA `(.L_x_804) ;  /* 0xfffef6a000007947 */ /* 0x000fca000383ffff */
.L_x_647:
[----:B------:R-:W-:Y:S01]  /*1a310*/  MOV R211, 0x1c1f ;  /* 0x00001c1f00d37802 */ /* 0x000fe20000000f00 */
[----:B------:R-:W-:Y:S01]  /*1a320*/  IMAD.MOV.U32 R2, RZ, RZ, 0x3 ;  /* 0x00000003ff027424 */ /* 0x000fe200078e00ff */
[----:B------:R-:W-:Y:S02]  /*1a330*/  MOV R3, 0x1a350 ;  /* 0x0001a35000037802 */ /* 0x000fe40000000f00 */
[----:B-123--:R-:W-:Y:S05]  /*1a340*/  CALL.REL.NOINC `($__internal_10_$__cuda_sm70_shflsync_idx_p) ;  /* 0x000021b000007944 */ /* 0x00efea0003c00000 */
[----:B------:R-:W-:Y:S01]  /*1a350*/  MOV R4, R211 ;  /* 0x000000d300047202 */ /* 0x000fe20000000f00 */
[----:B------:R-:W-:-:S05]  /*1a360*/  BRA `(.L_x_805) ;  /* 0xfffefae000007947 */ /* 0x000fca000383ffff */
.L_x_652:
[----:B------:R-:W-:Y:S02]  /*1a370*/  MOV R0, 0x2 ;  /* 0x0000000200007802 */ /* 0x000fe40000000f00 */
[----:B------:R-:W-:Y:S02]  /*1a380*/  MOV R2, 0x1a3a0 ;  /* 0x0001a3a000027802 */ /* 0x000fe40000000f00 */
[----:B------:R-:W-:Y:S05]  /*1a390*/  CALL.REL.NOINC `($__internal_9_$__cuda_sm70_shflsync_bfly_p) ;  /* 0x0000210000007944 */ /* 0x000fea0003c00000 */
[----:B------:R-:W-:-:S05]  /*1a3a0*/  BRA `(.L_x_806) ;  /* 0xffff024000007947 */ /* 0x000fca000383ffff */
.L_x_653:
[----:B------:R-:W-:Y:S02]  /*1a3b0*/  MOV R0, 0x1 ;  /* 0x0000000100007802 */ /* 0x000fe40000000f00 */
[----:B------:R-:W-:Y:S02]  /*1a3c0*/  MOV R2, 0x1a3e0 ;  /* 0x0001a3e000027802 */ /* 0x000fe40000000f00 */
        /* <DEDUP_REMOVED lines=28> */
[----:B------:R-:W-:-:S05]  /*1a590*/  BRA `(.L_x_807) ;  /* 0xffff014000007947 */ /* 0x000fca000383ffff */
.L_x_662:
[----:B------:R-:W-:Y:S01]  /*1a5a0*/  MOV R2, RZ ;  /* 0x000000ff00027202 */ /* 0x000fe20000000f00 */
[----:B------:R-:W-:Y:S01]  /*1a5b0*/  IMAD.MOV.U32 R5, RZ, RZ, R10 ;  /* 0x000000ffff057224 */ /* 0x000fe200078e000a */
[----:B------:R-:W-:Y:S01]  /*1a5c0*/  MOV R3, 0x1a5f0 ;  /* 0x0001a5f000037802 */ /* 0x000fe20000000f00 */
[----:B------:R-:W-:Y:S02]  /*1a5d0*/  IMAD.MOV.U32 R211, RZ, RZ, 0x1c1f ;  /* 0x00001c1fffd37424 */ /* 0x000fe400078e00ff */
[----:B-1234-:R-:W-:Y:S05]  /*1a5e0*/  CALL.REL.NOINC `($__internal_10_$__cuda_sm70_shflsync_idx_p) ;  /* 0x00001f1000007944 */ /* 0x01efea0003c00000 */
[----:B------:R-:W-:Y:S01]  /*1a5f0*/  MOV R4, R211 ;  /* 0x000000d300047202 */ /* 0x000fe20000000f00 */
[----:B------:R-:W-:-:S05]  /*1a600*/  BRA `(.L_x_808) ;  /* 0xffff1d9000007947 */ /* 0x000fca000383ffff */
.L_x_663:
[----:B------:R-:W-:Y:S01]  /*1a610*/  MOV R2, RZ ;  /* 0x000000ff00027202 */ /* 0x000fe20000000f00 */
[----:B------:R-:W-:Y:S01]  /*1a620*/  IMAD.MOV.U32 R5, RZ, RZ, R11 ;  /* 0x000000ffff057224 */ /* 0x000fe200078e000b */
[----:B------:R-:W-:Y:S01]  /*1a630*/  MOV R3, 0x1a660 ;  /* 0x0001a66000037802 */ /* 0x000fe20000000f00 */
[----:B------:R-:W-:Y:S02]  /*1a640*/  IMAD.MOV.U32 R211, RZ, RZ, 0x1c1f ;  /* 0x00001c1fffd37424 */ /* 0x000fe400078e00ff */
[----:B-1234-:R-:W-:Y:S05]  /*1a650*/  CALL.REL.NOINC `($__internal_10_$__cuda_sm70_shflsync_idx_p) ;  /* 0x00001ea000007944 */ /* 0x01efea0003c00000 */
[----:B------:R-:W-:Y:S01]  /*1a660*/  MOV R0, R211 ;  /* 0x000000d300007202 */ /* 0x000fe20000000f00 */
[----:B------:R-:W-:-:S05]  /*1a670*/  BRA `(.L_x_809) ;  /* 0xffff1d4000007947 */ /* 0x000fca000383ffff */
.L_x_664:
        /* <DEDUP_REMOVED lines=13> */
.L_x_667:
[----:B------:R-:W-:Y:S01]  /*1a750*/  MOV R2, RZ ;  /* 0x000000ff00027202 */ /* 0x000fe20000000f00 */
[----:B------:R-:W-:Y:S01]  /*1a760*/  IMAD.MOV.U32 R5, RZ, RZ, R7 ;  /* 0x000000ffff057224 */ /* 0x000fe200078e0007 */
[----:B------:R-:W-:Y:S01]  /*1a770*/  MOV R3, 0x1a7a0 ;  /* 0x0001a7a000037802 */ /* 0x000fe20000000f00 */
[----:B------:R-:W-:Y:S02]  /*1a780*/  IMAD.MOV.U32 R211, RZ, RZ, 0x1c1f ;  /* 0x00001c1fffd37424 */ /* 0x000fe400078e00ff */
[----:B------:R-:W-:Y:S05]  /*1a790*/  CALL.REL.NOINC `($__internal_10_$__cuda_sm70_shflsync_idx_p) ;  /* 0x00001d6000007944 */ /* 0x000fea0003c00000 */
[----:B------:R-:W-:Y:S01]  /*1a7a0*/  MOV R4, R211 ;  /* 0x000000d300047202 */ /* 0x000fe20000000f00 */
[----:B------:R-:W-:-:S05]  /*1a7b0*/  BRA `(.L_x_811) ;  /* 0xffff2d0000007947 */ /* 0x000fca000383ffff */
.L_x_668:
[----:B------:R-:W-:Y:S01]  /*1a7c0*/  MOV R2, RZ ;  /* 0x000000ff00027202 */ /* 0x000fe20000000f00 */
[----:B------:R-:W-:Y:S01]  /*1a7d0*/  IMAD.MOV.U32 R5, RZ, RZ, R8 ;  /* 0x000000ffff057224 */ /* 0x000fe200078e0008 */
[----:B------:R-:W-:Y:S01]  /*1a7e0*/  MOV R3, 0x1a810 ;  /* 0x0001a81000037802 */ /* 0x000fe20000000f00 */
[----:B------:R-:W-:Y:S02]  /*1a7f0*/  IMAD.MOV.U32 R211, RZ, RZ, 0x1c1f ;  /* 0x00001c1fffd37424 */ /* 0x000fe400078e00ff */
[----:B-12---:R-:W-:Y:S05]  /*1a800*/  CALL.REL.NOINC `($__internal_10_$__cuda_sm70_shflsync_idx_p) ;  /* 0x00001cf000007944 */ /* 0x006fea0003c00000 */
[----:B------:R-:W-:Y:S01]  /*1a810*/  MOV R0, R211 ;  /* 0x000000d300007202 */ /* 0x000fe20000000f00 */
[----:B------:R-:W-:-:S05]  /*1a820*/  BRA `(.L_x_812) ;  /* 0xffff2cb000007947 */ /* 0x000fca000383ffff */
.L_x_669:
        /* <DEDUP_REMOVED lines=13> */
.L_x_670:
[----:B------:R-:W-:Y:S02]  /*1a900*/  MOV R0, 0x2 ;  /* 0x0000000200007802 */ /* 0x000fe40000000f00 */
[----:B------:R-:W-:Y:S02]  /*1a910*/  MOV R2, 0x1a930 ;  /* 0x0001a93000027802 */ /* 0x000fe40000000f00 */
[----:B------:R-:W-:Y:S05]  /*1a920*/  CALL.REL.NOINC `($__internal_9_$__cuda_sm70_shflsync_bfly_p) ;  /* 0x00001b7000007944 */ /* 0x000fea0003c00000 */
[----:B------:R-:W-:-:S05]  /*1a930*/  BRA `(.L_x_814) ;  /* 0xffff31c000007947 */ /* 0x000fca000383ffff */
.L_x_671:
        /* <DEDUP_REMOVED lines=31> */
.L_x_674:
[----:B------:R-:W-:Y:S01]  /*1ab30*/  MOV R211, 0x1c1f ;  /* 0x00001c1f00d37802 */ /* 0x000fe20000000f00 */
[----:B------:R-:W-:Y:S01]  /*1ab40*/  IMAD.MOV.U32 R2, RZ, RZ, RZ ;  /* 0x000000ffff027224 */ /* 0x000fe200078e00ff */
[----:B------:R-:W-:Y:S02]  /*1ab50*/  MOV R3, 0x1ab70 ;  /* 0x0001ab7000037802 */ /* 0x000fe40000000f00 */
[----:B-1234-:R-:W-:Y:S05]  /*1ab60*/  CALL.REL.NOINC `($__internal_10_$__cuda_sm70_shflsync_idx_p) ;  /* 0x0000199000007944 */ /* 0x01efea0003c00000 */
[----:B------:R-:W-:Y:S01]  /*1ab70*/  MOV R0, R211 ;  /* 0x000000d300007202 */ /* 0x000fe20000000f00 */
[----:B------:R-:W-:-:S05]  /*1ab80*/  BRA `(.L_x_816) ;  /* 0xffff4a1000007947 */ /* 0x000fca000383ffff */
.L_x_677:
[----:B------:R-:W-:Y:S01]  /*1ab90*/  MOV R211, 0x1c1f ;  /* 0x00001c1f00d37802 */ /* 0x000fe20000000f00 */
[----:B---3--:R-:W-:Y:S01]  /*1aba0*/  IMAD.MOV.U32 R2, RZ, RZ, 0x1 ;  /* 0x00000001ff027424 */ /* 0x008fe200078e00ff */
[----:B------:R-:W-:Y:S02]  /*1abb0*/  MOV R3, 0x1abd0 ;  /* 0x0001abd000037802 */ /* 0x000fe40000000f00 */
[----:B-12-4-:R-:W-:Y:S05]  /*1abc0*/  CALL.REL.NOINC `($__internal_10_$__cuda_sm70_shflsync_idx_p) ;  /* 0x0000193000007944 */ /* 0x016fea0003c00000 */
        /* <DEDUP_REMOVED lines=8> */
.L_x_680:
[----:B------:R-:W-:Y:S01]  /*1ac50*/  MOV R2, RZ ;  /* 0x000000ff00027202 */ /* 0x000fe20000000f00 */
[----:B------:R-:W-:Y:S01]  /*1ac60*/  IMAD.MOV.U32 R5, RZ, RZ, R7 ;  /* 0x000000ffff057224 */ /* 0x000fe200078e0007 */
[----:B------:R-:W-:Y:S01]  /*1ac70*/  MOV R3, 0x1aca0 ;  /* 0x0001aca000037802 */ /* 0x000fe20000000f00 */
[----:B------:R-:W-:Y:S02]  /*1ac80*/  IMAD.MOV.U32 R211, RZ, RZ, 0x1c1f ;  /* 0x00001c1fffd37424 */ /* 0x000fe400078e00ff */
[----:B------:R-:W-:Y:S05]  /*1ac90*/  CALL.REL.NOINC `($__internal_10_$__cuda_sm70_shflsync_idx_p) ;  /* 0x0000186000007944 */ /* 0x000fea0003c00000 */
[----:B------:R-:W-:Y:S01]  /*1aca0*/  MOV R4, R211 ;  /* 0x000000d300047202 */ /* 0x000fe20000000f00 */
[----:B------:R-:W-:-:S05]  /*1acb0*/  BRA `(.L_x_818) ;  /* 0xffff59e000007947 */ /* 0x000fca000383ffff */
.L_x_681:
[----:B------:R-:W-:Y:S01]  /*1acc0*/  MOV R2, RZ ;  /* 0x000000ff00027202 */ /* 0x000fe20000000f00 */
[----:B------:R-:W-:Y:S01]  /*1acd0*/  IMAD.MOV.U32 R5, RZ, RZ, R8 ;  /* 0x000000ffff057224 */ /* 0x000fe200078e0008 */
[----:B------:R-:W-:Y:S01]  /*1ace0*/  MOV R3, 0x1ad10 ;  /* 0x0001ad1000037802 */ /* 0x000fe20000000f00 */
[----:B------:R-:W-:Y:S02]  /*1acf0*/  IMAD.MOV.U32 R211, RZ, RZ, 0x1c1f ;  /* 0x00001c1fffd37424 */ /* 0x000fe400078e00ff */
[----:B-12---:R-:W-:Y:S05]  /*1ad00*/  CALL.REL.NOINC `($__internal_10_$__cuda_sm70_shflsync_idx_p) ;  /* 0x000017f000007944 */ /* 0x006fea0003c00000 */
[----:B------:R-:W-:Y:S01]  /*1ad10*/  MOV R0, R211 ;  /* 0x000000d300007202 */ /* 0x000fe20000000f00 */
[----:B------:R-:W-:-:S05]  /*1ad20*/  BRA `(.L_x_819) ;  /* 0xffff599000007947 */ /* 0x000fca000383ffff */
.L_x_682:
        /* <DEDUP_REMOVED lines=13> */
.L_x_683:
[----:B------:R-:W-:Y:S01]  /*1ae00*/  MOV R211, 0x1c1f ;  /* 0x00001c1f00d37802 */ /* 0x000fe20000000f00 */
[----:B------:R-:W-:Y:S01]  /*1ae10*/  IMAD.MOV.U32 R2, RZ, RZ, RZ ;  /* 0x000000ffff027224 */ /* 0x000fe200078e00ff */
[----:B------:R-:W-:Y:S02]  /*1ae20*/  MOV R3, 0x1ae40 ;  /* 0x0001ae4000037802 */ /* 0x000fe40000000f00 */
[----:B------:R-:W-:Y:S05]  /*1ae30*/  CALL.REL.NOINC `($__internal_10_$__cuda_sm70_shflsync_idx_p) ;  /* 0x000016c000007944 */ /* 0x000fea0003c00000 */
[----:B------:R-:W-:Y:S01]  /*1ae40*/  MOV R4, R211 ;  /* 0x000000d300047202 */ /* 0x000fe20000000f00 */
[----:B------:R-:W-:-:S05]  /*1ae50*/  BRA `(.L_x_821) ;  /* 0xffff5b6000007947 */ /* 0x000fca000383ffff */
.L_x_688:
[----:B------:R-:W-:Y:S01]  /*1ae60*/  MOV R211, 0x1c1f ;  /* 0x00001c1f00d37802 */ /* 0x000fe20000000f00 */
[----:B------:R-:W-:Y:S01]  /*1ae70*/  IMAD.MOV.U32 R2, RZ, RZ, 0x1 ;  /* 0x00000001ff027424 */ /* 0x000fe200078e00ff */
[----:B------:R-:W-:Y:S02]  /*1ae80*/  MOV R3, 0x1aea0 ;  /* 0x0001aea000037802 */ /* 0x000fe40000000f00 */
[----:B-1----:R-:W-:Y:S05]  /*1ae90*/  CALL.REL.NOINC `($__internal_10_$__cuda_sm70_shflsync_idx_p) ;  /* 0x0000166000007944 */ /* 0x002fea0003c00000 */
[----:B------:R-:W-:Y:S01]  /*1aea0*/  MOV R4, R211 ;  /* 0x000000d300047202 */ /* 0x000fe20000000f00 */
[----:B------:R-:W-:-:S05]  /*1aeb0*/  BRA `(.L_x_822) ;  /* 0xffff60d000007947 */ /* 0x000fca000383ffff */
.L_x_693:
[----:B------:R-:W-:Y:S01]  /*1aec0*/  MOV R211, 0x1c1f ;  /* 0x00001c1f00d37802 */ /* 0x000fe20000000f00 */
[----:B------:R-:W-:Y:S01]  /*1aed0*/  IMAD.MOV.U32 R2, RZ, RZ, 0x2 ;  /* 0x00000002ff027424 */ /* 0x000fe200078e00ff */
[----:B------:R-:W-:Y:S02]  /*1aee0*/  MOV R3, 0x1af00 ;  /* 0x0001af0000037802 */ /* 0x000fe40000000f00 */
[----:B-12---:R-:W-:Y:S05]  /*1aef0*/  CALL.REL.NOINC `($__internal_10_$__cuda_sm70_shflsync_idx_p) ;  /* 0x0000160000007944 */ /* 0x006fea0003c00000 */
[----:B------:R-:W-:Y:S01]  /*1af00*/  MOV R4, R211 ;  /* 0x000000d300047202 */ /* 0x000fe20000000f00 */
[----:B------:R-:W-:-:S05]  /*1af10*/  BRA `(.L_x_823) ;  /* 0xffff651000007947 */ /* 0x000fca000383ffff */
.L_x_698:
[----:B------:R-:W-:Y:S01]  /*1af20*/  MOV R211, 0x1c1f ;  /* 0x00001c1f00d37802 */ /* 0x000fe20000000f00 */
[----:B------:R-:W-:Y:S01]  /*1af30*/  IMAD.MOV.U32 R2, RZ, RZ, 0x3 ;  /* 0x00000003ff027424 */ /* 0x000fe200078e00ff */
[----:B------:R-:W-:Y:S02]  /*1af40*/  MOV R3, 0x1af60 ;  /* 0x0001af6000037802 */ /* 0x000fe40000000f00 */
[----:B-123--:R-:W-:Y:S05]  /*1af50*/  CALL.REL.NOINC `($__internal_10_$__cuda_sm70_shflsync_idx_p) ;  /* 0x000015a000007944 */ /* 0x00efea0003c00000 */
[----:B------:R-:W-:Y:S01]  /*1af60*/  MOV R4, R211 ;  /* 0x000000d300047202 */ /* 0x000fe20000000f00 */
[----:B------:R-:W-:-:S05]  /*1af70*/  BRA `(.L_x_824) ;  /* 0xffff695000007947 */ /* 0x000fca000383ffff */
.L_x_703:
[----:B------:R-:W-:Y:S02]  /*1af80*/  MOV R0, 0x2 ;  /* 0x0000000200007802 */ /* 0x000fe40000000f00 */
[----:B------:R-:W-:Y:S02]  /*1af90*/  MOV R2, 0x1afb0 ;  /* 0x0001afb000027802 */ /* 0x000fe40000000f00 */
[----:B------:R-:W-:Y:S05]  /*1afa0*/  CALL.REL.NOINC `($__internal_9_$__cuda_sm70_shflsync_bfly_p) ;  /* 0x000014f000007944 */ /* 0x000fea0003c00000 */
[----:B------:R-:W-:-:S05]  /*1afb0*/  BRA `(.L_x_825) ;  /* 0xffff70b000007947 */ /* 0x000fca000383ffff */
.L_x_704:
        /* <DEDUP_REMOVED lines=31> */
.L_x_706:
[----:B------:R-:W-:Y:S01]  /*1b1b0*/  IMAD.MOV.U32 R4, RZ, RZ, R222 ;  /* 0x000000ffff047224 */ /* 0x000fe200078e00de */
[----:B------:R-:W-:-:S02]  /*1b1c0*/  MOV R0, 0x2 ;  /* 0x0000000200007802 */ /* 0x000fc40000000f00 */
[----:B------:R-:W-:Y:S02]  /*1b1d0*/  MOV R2, 0x1b1f0 ;  /* 0x0001b1f000027802 */ /* 0x000fe40000000f00 */
[----:B------:R-:W-:Y:S05]  /*1b1e0*/  CALL.REL.NOINC `($__internal_9_$__cuda_sm70_shflsync_bfly_p) ;  /* 0x000012b000007944 */ /* 0x000fea0003c00000 */
[----:B------:R-:W-:Y:S05]  /*1b1f0*/  BRA `(.L_x_827) ;  /* 0xffff880000007947 */ /* 0x000fea000383ffff */
.L_x_707:
[----:B------:R-:W-:Y:S01]  /*1b200*/  IMAD.MOV.U32 R4, RZ, RZ, R7 ;  /* 0x000000ffff047224 */ /* 0x000fe200078e0007 */
[----:B------:R-:W-:Y:S02]  /*1b210*/  MOV R0, 0x1 ;  /* 0x0000000100007802 */ /* 0x000fe40000000f00 */
[----:B------:R-:W-:Y:S02]  /*1b220*/  MOV R2, 0x1b240 ;  /* 0x0001b24000027802 */ /* 0x000fe40000000f00 */
[----:B-1----:R-:W-:Y:S05]  /*1b230*/  CALL.REL.NOINC `($__internal_9_$__cuda_sm70_shflsync_bfly_p) ;  /* 0x0000126000007944 */ /* 0x002fea0003c00000 */
[----:B------:R-:W-:Y:S01]  /*1b240*/  FADD.FTZ R7, R7, R0 ;  /* 0x0000000007077221 */ /* 0x000fe20000010000 */
[----:B------:R-:W-:Y:S02]  /*1b250*/  MOV R4, R228 ;  /* 0x000000e400047202 */ /* 0x000fe40000000f00 */
[----:B------:R-:W-:Y:S02]  /*1b260*/  MOV R0, 0x2 ;  /* 0x0000000200007802 */ /* 0x000fe40000000f00 */
[----:B------:R-:W-:Y:S02]  /*1b270*/  MOV R2, 0x1b290 ;  /* 0x0001b29000027802 */ /* 0x000fe40000000f00 */
[----:B------:R-:W-:Y:S05]  /*1b280*/  CALL.REL.NOINC `($__internal_9_$__cuda_sm70_shflsync_bfly_p) ;  /* 0x0000121000007944 */ /* 0x000fea0003c00000 */
[----:B------:R-:W-:Y:S01]  /*1b290*/  FADD.FTZ R4, R228, R0 ;  /* 0x00000000e4047221 */ /* 0x000fe20000010000 */
[----:B------:R-:W-:Y:S02]  /*1b2a0*/  MOV R0, 0x1 ;  /* 0x0000000100007802 */ /* 0x000fe40000000f00 */
[----:B------:R-:W-:-:S02]  /*1b2b0*/  MOV R2, 0x1b2d0 ;  /* 0x0001b2d000027802 */ /* 0x000fc40000000f00 */
[----:B------:R-:W-:Y:S05]  /*1b2c0*/  CALL.REL.NOINC `($__internal_9_$__cuda_sm70_shflsync_bfly_p) ;  /* 0x000011d000007944 */ /* 0x000fea0003c00000 */
[----:B------:R-:W-:Y:S01]  /*1b2d0*/  FADD.FTZ R6, R4, R0 ;  /* 0x0000000004067221 */ /* 0x000fe20000010000 */
[----:B------:R-:W-:-:S02]  /*1b2e0*/  MOV R4, R221 ;  /* 0x000000dd00047202 */ /* 0x000fc40000000f00 */
[----:B------:R-:W-:Y:S02]  /*1b2f0*/  MOV R0, 0x2 ;  /* 0x0000000200007802 */ /* 0x000fe40000000f00 */
[----:B------:R-:W-:Y:S02]  /*1b300*/  MOV R2, 0x1b320 ;  /* 0x0001b32000027802 */ /* 0x000fe40000000f00 */
[----:B------:R-:W-:Y:S05]  /*1b310*/  CALL.REL.NOINC `($__internal_9_$__cuda_sm70_shflsync_bfly_p) ;  /* 0x0000118000007944 */ /* 0x000fea0003c00000 */
[----:B------:R-:W-:Y:S01]  /*1b320*/  FADD.FTZ R5, R221, R0 ;  /* 0x00000000dd057221 */ /* 0x000fe20000010000 */
[----:B------:R-:W-:Y:S02]  /*1b330*/  MOV R0, 0x1 ;  /* 0x0000000100007802 */ /* 0x000fe40000000f00 */
[----:B------:R-:W-:Y:S02]  /*1b340*/  MOV R2, 0x1b370 ;  /* 0x0001b37000027802 */ /* 0x000fe40000000f00 */
[----:B------:R-:W-:Y:S02]  /*1b350*/  MOV R4, R5 ;  /* 0x0000000500047202 */ /* 0x000fe40000000f00 */
[----:B------:R-:W-:Y:S05]  /*1b360*/  CALL.REL.NOINC `($__internal_9_$__cuda_sm70_shflsync_bfly_p) ;  /* 0x0000113000007944 */ /* 0x000fea0003c00000 */
[----:B------:R-:W-:Y:S01]  /*1b370*/  FADD.FTZ R5, R5, R0 ;  /* 0x0000000005057221 */ /* 0x000fe20000010000 */
[----:B------:R-:W-:Y:S02]  /*1b380*/  MOV R4, R223 ;  /* 0x000000df00047202 */ /* 0x000fe40000000f00 */
[----:B------:R-:W-:-:S02]  /*1b390*/  MOV R0, 0x2 ;  /* 0x0000000200007802 */ /* 0x000fc40000000f00 */
[----:B------:R-:W-:Y:S02]  /*1b3a0*/  MOV R2, 0x1b3c0 ;  /* 0x0001b3c000027802 */ /* 0x000fe40000000f00 */
[----:B------:R-:W-:Y:S05]  /*1b3b0*/  CALL.REL.NOINC `($__internal_9_$__cuda_sm70_shflsync_bfly_p) ;  /* 0x000010e000007944 */ /* 0x000fea0003c00000 */
[----:B------:R-:W-:Y:S01]  /*1b3c0*/  FADD.FTZ R4, R223, R0 ;  /* 0x00000000df047221 */ /* 0x000fe20000010000 */
[----:B------:R-:W-:Y:S02]  /*1b3d0*/  MOV R0, 0x1 ;  /* 0x0000000100007802 */ /* 0x000fe40000000f00 */
[----:B------:R-:W-:Y:S02]  /*1b3e0*/  MOV R2, 0x1b400 ;  /* 0x0001b40000027802 */ /* 0x000fe40000000f00 */
[----:B------:R-:W-:Y:S05]  /*1b3f0*/  CALL.REL.NOINC `($__internal_9_$__cuda_sm70_shflsync_bfly_p) ;  /* 0x000010a000007944 */ /* 0x000fea0003c00000 */
[----:B------:R-:W-:Y:S01]  /*1b400*/  MOV R8, R0 ;  /* 0x0000000000087202 */ /* 0x000fe20000000f00 */
[----:B------:R-:W-:Y:S05]  /*1b410*/  BRA `(.L_x_828) ;  /* 0xffff86d000007947 */ /* 0x000fea000383ffff */
.L_x_714:
[----:B-1234-:R-:W-:Y:S01]  /*1b420*/  IMAD.MOV.U32 R5, RZ, RZ, R7 ;  /* 0x000000ffff057224 */ /* 0x01efe200078e0007 */
[----:B------:R-:W-:Y:S01]  /*1b430*/  MOV R2, RZ ;  /* 0x000000ff00027202 */ /* 0x000fe20000000f00 */
[----:B------:R-:W-:Y:S01]  /*1b440*/  IMAD.MOV.U32 R211, RZ, RZ, 0x1c1f ;  /* 0x00001c1fffd37424 */ /* 0x000fe200078e00ff */
[----:B------:R-:W-:Y:S02]  /*1b450*/  MOV R3, 0x1b470 ;  /* 0x0001b47000037802 */ /* 0x000fe40000000f00 */
[----:B------:R-:W-:Y:S05]  /*1b460*/  CALL.REL.NOINC `($__internal_10_$__cuda_sm70_shflsync_idx_p) ;  /* 0x0000109000007944 */ /* 0x000fea0003c00000 */
[----:B------:R-:W-:Y:S01]  /*1b470*/  MOV R6, R211 ;  /* 0x000000d300067202 */ /* 0x000fe20000000f00 */
[----:B------:R-:W-:Y:S05]  /*1b480*/  BRA `(.L_x_829) ;  /* 0xffffa05000007947 */ /* 0x000fea000383ffff */
.L_x_715:
[----:B------:R-:W-:Y:S01]  /*1b490*/  IMAD.MOV.U32 R5, RZ, RZ, R13 ;  /* 0x000000ffff057224 */ /* 0x000fe200078e000d */
[----:B------:R-:W-:Y:S01]  /*1b4a0*/  MOV R2, RZ ;  /* 0x000000ff00027202 */ /* 0x000fe20000000f00 */
[----:B------:R-:W-:Y:S01]  /*1b4b0*/  IMAD.MOV.U32 R211, RZ, RZ, 0x1c1f ;  /* 0x00001c1fffd37424 */ /* 0x000fe200078e00ff */
[----:B------:R-:W-:-:S02]  /*1b4c0*/  MOV R3, 0x1b4e0 ;  /* 0x0001b4e000037802 */ /* 0x000fc40000000f00 */
[----:B-12---:R-:W-:Y:S05]  /*1b4d0*/  CALL.REL.NOINC `($__internal_10_$__cuda_sm70_shflsync_idx_p) ;  /* 0x0000102000007944 */ /* 0x006fea0003c00000 */
[----:B------:R-:W-:Y:S01]  /*1b4e0*/  MOV R0, R211 ;  /* 0x000000d300007202 */ /* 0x000fe20000000f00 */
[----:B------:R-:W-:Y:S05]  /*1b4f0*/  BRA `(.L_x_830) ;  /* 0xffffa00000007947 */ /* 0x000fea000383ffff */
.L_x_718:
[----:B------:R-:W-:Y:S01]  /*1b500*/  IMAD.MOV.U32 R5, RZ, RZ, R7 ;  /* 0x000000ffff057224 */ /* 0x000fe200078e0007 */
[----:B--2---:R-:W-:Y:S01]  /*1b510*/  MOV R2, 0x1 ;  /* 0x0000000100027802 */ /* 0x004fe20000000f00 */
[----:B------:R-:W-:Y:S01]  /*1b520*/  IMAD.MOV.U32 R211, RZ, RZ, 0x1c1f ;  /* 0x00001c1fffd37424 */ /* 0x000fe200078e00ff */
[----:B------:R-:W-:-:S02]  /*1b530*/  MOV R3, 0x1b550 ;  /* 0x0001b55000037802 */ /* 0x000fc40000000f00 */
[----:B-1-34-:R-:W-:Y:S05]  /*1b540*/  CALL.REL.NOINC `($__internal_10_$__cuda_sm70_shflsync_idx_p) ;  /* 0x00000fb000007944 */ /* 0x01afea0003c00000 */
        /* <DEDUP_REMOVED lines=8> */
.L_x_721:
[----:B------:R-:W-:Y:S01]  /*1b5d0*/  IMAD.MOV.U32 R5, RZ, RZ, R7 ;  /* 0x000000ffff057224 */ /* 0x000fe200078e0007 */
[----:B-1----:R-:W-:Y:S01]  /*1b5e0*/  MOV R2, 0x2 ;  /* 0x0000000200027802 */ /* 0x002fe20000000f00 */
[----:B------:R-:W-:Y:S01]  /*1b5f0*/  IMAD.MOV.U32 R211, RZ, RZ, 0x1c1f ;  /* 0x00001c1fffd37424 */ /* 0x000fe200078e00ff */
[----:B------:R-:W-:Y:S02]  /*1b600*/  MOV R3, 0x1b620 ;  /* 0x0001b62000037802 */ /* 0x000fe40000000f00 */
[----:B--234-:R-:W-:Y:S05]  /*1b610*/  CALL.REL.NOINC `($__internal_10_$__cuda_sm70_shflsync_idx_p) ;  /* 0x00000ee000007944 */ /* 0x01cfea0003c00000 */
[----:B------:R-:W-:Y:S01]  /*1b620*/  MOV R6, R211 ;  /* 0x000000d300067202 */ /* 0x000fe20000000f00 */
[----:B------:R-:W-:Y:S05]  /*1b630*/  BRA `(.L_x_832) ;  /* 0xffffa19000007947 */ /* 0x000fea000383ffff */
.L_x_722:
[----:B------:R-:W-:Y:S01]  /*1b640*/  IMAD.MOV.U32 R5, RZ, RZ, R13 ;  /* 0x000000ffff057224 */ /* 0x000fe200078e000d */
[----:B------:R-:W-:Y:S01]  /*1b650*/  MOV R2, 0x2 ;  /* 0x0000000200027802 */ /* 0x000fe20000000f00 */
[----:B------:R-:W-:Y:S01]  /*1b660*/  IMAD.MOV.U32 R211, RZ, RZ, 0x1c1f ;  /* 0x00001c1fffd37424 */ /* 0x000fe200078e00ff */
[----:B------:R-:W-:Y:S02]  /*1b670*/  MOV R3, 0x1b690 ;  /* 0x0001b69000037802 */ /* 0x000fe40000000f00 */
[----:B-1234-:R-:W-:Y:S05]  /*1b680*/  CALL.REL.NOINC `($__internal_10_$__cuda_sm70_shflsync_idx_p) ;  /* 0x00000e7000007944 */ /* 0x01efea0003c00000 */
[----:B------:R-:W-:Y:S01]  /*1b690*/  MOV R0, R211 ;  /* 0x000000d300007202 */ /* 0x000fe20000000f00 */
[----:B------:R-:W-:Y:S05]  /*1b6a0*/  BRA `(.L_x_833) ;  /* 0xffffa14000007947 */ /* 0x000fea000383ffff */
.L_x_725:
[----:B------:R-:W-:Y:S01]  /*1b6b0*/  IMAD.MOV.U32 R5, RZ, RZ, R7 ;  /* 0x000000ffff057224 */ /* 0x000fe200078e0007 */
[----:B-1----:R-:W-:Y:S01]  /*1b6c0*/  MOV R2, 0x3 ;  /* 0x0000000300027802 */ /* 0x002fe20000000f00 */
[----:B------:R-:W-:Y:S01]  /*1b6d0*/  IMAD.MOV.U32 R211, RZ, RZ, 0x1c1f ;  /* 0x00001c1fffd37424 */ /* 0x000fe200078e00ff */
[----:B------:R-:W-:-:S02]  /*1b6e0*/  MOV R3, 0x1b700 ;  /* 0x0001b70000037802 */ /* 0x000fc40000000f00 */
[----:B--234-:R-:W-:Y:S05]  /*1b6f0*/  CALL.REL.NOINC `($__internal_10_$__cuda_sm70_shflsync_idx_p) ;  /* 0x00000e0000007944 */ /* 0x01cfea0003c00000 */
        /* <DEDUP_REMOVED lines=8> */
.L_x_727:
[----:B------:R-:W-:Y:S01]  /*1b780*/  IMAD.MOV.U32 R5, RZ, RZ, R12 ;  /* 0x000000ffff057224 */ /* 0x000fe200078e000c */
[----:B------:R-:W-:Y:S01]  /*1b790*/  MOV R2, RZ ;  /* 0x000000ff00027202 */ /* 0x000fe20000000f00 */
[----:B------:R-:W-:Y:S01]  /*1b7a0*/  IMAD.MOV.U32 R211, RZ, RZ, 0x1c1f ;  /* 0x00001c1fffd37424 */ /* 0x000fe200078e00ff */
[----:B------:R-:W-:Y:S02]  /*1b7b0*/  MOV R3, 0x1b7d0 ;  /* 0x0001b7d000037802 */ /* 0x000fe40000000f00 */
[----:B------:R-:W-:Y:S05]  /*1b7c0*/  CALL.REL.NOINC `($__internal_10_$__cuda_sm70_shflsync_idx_p) ;  /* 0x00000d3000007944 */ /* 0x000fea0003c00000 */
[----:B------:R-:W-:Y:S01]  /*1b7d0*/  MOV R4, R211 ;  /* 0x000000d300047202 */ /* 0x000fe20000000f00 */
[----:B------:R-:W-:Y:S05]  /*1b7e0*/  BRA `(.L_x_835) ;  /* 0xffffa4c000007947 */ /* 0x000fea000383ffff */
.L_x_728:
[----:B------:R-:W-:Y:S01]  /*1b7f0*/  IMAD.MOV.U32 R5, RZ, RZ, R13 ;  /* 0x000000ffff057224 */ /* 0x000fe200078e000d */
[----:B------:R-:W-:Y:S01]  /*1b800*/  MOV R2, RZ ;  /* 0x000000ff00027202 */ /* 0x000fe20000000f00 */
[----:B------:R-:W-:Y:S01]  /*1b810*/  IMAD.MOV.U32 R211, RZ, RZ, 0x1c1f ;  /* 0x00001c1fffd37424 */ /* 0x000fe200078e00ff */
[----:B------:R-:W-:Y:S02]  /*1b820*/  MOV R3, 0x1b840 ;  /* 0x0001b84000037802 */ /* 0x000fe40000000f00 */
[----:B-12---:R-:W-:Y:S05]  /*1b830*/  CALL.REL.NOINC `($__internal_10_$__cuda_sm70_shflsync_idx_p) ;  /* 0x00000cc000007944 */ /* 0x006fea0003c00000 */
[----:B------:R-:W-:Y:S01]  /*1b840*/  MOV R0, R211 ;  /* 0x000000d300007202 */ /* 0x000fe20000000f00 */
[----:B------:R-:W-:Y:S05]  /*1b850*/  BRA `(.L_x_836) ;  /* 0xffffa47000007947 */ /* 0x000fea000383ffff */
.L_x_731:
[----:B------:R-:W-:Y:S01]  /*1b860*/  IMAD.MOV.U32 R5, RZ, RZ, R12 ;  /* 0x000000ffff057224 */ /* 0x000fe200078e000c */
[----:B----4-:R-:W-:Y:S01]  /*1b870*/  MOV R2, 0x1 ;  /* 0x0000000100027802 */ /* 0x010fe20000000f00 */
[----:B------:R-:W-:Y:S01]  /*1b880*/  IMAD.MOV.U32 R211, RZ, RZ, 0x1c1f ;  /* 0x00001c1fffd37424 */ /* 0x000fe200078e00ff */
[----:B------:R-:W-:-:S02]  /*1b890*/  MOV R3, 0x1b8b0 ;  /* 0x0001b8b000037802 */ /* 0x000fc40000000f00 */
        /* <DEDUP_REMOVED lines=9> */
.L_x_734:
[----:B------:R-:W-:Y:S01]  /*1b930*/  IMAD.MOV.U32 R5, RZ, RZ, R12 ;  /* 0x000000ffff057224 */ /* 0x000fe200078e000c */
[----:B----4-:R-:W-:Y:S01]  /*1b940*/  MOV R2, 0x2 ;  /* 0x0000000200027802 */ /* 0x010fe20000000f00 */
[----:B------:R-:W-:Y:S01]  /*1b950*/  IMAD.MOV.U32 R211, RZ, RZ, 0x1c1f ;  /* 0x00001c1fffd37424 */ /* 0x000fe200078e00ff */
[----:B------:R-:W-:Y:S02]  /*1b960*/  MOV R3, 0x1b980 ;  /* 0x0001b98000037802 */ /* 0x000fe40000000f00 */
[----:B-123--:R-:W-:Y:S05]  /*1b970*/  CALL.REL.NOINC `($__internal_10_$__cuda_sm70_shflsync_idx_p) ;  /* 0x00000b8000007944 */ /* 0x00efea0003c00000 */
[----:B------:R-:W-:Y:S01]  /*1b980*/  MOV R4, R211 ;  /* 0x000000d300047202 */ /* 0x000fe20000000f00 */
[----:B------:R-:W-:Y:S05]  /*1b990*/  BRA `(.L_x_838) ;  /* 0xffffae2000007947 */ /* 0x000fea000383ffff */
.L_x_735:
[----:B------:R-:W-:Y:S01]  /*1b9a0*/  IMAD.MOV.U32 R5, RZ, RZ, R13 ;  /* 0x000000ffff057224 */ /* 0x000fe200078e000d */
[----:B----4-:R-:W-:Y:S01]  /*1b9b0*/  MOV R2, 0x2 ;  /* 0x0000000200027802 */ /* 0x010fe20000000f00 */
[----:B------:R-:W-:Y:S01]  /*1b9c0*/  IMAD.MOV.U32 R211, RZ, RZ, 0x1c1f ;  /* 0x00001c1fffd37424 */ /* 0x000fe200078e00ff */
[----:B------:R-:W-:Y:S02]  /*1b9d0*/  MOV R3, 0x1b9f0 ;  /* 0x0001b9f000037802 */ /* 0x000fe40000000f00 */
[----:B-123--:R-:W-:Y:S05]  /*1b9e0*/  CALL.REL.NOINC `($__internal_10_$__cuda_sm70_shflsync_idx_p) ;  /* 0x00000b1000007944 */ /* 0x00efea0003c00000 */
[----:B------:R-:W-:Y:S01]  /*1b9f0*/  MOV R0, R211 ;  /* 0x000000d300007202 */ /* 0x000fe20000000f00 */
[----:B------:R-:W-:Y:S05]  /*1ba00*/  BRA `(.L_x_839) ;  /* 0xffffadd000007947 */ /* 0x000fea000383ffff */
.L_x_738:
[----:B------:R-:W-:Y:S01]  /*1ba10*/  IMAD.MOV.U32 R5, RZ, RZ, R12 ;  /* 0x000000ffff057224 */ /* 0x000fe200078e000c */
[----:B---3--:R-:W-:Y:S01]  /*1ba20*/  MOV R2, 0x3 ;  /* 0x0000000300027802 */ /* 0x008fe20000000f00 */
        /* <DEDUP_REMOVED lines=11> */
.L_x_742:
[----:B------:R-:W-:Y:S01]  /*1bae0*/  IMAD.MOV.U32 R5, RZ, RZ, R10 ;  /* 0x000000ffff057224 */ /* 0x000fe200078e000a */
[----:B------:R-:W-:Y:S01]  /*1baf0*/  MOV R2, RZ ;  /* 0x000000ff00027202 */ /* 0x000fe20000000f00 */
[----:B------:R-:W-:Y:S01]  /*1bb00*/  IMAD.MOV.U32 R211, RZ, RZ, 0x1c1f ;  /* 0x00001c1fffd37424 */ /* 0x000fe200078e00ff */
[----:B------:R-:W-:Y:S02]  /*1bb10*/  MOV R3, 0x1bb30 ;  /* 0x0001bb3000037802 */ /* 0x000fe40000000f00 */
[----:B------:R-:W-:Y:S05]  /*1bb20*/  CALL.REL.NOINC `($__internal_10_$__cuda_sm70_shflsync_idx_p) ;  /* 0x000009d000007944 */ /* 0x000fea0003c00000 */
[----:B------:R-:W-:Y:S01]  /*1bb30*/  MOV R4, R211 ;  /* 0x000000d300047202 */ /* 0x000fe20000000f00 */
[----:B------:R-:W-:Y:S05]  /*1bb40*/  BRA `(.L_x_841) ;  /* 0xffffbed000007947 */ /* 0x000fea000383ffff */
.L_x_743:
[----:B------:R-:W-:Y:S01]  /*1bb50*/  IMAD.MOV.U32 R5, RZ, RZ, R13 ;  /* 0x000000ffff057224 */ /* 0x000fe200078e000d */
[----:B------:R-:W-:Y:S01]  /*1bb60*/  MOV R2, RZ ;  /* 0x000000ff00027202 */ /* 0x000fe20000000f00 */
[----:B------:R-:W-:Y:S01]  /*1bb70*/  IMAD.MOV.U32 R211, RZ, RZ, 0x1c1f ;  /* 0x00001c1fffd37424 */ /* 0x000fe200078e00ff */
[----:B------:R-:W-:Y:S02]  /*1bb80*/  MOV R3, 0x1bba0 ;  /* 0x0001bba000037802 */ /* 0x000fe40000000f00 */
[----:B-12---:R-:W-:Y:S05]  /*1bb90*/  CALL.REL.NOINC `($__internal_10_$__cuda_sm70_shflsync_idx_p) ;  /* 0x0000096000007944 */ /* 0x006fea0003c00000 */
[----:B------:R-:W-:Y:S01]  /*1bba0*/  MOV R0, R211 ;  /* 0x000000d300007202 */ /* 0x000fe20000000f00 */
[----:B------:R-:W-:Y:S05]  /*1bbb0*/  BRA `(.L_x_842) ;  /* 0xffffbe8000007947 */ /* 0x000fea000383ffff */
.L_x_746:
        /* <DEDUP_REMOVED lines=13> */
.L_x_749:
[----:B------:R-:W-:Y:S01]  /*1bc90*/  IMAD.MOV.U32 R5, RZ, RZ, R10 ;  /* 0x000000ffff057224 */ /* 0x000fe200078e000a */
[----:B-1----:R-:W-:Y:S01]  /*1bca0*/  MOV R2, 0x2 ;  /* 0x0000000200027802 */ /* 0x002fe20000000f00 */
[----:B------:R-:W-:Y:S01]  /*1bcb0*/  IMAD.MOV.U32 R211, RZ, RZ, 0x1c1f ;  /* 0x00001c1fffd37424 */ /* 0x000fe200078e00ff */
[----:B------:R-:W-:Y:S02]  /*1bcc0*/  MOV R3, 0x1bce0 ;  /* 0x0001bce000037802 */ /* 0x000fe40000000f00 */
[----:B--234-:R-:W-:Y:S05]  /*1bcd0*/  CALL.REL.NOINC `($__internal_10_$__cuda_sm70_shflsync_idx_p) ;  /* 0x0000082000007944 */ /* 0x01cfea0003c00000 */
[----:B------:R-:W-:Y:S01]  /*1bce0*/  MOV R4, R211 ;  /* 0x000000d300047202 */ /* 0x000fe20000000f00 */
[----:B------:R-:W-:Y:S05]  /*1bcf0*/  BRA `(.L_x_844) ;  /* 0xffffc02000007947 */ /* 0x000fea000383ffff */
.L_x_750:
[----:B------:R-:W-:Y:S01]  /*1bd00*/  IMAD.MOV.U32 R5, RZ, RZ, R13 ;  /* 0x000000ffff057224 */ /* 0x000fe200078e000d */
[----:B------:R-:W-:Y:S01]  /*1bd10*/  MOV R2, 0x2 ;  /* 0x0000000200027802 */ /* 0x000fe20000000f00 */
[----:B------:R-:W-:Y:S01]  /*1bd20*/  IMAD.MOV.U32 R211, RZ, RZ, 0x1c1f ;  /* 0x00001c1fffd37424 */ /* 0x000fe200078e00ff */
[----:B------:R-:W-:Y:S02]  /*1bd30*/  MOV R3, 0x1bd50 ;  /* 0x0001bd5000037802 */ /* 0x000fe40000000f00 */
[----:B-1234-:R-:W-:Y:S05]  /*1bd40*/  CALL.REL.NOINC `($__internal_10_$__cuda_sm70_shflsync_idx_p) ;  /* 0x000007b000007944 */ /* 0x01efea0003c00000 */
[----:B------:R-:W-:Y:S01]  /*1bd50*/  MOV R0, R211 ;  /* 0x000000d300007202 */ /* 0x000fe20000000f00 */
[----:B------:R-:W-:Y:S05]  /*1bd60*/  BRA `(.L_x_845) ;  /* 0xffffbfd000007947 */ /* 0x000fea000383ffff */
.L_x_753:
        /* <DEDUP_REMOVED lines=13> */
.L_x_755:
[----:B------:R-:W-:Y:S01]  /*1be40*/  IMAD.MOV.U32 R5, RZ, RZ, R74 ;  /* 0x000000ffff057224 */ /* 0x000fe200078e004a */
[----:B------:R-:W-:Y:S01]  /*1be50*/  MOV R2, RZ ;  /* 0x000000ff00027202 */ /* 0x000fe20000000f00 */
[----:B------:R-:W-:Y:S01]  /*1be60*/  IMAD.MOV.U32 R211, RZ, RZ, 0x1f ;  /* 0x0000001fffd37424 */ /* 0x000fe200078e00ff */
[----:B------:R-:W-:Y:S02]  /*1be70*/  MOV R3, 0x1be90 ;  /* 0x0001be9000037802 */ /* 0x000fe40000000f00 */
[----:B------:R-:W-:Y:S05]  /*1be80*/  CALL.REL.NOINC `($__internal_10_$__cuda_sm70_shflsync_idx_p) ;  /* 0x0000067000007944 */ /* 0x000fea0003c00000 */
[----:B------:R-:W-:Y:S01]  /*1be90*/  MOV R9, R211 ;  /* 0x000000d300097202 */ /* 0x000fe20000000f00 */
[----:B------:R-:W-:Y:S05]  /*1bea0*/  BRA `(.L_x_847) ;  /* 0xffffc22000007947 */ /* 0x000fea000383ffff */
.L_x_756:
[----:B------:R-:W-:Y:S01]  /*1beb0*/  IMAD.MOV.U32 R5, RZ, RZ, R74 ;  /* 0x000000ffff057224 */ /* 0x000fe200078e004a */
[----:B------:R-:W-:Y:S01]  /*1bec0*/  MOV R2, 0x1 ;  /* 0x0000000100027802 */ /* 0x000fe20000000f00 */
[----:B------:R-:W-:Y:S01]  /*1bed0*/  IMAD.MOV.U32 R211, RZ, RZ, 0x1f ;  /* 0x0000001fffd37424 */ /* 0x000fe200078e00ff */
[----:B------:R-:W-:Y:S02]  /*1bee0*/  MOV R3, 0x1bf00 ;  /* 0x0001bf0000037802 */ /* 0x000fe40000000f00 */
[----:B-12---:R-:W-:Y:S05]  /*1bef0*/  CALL.REL.NOINC `($__internal_10_$__cuda_sm70_shflsync_idx_p) ;  /* 0x0000060000007944 */ /* 0x006fea0003c00000 */
[----:B------:R-:W-:Y:S01]  /*1bf00*/  MOV R8, R211 ;  /* 0x000000d300087202 */ /* 0x000fe20000000f00 */
[----:B------:R-:W-:Y:S05]  /*1bf10*/  BRA `(.L_x_848) ;  /* 0xffffc1d000007947 */ /* 0x000fea000383ffff */
.L_x_757:
[----:B------:R-:W-:Y:S02]  /*1bf20*/  MOV R2, 0x1 ;  /* 0x0000000100027802 */ /* 0x000fe40000000f00 */
[----:B------:R-:W-:-:S02]  /*1bf30*/  MOV R3, 0x1bf50 ;  /* 0x0001bf5000037802 */ /* 0x000fc40000000f00 */
[----:B-1234-:R-:W-:Y:S05]  /*1bf40*/  CALL.REL.NOINC `($__internal_11_$__cuda_sm70_shflsync_up_p) ;  /* 0x0000061000007944 */ /* 0x01efea0003c00000 */
[----:B------:R-:W-:Y:S05]  /*1bf50*/  BRA `(.L_x_849) ;  /* 0xffffc2c000007947 */ /* 0x000fea000383ffff */
.L_x_758:
[----:B------:R-:W-:Y:S02]  /*1bf60*/  MOV R2, 0x2 ;  /* 0x0000000200027802 */ /* 0x000fe40000000f00 */
[----:B------:R-:W-:-:S02]  /*1bf70*/  MOV R3, 0x1bf90 ;  /* 0x0001bf9000037802 */ /* 0x000fc40000000f00 */
[----:B--2-4-:R-:W-:Y:S05]  /*1bf80*/  CALL.REL.NOINC `($__internal_11_$__cuda_sm70_shflsync_up_p) ;  /* 0x000005d000007944 */ /* 0x014fea0003c00000 */
        /* <DEDUP_REMOVED lines=24> */
.L_x_762:
[----:B------:R-:W-:Y:S02]  /*1c110*/  MOV R2, 0x1 ;  /* 0x0000000100027802 */ /* 0x000fe40000000f00 */
[----:B------:R-:W-:Y:S02]  /*1c120*/  MOV R3, 0x1c140 ;  /* 0x0001c14000037802 */ /* 0x000fe40000000f00 */
[----:B------:R-:W-:Y:S05]  /*1c130*/  CALL.REL.NOINC `($__internal_11_$__cuda_sm70_shflsync_up_p) ;  /* 0x0000042000007944 */ /* 0x000fea0003c00000 */
[----:B------:R-:W-:Y:S01]  /*1c140*/  MOV R2, R4 ;  /* 0x0000000400027202 */ /* 0x000fe20000000f00 */
[----:B------:R-:W-:Y:S05]  /*1c150*/  BRA `(.L_x_851) ;  /* 0xffffc32000007947 */ /* 0x000fea000383ffff */
.L_x_763:
        /* <DEDUP_REMOVED lines=27> */
.L_x_765:
[----:B------:R-:W-:Y:S02]  /*1c310*/  SEL R0, RZ, 0x1, P0 ;  /* 0x00000001ff007807 */ /* 0x000fe40000000000 */
[----:B------:R-:W-:Y:S02]  /*1c320*/  MOV R2, 0x1c340 ;  /* 0x0001c34000027802 */ /* 0x000fe40000000f00 */
[----:B-1----:R-:W-:Y:S05]  /*1c330*/  CALL.REL.NOINC `($__internal_12_$__cuda_sm70_votesync_ballot) ;  /* 0x0000029000007944 */ /* 0x002fea0003c00000 */
[----:B------:R-:W-:Y:S01]  /*1c340*/  MOV R11, R0 ;  /* 0x00000000000b7202 */ /* 0x000fe20000000f00 */
[----:B------:R-:W-:Y:S05]  /*1c350*/  BRA `(.L_x_853) ;  /* 0xffffc2b000007947 */ /* 0x000fea000383ffff */
.L_x_766:
[----:B------:R-:W-:Y:S01]  /*1c360*/  IMAD.MOV.U32 R5, RZ, RZ, R6 ;  /* 0x000000ffff057224 */ /* 0x000fe200078e0006 */
[----:B--2---:R-:W-:Y:S01]  /*1c370*/  MOV R2, R0 ;  /* 0x0000000000027202 */ /* 0x004fe20000000f00 */
[----:B------:R-:W-:Y:S01]  /*1c380*/  IMAD.MOV.U32 R211, RZ, RZ, 0x1f ;  /* 0x0000001fffd37424 */ /* 0x000fe200078e00ff */
[----:B------:R-:W-:Y:S02]  /*1c390*/  MOV R3, 0x1c3b0 ;  /* 0x0001c3b000037802 */ /* 0x000fe40000000f00 */
[----:B-1----:R-:W-:Y:S05]  /*1c3a0*/  CALL.REL.NOINC `($__internal_10_$__cuda_sm70_shflsync_idx_p) ;  /* 0x0000015000007944 */ /* 0x002fea0003c00000 */
[----:B------:R-:W-:Y:S01]  /*1c3b0*/  IMAD.MOV.U32 R8, RZ, RZ, R211 ;  /* 0x000000ffff087224 */ /* 0x000fe200078e00d3 */
[----:B------:R-:W-:Y:S01]  /*1c3c0*/  MOV R2, R0 ;  /* 0x0000000000027202 */ /* 0x000fe20000000f00 */
[----:B------:R-:W-:Y:S01]  /*1c3d0*/  IMAD.MOV.U32 R5, RZ, RZ, R7 ;  /* 0x000000ffff057224 */ /* 0x000fe200078e0007 */
[----:B------:R-:W-:-:S02]  /*1c3e0*/  MOV R211, 0x1f ;  /* 0x0000001f00d37802 */ /* 0x000fc40000000f00 */
[----:B------:R-:W-:Y:S02]  /*1c3f0*/  MOV R3, 0x1c410 ;  /* 0x0001c41000037802 */ /* 0x000fe40000000f00 */
[----:B------:R-:W-:Y:S05]  /*1c400*/  CALL.REL.NOINC `($__internal_10_$__cuda_sm70_shflsync_idx_p) ;  /* 0x000000f000007944 */ /* 0x000fea0003c00000 */
[----:B------:R-:W-:Y:S01]  /*1c410*/  MOV R7, R211 ;  /* 0x000000d300077202 */ /* 0x000fe20000000f00 */
[----:B------:R-:W-:Y:S05]  /*1c420*/  BRA `(.L_x_854) ;  /* 0xffffc25000007947 */ /* 0x000fea000383ffff */
.L_x_769:
[----:B------:R-:W-:Y:S01]  /*1c430*/  IMAD.MOV.U32 R5, RZ, RZ, R4 ;  /* 0x000000ffff057224 */ /* 0x000fe200078e0004 */
[----:B--2---:R-:W-:Y:S01]  /*1c440*/  MOV R2, R0 ;  /* 0x0000000000027202 */ /* 0x004fe20000000f00 */
[----:B------:R-:W-:Y:S01]  /*1c450*/  IMAD.MOV.U32 R211, RZ, RZ, 0x1f ;  /* 0x0000001fffd37424 */ /* 0x000fe200078e00ff */
[----:B------:R-:W-:Y:S02]  /*1c460*/  MOV R3, 0x1c480 ;  /* 0x0001c48000037802 */ /* 0x000fe40000000f00 */
[----:B-1--4-:R-:W-:Y:S05]  /*1c470*/  CALL.REL.NOINC `($__internal_10_$__cuda_sm70_shflsync_idx_p) ;  /* 0x0000008000007944 */ /* 0x012fea0003c00000 */
[----:B------:R-:W-:Y:S01]  /*1c480*/  MOV R12, R211 ;  /* 0x000000d3000c7202 */ /* 0x000fe20000000f00 */
[----:B------:R-:W-:Y:S05]  /*1c490*/  BRA `(.L_x_768) ;  /* 0xffffc24000007947 */ /* 0x000fea000383ffff */
        .weak           $__internal_9_$__cuda_sm70_shflsync_bfly_p
        .type           $__internal_9_$__cuda_sm70_shflsync_bfly_p,@function
        .size           $__internal_9_$__cuda_sm70_shflsync_bfly_p,($__internal_10_$__cuda_sm70_shflsync_idx_p - $__internal_9_$__cuda_sm70_shflsync_bfly_p)
$__internal_9_$__cuda_sm70_shflsync_bfly_p:
[----:B------:R-:W-:Y:S02]  /*1c4a0*/  MOV R162, 0xffffffff ;  /* 0xffffffff00a27802 */ /* 0x000fe40000000f00 */
[----:B------:R-:W-:Y:S02]  /*1c4b0*/  MOV R3, 0x1f ;  /* 0x0000001f00037802 */ /* 0x000fe40000000f00 */
[----:B------:R-:W-:Y:S04]  /*1c4c0*/  WARPSYNC R162 ;  /* 0x000000a200007348 */ /* 0x000fe80003800000 */
[----:B------:R1:W2:Y:S02]  /*1c4d0*/  SHFL.BFLY PT, R0, R4, R0, R3 ;  /* 0x0c00000004007389 */ /* 0x0002a400000e0003 */
[----:B-1----:R-:W-:-:S04]  /*1c4e0*/  MOV R3, 0x0 ;  /* 0x0000000000037802 */ /* 0x002fc80000000f00 */
[----:B--2---:R-:W-:Y:S05]  /*1c4f0*/  RET.REL.NODEC R2 `(_ZN7cutlass13device_kernelIN5flash19enable_sm80_to_sm89INS1_16FlashAttnFwdSm80INS1_25CollectiveMainloopFwdSm80ILi4ELi1ELb0EN4cute5tupleIJNS5_1CILi128EEENS7_ILi48EEENS7_ILi96EEEEEELi96ENS_6half_tEfNS_4arch4Sm80ELb0ELb1ELb1ELb1ELb1ELb0ELb1ELb1EEENS1_21CollectiveEpilogueFwdINS6_IJS8_SA_S9_EEENS6_IJNS7_ILi1EEESI_SI_EEESC_SE_Li128ELb1ELb1ELb1ELb0EEENS1_36VarlenDynamicPersistentTileSchedulerILi128ELi48ELi128ELi128ELb1ELb1ELb0ELb1ELb0ELb1EEEEEEEEEvNT_6ParamsE) ;  /* 0xfffe3b0002007950 */ /* 0x004fea0003c3ffff */
        .weak           $__internal_10_$__cuda_sm70_shflsync_idx_p
        .type           $__internal_10_$__cuda_sm70_shflsync_idx_p,@function
        .size           $__internal_10_$__cuda_sm70_shflsync_idx_p,($__internal_11_$__cuda_sm70_shflsync_up_p - $__internal_10_$__cuda_sm70_shflsync_idx_p)
$__internal_10_$__cuda_sm70_shflsync_idx_p:
[----:B------:R-:W-:-:S04]  /*1c500*/  MOV R212, 0xffffffff ;  /* 0xffffffff00d47802 */ /* 0x000fc80000000f00 */
[----:B------:R-:W-:Y:S04]  /*1c510*/  WARPSYNC R212 ;  /* 0x000000d400007348 */ /* 0x000fe80003800000 */
[----:B------:R1:W2:Y:S02]  /*1c520*/  SHFL.IDX PT, R211, R5, R2, R211 ;  /* 0x0000000205d37389 */ /* 0x0002a400000e00d3 */
[----:B-1----:R-:W-:Y:S02]  /*1c530*/  MOV R2, R3 ;  /* 0x0000000300027202 */ /* 0x002fe40000000f00 */
[----:B------:R-:W-:-:S04]  /*1c540*/  MOV R3, 0x0 ;  /* 0x0000000000037802 */ /* 0x000fc80000000f00 */
[----:B--2---:R-:W-:Y:S05]  /*1c550*/  RET.REL.NODEC R2 `(_ZN7cutlass13device_kernelIN5flash19enable_sm80_to_sm89INS1_16FlashAttnFwdSm80INS1_25CollectiveMainloopFwdSm80ILi4ELi1ELb0EN4cute5tupleIJNS5_1CILi128EEENS7_ILi48EEENS7_ILi96EEEEEELi96ENS_6half_tEfNS_4arch4Sm80ELb0ELb1ELb1ELb1ELb1ELb0ELb1ELb1EEENS1_21CollectiveEpilogueFwdINS6_IJS8_SA_S9_EEENS6_IJNS7_ILi1EEESI_SI_EEESC_SE_Li128ELb1ELb1ELb1ELb0EEENS1_36VarlenDynamicPersistentTileSchedulerILi128ELi48ELi128ELi128ELb1ELb1ELb0ELb1ELb0ELb1EEEEEEEEEvNT_6ParamsE) ;  /* 0xfffe3aa002007950 */ /* 0x004fea0003c3ffff */
        .weak           $__internal_11_$__cuda_sm70_shflsync_up_p
        .type           $__internal_11_$__cuda_sm70_shflsync_up_p,@function
        .size           $__internal_11_$__cuda_sm70_shflsync_up_p,($__internal_12_$__cuda_sm70_votesync_ballot - $__internal_11_$__cuda_sm70_shflsync_up_p)
$__internal_11_$__cuda_sm70_shflsync_up_p:
[----:B------:R-:W-:Y:S02]  /*1c560*/  IMAD.MOV.U32 R4, RZ, RZ, RZ ;  /* 0x000000ffff047224 */ /* 0x000fe400078e00ff */
[----:B------:R-:W-:-:S04]  /*1c570*/  IMAD.MOV.U32 R10, RZ, RZ, -0x1 ;  /* 0xffffffffff0a7424 */ /* 0x000fc800078e00ff */
[----:B------:R-:W-:Y:S04]  /*1c580*/  WARPSYNC R10 ;  /* 0x0000000a00007348 */ /* 0x000fe80003800000 */
[----:B------:R1:W2:Y:S02]  /*1c590*/  SHFL.UP PT, R4, R0, R2, R4 ;  /* 0x0400000200047389 */ /* 0x0002a400000e0004 */
[----:B-1----:R-:W-:Y:S02]  /*1c5a0*/  MOV R2, R3 ;  /* 0x0000000300027202 */ /* 0x002fe40000000f00 */
[----:B------:R-:W-:-:S04]  /*1c5b0*/  MOV R3, 0x0 ;  /* 0x0000000000037802 */ /* 0x000fc80000000f00 */
[----:B--2---:R-:W-:Y:S05]  /*1c5c0*/  RET.REL.NODEC R2 `(_ZN7cutlass13device_kernelIN5flash19enable_sm80_to_sm89INS1_16FlashAttnFwdSm80INS1_25CollectiveMainloopFwdSm80ILi4ELi1ELb0EN4cute5tupleIJNS5_1CILi128EEENS7_ILi48EEENS7_ILi96EEEEEELi96ENS_6half_tEfNS_4arch4Sm80ELb0ELb1ELb1ELb1ELb1ELb0ELb1ELb1EEENS1_21CollectiveEpilogueFwdINS6_IJS8_SA_S9_EEENS6_IJNS7_ILi1EEESI_SI_EEESC_SE_Li128ELb1ELb1ELb1ELb0EEENS1_36VarlenDynamicPersistentTileSchedulerILi128ELi48ELi128ELi128ELb1ELb1ELb0ELb1ELb0ELb1EEEEEEEEEvNT_6ParamsE) ;  /* 0xfffe3a3002007950 */ /* 0x004fea0003c3ffff */
        .weak           $__internal_12_$__cuda_sm70_votesync_ballot
        .type           $__internal_12_$__cuda_sm70_votesync_ballot,@function
        .size           $__internal_12_$__cuda_sm70_votesync_ballot,(.L_x_3641 - $__internal_12_$__cuda_sm70_votesync_ballot)
$__internal_12_$__cuda_sm70_votesync_ballot:
[----:B------:R-:W-:Y:S01]  /*1c5d0*/  ISETP.NE.U32.AND P0, PT, R0, 0x1, PT ;  /* 0x000000010000780c */ /* 0x000fe20003f05070 */
[----:B------:R-:W-:-:S04]  /*1c5e0*/  IMAD.MOV.U32 R3, RZ, RZ, -0x1 ;  /* 0xffffffffff037424 */ /* 0x000fc800078e00ff */
[----:B------:R-:W-:Y:S08]  /*1c5f0*/  WARPSYNC R3 ;  /* 0x0000000300007348 */ /* 0x000ff00003800000 */
[----:B------:R-:W-:-:S04]  /*1c600*/  VOTE.ANY R0, PT, !P0 ;  /* 0x0000000000007806 */ /* 0x000fc800040e0100 */
[----:B------:R-:W-:Y:S01]  /*1c610*/  LOP3.LUT R0, R0, R3, RZ, 0xc0, !PT ;  /* 0x0000000300007212 */ /* 0x000fe200078ec0ff */
[----:B------:R-:W-:-:S04]  /*1c620*/  IMAD.MOV.U32 R3, RZ, RZ, 0x0 ;  /* 0x00000000ff037424 */ /* 0x000fc800078e00ff */
[----:B------:R-:W-:Y:S05]  /*1c630*/  RET.REL.NODEC R2 `(_ZN7cutlass13device_kernelIN5flash19enable_sm80_to_sm89INS1_16FlashAttnFwdSm80INS1_25CollectiveMainloopFwdSm80ILi4ELi1ELb0EN4cute5tupleIJNS5_1CILi128EEENS7_ILi48EEENS7_ILi96EEEEEELi96ENS_6half_tEfNS_4arch4Sm80ELb0ELb1ELb1ELb1ELb1ELb0ELb1ELb1EEENS1_21CollectiveEpilogueFwdINS6_IJS8_SA_S9_EEENS6_IJNS7_ILi1EEESI_SI_EEESC_SE_Li128ELb1ELb1ELb1ELb0EEENS1_36VarlenDynamicPersistentTileSchedulerILi128ELi48ELi128ELi128ELb1ELb1ELb0ELb1ELb0ELb1EEEEEEEEEvNT_6ParamsE) ;  /* 0xfffe39c002007950 */ /* 0x000fea0003c3ffff */
.L_x_855:
        /* <DEDUP_REMOVED lines=12> */
.L_x_3641:


//--------------------- .text._ZN7cutlass13device_kernelIN5flash19enable_sm80_to_sm89INS1_16FlashAttnFwdSm80INS1_25CollectiveMainloopFwdSm80ILi4ELi1ELb0EN4cute5tupleIJNS5_1CILi128EEENS7_ILi48EEENS7_ILi96EEEEEELi96ENS_6half_tEfNS_4arch4Sm80ELb0ELb1ELb1ELb1ELb1ELb1ELb1ELb1EEENS1_21CollectiveEpilogueFwdINS6_IJS8_SA_S9_EEENS6_IJNS7_ILi1EEESI_SI_EEESC_SE_Li128ELb1ELb1ELb1ELb0EEENS1_36VarlenDynamicPersistentTileSchedulerILi128ELi48ELi128ELi128ELb1ELb1ELb0ELb1ELb0ELb1EEEEEEEEEvNT_6ParamsE --------------------------
	.section	.text._ZN7cutlass13device_kernelIN5flash19enable_sm80_to_sm89INS1_16FlashAttnFwdSm80INS1_25CollectiveMainloopFwdSm80ILi4ELi1ELb0EN4cute5tupleIJNS5_1CILi128EEENS7_ILi48EEENS7_ILi96EEEEEELi96ENS_6half_tEfNS_4arch4Sm80ELb0ELb1ELb1ELb1ELb1ELb1ELb1ELb1EEENS1_21CollectiveEpilogueFwdINS6_IJS8_SA_S9_EEENS6_IJNS7_ILi1EEESI_SI_EEESC_SE_Li128ELb1ELb1ELb1ELb0EEENS1_36VarlenDynamicPersistentTileSchedulerILi128ELi48ELi128ELi128ELb1ELb1ELb0ELb1ELb0ELb1EEEEEEEEEvNT_6ParamsE,"ax",@progbits
	.sectioninfo	@"SHI_REGISTERS=255"
	.align	128
.text._ZN7cutlass13device_kernelIN5flash19enable_sm80_to_sm89INS1_16FlashAttnFwdSm80INS1_25CollectiveMainloopFwdSm80ILi4ELi1ELb0EN4cute5tupleIJNS5_1CILi128EEENS7_ILi48EEENS7_ILi96EEEEEELi96ENS_6half_tEfNS_4arch4Sm80ELb0ELb1ELb1ELb1ELb1ELb1ELb1ELb1EEENS1_21CollectiveEpilogueFwdINS6_IJS8_SA_S9_EEENS6_IJNS7_ILi1EEESI_SI_EEESC_SE_Li128ELb1ELb1ELb1ELb0EEENS1_36VarlenDynamicPersistentTileSchedulerILi128ELi48ELi128ELi128ELb1ELb1ELb0ELb1ELb0ELb1EEEEEEEEEvNT_6ParamsE:
        .type           _ZN7cutlass13device_kernelIN5flash19enable_sm80_to_sm89INS1_16FlashAttnFwdSm80INS1_25CollectiveMainloopFwdSm80ILi4ELi1ELb0EN4cute5tupleIJNS5_1CILi128EEENS7_ILi48EEENS7_ILi96EEEEEELi96ENS_6half_tEfNS_4arch4Sm80ELb0ELb1ELb1ELb1ELb1ELb1ELb1ELb1EEENS1_21CollectiveEpilogueFwdINS6_IJS8_SA_S9_EEENS6_IJNS7_ILi1EEESI_SI_EEESC_SE_Li128ELb1ELb1ELb1ELb0EEENS1_36VarlenDynamicPersistentTileSchedulerILi128ELi48ELi128ELi128ELb1ELb1ELb0ELb1ELb0ELb1EEEEEEEEEvNT_6ParamsE,@function
        .size           _ZN7cutlass13device_kernelIN5flash19enable_sm80_to_sm89INS1_16FlashAttnFwdSm80INS1_25CollectiveMainloopFwdSm80ILi4ELi1ELb0EN4cute5tupleIJNS5_1CILi128EEENS7_ILi48EEENS7_ILi96EEEEEELi96ENS_6half_tEfNS_4arch4Sm80ELb0ELb1ELb1ELb1ELb1ELb1ELb1ELb1EEENS1_21CollectiveEpilogueFwdINS6_IJS8_SA_S9_EEENS6_IJNS7_ILi1EEESI_SI_EEESC_SE_Li128ELb1ELb1ELb1ELb0EEENS1_36VarlenDynamicPersistentTileSchedulerILi128ELi48ELi128ELi128ELb1ELb1ELb0ELb1ELb0ELb1EEEEEEEEEvNT_6ParamsE,(.L_x_3646 - _ZN7cutlass13device_kernelIN5flash19enable_sm80_to_sm89INS1_16FlashAttnFwdSm80INS1_25CollectiveMainloopFwdSm80ILi4ELi1ELb0EN4cute5tupleIJNS5_1CILi128EEENS7_ILi48EEENS7_ILi96EEEEEELi96ENS_6half_tEfNS_4arch4Sm80ELb0ELb1ELb1ELb1ELb1ELb1ELb1ELb1EEENS1_21CollectiveEpilogueFwdINS6_IJS8_SA_S9_EEENS6_IJNS7_ILi1EEESI_SI_EEESC_SE_Li128ELb1ELb1ELb1ELb0EEENS1_36VarlenDynamicPersistentTileSchedulerILi128ELi48ELi128ELi128ELb1ELb1ELb0ELb1ELb0ELb1EEEEEEEEEvNT_6ParamsE)
        .other          _ZN7cutlass13device_kernelIN5flash19enable_sm80_to_sm89INS1_16FlashAttnFwdSm80INS1_25CollectiveMainloopFwdSm80ILi4ELi1ELb0EN4cute5tupleIJNS5_1CILi128EEENS7_ILi48EEENS7_ILi96EEEEEELi96ENS_6half_tEfNS_4arch4Sm80ELb0ELb1ELb1ELb1ELb1ELb1ELb1ELb1EEENS1_21CollectiveEpilogueFwdINS6_IJS8_SA_S9_EEENS6_IJNS7_ILi1EEESI_SI_EEESC_SE_Li128ELb1ELb1ELb1ELb0EEENS1_36VarlenDynamicPersistentTileSchedulerILi128ELi48ELi128ELi128ELb1ELb1ELb0ELb1ELb0ELb1EEEEEEEEEvNT_6ParamsE,@"STO_CUDA_ENTRY STV_DEFAULT"
_ZN7cutlass13device_kernelIN5flash19enable_sm80_to_sm89INS1_16FlashAttnFwdSm80INS1_25CollectiveMainloopFwdSm80ILi4ELi1ELb0EN4cute5tupleIJNS5_1CILi128EEENS7_ILi48EEENS7_ILi96EEEEEELi96ENS_6half_tEfNS_4arch4Sm80ELb0ELb1ELb1ELb1ELb1ELb1ELb1ELb1EEENS1_21CollectiveEpilogueFwdINS6_IJS8_SA_S9_EEENS6_IJNS7_ILi1EEESI_SI_EEESC_SE_Li128ELb1ELb1ELb1ELb0EEENS1_36VarlenDynamicPersistentTileSchedulerILi128ELi48ELi128ELi128ELb1ELb1ELb0ELb1ELb0ELb1EEEEEEEEEvNT_6ParamsE:
        /* <DEDUP_REMOVED lines=54> */
.L_x_861:
        /* <DEDUP_REMOVED lines=16> */
.L_x_1170:
        /* <DEDUP_REMOVED lines=16> */
.L_x_1171:
[----:B--2---:R-:W-:-:S05]  /*0560*/  IMAD R0, R0, c[0x0][0x538], RZ ;  /* 0x00014e0000007a24 */ /* 0x004fca00078e02ff */
[----:B------:R-:W-:-:S04]  /*0570*/  IADD3 R7, R0, R7, RZ ;  /* 0x0000000700077210 */ /* 0x000fc80007ffe0ff */
[----:B------:R-:W-:-:S13]  /*0580*/  ISETP.GT.AND P0, PT, R7, UR4, PT ;  /* 0x0000000407007c0c */ /* 0x000fda000bf04270 */
[----:B-1----:R-:W-:Y:S05]  /*0590*/  @!P0 BRA `(.L_x_861) ;  /* 0xfffffdc000008947 */ /* 0x002fea000383ffff */
.L_x_857:
[----:B------:R-:W-:-:S05]  /*05a0*/  IADD3 R10, -R0, R7, RZ ;  /* 0x00000007000a7210 */ /* 0x000fca0007ffe1ff */
[----:B------:R-:W-:-:S05]  /*05b0*/  IMAD R0, R4, c[0x0][0x538], R10 ;  /* 0x00014e0004007a24 */ /* 0x000fca00078e020a */
[----:B------:R-:W-:Y:S01]  /*05c0*/  ISETP.GT.AND P0, PT, R0, UR4, PT ;  /* 0x0000000400007c0c */ /* 0x000fe2000bf04270 */
[----:B------:R-:W-:-:S12]  /*05d0*/  BRA.DIV ~URZ, `(.L_x_862) ;  /* 0x000261827f007947 */ /* 0x000fd8000b800000 */
[----:B------:R-:W-:-:S04]  /*05e0*/  VOTE.ANY R7, PT, !P0 ;  /* 0x0000000000077806 */ /* 0x000fc800040e0100 */
.L_x_1172:
[----:B------:R-:W1:Y:S02]  /*05f0*/  POPC R0, R7 ;  /* 0x0000000700007309 */ /* 0x000e640000000000 */
[----:B-1----:R-:W-:-:S05]  /*0600*/  IADD3 R2, R0, R6, RZ ;  /* 0x0000000600027210 */ /* 0x002fca0007ffe0ff */
[----:B------:R1:W-:Y:S01]  /*0610*/  STL [R1+0x8c], R2 ;  /* 0x00008c0201007387 */ /* 0x0003e20000100800 */
[----:B------:R-:W-:Y:S05]  /*0620*/  BRA.DIV ~URZ, `(.L_x_863) ;  /* 0x000261827f007947 */ /* 0x000fea000b800000 */
[----:B------:R2:W3:Y:S01]  /*0630*/  SHFL.IDX PT, R12, R9, R0, 0x1f ;  /* 0x00001f00090c7589 */ /* 0x0004e200000e0000 */
[----:B------:R-:W-:-:S03]  /*0640*/  MOV R5, RZ ;  /* 0x000000ff00057202 */ /* 0x000fc60000000f00 */
[----:B------:R2:W4:Y:S04]  /*0650*/  SHFL.IDX PT, R9, R8, R0, 0x1f ;  /* 0x00001f0008097589 */ /* 0x00052800000e0000 */
.L_x_1173:
[----:B------:R-:W-:Y:S01]  /*0660*/  ISETP.NE.AND P0, PT, R7, RZ, PT ;  /* 0x000000ff0700720c */ /* 0x000fe20003f05270 */
[----:B------:R-:W-:-:S12]  /*0670*/  BSSY B0, `(.L_x_864) ;  /* 0x0000005000007945 */ /* 0x000fd80003800000 */
[----:B------:R-:W-:Y:S05]  /*0680*/  @!P0 BRA `(.L_x_865) ;  /* 0x0000003000008947 */ /* 0x000fea0003800000 */
[----:B--2---:R-:W-:Y:S01]  /*0690*/  IADD3 R0, R0, -0x1, RZ ;  /* 0xffffffff00007810 */ /* 0x004fe20007ffe0ff */
[----:B------:R-:W-:Y:S05]  /*06a0*/  BRA.DIV ~URZ, `(.L_x_866) ;  /* 0x000261e27f007947 */ /* 0x000fea000b800000 */
[----:B------:R2:W1:Y:S02]  /*06b0*/  SHFL.IDX PT, R5, R4, R0, 0x1f ;  /* 0x00001f0004057589 */ /* 0x00046400000e0000 */
.L_x_865:
[----:B------:R-:W-:Y:S05]  /*06c0*/  BSYNC B0 ;  /* 0x0000000000007941 */ /* 0x000fea0003800000 */
.L_x_864:
[----:B-12---:R-:W-:Y:S01]  /*06d0*/  IMAD R0, R5, c[0x0][0x538], R10 ;  /* 0x00014e0005007a24 */ /* 0x006fe200078e020a */
[----:B----4-:R-:W-:Y:S01]  /*06e0*/  ISETP.NE.AND P0, PT, R9, 0x1, PT ;  /* 0x000000010900780c */ /* 0x010fe20003f05270 */
[----:B------:R-:W-:Y:S03]  /*06f0*/  BSSY B0, `(.L_x_867) ;  /* 0x0000089000007945 */ /* 0x000fe60003800000 */
[----:B------:R1:W-:Y:S01]  /*0700*/  STL [R1+0x80], R0 ;  /* 0x0000800001007387 */ /* 0x0003e20000100800 */
        /* <DEDUP_REMOVED lines=65> */
.L_x_868:
        /* <DEDUP_REMOVED lines=70> */
.L_x_869:
[----:B------:R-:W-:Y:S05]  /*0f80*/  BSYNC B0 ;  /* 0x0000000000007941 */ /* 0x000fea0003800000 */
.L_x_867:
[----:B------:R-:W-:-:S04]  /*0f90*/  LOP3.LUT R0, RZ, R0, RZ, 0x33, !PT ;  /* 0x00000000ff007212 */ /* 0x000fc800078e33ff */
[----:B------:R-:W-:-:S05]  /*0fa0*/  IADD3 R0, R0, R12, RZ ;  /* 0x0000000c00007210 */ /* 0x000fca0007ffe0ff */
[----:B------:R2:W-:Y:S01]  /*0fb0*/  STL [R1+0x84], R0 ;  /* 0x0000840001007387 */ /* 0x0005e20000100800 */
[----:B------:R-:W-:Y:S05]  /*0fc0*/  BRA `(.L_x_870) ;  /* 0x0000006000007947 */ /* 0x000fea0003800000 */
.L_x_858:
[----:B------:R-:W-:Y:S01]  /*0fd0*/  MOV R0, UR4 ;  /* 0x0000000400007c02 */ /* 0x000fe20008000f00 */
[----:B------:R-:W-:Y:S04]  /*0fe0*/  STL [R1+0x84], RZ ;  /* 0x000084ff01007387 */ /* 0x000fe80000100800 */
[----:B------:R-:W-:Y:S04]  /*0ff0*/  STL [R1+0x88], RZ ;  /* 0x000088ff01007387 */ /* 0x000fe80000100800 */
[----:B------:R1:W-:Y:S02]  /*1000*/  STL [R1+0x80], R0 ;  /* 0x0000800001007387 */ /* 0x0003e40000100800 */
[----:B-1----:R-:W-:-:S05]  /*1010*/  MOV R0, c[0x0][0x53c] ;  /* 0x00014f0000007a02 */ /* 0x002fca0000000f00 */
[----:B------:R1:W-:Y:S02]  /*1020*/  STL [R1+0x8c], R0 ;  /* 0x00008c0001007387 */ /* 0x0003e40000100800 */
.L_x_870:
[----:B------:R-:W3:Y:S04]  /*1030*/  LDL R4, [R1+0x80] ;  /* 0x0000800001047983 */ /* 0x000ee80000100800 */
[----:B------:R-:W3:Y:S04]  /*1040*/  LDL R5, [R1+0x84] ;  /* 0x0000840001057983 */ /* 0x000ee80000100800 */
[----:B------:R-:W3:Y:S04]  /*1050*/  LDL R6, [R1+0x88] ;  /* 0x0000880001067983 */ /* 0x000ee80000100800 */
[----:B------:R-:W3:Y:S01]  /*1060*/  LDL R7, [R1+0x8c] ;  /* 0x00008c0001077983 */ /* 0x000ee20000100800 */
[----:B------:R-:W-:Y:S01]  /*1070*/  ISETP.NE.AND P0, PT, R13, RZ, PT ;  /* 0x000000ff0d00720c */ /* 0x000fe20003f05270 */
[----:B------:R-:W-:-:S12]  /*1080*/  WARPSYNC 0xffffffff ;  /* 0xffffffff00007948 */ /* 0x000fd80003800000 */
[----:B---3--:R3:W-:Y:S04]  /*1090*/  @!P0 STS.128 [0xc080], R4 ;  /* 0x00c08004ff008388 */ /* 0x0087e80000000c00 */
[----:B------:R-:W-:Y:S06]  /*10a0*/  BAR.ARV 0x5, 0x80 ;  /* 0x0142000000007b1d */ /* 0x000fec0000002000 */
.L_x_856:
[----:B-12---:R-:W2:Y:S02]  /*10b0*/  LDL R0, [R1+0x8c] ;  /* 0x00008c0001007983 */ /* 0x006ea40000100800 */
[----:B--2---:R-:W-:-:S13]  /*10c0*/  ISETP.GE.AND P0, PT, R0, c[0x0][0x53c], PT ;  /* 0x00014f0000007a0c */ /* 0x004fda0003f06270 */
[----:B------:R-:W-:Y:S05]  /*10d0*/  @P0 EXIT ;  /* 0x000000000000094d */ /* 0x000fea0003800000 */
[----:B------:R-:W1:Y:S01]  /*10e0*/  S2R R24, SR_TID.X ;  /* 0x0000000000187919 */ /* 0x000e620000002100 */
[----:B------:R-:W-:Y:S02]  /*10f0*/  ULDC UR4, c[0x0][0x2ac] ;  /* 0x0000ab0000047ab9 */ /* 0x000fe40000000800 */
[----:B------:R-:W-:Y:S02]  /*1100*/  ULDC UR6, c[0x0][0x1d0] ;  /* 0x0000740000067ab9 */ /* 0x000fe40000000800 */
[----:B------:R-:W-:Y:S01]  /*1110*/  UIMAD UR6, UR4, UR6, URZ ;  /* 0x00000006040672a4 */ /* 0x000fe2000f8e023f */
[----:B-1----:R-:W-:Y:S02]  /*1120*/  SHF.R.S32.HI R11, RZ, 0x1f, R24 ;  /* 0x0000001fff0b7819 */ /* 0x002fe40000011418 */
[-C--:B------:R-:W-:Y:S02]  /*1130*/  LEA.HI R20, R24, R24.reuse, RZ, 0x1 ;  /* 0x0000001818147211 */ /* 0x080fe400078f08ff */
[----:B---3--:R-:W-:-:S02]  /*1140*/  LEA.HI R4, R11, R24, RZ, 0x4 ;  /* 0x000000180b047211 */ /* 0x008fc400078f20ff */
[----:B------:R-:W-:Y:S02]  /*1150*/  SHF.R.S32.HI R138, RZ, 0x1, R20 ;  /* 0x00000001ff8a7819 */ /* 0x000fe40000011414 */
[----:B------:R-:W-:Y:S02]  /*1160*/  SHF.R.S32.HI R0, RZ, 0x4, R4 ;  /* 0x00000004ff007819 */ /* 0x000fe40000011404 */
[----:B------:R-:W-:Y:S02]  /*1170*/  LEA.HI R2, R20, R138, RZ, 0x1 ;  /* 0x0000008a14027211 */ /* 0x000fe400078f08ff */
[----:B------:R-:W-:Y:S02]  /*1180*/  LEA.HI R3, R4, R0, RZ, 0x1 ;  /* 0x0000000004037211 */ /* 0x000fe400078f08ff */
[----:B------:R-:W-:Y:S02]  /*1190*/  LOP3.LUT R2, R2, 0x7fffffe, RZ, 0xc0, !PT ;  /* 0x07fffffe02027812 */ /* 0x000fe400078ec0ff */
[----:B------:R-:W-:-:S02]  /*11a0*/  LOP3.LUT R3, R3, 0xfffffffe, RZ, 0xc0, !PT ;  /* 0xfffffffe03037812 */ /* 0x000fc400078ec0ff */
[----:B------:R-:W-:Y:S01]  /*11b0*/  LOP3.LUT R4, R4, 0xfffffff0, RZ, 0xc0, !PT ;  /* 0xfffffff004047812 */ /* 0x000fe200078ec0ff */
[----:B------:R-:W-:Y:S01]  /*11c0*/  IMAD.IADD R2, R138, 0x1, -R2 ;  /* 0x000000018a027824 */ /* 0x000fe200078e0a02 */
[CC--:B------:R-:W-:Y:S01]  /*11d0*/  LEA.HI R21, R11.reuse, R24.reuse, RZ, 0x3 ;  /* 0x000000180b157211 */ /* 0x0c0fe200078f18ff */
[C---:B------:R-:W-:Y:S01]  /*11e0*/  IMAD.IADD R19, R0.reuse, 0x1, -R3 ;  /* 0x0000000100137824 */ /* 0x040fe200078e0a03 */
[----:B------:R-:W-:Y:S01]  /*11f0*/  LEA.HI R12, R11, R24, RZ, 0x2 ;  /* 0x000000180b0c7211 */ /* 0x000fe200078f10ff */
[----:B------:R-:W-:Y:S01]  /*1200*/  IMAD R0, R0, 0x8, R2 ;  /* 0x0000000800007824 */ /* 0x000fe200078e0202 */
[----:B------:R-:W-:Y:S01]  /*1210*/  LOP3.LUT R3, R21, 0xfffffff8, RZ, 0xc0, !PT ;  /* 0xfffffff815037812 */ /* 0x000fe200078ec0ff */
[----:B------:R-:W-:Y:S01]  /*1220*/  IMAD.IADD R2, R24, 0x1, -R4 ;  /* 0x0000000118027824 */ /* 0x000fe200078e0a04 */
[----:B------:R-:W-:Y:S02]  /*1230*/  SHF.R.S32.HI R6, RZ, 0x3, R21 ;  /* 0x00000003ff067819 */ /* 0x000fe40000011415 */
[----:B------:R-:W-:Y:S01]  /*1240*/  LOP3.LUT R9, R12, 0xfffffffc, RZ, 0xc0, !PT ;  /* 0xfffffffc0c097812 */ /* 0x000fe200078ec0ff */
[----:B------:R-:W-:Y:S01]  /*1250*/  IMAD.IADD R5, R24, 0x1, -R3 ;  /* 0x0000000118057824 */ /* 0x000fe200078e0a03 */
[----:B------:R-:W-:Y:S01]  /*1260*/  LEA.HI R8, R2, R2, RZ, 0x1 ;  /* 0x0000000202087211 */ /* 0x000fe200078f08ff */
[----:B------:R-:W-:Y:S01]  /*1270*/  IMAD.SHL.U32 R3, R6, 0x40, RZ ;  /* 0x0000004006037824 */ /* 0x000fe200078e00ff */
[----:B------:R-:W-:Y:S01]  /*1280*/  SHF.R.S32.HI R7, RZ, 0x1f, R2 ;  /* 0x0000001fff077819 */ /* 0x000fe20000011402 */
[----:B------:R-:W-:Y:S01]  /*1290*/  IMAD.IADD R13, R24, 0x1, -R9 ;  /* 0x00000001180d7824 */ /* 0x000fe200078e0a09 */
[----:B------:R-:W-:-:S02]  /*12a0*/  LOP3.LUT R4, R8, 0x7fffffe, RZ, 0xc0, !PT ;  /* 0x07fffffe08047812 */ /* 0x000fc400078ec0ff */
[----:B------:R-:W-:Y:S01]  /*12b0*/  LEA.HI R16, R7, R2, RZ, 0x3 ;  /* 0x0000000207107211 */ /* 0x000fe200078f18ff */
[----:B------:R-:W-:Y:S01]  /*12c0*/  IMAD.SHL.U32 R30, R13, 0x8, RZ ;  /* 0x000000080d1e7824 */ /* 0x000fe200078e00ff */
[----:B------:R-:W-:Y:S01]  /*12d0*/  SHF.R.S32.HI R32, RZ, 0x2, R12 ;  /* 0x00000002ff207819 */ /* 0x000fe2000001140c */
[----:B------:R-:W-:Y:S01]  /*12e0*/  IMAD.IADD R15, R2, 0x1, -R4 ;  /* 0x00000001020f7824 */ /* 0x000fe200078e0a04 */
[----:B------:R-:W-:Y:S02]  /*12f0*/  LOP3.LUT R2, R3, 0xc0, RZ, 0xc0, !PT ;  /* 0x000000c003027812 */ /* 0x000fe400078ec0ff */
[----:B------:R-:W-:Y:S02]  /*1300*/  LEA.HI R10, R5, R5, RZ, 0x1 ;  /* 0x00000005050a7211 */ /* 0x000fe400078f08ff */
[----:B------:R-:W-:Y:S02]  /*1310*/  SHF.R.U32.HI R3, RZ, 0x3, R2 ;  /* 0x00000003ff037819 */ /* 0x000fe40000011602 */
[----:B------:R-:W-:-:S02]  /*1320*/  LOP3.LUT R2, R2, 0x18, R30, 0xf8, !PT ;  /* 0x0000001802027812 */ /* 0x000fc400078ef81e */
[----:B------:R-:W-:Y:S02]  /*1330*/  LEA.HI R6, R12, R32, RZ, 0x1 ;  /* 0x000000200c067211 */ /* 0x000fe400078f08ff */
[----:B------:R-:W-:Y:S02]  /*1340*/  LOP3.LUT R4, R10, 0x3fffffe, RZ, 0xc0, !PT ;  /* 0x03fffffe0a047812 */ /* 0x000fe400078ec0ff */
[----:B------:R-:W-:Y:S02]  /*1350*/  LOP3.LUT R9, R2, R3, RZ, 0x3c, !PT ;  /* 0x0000000302097212 */ /* 0x000fe400078e3cff */
[----:B------:R-:W-:Y:S01]  /*1360*/  LOP3.LUT R3, R6, 0x7fffffe, RZ, 0xc0, !PT ;  /* 0x07fffffe06037812 */ /* 0x000fe200078ec0ff */
[----:B------:R-:W-:Y:S01]  /*1370*/  IMAD.IADD R17, R5, 0x1, -R4 ;  /* 0x0000000105117824 */ /* 0x000fe200078e0a04 */
[----:B------:R-:W-:Y:S02]  /*1380*/  LEA.HI R11, R11, R24, RZ, 0x5 ;  /* 0x000000180b0b7211 */ /* 0x000fe400078f28ff */
[----:B------:R-:W-:Y:S01]  /*1390*/  LEA.HI R2, R13, R13, RZ, 0x1 ;  /* 0x0000000d0d027211 */ /* 0x000fe200078f08ff */
[----:B------:R-:W-:Y:S01]  /*13a0*/  IMAD.IADD R4, R32, 0x1, -R3 ;  /* 0x0000000120047824 */ /* 0x000fe200078e0a03 */
[----:B------:R-:W-:-:S02]  /*13b0*/  LOP3.LUT R5, R11, 0xffffffe0, RZ, 0xc0, !PT ;  /* 0xffffffe00b057812 */ /* 0x000fc400078ec0ff */
[C---:B------:R-:W-:Y:S01]  /*13c0*/  LOP3.LUT R3, R2.reuse, 0x1ffffffe, RZ, 0xc0, !PT ;  /* 0x1ffffffe02037812 */ /* 0x040fe200078ec0ff */
[----:B------:R-:W-:Y:S01]  /*13d0*/  IMAD.SHL.U32 R2, R2, 0x20, RZ ;  /* 0x0000002002027824 */ /* 0x000fe200078e00ff */
[----:B------:R-:W-:Y:S01]  /*13e0*/  SHF.R.S32.HI R7, RZ, 0x5, R11 ;  /* 0x00000005ff077819 */ /* 0x000fe2000001140b */
[----:B------:R-:W-:Y:S01]  /*13f0*/  IMAD.IADD R29, R24, 0x1, -R5 ;  /* 0x00000001181d7824 */ /* 0x000fe200078e0a05 */
[----:B------:R-:W-:Y:S02]  /*1400*/  SHF.R.S32.HI R6, RZ, 0x1f, R11 ;  /* 0x0000001fff067819 */ /* 0x000fe4000001140b */
[----:B------:R-:W-:Y:S01]  /*1410*/  LOP3.LUT R2, R2, 0xffffffc0, RZ, 0xc0, !PT ;  /* 0xffffffc002027812 */ /* 0x000fe200078ec0ff */
[----:B------:R-:W-:Y:S01]  /*1420*/  IMAD R5, R7, 0x8, R4 ;  /* 0x0000000807057824 */ /* 0x000fe200078e0204 */
[----:B------:R-:W-:Y:S01]  /*1430*/  IADD3 R23, R138, 0x40, RZ ;  /* 0x000000408a177810 */ /* 0x000fe20007ffe0ff */
[----:B------:R-:W-:Y:S01]  /*1440*/  IMAD.IADD R4, R13, 0x1, -R3 ;  /* 0x000000010d047824 */ /* 0x000fe200078e0a03 */
[----:B------:R-:W-:Y:S01]  /*1450*/  LEA.HI R3, R6, R7, RZ, 0x2 ;  /* 0x0000000706037211 */ /* 0x000fe200078f10ff */
[----:B------:R-:W-:Y:S01]  /*1460*/  IMAD.U32 R5, R5, 0x20, R9 ;  /* 0x0000002005057824 */ /* 0x000fe200078e0009 */
[----:B------:R-:W-:Y:S01]  /*1470*/  SHF.R.S32.HI R6, RZ, 0x1f, R29 ;  /* 0x0000001fff067819 */ /* 0x000fe2000001141d */
[----:B------:R-:W-:Y:S01]  /*1480*/  IMAD R22, R4, 0x8, R2 ;  /* 0x0000000804167824 */ /* 0x000fe200078e0202 */
[----:B------:R-:W-:-:S02]  /*1490*/  LOP3.LUT R2, R3, 0xffffffc, RZ, 0xc0, !PT ;  /* 0x0ffffffc03027812 */ /* 0x000fc400078ec0ff */
[----:B------:R-:W-:Y:S01]  /*14a0*/  LEA.HI R18, R6, R29, RZ, 0x2 ;  /* 0x0000001d06127211 */ /* 0x000fe200078f10ff */
[----:B------:R1:W-:Y:S01]  /*14b0*/  STL [R1+0x3c], R5 ;  /* 0x00003c0501007387 */ /* 0x0003e20000100800 */
[----:B------:R-:W-:Y:S01]  /*14c0*/  SHF.R.S32.HI R11, RZ, 0x1f, R12 ;  /* 0x0000001fff0b7819 */ /* 0x000fe2000001140c */
[----:B------:R-:W-:Y:S01]  /*14d0*/  IMAD.IADD R3, R7, 0x1, -R2 ;  /* 0x0000000107037824 */ /* 0x000fe200078e0a02 */
[----:B------:R-:W-:Y:S02]  /*14e0*/  SHF.R.S32.HI R2, RZ, 0x2, R18 ;  /* 0x00000002ff027819 */ /* 0x000fe40000011412 */
[----:B------:R-:W-:Y:S02]  /*14f0*/  LEA.HI R4, R11, R32, RZ, 0x3 ;  /* 0x000000200b047211 */ /* 0x000fe400078f18ff */
[----:B------:R-:W-:Y:S01]  /*1500*/  LEA.HI R14, R23, R23, RZ, 0x1 ;  /* 0x00000017170e7211 */ /* 0x000fe200078f08ff */
[----:B------:R-:W-:Y:S01]  /*1510*/  IMAD R27, R3, 0x10, R2 ;  /* 0x00000010031b7824 */ /* 0x000fe200078e0202 */
[----:B------:R-:W-:-:S02]  /*1520*/  LOP3.LUT R4, R4, 0xfffffff8, RZ, 0xc0, !PT ;  /* 0xfffffff804047812 */ /* 0x000fc400078ec0ff */
[----:B------:R-:W-:Y:S02]  /*1530*/  LOP3.LUT R9, R14, 0x7fffffe, RZ, 0xc0, !PT ;  /* 0x07fffffe0e097812 */ /* 0x000fe400078ec0ff */
[----:B------:R-:W-:Y:S01]  /*1540*/  SHF.R.S32.HI R6, RZ, 0x1, R8 ;  /* 0x00000001ff067819 */ /* 0x000fe20000011408 */
[----:B------:R-:W-:Y:S01]  /*1550*/  STL [R1+0xe8], R27 ;  /* 0x0000e81b01007387 */ /* 0x000fe20000100800 */
[----:B------:R-:W-:Y:S02]  /*1560*/  SHF.R.S32.HI R2, RZ, 0x1, R10 ;  /* 0x00000001ff027819 */ /* 0x000fe4000001140a */
[----:B------:R-:W-:Y:S02]  /*1570*/  SHF.R.S32.HI R31, RZ, 0x1f, R30 ;  /* 0x0000001fff1f7819 */ /* 0x000fe4000001141e */
[C---:B------:R-:W-:Y:S01]  /*1580*/  LOP3.LUT P3, RZ, R2.reuse, 0x2, RZ, 0xc0, !PT ;  /* 0x0000000202ff7812 */ /* 0x040fe2000786c0ff */
[----:B------:R-:W-:Y:S01]  /*1590*/  IMAD.SHL.U32 R2, R2, 0x40, RZ ;  /* 0x0000004002027824 */ /* 0x000fe200078e00ff */
[----:B------:R-:W-:-:S02]  /*15a0*/  IADD3 R252, R30, 0x20, RZ ;  /* 0x000000201efc7810 */ /* 0x000fc40007ffe0ff */
[----:B-1----:R-:W-:Y:S02]  /*15b0*/  SHF.R.S32.HI R5, RZ, 0x1f, R23 ;  /* 0x0000001fff057819 */ /* 0x002fe40000011417 */
[----:B------:R-:W-:Y:S02]  /*15c0*/  LOP3.LUT R2, R2, 0xc0, RZ, 0xc0, !PT ;  /* 0x000000c002027812 */ /* 0x000fe400078ec0ff */
[----:B------:R-:W-:Y:S02]  /*15d0*/  LEA.HI R3, R5, R23, RZ, 0x3 ;  /* 0x0000001705037211 */ /* 0x000fe400078f18ff */
[----:B------:R-:W-:Y:S01]  /*15e0*/  SHF.R.S32.HI R5, RZ, 0x1f, R8 ;  /* 0x0000001fff057819 */ /* 0x000fe20000011408 */
[----:B------:R-:W-:Y:S02]  /*15f0*/  IMAD.IADD R8, R32, 0x1, -R4 ;  /* 0x0000000120087824 */ /* 0x000fe400078e0a04 */
[----:B------:R-:W-:Y:S01]  /*1600*/  IMAD.SHL.U32 R3, R3, 0x20, RZ ;  /* 0x0000002003037824 */ /* 0x000fe200078e00ff */
[----:B------:R-:W-:Y:S01]  /*1610*/  LEA.HI R5, R5, R6, RZ, 0x2 ;  /* 0x0000000605057211 */ /* 0x000fe200078f10ff */
[----:B------:R-:W-:Y:S01]  /*1620*/  IMAD.IADD R4, R23, 0x1, -R9 ;  /* 0x0000000117047824 */ /* 0x000fe200078e0a09 */
[----:B------:R-:W-:-:S02]  /*1630*/  LOP3.LUT R9, R2, 0x8, R21, 0xf8, !PT ;  /* 0x0000000802097812 */ /* 0x000fc400078ef815 */
[----:B------:R-:W-:Y:S02]  /*1640*/  LOP3.LUT R3, R3, 0xffffff00, RZ, 0xc0, !PT ;  /* 0xffffff0003037812 */ /* 0x000fe400078ec0ff */
[----:B------:R-:W-:-:S03]  /*1650*/  LOP3.LUT R5, R5, 0xfffffffc, RZ, 0xc0, !PT ;  /* 0xfffffffc05057812 */ /* 0x000fc600078ec0ff */
[----:B------:R-:W-:Y:S01]  /*1660*/  IMAD R23, R4, 0x20, R3 ;  /* 0x0000002004177824 */ /* 0x000fe200078e0203 */
[----:B------:R-:W-:Y:S01]  /*1670*/  LEA.HI R4, R8, R8, RZ, 0x1 ;  /* 0x0000000808047211 */ /* 0x000fe200078f08ff */
[----:B------:R-:W-:Y:S02]  /*1680*/  IMAD.SHL.U32 R3, R16, 0x20, RZ ;  /* 0x0000002010037824 */ /* 0x000fe400078e00ff */
[----:B------:R-:W-:Y:S01]  /*1690*/  IMAD.IADD R12, R6, 0x1, -R5 ;  /* 0x00000001060c7824 */ /* 0x000fe200078e0a05 */
[----:B------:R-:W-:Y:S01]  /*16a0*/  SHF.R.U32.HI R5, RZ, 0x3, R2 ;  /* 0x00000003ff057819 */ /* 0x000fe20000011602 */
[----:B------:R-:W-:Y:S01]  /*16b0*/  IMAD.SHL.U32 R2, R7, 0x200, RZ ;  /* 0x0000020007027824 */ /* 0x000fe200078e00ff */
[----:B------:R-:W-:Y:S01]  /*16c0*/  LOP3.LUT R3, R3, 0xffffff00, RZ, 0xc0, !PT ;  /* 0xffffff0003037812 */ /* 0x000fe200078ec0ff */
[----:B------:R-:W-:Y:S01]  /*16d0*/  STL [R1+0xb4], R23 ;  /* 0x0000b41701007387 */ /* 0x000fe20000100800 */
[----:B------:R-:W-:Y:S02]  /*16e0*/  LOP3.LUT R6, R4, 0x3fffffe, RZ, 0xc0, !PT ;  /* 0x03fffffe04067812 */ /* 0x000fe400078ec0ff */
[----:B------:R-:W-:Y:S01]  /*16f0*/  LOP3.LUT R9, R9, R5, RZ, 0x3c, !PT ;  /* 0x0000000509097212 */ /* 0x000fe200078e3cff */
[----:B------:R-:W-:Y:S01]  /*1700*/  IMAD.IADD R5, R3, 0x1, R2 ;  /* 0x0000000103057824 */ /* 0x000fe200078e0202 */
[----:B------:R-:W-:Y:S01]  /*1710*/  LOP3.LUT R7, R20, 0xfffffffe, RZ, 0xc0, !PT ;  /* 0xfffffffe14077812 */ /* 0x000fe200078ec0ff */
[----:B------:R-:W-:Y:S01]  /*1720*/  IMAD.IADD R6, R8, 0x1, -R6 ;  /* 0x0000000108067824 */ /* 0x000fe200078e0a06 */
[----:B------:R-:W-:Y:S01]  /*1730*/  SHF.R.S32.HI R4, RZ, 0x1, R4 ;  /* 0x00000001ff047819 */ /* 0x000fe20000011404 */
[----:B------:R-:W-:Y:S01]  /*1740*/  IMAD R2, R13, 0x2, R2 ;  /* 0x000000020d027824 */ /* 0x000fe200078e0202 */
[----:B------:R-:W-:Y:S01]  /*1750*/  LOP3.LUT P4, RZ, R12, 0x2, RZ, 0xc0, !PT ;  /* 0x000000020cff7812 */ /* 0x000fe2000788c0ff */
[----:B------:R-:W-:Y:S01]  /*1760*/  IMAD.IADD R170, R24, 0x1, -R7 ;  /* 0x0000000118aa7824 */ /* 0x000fe200078e0a07 */
[----:B------:R-:W-:Y:S01]  /*1770*/  LOP3.LUT P0, RZ, R4, 0x2, RZ, 0xc0, !PT ;  /* 0x0000000204ff7812 */ /* 0x000fe2000780c0ff */
[----:B------:R-:W-:Y:S01]  /*1780*/  IMAD R10, R6, 0x20, R2 ;  /* 0x00000020060a7824 */ /* 0x000fe200078e0202 */
[----:B------:R-:W-:Y:S01]  /*1790*/  LOP3.LUT R2, R4, 0x1, RZ, 0xc0, !PT ;  /* 0x0000000104027812 */ /* 0x000fe200078ec0ff */
[----:B------:R-:W-:-:S02]  /*17a0*/  IMAD R16, R15, 0x20, R3 ;  /* 0x000000200f107824 */ /* 0x000fc400078e0203 */
[----:B------:R-:W-:Y:S01]  /*17b0*/  IMAD R15, R15, 0x20, R5 ;  /* 0x000000200f0f7824 */ /* 0x000fe200078e0205 */
[----:B------:R-:W-:Y:S01]  /*17c0*/  LEA.HI R5, R11, R32, RZ, 0x2 ;  /* 0x000000200b057211 */ /* 0x000fe200078f10ff */
[----:B------:R-:W-:Y:S01]  /*17d0*/  IMAD R3, R19, 0x8, R17 ;  /* 0x0000000813037824 */ /* 0x000fe200078e0211 */
[----:B------:R-:W-:Y:S01]  /*17e0*/  ISETP.NE.U32.AND P1, PT, R2, 0x1, PT ;  /* 0x000000010200780c */ /* 0x000fe20003f25070 */
[----:B------:R-:W-:Y:S02]  /*17f0*/  IMAD.SHL.U32 R164, R170, 0x4, RZ ;  /* 0x00000004aaa47824 */ /* 0x000fe400078e00ff */
[----:B------:R-:W-:Y:S01]  /*1800*/  IMAD.U32 R2, R3, 0x20, R9 ;  /* 0x0000002003027824 */ /* 0x000fe200078e0009 */
[----:B------:R-:W-:Y:S01]  /*1810*/  LOP3.LUT R3, R5, 0xfffffffc, RZ, 0xc0, !PT ;  /* 0xfffffffc05037812 */ /* 0x000fe200078ec0ff */
[----:B------:R-:W-:Y:S01]  /*1820*/  IMAD.SHL.U32 R7, R0, 0x20, RZ ;  /* 0x0000002000077824 */ /* 0x000fe200078e00ff */
[----:B------:R-:W-:Y:S01]  /*1830*/  IADD3 R166, R164, 0x10, RZ ;  /* 0x00000010a4a67810 */ /* 0x000fe20007ffe0ff */
[----:B------:R-:W-:Y:S01]  /*1840*/  IMAD.SHL.U32 R8, R19, 0x8, RZ ;  /* 0x0000000813087824 */ /* 0x000fe200078e00ff */
[----:B------:R-:W-:Y:S01]  /*1850*/  SHF.R.S32.HI R5, RZ, 0x1, R14 ;  /* 0x00000001ff057819 */ /* 0x000fe2000001140e */
[----:B------:R-:W-:Y:S01]  /*1860*/  IMAD.IADD R3, R32, 0x1, -R3 ;  /* 0x0000000120037824 */ /* 0x000fe200078e0a03 */
[C---:B------:R-:W-:Y:S01]  /*1870*/  IADD3 R139, R164.reuse, 0x20, RZ ;  /* 0x00000020a48b7810 */ /* 0x040fe20007ffe0ff */
[C---:B------:R-:W-:Y:S01]  /*1880*/  IMAD.IADD R137, R164.reuse, 0x1, R166 ;  /* 0x00000001a4897824 */ /* 0x040fe200078e02a6 */
[C---:B------:R-:W-:Y:S01]  /*1890*/  IADD3 R169, R164.reuse, 0x8, RZ ;  /* 0x00000008a4a97810 */ /* 0x040fe20007ffe0ff */
[----:B------:R-:W-:Y:S01]  /*18a0*/  IMAD.SHL.U32 R6, R5, 0x40, RZ ;  /* 0x0000004005067824 */ /* 0x000fe200078e00ff */
[C---:B------:R-:W-:Y:S01]  /*18b0*/  LOP3.LUT P2, RZ, R3.reuse, 0x2, RZ, 0xc0, !PT ;  /* 0x0000000203ff7812 */ /* 0x040fe2000784c0ff */
[----:B------:R-:W-:Y:S01]  /*18c0*/  IMAD.SHL.U32 R5, R3, 0x40, RZ ;  /* 0x0000004003057824 */ /* 0x000fe200078e00ff */
[----:B------:R-:W-:Y:S01]  /*18d0*/  SHF.R.S32.HI R3, RZ, 0x1f, R137 ;  /* 0x0000001fff037819 */ /* 0x000fe20000011489 */
[----:B------:R-:W-:Y:S01]  /*18e0*/  IMAD.IADD R136, R164, 0x1, R139 ;  /* 0x00000001a4887824 */ /* 0x000fe200078e028b */
[----:B------:R-:W-:Y:S01]  /*18f0*/  LOP3.LUT R28, R6, 0xc0, RZ, 0xc0, !PT ;  /* 0x000000c0061c7812 */ /* 0x000fe200078ec0ff */
[----:B------:R-:W-:Y:S01]  /*1900*/  IMAD.SHL.U32 R110, R170, 0x8, RZ ;  /* 0x00000008aa6e7824 */ /* 0x000fe200078e00ff */
[----:B------:R-:W-:-:S02]  /*1910*/  LEA.HI R0, R3, R137, RZ, 0x5 ;  /* 0x0000008903007211 */ /* 0x000fc400078f28ff */
[----:B------:R-:W-:Y:S01]  /*1920*/  LOP3.LUT R26, R5, 0xc0, RZ, 0xc0, !PT ;  /* 0x000000c0051a7812 */ /* 0x000fe200078ec0ff */
[----:B------:R-:W-:Y:S01]  /*1930*/  IMAD.SHL.U32 R5, R4, 0x40, RZ ;  /* 0x0000004004057824 */ /* 0x000fe200078e00ff */
[----:B------:R-:W-:Y:S01]  /*1940*/  LEA.HI R9, R3, R137, RZ, 0x3 ;  /* 0x0000008903097211 */ /* 0x000fe200078f18ff */
[----:B------:R-:W-:Y:S01]  /*1950*/  IMAD.SHL.U32 R0, R0, 0x80, RZ ;  /* 0x0000008000007824 */ /* 0x000fe200078e00ff */
[----:B------:R-:W-:Y:S01]  /*1960*/  SHF.R.U32.HI R24, RZ, 0x3, R26 ;  /* 0x00000003ff187819 */ /* 0x000fe2000001161a */
[----:B------:R-:W-:Y:S01]  /*1970*/  STL [R1+0xac], R28 ;  /* 0x0000ac1c01007387 */ /* 0x000fe20000100800 */
[--C-:B------:R-:W-:Y:S02]  /*1980*/  LOP3.LUT R4, R26, 0x18, R9.reuse, 0xf8, !PT ;  /* 0x000000181a047812 */ /* 0x100fe400078ef809 */
[----:B------:R-:W-:Y:S01]  /*1990*/  SHF.R.U32.HI R25, RZ, 0x3, R28 ;  /* 0x00000003ff197819 */ /* 0x000fe2000001161c */
[----:B------:R-:W-:Y:S01]  /*19a0*/  STL [R1+0x68], R26 ;  /* 0x0000681a01007387 */ /* 0x000fe20000100800 */
[----:B------:R-:W-:-:S02]  /*19b0*/  LOP3.LUT R3, R28, 0x18, R9, 0xf8, !PT ;  /* 0x000000181c037812 */ /* 0x000fc400078ef809 */
[----:B------:R-:W-:Y:S01]  /*19c0*/  LOP3.LUT R6, R4, R24, RZ, 0x3c, !PT ;  /* 0x0000001804067212 */ /* 0x000fe200078e3cff */
[----:B------:R-:W-:Y:S01]  /*19d0*/  STL [R1+0xb0], R25 ;  /* 0x0000b01901007387 */ /* 0x000fe20000100800 */
[----:B------:R-:W-:Y:S02]  /*19e0*/  LOP3.LUT R0, R0, 0xfffff000, RZ, 0xc0, !PT ;  /* 0xfffff00000007812 */ /* 0x000fe400078ec0ff */
[----:B------:R-:W-:Y:S01]  /*19f0*/  LOP3.LUT R4, R3, R25, RZ, 0x3c, !PT ;  /* 0x0000001903047212 */ /* 0x000fe200078e3cff */
[----:B------:R-:W-:Y:S01]  /*1a00*/  STL [R1+0x6c], R24 ;  /* 0x00006c1801007387 */ /* 0x000fe20000100800 */
[----:B------:R-:W-:Y:S02]  /*1a10*/  LOP3.LUT R5, R5, 0xc0, RZ, 0xc0, !PT ;  /* 0x000000c005057812 */ /* 0x000fe400078ec0ff */
[----:B------:R-:W-:Y:S02]  /*1a20*/  SHF.R.S32.HI R3, RZ, 0x1f, R136 ;  /* 0x0000001fff037819 */ /* 0x000fe40000011488 */
[----:B------:R-:W-:-:S02]  /*1a30*/  IADD3 R17, R6, R0, R7 ;  /* 0x0000000006117210 */ /* 0x000fc40007ffe007 */
[----:B------:R-:W-:Y:S01]  /*1a40*/  IADD3 R14, R4, R23, R0 ;  /* 0x00000017040e7210 */ /* 0x000fe20007ffe000 */
[----:B------:R-:W-:Y:S01]  /*1a50*/  IMAD.SHL.U32 R4, R12, 0x40, RZ ;  /* 0x000000400c047824 */ /* 0x000fe200078e00ff */
[----:B------:R-:W-:Y:S01]  /*1a60*/  LEA.HI R5, R5, R5, RZ, 0x1d ;  /* 0x0000000505057211 */ /* 0x000fe200078fe8ff */
[----:B------:R-:W-:Y:S01]  /*1a70*/  IMAD.MOV.U32 R12, RZ, RZ, 0x20 ;  /* 0x00000020ff0c7424 */ /* 0x000fe200078e00ff */
[CC--:B------:R-:W-:Y:S02]  /*1a80*/  LEA.HI R0, R3.reuse, R136.reuse, RZ, 0x5 ;  /* 0x0000008803007211 */ /* 0x0c0fe400078f28ff */
[----:B------:R-:W-:Y:S01]  /*1a90*/  LEA.HI R6, R3, R136, RZ, 0x3 ;  /* 0x0000008803067211 */ /* 0x000fe200078f18ff */
[----:B------:R-:W-:Y:S01]  /*1aa0*/  IMAD.IADD R10, R5, 0x1, R10 ;  /* 0x00000001050a7824 */ /* 0x000fe200078e020a */
[----:B------:R-:W-:Y:S01]  /*1ab0*/  LOP3.LUT R3, R4, 0xc0, RZ, 0xc0, !PT ;  /* 0x000000c004037812 */ /* 0x000fe200078ec0ff */
[----:B------:R-:W-:Y:S01]  /*1ac0*/  IMAD.SHL.U32 R0, R0, 0x80, RZ ;  /* 0x0000008000007824 */ /* 0x000fe200078e00ff */
[----:B------:R-:W-:Y:S01]  /*1ad0*/  LOP3.LUT R5, R26, 0x18, R6, 0xf8, !PT ;  /* 0x000000181a057812 */ /* 0x000fe200078ef806 */
[----:B------:R-:W-:Y:S01]  /*1ae0*/  IMAD.SHL.U32 R21, R10, 0x2, RZ ;  /* 0x000000020a157824 */ /* 0x000fe200078e00ff */
[----:B------:R-:W-:-:S02]  /*1af0*/  LOP3.LUT R8, R3, 0x8, R8, 0xf8, !PT ;  /* 0x0000000803087812 */ /* 0x000fc400078ef808 */
[----:B------:R-:W-:Y:S02]  /*1b00*/  LOP3.LUT R4, R28, 0x18, R6, 0xf8, !PT ;  /* 0x000000181c047812 */ /* 0x000fe400078ef806 */
[----:B------:R-:W-:Y:S01]  /*1b10*/  LOP3.LUT R0, R0, 0xfffff000, RZ, 0xc0, !PT ;  /* 0xfffff00000007812 */ /* 0x000fe200078ec0ff */
[----:B------:R-:W-:Y:S01]  /*1b20*/  STL [R1+0x98], R21 ;  /* 0x0000981501007387 */ /* 0x000fe20000100800 */
[----:B------:R-:W-:Y:S02]  /*1b30*/  SHF.R.U32.HI R3, RZ, 0x3, R3 ;  /* 0x00000003ff037819 */ /* 0x000fe40000011603 */
[----:B------:R-:W-:Y:S02]  /*1b40*/  LOP3.LUT R5, R5, R24, RZ, 0x3c, !PT ;  /* 0x0000001805057212 */ /* 0x000fe400078e3cff */
[----:B------:R-:W-:Y:S02]  /*1b50*/  LOP3.LUT R4, R4, R25, RZ, 0x3c, !PT ;  /* 0x0000001904047212 */ /* 0x000fe400078e3cff */
[----:B------:R-:W-:-:S02]  /*1b60*/  LOP3.LUT R3, R8, R3, RZ, 0x3c, !PT ;  /* 0x0000000308037212 */ /* 0x000fc400078e3cff */
[----:B------:R-:W-:Y:S02]  /*1b70*/  IADD3 R11, R5, R0, R7 ;  /* 0x00000000050b7210 */ /* 0x000fe40007ffe007 */
[----:B------:R-:W-:Y:S02]  /*1b80*/  IADD3 R5, R21, 0x80, RZ ;  /* 0x0000008015057810 */ /* 0x000fe40007ffe0ff */
[----:B------:R-:W-:Y:S01]  /*1b90*/  IADD3 R10, R4, R23, R0 ;  /* 0x00000017040a7210 */ /* 0x000fe20007ffe000 */
[----:B------:R-:W-:Y:S01]  /*1ba0*/  IMAD.IADD R0, R3, 0x1, R15 ;  /* 0x0000000103007824 */ /* 0x000fe200078e020f */
[----:B------:R-:W-:Y:S01]  /*1bb0*/  IADD3 R20, R21, 0x70, RZ ;  /* 0x0000007015147810 */ /* 0x000fe20007ffe0ff */
[----:B------:R-:W-:Y:S01]  /*1bc0*/  IMAD.IADD R4, R3, 0x1, R16 ;  /* 0x0000000103047824 */ /* 0x000fe200078e0210 */
[----:B------:R-:W-:Y:S01]  /*1bd0*/  @P1 IADD3 R20, R5, 0x10, RZ ;  /* 0x0000001005141810 */ /* 0x000fe20007ffe0ff */
[----:B------:R-:W-:Y:S01]  /*1be0*/  IMAD R3, R13, 0x20, R32 ;  /* 0x000000200d037824 */ /* 0x000fe200078e0220 */
[----:B------:R-:W-:-:S02]  /*1bf0*/  IADD3 R15, R110, 0x40, RZ ;  /* 0x000000406e0f7810 */ /* 0x000fc40007ffe0ff */
[----:B------:R-:W-:Y:S01]  /*1c00*/  SHF.R.S32.HI R5, RZ, 0x1f, R169 ;  /* 0x0000001fff057819 */ /* 0x000fe200000114a9 */
[----:B------:R-:W-:Y:S01]  /*1c10*/  STL [R1+0x9c], R20 ;  /* 0x00009c1401007387 */ /* 0x000fe20000100800 */
[----:B------:R-:W-:Y:S02]  /*1c20*/  IADD3 R8, R110, 0x50, RZ ;  /* 0x000000506e087810 */ /* 0x000fe40007ffe0ff */
[C---:B------:R-:W-:Y:S01]  /*1c30*/  IADD3 R168, R164.reuse, 0x18, RZ ;  /* 0x00000018a4a87810 */ /* 0x040fe20007ffe0ff */
[----:B------:R1:W-:Y:S01]  /*1c40*/  STL [R1+0x24], R3 ;  /* 0x0000240301007387 */ /* 0x0003e20000100800 */
[----:B------:R-:W-:Y:S02]  /*1c50*/  IADD3 R167, R164, 0x28, RZ ;  /* 0x00000028a4a77810 */ /* 0x000fe40007ffe0ff */
[----:B------:R-:W-:Y:S02]  /*1c60*/  SHF.R.S32.HI R16, RZ, 0x1f, R168 ;  /* 0x0000001fff107819 */ /* 0x000fe400000114a8 */
[----:B------:R-:W-:-:S02]  /*1c70*/  SHF.R.S32.HI R13, RZ, 0x1f, R167 ;  /* 0x0000001fff0d7819 */ /* 0x000fc400000114a7 */
[----:B------:R-:W-:Y:S02]  /*1c80*/  LEA R171, R2, 0x3c80, 0x1 ;  /* 0x00003c8002ab7811 */ /* 0x000fe400078e08ff */
[----:B------:R-:W-:Y:S02]  /*1c90*/  LEA R2, R17, 0x6080, 0x1 ;  /* 0x0000608011027811 */ /* 0x000fe400078e08ff */
[----:B------:R-:W-:Y:S02]  /*1ca0*/  LEA R10, R10, 0x6080, 0x1 ;  /* 0x000060800a0a7811 */ /* 0x000fe400078e08ff */
[----:B------:R-:W-:Y:S02]  /*1cb0*/  LEA R198, R0, 0x6080, 0x1 ;  /* 0x0000608000c67811 */ /* 0x000fe400078e08ff */
[----:B------:R-:W-:Y:S02]  /*1cc0*/  IADD3 R200, R171, 0x20, RZ ;  /* 0x00000020abc87810 */ /* 0x000fe40007ffe0ff */
[----:B------:R-:W-:-:S02]  /*1cd0*/  LEA R196, R4, 0x1880, 0x1 ;  /* 0x0000188004c47811 */ /* 0x000fc400078e08ff */
[----:B------:R-:W-:Y:S02]  /*1ce0*/  @P3 IADD3 R200, R171, -0x20, RZ ;  /* 0xffffffe0abc83810 */ /* 0x000fe40007ffe0ff */
[----:B------:R-:W-:Y:S02]  /*1cf0*/  SHF.R.S32.HI R111, RZ, 0x1f, R110 ;  /* 0x0000001fff6f7819 */ /* 0x000fe4000001146e */
[----:B------:R-:W-:Y:S02]  /*1d00*/  IADD3 R208, R200, 0x400, RZ ;  /* 0x00000400c8d07810 */ /* 0x000fe40007ffe0ff */
[----:B-1----:R-:W-:Y:S02]  /*1d10*/  IADD3 R3, R110, 0x30, RZ ;  /* 0x000000306e037810 */ /* 0x002fe40007ffe0ff */
[C---:B------:R-:W-:Y:S02]  /*1d20*/  IADD3 R207, R200.reuse, 0x800, RZ ;  /* 0x00000800c8cf7810 */ /* 0x040fe40007ffe0ff */
[C---:B------:R-:W-:Y:S01]  /*1d30*/  IADD3 R206, R200.reuse, 0xc00, RZ ;  /* 0x00000c00c8ce7810 */ /* 0x040fe20007ffe0ff */
[----:B------:R-:W-:Y:S01]  /*1d40*/  STL [R1+0x1c], R3 ;  /* 0x00001c0301007387 */ /* 0x000fe20000100800 */
[----:B------:R-:W-:-:S02]  /*1d50*/  IADD3 R205, R200, 0x1000, RZ ;  /* 0x00001000c8cd7810 */ /* 0x000fc40007ffe0ff */
[C---:B------:R-:W-:Y:S01]  /*1d60*/  IADD3 R204, R200.reuse, 0x1400, RZ ;  /* 0x00001400c8cc7810 */ /* 0x040fe20007ffe0ff */
[----:B------:R1:W-:Y:S01]  /*1d70*/  STL [R1+0x18], R15 ;  /* 0x0000180f01007387 */ /* 0x0003e20000100800 */
[C---:B------:R-:W-:Y:S02]  /*1d80*/  IADD3 R203, R200.reuse, 0x1800, RZ ;  /* 0x00001800c8cb7810 */ /* 0x040fe40007ffe0ff */
[C---:B------:R-:W-:Y:S01]  /*1d90*/  IADD3 R202, R200.reuse, 0x1c00, RZ ;  /* 0x00001c00c8ca7810 */ /* 0x040fe20007ffe0ff */
[----:B------:R-:W-:Y:S01]  /*1da0*/  STL.64 [R1], R30 ;  /* 0x0000001e01007387 */ /* 0x000fe20000100a00 */
[----:B------:R-:W-:-:S03]  /*1db0*/  IADD3 R201, R200, 0x2000, RZ ;  /* 0x00002000c8c97810 */ /* 0x000fc60007ffe0ff */
[----:B------:R2:W-:Y:S04]  /*1dc0*/  STL [R1+0xc8], R5 ;  /* 0x0000c80501007387 */ /* 0x0005e80000100800 */
[----:B------:R-:W-:Y:S01]  /*1dd0*/  STL [R1+0x14], R8 ;  /* 0x0000140801007387 */ /* 0x000fe20000100800 */
[----:B-1----:R-:W-:Y:S02]  /*1de0*/  SHF.R.S32.HI R15, RZ, 0x1f, R15 ;  /* 0x0000001fff0f7819 */ /* 0x002fe4000001140f */
[----:B--2---:R-:W-:-:S05]  /*1df0*/  SHF.R.S32.HI R5, RZ, 0x1f, R166 ;  /* 0x0000001fff057819 */ /* 0x004fca00000114a6 */
[----:B------:R1:W-:Y:S04]  /*1e00*/  STL [R1+0xc4], R5 ;  /* 0x0000c40501007387 */ /* 0x0003e80000100800 */
[----:B------:R-:W-:Y:S01]  /*1e10*/  STL [R1+0xc0], R16 ;  /* 0x0000c01001007387 */ /* 0x000fe20000100800 */
[----:B-1----:R-:W-:-:S05]  /*1e20*/  SHF.R.S32.HI R5, RZ, 0x1f, R139 ;  /* 0x0000001fff057819 */ /* 0x002fca000001148b */
[----:B------:R1:W-:Y:S04]  /*1e30*/  STL [R1+0xbc], R5 ;  /* 0x0000bc0501007387 */ /* 0x0003e80000100800 */
[----:B------:R2:W-:Y:S01]  /*1e40*/  STL [R1+0xb8], R13 ;  /* 0x0000b80d01007387 */ /* 0x0005e20000100800 */
[----:B-1----:R-:W-:Y:S02]  /*1e50*/  IADD3 R5, R30, 0x40, RZ ;  /* 0x000000401e057810 */ /* 0x002fe40007ffe0ff */
[----:B--2---:R-:W-:Y:S02]  /*1e60*/  SHF.R.S32.HI R13, RZ, 0x1f, R3 ;  /* 0x0000001fff0d7819 */ /* 0x004fe40000011403 */
[----:B------:R-:W-:-:S03]  /*1e70*/  LOP3.LUT R3, R18, 0x7ffffffc, RZ, 0xc0, !PT ;  /* 0x7ffffffc12037812 */ /* 0x000fc600078ec0ff */
[----:B------:R1:W-:Y:S02]  /*1e80*/  STL [R1+0x78], R13 ;  /* 0x0000780d01007387 */ /* 0x0003e40000100800 */
[----:B------:R-:W-:Y:S02]  /*1e90*/  IMAD.IADD R3, R29, 0x1, -R3 ;  /* 0x000000011d037824 */ /* 0x000fe400078e0a03 */
[----:B------:R-:W-:Y:S02]  /*1ea0*/  STL [R1+0x8], R5 ;  /* 0x0000080501007387 */ /* 0x000fe40000100800 */
[----:B------:R-:W-:Y:S01]  /*1eb0*/  IMAD.SHL.U32 R251, R3, 0x2, RZ ;  /* 0x0000000203fb7824 */ /* 0x000fe200078e00ff */
[----:B------:R-:W-:Y:S01]  /*1ec0*/  SHF.R.S32.HI R3, RZ, 0x3, R9 ;  /* 0x00000003ff037819 */ /* 0x000fe20000011409 */
[----:B------:R2:W-:Y:S01]  /*1ed0*/  STL [R1+0x74], R15 ;  /* 0x0000740f01007387 */ /* 0x0005e20000100800 */
[----:B------:R-:W-:Y:S02]  /*1ee0*/  LOP3.LUT R9, R26, 0x18, R110, 0xf8, !PT ;  /* 0x000000181a097812 */ /* 0x000fe400078ef86e */
[----:B------:R-:W-:-:S02]  /*1ef0*/  IADD3 R18, R251, 0x40, RZ ;  /* 0x00000040fb127810 */ /* 0x000fc40007ffe0ff */
[----:B------:R-:W-:Y:S02]  /*1f00*/  LOP3.LUT R9, R9, R24, RZ, 0x3c, !PT ;  /* 0x0000001809097212 */ /* 0x000fe400078e3cff */
[C---:B------:R-:W-:Y:S02]  /*1f10*/  IADD3 R19, R251.reuse, 0x38, RZ ;  /* 0x00000038fb137810 */ /* 0x040fe40007ffe0ff */
[----:B------:R-:W-:Y:S01]  /*1f20*/  IADD3 R16, R251, 0x48, RZ ;  /* 0x00000048fb107810 */ /* 0x000fe20007ffe0ff */
[----:B------:R-:W-:-:S03]  /*1f30*/  IMAD.IADD R9, R7, 0x1, R9 ;  /* 0x0000000107097824 */ /* 0x000fc600078e0209 */
[----:B------:R-:W-:Y:S02]  /*1f40*/  SHF.R.S32.HI R16, RZ, 0x1f, R16 ;  /* 0x0000001fff107819 */ /* 0x000fe40000011410 */
[----:B-1----:R-:W-:Y:S02]  /*1f50*/  SHF.R.S32.HI R13, RZ, 0x1f, R8 ;  /* 0x0000001fff0d7819 */ /* 0x002fe40000011408 */
[----:B------:R-:W-:-:S03]  /*1f60*/  SHF.R.S32.HI R8, RZ, 0x1f, R252 ;  /* 0x0000001fff087819 */ /* 0x000fc600000114fc */
[----:B------:R1:W-:Y:S01]  /*1f70*/  STL [R1+0x70], R13 ;  /* 0x0000700d01007387 */ /* 0x0003e20000100800 */
[----:B--2---:R-:W-:-:S03]  /*1f80*/  IADD3 R15, R251, 0x50, RZ ;  /* 0x00000050fb0f7810 */ /* 0x004fc60007ffe0ff */
[----:B------:R2:W-:Y:S01]  /*1f90*/  STL [R1+0x94], R8 ;  /* 0x0000940801007387 */ /* 0x0005e20000100800 */
[----:B-1----:R-:W-:Y:S02]  /*1fa0*/  SHF.R.S32.HI R13, RZ, 0x1f, R5 ;  /* 0x0000001fff0d7819 */ /* 0x002fe40000011405 */
[----:B------:R-:W-:Y:S01]  /*1fb0*/  LOP3.LUT R5, R28, 0x18, R110, 0xf8, !PT ;  /* 0x000000181c057812 */ /* 0x000fe200078ef86e */
[----:B--2---:R-:W-:Y:S02]  /*1fc0*/  IMAD.IADD R8, R27, 0x1, R22 ;  /* 0x000000011b087824 */ /* 0x004fe400078e0216 */
[----:B------:R1:W-:Y:S01]  /*1fd0*/  STL [R1+0x90], R13 ;  /* 0x0000900d01007387 */ /* 0x0003e20000100800 */
[C---:B------:R-:W-:Y:S02]  /*1fe0*/  IADD3 R27, R251.reuse, 0x8, RZ ;  /* 0x00000008fb1b7810 */ /* 0x040fe40007ffe0ff */
[C---:B------:R-:W-:Y:S01]  /*1ff0*/  IADD3 R22, R251.reuse, 0x30, RZ ;  /* 0x00000030fb167810 */ /* 0x040fe20007ffe0ff */
[----:B------:R2:W-:Y:S03]  /*2000*/  STL [R1+0x7c], R8 ;  /* 0x00007c0801007387 */ /* 0x0005e60000100800 */
[----:B------:R-:W-:Y:S01]  /*2010*/  SHF.R.S32.HI R22, RZ, 0x1f, R22 ;  /* 0x0000001fff167819 */ /* 0x000fe20000011416 */
[----:B------:R3:W-:Y:S01]  /*2020*/  STL [R1+0x64], R3 ;  /* 0x0000640301007387 */ /* 0x0007e20000100800 */
[----:B-1----:R-:W-:-:S02]  /*2030*/  IADD3 R13, R251, 0x58, RZ ;  /* 0x00000058fb0d7810 */ /* 0x002fc40007ffe0ff */
[----:B--2---:R-:W-:Y:S02]  /*2040*/  LOP3.LUT R8, R26, 0x8, R110, 0xf8, !PT ;  /* 0x000000081a087812 */ /* 0x004fe400078ef86e */
[----:B------:R-:W-:Y:S02]  /*2050*/  IADD3 R26, R251, 0x10, RZ ;  /* 0x00000010fb1a7810 */ /* 0x000fe40007ffe0ff */
[----:B---3--:R-:W-:Y:S02]  /*2060*/  LOP3.LUT R3, R5, R25, RZ, 0x3c, !PT ;  /* 0x0000001905037212 */ /* 0x008fe400078e3cff */
[----:B------:R-:W-:Y:S02]  /*2070*/  SHF.R.S32.HI R5, RZ, 0x3, R6 ;  /* 0x00000003ff057819 */ /* 0x000fe40000011406 */
[----:B------:R-:W-:Y:S01]  /*2080*/  LOP3.LUT R8, R8, R24, RZ, 0x3c, !PT ;  /* 0x0000001808087212 */ /* 0x000fe200078e3cff */
[----:B------:R-:W-:Y:S01]  /*2090*/  IMAD.IADD R6, R23, 0x1, R3 ;  /* 0x0000000117067824 */ /* 0x000fe200078e0203 */
[----:B------:R-:W-:Y:S01]  /*20a0*/  IADD3 R23, R251, 0x28, RZ ;  /* 0x00000028fb177810 */ /* 0x000fe20007ffe0ff */
[----:B------:R1:W-:Y:S01]  /*20b0*/  STL [R1+0x60], R5 ;  /* 0x0000600501007387 */ /* 0x0003e20000100800 */
[----:B------:R-:W-:Y:S01]  /*20c0*/  SHF.R.S32.HI R3, RZ, 0x1f, R251 ;  /* 0x0000001fff037819 */ /* 0x000fe200000114fb */
[----:B------:R-:W-:Y:S01]  /*20d0*/  IMAD.IADD R8, R7, 0x1, R8 ;  /* 0x0000000107087824 */ /* 0x000fe200078e0208 */
[----:B------:R-:W-:-:S02]  /*20e0*/  LEA R28, R6, 0x6080, 0x1 ;  /* 0x00006080061c7811 */ /* 0x000fc400078e08ff */
[----:B------:R-:W-:Y:S02]  /*20f0*/  SHF.R.S32.HI R6, RZ, 0x1f, R26 ;  /* 0x0000001fff067819 */ /* 0x000fe4000001141a */
[----:B------:R-:W-:Y:S01]  /*2100*/  SHF.R.S32.HI R6, RZ, 0x1f, R23 ;  /* 0x0000001fff067819 */ /* 0x000fe20000011417 */
[----:B------:R-:W-:Y:S01]  /*2110*/  STL [R1+0xe0], R28 ;  /* 0x0000e01c01007387 */ /* 0x000fe20000100800 */
[----:B------:R-:W-:Y:S02]  /*2120*/  SHF.R.S32.HI R6, RZ, 0x1f, R18 ;  /* 0x0000001fff067819 */ /* 0x000fe40000011412 */
[----:B------:R-:W-:Y:S01]  /*2130*/  SHF.R.S32.HI R6, RZ, 0x1f, R13 ;  /* 0x0000001fff067819 */ /* 0x000fe2000001140d */
[----:B------:R2:W-:Y:S01]  /*2140*/  STL [R1+0xdc], R2 ;  /* 0x0000dc0201007387 */ /* 0x0005e20000100800 */
[----:B------:R-:W-:Y:S02]  /*2150*/  LEA R6, R8, 0x1880, 0x1 ;  /* 0x0000188008067811 */ /* 0x000fe400078e08ff */
[----:B------:R-:W-:-:S02]  /*2160*/  LEA R8, R14, 0x6080, 0x1 ;  /* 0x000060800e087811 */ /* 0x000fc400078e08ff */
[C---:B------:R-:W-:Y:S02]  /*2170*/  IADD3 R24, R251.reuse, 0x20, RZ ;  /* 0x00000020fb187810 */ /* 0x040fe40007ffe0ff */
[----:B------:R-:W-:Y:S01]  /*2180*/  SEL R3, R12, 0xffffffe0, !P4 ;  /* 0xffffffe00c037807 */ /* 0x000fe20006000000 */
[----:B------:R3:W-:Y:S01]  /*2190*/  STL [R1+0xd8], R8 ;  /* 0x0000d80801007387 */ /* 0x0007e20000100800 */
[----:B------:R-:W-:-:S03]  /*21a0*/  IADD3 R25, R251, 0x18, RZ ;  /* 0x00000018fb197810 */ /* 0x000fc60007ffe0ff */
[----:B------:R-:W-:Y:S01]  /*21b0*/  STL [R1+0xc], R6 ;  /* 0x00000c0601007387 */ /* 0x000fe20000100800 */
[----:B-1----:R-:W-:Y:S01]  /*21c0*/  SEL R5, R12, 0xffffffe0, !P0 ;  /* 0xffffffe00c057807 */ /* 0x002fe20004000000 */
[----:B------:R-:W-:Y:S01]  /*21d0*/  IMAD.IADD R199, R198, 0x1, R3 ;  /* 0x00000001c6c77824 */ /* 0x000fe200078e0203 */
[----:B------:R-:W-:Y:S01]  /*21e0*/  SHF.R.S32.HI R12, RZ, 0x1f, R27 ;  /* 0x0000001fff0c7819 */ /* 0x000fe2000001141b */
[----:B------:R-:W-:Y:S01]  /*21f0*/  IMAD.IADD R197, R3, 0x1, R196 ;  /* 0x0000000103c57824 */ /* 0x000fe200078e02c4 */
[----:B------:R-:W-:Y:S01]  /*2200*/  SHF.R.S32.HI R12, RZ, 0x1f, R24 ;  /* 0x0000001fff0c7819 */ /* 0x000fe20000011418 */
[----:B------:R-:W-:Y:S01]  /*2210*/  IMAD.IADD R0, R5, 0x1, R20 ;  /* 0x0000000105007824 */ /* 0x000fe200078e0214 */
[----:B------:R-:W-:Y:S02]  /*2220*/  SHF.R.S32.HI R12, RZ, 0x1f, R19 ;  /* 0x0000001fff0c7819 */ /* 0x000fe40000011413 */
[----:B------:R-:W-:Y:S02]  /*2230*/  SHF.R.S32.HI R25, RZ, 0x1f, R25 ;  /* 0x0000001fff197819 */ /* 0x000fe40000011419 */
[----:B------:R-:W-:-:S02]  /*2240*/  SHF.R.S32.HI R12, RZ, 0x1f, R15 ;  /* 0x0000001fff0c7819 */ /* 0x000fc4000001140f */
[----:B--2---:R-:W-:-:S05]  /*2250*/  LEA R2, R11, 0x6080, 0x1 ;  /* 0x000060800b027811 */ /* 0x004fca00078e08ff */
[----:B------:R1:W-:Y:S01]  /*2260*/  STL [R1+0xd4], R2 ;  /* 0x0000d40201007387 */ /* 0x0003e20000100800 */
[----:B---3--:R-:W-:-:S03]  /*2270*/  LEA R8, R9, 0x6080, 0x1 ;  /* 0x0000608009087811 */ /* 0x008fc600078e08ff */
[----:B------:R-:W-:Y:S04]  /*2280*/  STL [R1+0xd0], R10 ;  /* 0x0000d00a01007387 */ /* 0x000fe80000100800 */
[----:B------:R-:W-:Y:S01]  /*2290*/  STL [R1+0xcc], R8 ;  /* 0x0000cc0801007387 */ /* 0x000fe20000100800 */
[C---:B-1----:R-:W-:Y:S02]  /*22a0*/  IADD3 R2, R6.reuse, 0x20, RZ ;  /* 0x0000002006027810 */ /* 0x042fe40007ffe0ff */
[----:B------:R-:W-:-:S05]  /*22b0*/  @P2 IADD3 R2, R6, -0x20, RZ ;  /* 0xffffffe006022810 */ /* 0x000fca0007ffe0ff */
[----:B------:R1:W-:Y:S02]  /*22c0*/  STL [R1+0x10], R2 ;  /* 0x0000100201007387 */ /* 0x0003e40000100800 */
[----:B-1----:R-:W-:-:S05]  /*22d0*/  IMAD.IADD R2, R21, 0x1, R5 ;  /* 0x0000000115027824 */ /* 0x002fca00078e0205 */
[----:B------:R1:W-:Y:S04]  /*22e0*/  STL [R1+0xa4], R2 ;  /* 0x0000a40201007387 */ /* 0x0003e80000100800 */
[----:B------:R1:W-:Y:S02]  /*22f0*/  STL [R1+0xa0], R0 ;  /* 0x0000a00001007387 */ /* 0x0003e40000100800 */
.L_x_1169:
[----:B------:R-:W2:Y:S01]  /*2300*/  LDL R19, [R1+0x8c] ;  /* 0x00008c0001137983 */ /* 0x000ea20000100800 */
[----:B------:R-:W-:Y:S01]  /*2310*/  ISETP.NE.U32.AND P0, PT, RZ, c[0x0][0x370], PT ;  /* 0x0000dc00ff007a0c */ /* 0x000fe20003f05070 */
[----:B------:R-:W-:Y:S01]  /*2320*/  IMAD.MOV.U32 R18, RZ, RZ, 0x4 ;  /* 0x00000004ff127424 */ /* 0x000fe200078e00ff */
[----:B------:R-:W-:Y:S01]  /*2330*/  CS2R R16, SRZ ;  /* 0x0000000000107805 */ /* 0x000fe2000001ff00 */
[----:B------:R-:W-:Y:S01]  /*2340*/  ISETP.NE.U32.AND P1, PT, RZ, c[0x0][0x360], PT ;  /* 0x0000d800ff007a0c */ /* 0x000fe20003f25070 */
[----:B------:R-:W-:Y:S01]  /*2350*/  IMAD.MOV.U32 R132, RZ, RZ, RZ ;  /* 0x000000ffff847224 */ /* 0x000fe200078e00ff */
[----:B------:R-:W-:Y:S01]  /*2360*/  ISETP.NE.AND.EX P2, PT, RZ, c[0x0][0x374], PT, P0 ;  /* 0x0000dd00ff007a0c */ /* 0x000fe20003f45300 */
[----:B------:R-:W-:Y:S01]  /*2370*/  IMAD.MOV.U32 R15, RZ, RZ, RZ ;  /* 0x000000ffff0f7224 */ /* 0x000fe200078e00ff */
[----:B------:R-:W-:-:S02]  /*2380*/  ISETP.NE.AND.EX P0, PT, RZ, c[0x0][0x364], PT, P1 ;  /* 0x0000d900ff007a0c */ /* 0x000fc40003f05310 */
[----:B------:R-:W-:Y:S02]  /*2390*/  ISETP.NE.U32.AND P1, PT, RZ, c[0x0][0x348], PT ;  /* 0x0000d200ff007a0c */ /* 0x000fe40003f25070 */
[----:B------:R-:W-:Y:S02]  /*23a0*/  ISETP.NE.U32.AND P3, PT, RZ, c[0x0][0x350], PT ;  /* 0x0000d400ff007a0c */ /* 0x000fe40003f65070 */
[----:B------:R-:W-:Y:S02]  /*23b0*/  ISETP.NE.U32.AND P4, PT, RZ, c[0x0][0x358], PT ;  /* 0x0000d600ff007a0c */ /* 0x000fe40003f85070 */
[----:B------:R-:W-:Y:S02]  /*23c0*/  ISETP.NE.AND.EX P1, PT, RZ, c[0x0][0x34c], PT, P1 ;  /* 0x0000d300ff007a0c */ /* 0x000fe40003f25310 */
[----:B------:R-:W-:Y:S02]  /*23d0*/  ISETP.NE.AND.EX P3, PT, RZ, c[0x0][0x354], PT, P3 ;  /* 0x0000d500ff007a0c */ /* 0x000fe40003f65330 */
[----:B------:R-:W-:Y:S01]  /*23e0*/  ISETP.NE.AND.EX P4, PT, RZ, c[0x0][0x35c], PT, P4 ;  /* 0x0000d700ff007a0c */ /* 0x000fe20003f85340 */
[----:B--2---:R-:W-:-:S04]  /*23f0*/  @P2 IMAD.WIDE R12, R19, R18, c[0x0][0x370] ;  /* 0x0000dc00130c2625 */ /* 0x004fc800078e0212 */
[CC--:B------:R-:W-:Y:S01]  /*2400*/  @P0 IMAD.WIDE R10, R19.reuse, R18.reuse, c[0x0][0x360] ;  /* 0x0000d800130a0625 */ /* 0x0c0fe200078e0212 */
[----:B------:R-:W2:Y:S03]  /*2410*/  @P2 LDG.E R16, [R12.64] ;  /* 0x000000080c102981 */ /* 0x000ea6000c1e1900 */
[CC--:B------:R-:W-:Y:S01]  /*2420*/  IMAD.WIDE R8, R19.reuse, R18.reuse, c[0x0][0x348] ;  /* 0x0000d20013087625 */ /* 0x0c0fe200078e0212 */
[----:B------:R3:W5:Y:S03]  /*2430*/  @P0 LDG.E R249, [R10.64] ;  /* 0x000000080af90981 */ /* 0x000766000c1e1900 */
[CC--:B------:R-:W-:Y:S01]  /*2440*/  IMAD.WIDE R4, R19.reuse, R18.reuse, c[0x0][0x350] ;  /* 0x0000d40013047625 */ /* 0x0c0fe200078e0212 */
[----:B------:R3:W5:Y:S03]  /*2450*/  @P1 LDG.E R132, [R8.64] ;  /* 0x0000000808841981 */ /* 0x000766000c1e1900 */
[----:B-1----:R-:W-:Y:S01]  /*2460*/  IMAD.WIDE R2, R19, R18, c[0x0][0x358] ;  /* 0x0000d60013027625 */ /* 0x002fe200078e0212 */
[----:B------:R3:W5:Y:S04]  /*2470*/  @P3 LDG.E R17, [R4.64] ;  /* 0x0000000804113981 */ /* 0x000768000c1e1900 */
[----:B------:R3:W5:Y:S01]  /*2480*/  @P4 LDG.E R15, [R2.64] ;  /* 0x00000008020f4981 */ /* 0x000762000c1e1900 */
[----:B------:R-:W-:Y:S03]  /*2490*/  YIELD ;  /* 0x0000000000007946 */ /* 0x000fe60003800000 */
[----:B--2---:R3:W-:Y:S01]  /*24a0*/  STL [R1+0x5c], R16 ;  /* 0x00005c1001007387 */ /* 0x0047e20000100800 */
[----:B------:R-:W-:Y:S05]  /*24b0*/  @P0 BRA `(.L_x_871) ;  /* 0x0000005000000947 */ /* 0x000fea0003800000 */
[----:B-----5:R-:W-:Y:S01]  /*24c0*/  MOV R249, c[0x0][0x168] ;  /* 0x00005a0000f97a02 */ /* 0x020fe20000000f00 */
[----:B------:R-:W-:Y:S05]  /*24d0*/  @!P1 BRA `(.L_x_871) ;  /* 0x0000003000009947 */ /* 0x000fea0003800000 */
[----:B------:R-:W2:Y:S04]  /*24e0*/  LDG.E R6, [R8.64] ;  /* 0x0000000808067981 */ /* 0x000ea8000c1e1900 */
[----:B------:R-:W2:Y:S02]  /*24f0*/  LDG.E R0, [R8.64+0x4] ;  /* 0x0000040808007981 */ /* 0x000ea4000c1e1900 */
[----:B--2---:R-:W-:-:S02]  /*2500*/  IADD3 R249, -R6, R0, RZ ;  /* 0x0000000006f97210 */ /* 0x004fc40007ffe1ff */
.L_x_871:
[----:B------:R-:W-:-:S04]  /*2510*/  ISETP.NE.U32.AND P0, PT, RZ, c[0x0][0x368], PT ;  /* 0x0000da00ff007a0c */ /* 0x000fc80003f05070 */
[----:B------:R-:W-:-:S13]  /*2520*/  ISETP.NE.AND.EX P0, PT, RZ, c[0x0][0x36c], PT, P0 ;  /* 0x0000db00ff007a0c */ /* 0x000fda0003f05300 */
[----:B------:R-:W-:Y:S05]  /*2530*/  @!P0 BRA `(.L_x_872) ;  /* 0x0000003000008947 */ /* 0x000fea0003800000 */
[----:B---3--:R-:W-:-:S05]  /*2540*/  IMAD.WIDE R4, R19, R18, c[0x0][0x368] ;  /* 0x0000da0013047625 */ /* 0x008fca00078e0212 */
[----:B------:R1:W5:Y:S01]  /*2550*/  LDG.E R14, [R4.64] ;  /* 0x00000008040e7981 */ /* 0x000362000c1e1900 */
[----:B------:R-:W-:Y:S05]  /*2560*/  BRA `(.L_x_873) ;  /* 0x0000005000007947 */ /* 0x000fea0003800000 */
.L_x_872:
[----:B------:R-:W-:Y:S01]  /*2570*/  MOV R14, UR6 ;  /* 0x00000006000e7c02 */ /* 0x000fe20008000f00 */
[----:B------:R-:W-:Y:S05]  /*2580*/  @!P3 BRA `(.L_x_873) ;  /* 0x000000300000b947 */ /* 0x000fea0003800000 */
[----:B------:R-:W2:Y:S04]  /*2590*/  LDG.E R6, [R4.64] ;  /* 0x0000000804067981 */ /* 0x000ea8000c1e1900 */
[----:B------:R-:W2:Y:S02]  /*25a0*/  LDG.E R0, [R4.64+0x4] ;  /* 0x0000040804007981 */ /* 0x000ea4000c1e1900 */
[----:B--2---:R-:W-:Y:S02]  /*25b0*/  IADD3 R14, -R6, R0, RZ ;  /* 0x00000000060e7210 */ /* 0x004fe40007ffe1ff */
.L_x_873:
[----:B-1-3--:R-:W2:Y:S04]  /*25c0*/  LDL.LU R5, [R1+0x84] ;  /* 0x0000840001057983 */ /* 0x00aea80000300800 */
[----:B------:R1:W3:Y:S04]  /*25d0*/  @P4 LDG.E R4, [R2.64] ;  /* 0x0000000802044981 */ /* 0x0002e8000c1e1900 */
[----:B------:R1:W3:Y:S01]  /*25e0*/  @P4 LDG.E R0, [R2.64+0x4] ;  /* 0x0000040802004981 */ /* 0x0002e2000c1e1900 */
[----:B------:R-:W-:Y:S01]  /*25f0*/  ISETP.NE.U32.AND P0, PT, RZ, c[0x0][0x378], PT ;  /* 0x0000de00ff007a0c */ /* 0x000fe20003f05070 */
[----:B-----5:R-:W-:-:S03]  /*2600*/  IMAD.MOV.U32 R125, RZ, RZ, R14 ;  /* 0x000000ffff7d7224 */ /* 0x020fc600078e000e */
[----:B------:R-:W-:Y:S01]  /*2610*/  ISETP.NE.AND.EX P0, PT, RZ, c[0x0][0x37c], PT, P0 ;  /* 0x0000df00ff007a0c */ /* 0x000fe20003f05300 */
[----:B------:R-:W-:-:S05]  /*2620*/  IMAD.MOV.U32 R6, RZ, RZ, c[0x0][0x2c4] ;  /* 0x0000b100ff067624 */ /* 0x000fca00078e00ff */
[----:B------:R-:W-:Y:S01]  /*2630*/  ISETP.NE.AND P2, PT, R6, 0x1, PT ;  /* 0x000000010600780c */ /* 0x000fe20003f45270 */
[----:B------:R-:W-:Y:S02]  /*2640*/  IMAD.IADD R13, R14, 0x1, -R16 ;  /* 0x000000010e0d7824 */ /* 0x000fe400078e0a10 */
[----:B------:R-:W-:-:S04]  /*2650*/  IMAD.MOV.U32 R6, RZ, RZ, c[0x0][0x32c] ;  /* 0x0000cb00ff067624 */ /* 0x000fc800078e00ff */
[----:B-1----:R-:W-:-:S05]  /*2660*/  @P0 IMAD.WIDE R2, R19, R18, c[0x0][0x378] ;  /* 0x0000de0013020625 */ /* 0x002fca00078e0212 */
[----:B------:R1:W5:Y:S01]  /*2670*/  @P0 LDG.E R125, [R2.64] ;  /* 0x00000008027d0981 */ /* 0x000362000c1e1900 */
[----:B------:R-:W-:Y:S02]  /*2680*/  ISETP.GE.AND P1, PT, R6, 0x1, PT ;  /* 0x000000010600780c */ /* 0x000fe40003f26270 */
[----:B------:R-:W-:-:S04]  /*2690*/  LOP3.LUT R209, R209, 0xfffffdff, RZ, 0xc0, !PT ;  /* 0xfffffdffd1d17812 */ /* 0x000fc800078ec0ff */
[----:B------:R-:W-:-:S04]  /*26a0*/  @P2 LOP3.LUT R209, R209, 0x200, RZ, 0xfc, !PT ;  /* 0x00000200d1d12812 */ /* 0x000fc800078efcff */
[----:B------:R-:W-:-:S04]  /*26b0*/  LOP3.LUT R209, R209, 0xffffff7f, RZ, 0xc0, !PT ;  /* 0xffffff7fd1d17812 */ /* 0x000fc800078ec0ff */
[----:B------:R-:W-:Y:S01]  /*26c0*/  @P1 LOP3.LUT R209, R209, 0x80, RZ, 0xfc, !PT ;  /* 0x00000080d1d11812 */ /* 0x000fe200078efcff */
[----:B-1----:R-:W-:Y:S02]  /*26d0*/  IMAD.MOV.U32 R2, RZ, RZ, c[0x0][0x228] ;  /* 0x00008a00ff027624 */ /* 0x002fe400078e00ff */
[----:B--2---:R-:W-:-:S05]  /*26e0*/  IMAD.SHL.U32 R8, R5, 0x80, RZ ;  /* 0x0000008005087824 */ /* 0x004fca00078e00ff */
[----:B------:R1:W-:Y:S01]  /*26f0*/  STL [R1+0x58], R8 ;  /* 0x0000580801007387 */ /* 0x0003e20000100800 */
[----:B---3--:R-:W-:Y:S01]  /*2700*/  @P4 IMAD.IADD R2, R0, 0x1, -R4 ;  /* 0x0000000100024824 */ /* 0x008fe200078e0a04 */
[----:B------:R-:W-:-:S03]  /*2710*/  IADD3 R0, R8, 0x7f, RZ ;  /* 0x0000007f08007810 */ /* 0x000fc60007ffe0ff */
[----:B------:R-:W-:Y:S02]  /*2720*/  IMAD.IADD R250, R13, 0x1, R2 ;  /* 0x000000010dfa7824 */ /* 0x000fe400078e0202 */
[----:B------:R-:W-:-:S03]  /*2730*/  @P2 IMAD.HI.U32 R4, R0, c[0x0][0x2c8], RZ ;  /* 0x0000b20000042a27 */ /* 0x000fc600078e00ff */
[C---:B------:R-:W-:Y:S02]  /*2740*/  IADD3 R3, R250.reuse, 0x2f, RZ ;  /* 0x0000002ffa037810 */ /* 0x040fe40007ffe0ff */
[----:B------:R-:W-:Y:S02]  /*2750*/  @P2 SHF.R.U32.HI R0, RZ, c[0x0][0x2cc], R4 ;  /* 0x0000b300ff002a19 */ /* 0x000fe40000011604 */
[----:B------:R-:W-:Y:S01]  /*2760*/  IADD3 R4, R250, 0x1, -R249 ;  /* 0x00000001fa047810 */ /* 0x000fe20007ffe8f9 */
[----:B------:R-:W-:-:S04]  /*2770*/  IMAD.HI R3, R3, 0x2aaaaaab, RZ ;  /* 0x2aaaaaab03037827 */ /* 0x000fc800078e02ff */
[----:B------:R-:W-:Y:S01]  /*2780*/  IMAD.IADD R0, R4, 0x1, R0 ;  /* 0x0000000104007824 */ /* 0x000fe200078e0200 */
[----:B------:R-:W-:-:S04]  /*2790*/  SHF.R.U32.HI R5, RZ, 0x1f, R3 ;  /* 0x0000001fff057819 */ /* 0x000fc80000011603 */
[----:B------:R-:W-:Y:S02]  /*27a0*/  LEA.HI.SX32 R135, R3, R5, 0x1d ;  /* 0x0000000503877211 */ /* 0x000fe400078feaff */
[----:B------:R-:W-:Y:S01]  /*27b0*/  IADD3 R4, R0, c[0x0][0x328], RZ ;  /* 0x0000ca0000047a10 */ /* 0x000fe20007ffe0ff */
[----:B------:R-:W-:Y:S05]  /*27c0*/  @!P1 BRA `(.L_x_874) ;  /* 0x0000010000009947 */ /* 0x000fea0003800000 */
[C---:B-1----:R-:W-:Y:S01]  /*27d0*/  ISETP.GT.AND P0, PT, R0.reuse, RZ, PT ;  /* 0x000000ff0000720c */ /* 0x042fe20003f04270 */
        /* <DEDUP_REMOVED lines=9> */
.L_x_876:
[----:B------:R-:W-:-:S13]  /*2870*/  ISETP.NE.AND P0, PT, R6, 0x1, PT ;  /* 0x000000010600780c */ /* 0x000fda0003f05270 */
[----:B------:R-:W-:-:S05]  /*2880*/  @P0 IMAD.HI.U32 R0, R3, c[0x0][0x330], RZ ;  /* 0x0000cc0003000a27 */ /* 0x000fca00078e00ff */
[----:B------:R-:W-:Y:S02]  /*2890*/  @P0 SHF.R.U32.HI R3, RZ, c[0x0][0x334], R0 ;  /* 0x0000cd00ff030a19 */ /* 0x000fe40000011600 */
.L_x_877:
[----:B------:R-:W-:Y:S05]  /*28a0*/  BSYNC B0 ;  /* 0x0000000000007941 */ /* 0x000fea0003800000 */
.L_x_875:
[----:B------:R-:W-:-:S05]  /*28b0*/  IMAD R3, R3, R6, c[0x0][0x32c] ;  /* 0x0000cb0003037624 */ /* 0x000fca00078e0206 */
[----:B------:R-:W-:-:S04]  /*28c0*/  IMNMX R4, R4, R3, PT ;  /* 0x0000000304047217 */ /* 0x000fc80003800200 */
.L_x_874:
[----:B-1----:R-:W-:Y:S01]  /*28d0*/  IADD3 R4, R4, 0x2f, RZ ;  /* 0x0000002f04047810 */ /* 0x002fe20007ffe0ff */
[----:B------:R-:W-:-:S04]  /*28e0*/  @P2 IMAD.HI.U32 R3, R8, c[0x0][0x2c8], RZ ;  /* 0x0000b20008032a27 */ /* 0x000fc800078e00ff */
[----:B------:R-:W-:-:S04]  /*28f0*/  IMAD.HI R4, R4, 0x2aaaaaab, RZ ;  /* 0x2aaaaaab04047827 */ /* 0x000fc800078e02ff */
[----:B------:R-:W-:Y:S01]  /*2900*/  IMAD.MOV.U32 R0, RZ, RZ, R8 ;  /* 0x000000ffff007224 */ /* 0x000fe200078e0008 */
[----:B------:R-:W-:Y:S01]  /*2910*/  @P2 SHF.R.U32.HI R0, RZ, c[0x0][0x2cc], R3 ;  /* 0x0000b300ff002a19 */ /* 0x000fe20000011603 */
[----:B------:R-:W-:Y:S01]  /*2920*/  IMAD.IADD R211, R250, 0x1, -R249 ;  /* 0x00000001fad37824 */ /* 0x000fe200078e0af9 */
[----:B------:R-:W-:-:S03]  /*2930*/  SHF.R.U32.HI R3, RZ, 0x1f, R4 ;  /* 0x0000001fff037819 */ /* 0x000fc60000011604 */
[----:B------:R-:W-:Y:S01]  /*2940*/  IMAD.IADD R0, R211, 0x1, R0 ;  /* 0x00000001d3007824 */ /* 0x000fe200078e0200 */
[----:B------:R-:W-:-:S04]  /*2950*/  LEA.HI.SX32 R4, R4, R3, 0x1d ;  /* 0x0000000304047211 */ /* 0x000fc800078feaff */
[----:B------:R-:W-:Y:S02]  /*2960*/  IADD3 R3, R0, -c[0x0][0x324], RZ ;  /* 0x8000c90000037a10 */ /* 0x000fe40007ffe0ff */
        /* <DEDUP_REMOVED lines=11> */
.L_x_880:
[----:B------:R-:W-:-:S13]  /*2a20*/  ISETP.NE.AND P0, PT, R6, 0x1, PT ;  /* 0x000000010600780c */ /* 0x000fda0003f05270 */
[----:B------:R-:W-:-:S05]  /*2a30*/  @P0 IMAD.HI.U32 R4, R0, c[0x0][0x330], RZ ;  /* 0x0000cc0000040a27 */ /* 0x000fca00078e00ff */
[----:B------:R-:W-:Y:S02]  /*2a40*/  @P0 SHF.R.U32.HI R0, RZ, c[0x0][0x334], R4 ;  /* 0x0000cd00ff000a19 */ /* 0x000fe40000011604 */
.L_x_881:
[----:B------:R-:W-:Y:S05]  /*2a50*/  BSYNC B0 ;  /* 0x0000000000007941 */ /* 0x000fea0003800000 */
.L_x_879:
[----:B------:R-:W-:-:S05]  /*2a60*/  IMAD R0, R0, c[0x0][0x32c], RZ ;  /* 0x0000cb0000007a24 */ /* 0x000fca00078e02ff */
[----:B------:R-:W-:-:S04]  /*2a70*/  IMNMX R3, R3, R0, !PT ;  /* 0x0000000003037217 */ /* 0x000fc80007800200 */
.L_x_878:
        /* <DEDUP_REMOVED lines=12> */
[----:B------:R-:W-:Y:S02]  /*2b40*/  SHF.R.U32.HI R9, RZ, 0x10, R3 ;  /* 0x00000010ff097819 */ /* 0x000fe40000011603 */
[----:B------:R-:W-:Y:S02]  /*2b50*/  LOP3.LUT R20, R3, 0xff, RZ, 0xc0, !PT ;  /* 0x000000ff03147812 */ /* 0x000fe400078ec0ff */
[C---:B------:R-:W-:Y:S01]  /*2b60*/  ISETP.NE.AND P1, PT, R9.reuse, RZ, PT ;  /* 0x000000ff0900720c */ /* 0x040fe20003f25270 */
[----:B------:R1:W-:Y:S03]  /*2b70*/  STL [R1+0x84], R9 ;  /* 0x0000840901007387 */ /* 0x0003e60000100800 */
[----:B------:R-:W-:Y:S01]  /*2b80*/  SEL R124, R9, c[0x0][0x338], P1 ;  /* 0x0000ce00097c7a07 */ /* 0x000fe20000800000 */
[----:B------:R1:W-:Y:S01]  /*2b90*/  STL [R1+0xa8], R20 ;  /* 0x0000a81401007387 */ /* 0x0003e20000100800 */
[----:B------:R-:W-:Y:S05]  /*2ba0*/  @!P0 BRA `(.L_x_883) ;  /* 0x000001d000008947 */ /* 0x000fea0003800000 */
[----:B------:R-:W-:Y:S02]  /*2bb0*/  IABS R3, R124 ;  /* 0x0000007c00037213 */ /* 0x000fe40000000000 */
[----:B------:R-:W-:-:S02]  /*2bc0*/  IADD3 R4, R124, -0x1, R8 ;  /* 0xffffffff7c047810 */ /* 0x000fc40007ffe008 */
[----:B------:R-:W2:Y:S03]  /*2bd0*/  I2F.RP R0, R3 ;  /* 0x0000000300007306 */ /* 0x000ea60000209400 */
[----:B-1----:R-:W-:Y:S02]  /*2be0*/  IMAD.IADD R9, R4, 0x1, -R6 ;  /* 0x0000000104097824 */ /* 0x002fe400078e0a06 */
[----:B------:R-:W-:-:S03]  /*2bf0*/  IMAD.MOV.U32 R4, RZ, RZ, RZ ;  /* 0x000000ffff047224 */ /* 0x000fc600078e00ff */
[----:B------:R-:W-:Y:S01]  /*2c00*/  IABS R12, R9 ;  /* 0x00000009000c7213 */ /* 0x000fe20000000000 */
[----:B--2---:R-:W1:Y:S02]  /*2c10*/  MUFU.RCP R0, R0 ;  /* 0x0000000000007308 */ /* 0x004e640000001000 */
[----:B-1----:R-:W-:-:S06]  /*2c20*/  IADD3 R0, R0, 0xffffffe, RZ ;  /* 0x0ffffffe00007810 */ /* 0x002fcc0007ffe0ff */
[----:B------:R-:W1:Y:S02]  /*2c30*/  F2I.FTZ.U32.TRUNC.NTZ R5, R0 ;  /* 0x0000000000057305 */ /* 0x000e64000021f000 */
        /* <DEDUP_REMOVED lines=20> */
.L_x_883:
[----:B------:R-:W-:Y:S05]  /*2d80*/  BSYNC B0 ;  /* 0x0000000000007941 */ /* 0x000fea0003800000 */
.L_x_882:
[----:B------:R-:W-:-:S04]  /*2d90*/  IMAD R3, R20, R0, R6 ;  /* 0x0000000014037224 */ /* 0x000fc800078e0206 */
[C---:B------:R-:W-:Y:S02]  /*2da0*/  IMAD.IADD R0, R3.reuse, 0x1, R0 ;  /* 0x0000000103007824 */ /* 0x040fe400078e0200 */
[----:B------:R-:W-:-:S03]  /*2db0*/  IMAD R3, R3, 0x30, -R13 ;  /* 0x0000003003037824 */ /* 0x000fc600078e0a0d */
[----:B------:R-:W-:Y:S02]  /*2dc0*/  IMNMX R0, R8, R0, PT ;  /* 0x0000000008007217 */ /* 0x000fe40003800200 */
[----:B------:R-:W-:-:S03]  /*2dd0*/  IMNMX R3, RZ, R3, !PT ;  /* 0x00000003ff037217 */ /* 0x000fc60007800200 */
[----:B------:R-:W-:Y:S02]  /*2de0*/  IMAD R0, R0, 0x30, -R13 ;  /* 0x0000003000007824 */ /* 0x000fe400078e0a0d */
[----:B------:R-:W-:-:S03]  /*2df0*/  IMAD.WIDE.U32 R4, R3, -0x55555555, RZ ;  /* 0xaaaaaaab03047825 */ /* 0x000fc600078e00ff */
        /* <DEDUP_REMOVED lines=10> */
[----:B-1----:R-:W2:Y:S04]  /*2ea0*/  LDL.64 R20, [R1] ;  /* 0x0000000001147983 */ /* 0x002ea80000100a00 */
[----:B------:R-:W3:Y:S04]  /*2eb0*/  LDL R13, [R1+0x8] ;  /* 0x00000800010d7983 */ /* 0x000ee80000100800 */
[----:B------:R-:W4:Y:S04]  /*2ec0*/  LDL R11, [R1+0x3c] ;  /* 0x00003c00010b7983 */ /* 0x000f280000100800 */
[----:B------:R-:W1:Y:S01]  /*2ed0*/  S2R R10, SR_TID.X ;  /* 0x00000000000a7919 */ /* 0x000e620000002100 */
[----:B------:R-:W-:-:S02]  /*2ee0*/  SHF.R.S32.HI R3, RZ, 0x1f, R15 ;  /* 0x0000001fff037819 */ /* 0x000fc4000001140f */
[----:B-1----:R-:W-:-:S04]  /*2ef0*/  SHF.R.S32.HI R9, RZ, 0x1f, R10 ;  /* 0x0000001fff097819 */ /* 0x002fc8000001140a */
[----:B------:R-:W-:-:S04]  /*2f00*/  LEA.HI R9, R9, R10, RZ, 0x2 ;  /* 0x0000000a09097211 */ /* 0x000fc800078f10ff */
[----:B------:R-:W-:-:S04]  /*2f10*/  SHF.R.S32.HI R9, RZ, 0x2, R9 ;  /* 0x00000002ff097819 */ /* 0x000fc80000011409 */
[----:B------:R-:W-:-:S04]  /*2f20*/  IADD3 R88, P0, R9, R15, RZ ;  /* 0x0000000f09587210 */ /* 0x000fc80007f1e0ff */
[----:B------:R-:W-:-:S05]  /*2f30*/  LEA.HI.X.SX32 R89, R9, R3, 0x1, P0 ;  /* 0x0000000309597211 */ /* 0x000fca00000f0eff */
[----:B------:R-:W-:Y:S01]  /*2f40*/  IMAD R3, R89, c[0x0][0x238], RZ ;  /* 0x00008e0059037a24 */ /* 0x000fe200078e02ff */
[----:B------:R-:W-:Y:S02]  /*2f50*/  IADD3 R33, R0, -0x1, RZ ;  /* 0xffffffff00217810 */ /* 0x000fe40007ffe0ff */
[----:B------:R-:W-:Y:S01]  /*2f60*/  SHF.R.S32.HI R10, RZ, 0x1f, R19 ;  /* 0x0000001fff0a7819 */ /* 0x000fe20000011413 */
[----:B------:R-:W-:Y:S01]  /*2f70*/  IMAD R3, R88, c[0x0][0x23c], R3 ;  /* 0x00008f0058037a24 */ /* 0x000fe200078e0203 */
[----:B------:R-:W-:Y:S02]  /*2f80*/  LOP3.LUT R26, R16, 0xffff, RZ, 0xc0, !PT ;  /* 0x0000ffff101a7812 */ /* 0x000fe400078ec0ff */
[----:B------:R-:W-:Y:S02]  /*2f90*/  SEL R12, R10, RZ, !P4 ;  /* 0x000000ff0a0c7207 */ /* 0x000fe40006000000 */
[----:B------:R-:W-:Y:S01]  /*2fa0*/  SEL R16, R19, RZ, !P4 ;  /* 0x000000ff13107207 */ /* 0x000fe20006000000 */
[----:B------:R-:W-:-:S02]  /*2fb0*/  IMAD.MOV.U32 R126, RZ, RZ, 0x30 ;  /* 0x00000030ff7e7424 */ /* 0x000fc400078e00ff */
[----:B------:R-:W-:Y:S02]  /*2fc0*/  IMAD R0, R12, c[0x0][0x248], RZ ;  /* 0x000092000c007a24 */ /* 0x000fe400078e02ff */
[----:B------:R-:W-:Y:S02]  /*2fd0*/  IMAD R141, R126, c[0x0][0x23c], RZ ;  /* 0x00008f007e8d7a24 */ /* 0x000fe400078e02ff */
[----:B------:R-:W-:Y:S02]  /*2fe0*/  IMAD R6, R16, c[0x0][0x24c], R0 ;  /* 0x0000930010067a24 */ /* 0x000fe400078e0200 */
[----:B------:R-:W-:-:S04]  /*2ff0*/  IMAD.WIDE.U32 R130, R126, c[0x0][0x238], RZ ;  /* 0x00008e007e827a25 */ /* 0x000fc800078e00ff */
[----:B------:R-:W-:Y:S01]  /*3000*/  IMAD.IADD R141, R131, 0x1, R141 ;  /* 0x00000001838d7824 */ /* 0x000fe200078e028d */
[----:B------:R-:W-:Y:S01]  /*3010*/  ISETP.GE.AND P3, PT, R252, c[0x0][0x1d4], PT ;  /* 0x00007500fc007a0c */ /* 0x000fe20003f66270 */
[----:B------:R-:W-:Y:S02]  /*3020*/  IMAD.MOV.U32 R142, RZ, RZ, c[0x0][0x238] ;  /* 0x00008e00ff8e7624 */ /* 0x000fe400078e00ff */
[----:B------:R-:W-:-:S05]  /*3030*/  IMAD.MOV.U32 R140, RZ, RZ, 0x5 ;  /* 0x00000005ff8c7424 */ /* 0x000fca00078e00ff */
[C---:B------:R-:W-:Y:S01]  /*3040*/  SHF.L.U64.HI R140, R142.reuse, R140, c[0x0][0x23c] ;  /* 0x00008f008e8c7619 */ /* 0x040fe2000001028c */
[----:B------:R-:W-:Y:S02]  /*3050*/  IMAD.SHL.U32 R142, R142, 0x20, RZ ;  /* 0x000000208e8e7824 */ /* 0x000fe400078e00ff */
[----:B--2---:R-:W-:-:S04]  /*3060*/  IMAD.WIDE.U32 R4, R88, c[0x0][0x238], R20 ;  /* 0x00008e0058047a25 */ /* 0x004fc800078e0014 */
[----:B------:R-:W-:Y:S02]  /*3070*/  IMAD.IADD R5, R5, 0x1, R3 ;  /* 0x0000000105057824 */ /* 0x000fe400078e0203 */
[----:B------:R-:W-:Y:S02]  /*3080*/  IMAD R3, R33, -0x30, R2 ;  /* 0xffffffd021037824 */ /* 0x000fe400078e0202 */
[----:B------:R-:W-:-:S03]  /*3090*/  IMAD.WIDE.U32 R4, R26, c[0x0][0x240], R4 ;  /* 0x000090001a047a25 */ /* 0x000fc600078e0004 */
[----:B------:R-:W-:Y:S01]  /*30a0*/  IMNMX R3, R3, 0x30, PT ;  /* 0x0000003003037817 */ /* 0x000fe20003800200 */
[----:B------:R-:W-:-:S04]  /*30b0*/  IMAD R5, R26, c[0x0][0x244], R5 ;  /* 0x000091001a057a24 */ /* 0x000fc800078e0205 */
[----:B------:R-:W-:Y:S02]  /*30c0*/  IMAD.IADD R0, R3, 0x1, -R9 ;  /* 0x0000000103007824 */ /* 0x000fe400078e0a09 */
[----:B------:R-:W-:-:S03]  /*30d0*/  IMAD.WIDE.U32 R92, R16, c[0x0][0x248], R4 ;  /* 0x00009200105c7a25 */ /* 0x000fc600078e0004 */
[----:B------:R-:W-:Y:S01]  /*30e0*/  ISETP.GE.AND P1, PT, R0, 0x1, PT ;  /* 0x000000010000780c */ /* 0x000fe20003f26270 */
[----:B------:R-:W-:Y:S01]  /*30f0*/  IMAD R3, R141, R33, RZ ;  /* 0x000000218d037224 */ /* 0x000fe200078e02ff */
[----:B------:R-:W-:Y:S01]  /*3100*/  SHF.R.S32.HI R4, RZ, 0x1f, R33 ;  /* 0x0000001fff047819 */ /* 0x000fe20000011421 */
[----:B------:R-:W-:Y:S02]  /*3110*/  IMAD.IADD R91, R93, 0x1, R6 ;  /* 0x000000015d5b7824 */ /* 0x000fe400078e0206 */
[----:B------:R-:W-:Y:S02]  /*3120*/  IMAD.MOV.U32 R90, RZ, RZ, R92 ;  /* 0x000000ffff5a7224 */ /* 0x000fe400078e005c */
[-C--:B------:R-:W-:Y:S02]  /*3130*/  IMAD R3, R4, R130.reuse, R3 ;  /* 0x0000008204037224 */ /* 0x080fe400078e0203 */
[----:B------:R-:W-:Y:S01]  /*3140*/  IMAD.WIDE.U32 R8, R33, R130, R90 ;  /* 0x0000008221087225 */ /* 0x000fe200078e005a */
[----:B------:R-:W-:-:S03]  /*3150*/  ISETP.GE.AND P5, PT, R20, c[0x0][0x1d4], PT ;  /* 0x0000750014007a0c */ /* 0x000fc60003fa6270 */
[----:B------:R-:W-:Y:S01]  /*3160*/  IMAD.IADD R3, R9, 0x1, R3 ;  /* 0x0000000109037824 */ /* 0x000fe200078e0203 */
[C---:B------:R-:W-:Y:S02]  /*3170*/  @P1 LEA R4, P0, R8.reuse, c[0x0][0x220], 0x1 ;  /* 0x0000880008041a11 */ /* 0x040fe400078008ff */
[----:B---3--:R-:W-:Y:S02]  /*3180*/  ISETP.GE.AND P2, PT, R13, c[0x0][0x1d4], PT ;  /* 0x000075000d007a0c */ /* 0x008fe40003f46270 */
[----:B------:R-:W-:Y:S02]  /*3190*/  @P1 LEA.HI.X R5, R8, c[0x0][0x224], R3, 0x1, P0 ;  /* 0x0000890008051a11 */ /* 0x000fe400000f0c03 */
[----:B------:R-:W-:Y:S01]  /*31a0*/  ISETP.GT.AND P0, PT, R0, 0x20, PT ;  /* 0x000000200000780c */ /* 0x000fe20003f04270 */
[----:B----4-:R-:W-:-:S05]  /*31b0*/  @P1 IMAD.SHL.U32 R0, R11, 0x2, RZ ;  /* 0x000000020b001824 */ /* 0x010fca00078e00ff */
[----:B------:R-:W-:Y:S01]  /*31c0*/  @!PT LDS RZ, [RZ] ;  /* 0x00000000fffff984 */ /* 0x000fe20000000800 */
[----:B------:R-:W-:Y:S01]  /*31d0*/  @!PT LDS RZ, [RZ] ;  /* 0x00000000fffff984 */ /* 0x000fe20000000800 */
[----:B------:R-:W-:Y:S01]  /*31e0*/  @!PT LDS RZ, [RZ] ;  /* 0x00000000fffff984 */ /* 0x000fe20000000800 */
[----:B------:R1:W-:Y:S04]  /*31f0*/  @P1 LDGSTS.E.BYPASS.LTC128B.128 [R0+0x3c80], [R4.64], !P5 ;  /* 0x03c8000004001fae */ /* 0x0003e8000e901d48 */
[----:B------:R1:W-:Y:S04]  /*3200*/  @P1 LDGSTS.E.BYPASS.LTC128B.128 [R0+0x4880], [R4.64+0x40], !P3 ;  /* 0x0488004004001fae */ /* 0x0003e8000d901d48 */
[----:B------:R1:W-:Y:S02]  /*3210*/  @P1 LDGSTS.E.BYPASS.LTC128B.128 [R0+0x5480], [R4.64+0x80], !P2 ;  /* 0x0548008004001fae */ /* 0x0003e4000d101d48 */
[----:B-1----:R-:W-:-:S05]  /*3220*/  @P0 IADD3 R0, P1, R142, R8, RZ ;  /* 0x000000088e000210 */ /* 0x002fca0007f3e0ff */
[----:B------:R-:W-:Y:S01]  /*3230*/  @P0 IMAD.X R3, R3, 0x1, R140, P1 ;  /* 0x0000000103030824 */ /* 0x000fe200008e068c */
[----:B------:R-:W-:-:S04]  /*3240*/  @P0 LEA R4, P1, R0, c[0x0][0x220], 0x1 ;  /* 0x0000880000040a11 */ /* 0x000fc800078208ff */
[----:B------:R-:W-:Y:S02]  /*3250*/  @P0 LEA.HI.X R5, R0, c[0x0][0x224], R3, 0x1, P1 ;  /* 0x0000890000050a11 */ /* 0x000fe400008f0c03 */
[----:B------:R-:W-:-:S04]  /*3260*/  ISETP.NE.U32.AND P1, PT, RZ, c[0x0][0x340], PT ;  /* 0x0000d000ff007a0c */ /* 0x000fc80003f25070 */
[----:B------:R-:W-:-:S13]  /*3270*/  ISETP.NE.AND.EX P1, PT, RZ, c[0x0][0x344], PT, P1 ;  /* 0x0000d100ff007a0c */ /* 0x000fda0003f25310 */
[----:B------:R-:W-:-:S05]  /*3280*/  @P1 IMAD.WIDE R8, R19, R18, c[0x0][0x340] ;  /* 0x0000d00013081625 */ /* 0x000fca00078e0212 */
[----:B------:R-:W2:Y:S01]  /*3290*/  @P1 LDG.E R3, [R8.64] ;  /* 0x0000000808031981 */ /* 0x000ea2000c1e1900 */
[----:B------:R-:W-:-:S04]  /*32a0*/  LOP3.LUT R209, R209, 0xfffffffb, RZ, 0xc0, !PT ;  /* 0xfffffffbd1d17812 */ /* 0x000fc800078ec0ff */
[----:B------:R-:W-:Y:S01]  /*32b0*/  @P5 LOP3.LUT R209, R209, 0x4, RZ, 0xfc, !PT ;  /* 0x00000004d1d15812 */ /* 0x000fe200078efcff */
[----:B------:R-:W-:-:S03]  /*32c0*/  @P0 IMAD.SHL.U32 R0, R11, 0x2, RZ ;  /* 0x000000020b000824 */ /* 0x000fc600078e00ff */
[----:B------:R-:W-:Y:S02]  /*32d0*/  LOP3.LUT R209, R209, 0xfffffffd, RZ, 0xc0, !PT ;  /* 0xfffffffdd1d17812 */ /* 0x000fe400078ec0ff */
[----:B------:R1:W-:Y:S02]  /*32e0*/  @P0 LDGSTS.E.BYPASS.LTC128B.128 [R0+0x4480], [R4.64], !P5 ;  /* 0x0448000004000fae */ /* 0x0003e4000e901d48 */
[----:B------:R-:W-:Y:S02]  /*32f0*/  @P3 LOP3.LUT R209, R209, 0x2, RZ, 0xfc, !PT ;  /* 0x00000002d1d13812 */ /* 0x000fe400078efcff */
[----:B------:R1:W-:Y:S02]  /*3300*/  @P0 LDGSTS.E.BYPASS.LTC128B.128 [R0+0x5080], [R4.64+0x40], !P3 ;  /* 0x0508004004000fae */ /* 0x0003e4000d901d48 */
[----:B------:R-:W-:Y:S02]  /*3310*/  LOP3.LUT R209, R209, 0xfffffffe, RZ, 0xc0, !PT ;  /* 0xfffffffed1d17812 */ /* 0x000fe400078ec0ff */
[----:B------:R1:W-:Y:S01]  /*3320*/  @P0 LDGSTS.E.BYPASS.LTC128B.128 [R0+0x5c80], [R4.64+0x80], !P2 ;  /* 0x05c8008004000fae */ /* 0x0003e2000d101d48 */
[----:B------:R-:W-:-:S03]  /*3330*/  SHF.R.S32.HI R165, RZ, 0x1f, R164 ;  /* 0x0000001fffa57819 */ /* 0x000fc600000114a4 */
[----:B------:R-:W0:Y:S01]  /*3340*/  LDGDEPBAR ;  /* 0x00000000000079af */ /* 0x000e220000000000 */
[----:B------:R-:W-:Y:S01]  /*3350*/  WARPSYNC 0xffffffff ;  /* 0xffffffff00007948 */ /* 0x000fe20003800000 */
[----:B------:R-:W-:Y:S02]  /*3360*/  @P2 LOP3.LUT R209, R209, 0x1, RZ, 0xfc, !PT ;  /* 0x00000001d1d12812 */ /* 0x000fe400078efcff */
[----:B------:R-:W-:Y:S02]  /*3370*/  ISETP.GE.AND P2, PT, R110, c[0x0][0x27c], PT ;  /* 0x00009f006e007a0c */ /* 0x000fe40003f46270 */
[----:B------:R-:W-:Y:S02]  /*3380*/  SHF.R.S32.HI R13, RZ, 0x1f, R138 ;  /* 0x0000001fff0d7819 */ /* 0x000fe4000001148a */
[----:B-----5:R-:W-:Y:S01]  /*3390*/  SHF.R.S32.HI R24, RZ, 0x1f, R125 ;  /* 0x0000001fff187819 */ /* 0x020fe2000001147d */
[----:B-1----:R-:W-:-:S04]  /*33a0*/  IMAD.MOV.U32 R0, RZ, RZ, c[0x0][0x27c] ;  /* 0x00009f00ff007624 */ /* 0x002fc800078e00ff */
[----:B------:R-:W-:Y:S01]  /*33b0*/  IMAD.SHL.U32 R65, R0, 0x2, RZ ;  /* 0x0000000200417824 */ /* 0x000fe200078e00ff */
[--C-:B--2---:R-:W-:Y:S01]  /*33c0*/  @P1 SHF.R.S32.HI R9, RZ, 0x1f, R3.reuse ;  /* 0x0000001fff091819 */ /* 0x104fe20000011403 */
[----:B------:R-:W-:Y:S02]  /*33d0*/  @P1 IMAD.MOV.U32 R8, RZ, RZ, R3 ;  /* 0x000000ffff081224 */ /* 0x000fe400078e0003 */
[----:B------:R-:W-:Y:S02]  /*33e0*/  @!P1 IMAD.MOV.U32 R8, RZ, RZ, R19 ;  /* 0x000000ffff089224 */ /* 0x000fe400078e0013 */
[----:B------:R-:W-:Y:S02]  /*33f0*/  @!P1 IMAD.MOV.U32 R9, RZ, RZ, R10 ;  /* 0x000000ffff099224 */ /* 0x000fe400078e000a */
[----:B------:R-:W-:Y:S01]  /*3400*/  IMAD.WIDE.U32 R4, R26, c[0x0][0x260], R20 ;  /* 0x000098001a047a25 */ /* 0x000fe200078e0014 */
[----:B------:R-:W2:Y:S04]  /*3410*/  LDL R27, [R1+0x6c] ;  /* 0x00006c00011b7983 */ /* 0x000ea80000100800 */
[----:B------:R-:W3:Y:S01]  /*3420*/  LDL R21, [R1+0x68] ;  /* 0x0000680001157983 */ /* 0x000ee20000100800 */
[----:B------:R-:W-:-:S02]  /*3430*/  IMAD R0, R13, c[0x0][0x280], RZ ;  /* 0x0000a0000d007a24 */ /* 0x000fc400078e02ff */
[----:B------:R-:W-:Y:S02]  /*3440*/  IMAD R6, R12, c[0x0][0x268], RZ ;  /* 0x00009a000c067a24 */ /* 0x000fe400078e02ff */
[----:B------:R-:W-:Y:S02]  /*3450*/  IMAD R3, R13, c[0x0][0x290], RZ ;  /* 0x0000a4000d037a24 */ /* 0x000fe400078e02ff */
[C---:B------:R-:W-:Y:S02]  /*3460*/  IMAD R0, R138.reuse, c[0x0][0x284], R0 ;  /* 0x0000a1008a007a24 */ /* 0x040fe400078e0200 */
[----:B------:R-:W-:-:S04]  /*3470*/  IMAD.WIDE.U32 R12, R138, c[0x0][0x280], R110 ;  /* 0x0000a0008a0c7a25 */ /* 0x000fc800078e006e */
[----:B------:R-:W-:Y:S01]  /*3480*/  IMAD.WIDE.U32 R10, R138, c[0x0][0x280], R164 ;  /* 0x0000a0008a0a7a25 */ /* 0x000fe200078e00a4 */
[----:B------:R-:W-:-:S03]  /*3490*/  IADD3 R13, R0, R13, RZ ;  /* 0x0000000d000d7210 */ /* 0x000fc60007ffe0ff */
[----:B------:R-:W-:Y:S02]  /*34a0*/  IMAD.IADD R123, R14, 0x1, R17 ;  /* 0x000000010e7b7824 */ /* 0x000fe400078e0211 */
[----:B------:R-:W-:Y:S02]  /*34b0*/  IMAD R5, R26, c[0x0][0x264], R5 ;  /* 0x000099001a057a24 */ /* 0x000fe400078e0205 */
[----:B------:R-:W-:Y:S01]  /*34c0*/  IMAD.IADD R17, R11, 0x1, R0 ;  /* 0x000000010b117824 */ /* 0x000fe200078e0200 */
[----:B------:R-:W-:Y:S02]  /*34d0*/  SEL R0, RZ, c[0x0][0x27c], !P2 ;  /* 0x00009f00ff007a07 */ /* 0x000fe40005000000 */
[----:B------:R-:W-:Y:S01]  /*34e0*/  ISETP.GE.AND P1, PT, R137, c[0x0][0x27c], PT ;  /* 0x00009f0089007a0c */ /* 0x000fe20003f26270 */
[----:B------:R-:W-:Y:S01]  /*34f0*/  IMAD R25, R16, c[0x0][0x26c], R6 ;  /* 0x00009b0010197a24 */ /* 0x000fe200078e0206 */
[----:B------:R-:W-:Y:S01]  /*3500*/  ISETP.GE.AND P3, PT, R136, c[0x0][0x27c], PT ;  /* 0x00009f0088007a0c */ /* 0x000fe20003f66270 */
[----:B------:R-:W-:Y:S01]  /*3510*/  IMAD.WIDE.U32 R82, R16, c[0x0][0x268], R4 ;  /* 0x00009a0010527a25 */ /* 0x000fe200078e0004 */
[----:B------:R-:W-:-:S02]  /*3520*/  MOV R16, R10 ;  /* 0x0000000a00107202 */ /* 0x000fc40000000f00 */
[----:B------:R-:W-:Y:S01]  /*3530*/  SEL R10, RZ, c[0x0][0x27c], !P1 ;  /* 0x00009f00ff0a7a07 */ /* 0x000fe20004800000 */
[C---:B------:R-:W-:Y:S02]  /*3540*/  IMAD R3, R138.reuse, c[0x0][0x294], R3 ;  /* 0x0000a5008a037a24 */ /* 0x040fe400078e0203 */
[----:B------:R-:W-:Y:S01]  /*3550*/  IMAD.WIDE.U32 R4, R138, c[0x0][0x290], R110 ;  /* 0x0000a4008a047a25 */ /* 0x000fe200078e006e */
[----:B------:R-:W-:-:S03]  /*3560*/  SEL R6, RZ, c[0x0][0x27c], !P3 ;  /* 0x00009f00ff067a07 */ /* 0x000fc60005800000 */
[----:B------:R-:W-:-:S04]  /*3570*/  IMAD.WIDE.U32 R14, R138, c[0x0][0x290], R164 ;  /* 0x0000a4008a0e7a25 */ /* 0x000fc800078e00a4 */
[----:B------:R-:W-:Y:S01]  /*3580*/  IMAD.IADD R0, R110, 0x1, R0 ;  /* 0x000000016e007824 */ /* 0x000fe200078e0200 */
[----:B------:R-:W-:Y:S01]  /*3590*/  IADD3 R11, R3, R5, RZ ;  /* 0x00000005030b7210 */ /* 0x000fe20007ffe0ff */
[----:B------:R-:W-:Y:S02]  /*35a0*/  IMAD.IADD R15, R15, 0x1, R3 ;  /* 0x000000010f0f7824 */ /* 0x000fe400078e0203 */
[----:B------:R-:W-:Y:S01]  /*35b0*/  IMAD.IADD R3, R137, 0x1, R10 ;  /* 0x0000000189037824 */ /* 0x000fe200078e020a */
[----:B------:R-:W-:Y:S01]  /*35c0*/  SHF.R.S32.HI R5, RZ, 0x1f, R0 ;  /* 0x0000001fff057819 */ /* 0x000fe20000011400 */
[----:B------:R-:W-:Y:S01]  /*35d0*/  IMAD.IADD R6, R136, 0x1, R6 ;  /* 0x0000000188067824 */ /* 0x000fe200078e0206 */
[----:B------:R-:W-:Y:S02]  /*35e0*/  MOV R10, R4 ;  /* 0x00000004000a7202 */ /* 0x000fe40000000f00 */
[----:B------:R-:W-:Y:S02]  /*35f0*/  LEA.HI R4, R5, R0, RZ, 0x5 ;  /* 0x0000000005047211 */ /* 0x000fe400078f28ff */
[----:B------:R-:W-:-:S02]  /*3600*/  SHF.R.S32.HI R18, RZ, 0x1f, R3 ;  /* 0x0000001fff127819 */ /* 0x000fc40000011403 */
[----:B------:R-:W-:Y:S02]  /*3610*/  LEA.HI R5, R5, R0, RZ, 0x3 ;  /* 0x0000000005057211 */ /* 0x000fe400078f18ff */
[----:B------:R-:W-:Y:S02]  /*3620*/  SHF.R.S32.HI R0, RZ, 0x1f, R6 ;  /* 0x0000001fff007819 */ /* 0x000fe40000011406 */
[----:B------:R-:W-:Y:S02]  /*3630*/  SHF.R.S32.HI R20, RZ, 0x5, R4 ;  /* 0x00000005ff147819 */ /* 0x000fe40000011404 */
[CC--:B------:R-:W-:Y:S02]  /*3640*/  LEA.HI R4, R18.reuse, R3.reuse, RZ, 0x3 ;  /* 0x0000000312047211 */ /* 0x0c0fe400078f18ff */
[----:B------:R-:W-:Y:S02]  /*3650*/  LEA.HI R18, R18, R3, RZ, 0x5 ;  /* 0x0000000312127211 */ /* 0x000fe400078f28ff */
[----:B------:R-:W-:-:S02]  /*3660*/  LEA.HI R3, R0, R6, RZ, 0x3 ;  /* 0x0000000600037211 */ /* 0x000fc400078f18ff */
[----:B------:R-:W-:Y:S01]  /*3670*/  LEA.HI R0, R0, R6, RZ, 0x5 ;  /* 0x0000000600007211 */ /* 0x000fe200078f28ff */
[----:B------:R-:W-:Y:S01]  /*3680*/  IMAD.MOV.U32 R144, RZ, RZ, c[0x0][0x2b8] ;  /* 0x0000ae00ff907624 */ /* 0x000fe200078e00ff */
[----:B------:R-:W-:Y:S02]  /*3690*/  SHF.R.S32.HI R18, RZ, 0x5, R18 ;  /* 0x00000005ff127819 */ /* 0x000fe40000011412 */
[----:B------:R-:W-:Y:S01]  /*36a0*/  SHF.R.S32.HI R0, RZ, 0x5, R0 ;  /* 0x00000005ff007819 */ /* 0x000fe20000011400 */
[----:B------:R-:W-:Y:S01]  /*36b0*/  IMAD R23, R20, 0x600, R7 ;  /* 0x0000060014177824 */ /* 0x000fe200078e0207 */
[----:B------:R-:W-:Y:S02]  /*36c0*/  MOV R143, c[0x0][0x27c] ;  /* 0x00009f00008f7a02 */ /* 0x000fe40000000f00 */
[----:B------:R-:W-:Y:S02]  /*36d0*/  ISETP.NE.AND P4, PT, R144, 0x1, PT ;  /* 0x000000019000780c */ /* 0x000fe40003f85270 */
[----:B------:R-:W-:-:S02]  /*36e0*/  ISETP.GE.AND P0, PT, R143, 0x1, PT ;  /* 0x000000018f00780c */ /* 0x000fc40003f06270 */
[----:B------:R-:W-:Y:S01]  /*36f0*/  LOP3.LUT R209, R209, 0xffffffef, RZ, 0xc0, !PT ;  /* 0xffffffefd1d17812 */ /* 0x000fe200078ec0ff */
[----:B------:R-:W-:-:S03]  /*3700*/  IMAD.WIDE.U32 R106, R8, c[0x0][0x2b0], RZ ;  /* 0x0000ac00086a7a25 */ /* 0x000fc600078e00ff */
[----:B------:R-:W-:Y:S01]  /*3710*/  LOP3.LUT R209, R209, 0xfffffff7, RZ, 0xc0, !PT ;  /* 0xfffffff7d1d17812 */ /* 0x000fe200078ec0ff */
[C---:B------:R-:W-:Y:S01]  /*3720*/  IMAD R133, R126.reuse, c[0x0][0x284], RZ ;  /* 0x0000a1007e857a24 */ /* 0x040fe200078e02ff */
[----:B------:R-:W-:Y:S01]  /*3730*/  LOP3.LUT R86, R5, 0xfffffff8, RZ, 0xc0, !PT ;  /* 0xfffffff805567812 */ /* 0x000fe200078ec0ff */
[----:B------:R-:W-:Y:S01]  /*3740*/  IMAD R134, R126, c[0x0][0x294], RZ ;  /* 0x0000a5007e867a24 */ /* 0x000fe200078e02ff */
[----:B------:R-:W-:Y:S01]  /*3750*/  LOP3.LUT R85, R4, 0xfffffff8, RZ, 0xc0, !PT ;  /* 0xfffffff804557812 */ /* 0x000fe200078ec0ff */
[----:B------:R-:W-:Y:S01]  /*3760*/  IMAD.WIDE.U32 R128, R126, c[0x0][0x280], RZ ;  /* 0x0000a0007e807a25 */ /* 0x000fe200078e00ff */
[----:B------:R-:W-:Y:S02]  /*3770*/  LOP3.LUT R84, R3, 0xfffffff8, RZ, 0xc0, !PT ;  /* 0xfffffff803547812 */ /* 0x000fe400078ec0ff */
[----:B------:R-:W-:Y:S01]  /*3780*/  @P4 LOP3.LUT R209, R209, 0x8, RZ, 0xfc, !PT ;  /* 0x00000008d1d14812 */ /* 0x000fe200078efcff */
[----:B------:R-:W-:-:S04]  /*3790*/  IMAD.WIDE.U32 R100, R125, c[0x0][0x280], R16 ;  /* 0x0000a0007d647a25 */ /* 0x000fc800078e0010 */
[----:B------:R-:W-:-:S04]  /*37a0*/  IMAD.WIDE.U32 R98, R125, c[0x0][0x290], R14 ;  /* 0x0000a4007d627a25 */ /* 0x000fc800078e000e */
[----:B------:R-:W-:-:S04]  /*37b0*/  IMAD.WIDE.U32 R126, R126, c[0x0][0x290], RZ ;  /* 0x0000a4007e7e7a25 */ /* 0x000fc800078e00ff */
[----:B------:R-:W-:-:S04]  /*37c0*/  IMAD.WIDE.U32 R104, R26, c[0x0][0x1e8], RZ ;  /* 0x00007a001a687a25 */ /* 0x000fc800078e00ff */
[----:B------:R-:W-:-:S04]  /*37d0*/  IMAD.WIDE.U32 R102, R26, c[0x0][0x210], RZ ;  /* 0x000084001a667a25 */ /* 0x000fc800078e00ff */
[----:B------:R-:W-:-:S04]  /*37e0*/  IMAD.WIDE.U32 R96, R125, c[0x0][0x280], R12 ;  /* 0x0000a0007d607a25 */ /* 0x000fc800078e000c */
[----:B------:R-:W-:Y:S01]  /*37f0*/  IMAD.WIDE.U32 R94, R125, c[0x0][0x290], R10 ;  /* 0x0000a4007d5e7a25 */ /* 0x000fe200078e000a */
[----:B------:R-:W-:Y:S02]  /*3800*/  IADD3 R133, R129, R133, RZ ;  /* 0x0000008581857210 */ /* 0x000fe40007ffe0ff */
[----:B------:R-:W-:Y:S01]  /*3810*/  SHF.R.S32.HI R63, RZ, 0x3, R5 ;  /* 0x00000003ff3f7819 */ /* 0x000fe20000011405 */
[----:B------:R-:W-:Y:S01]  /*3820*/  IMAD.IADD R134, R127, 0x1, R134 ;  /* 0x000000017f867824 */ /* 0x000fe200078e0286 */
[----:B------:R-:W-:Y:S01]  /*3830*/  SHF.R.S32.HI R62, RZ, 0x3, R4 ;  /* 0x00000003ff3e7819 */ /* 0x000fe20000011404 */
[C---:B------:R-:W-:Y:S01]  /*3840*/  IMAD R122, R26.reuse, c[0x0][0x1ec], R105 ;  /* 0x00007b001a7a7a24 */ /* 0x040fe200078e0269 */
[----:B------:R-:W-:Y:S01]  /*3850*/  SHF.R.S32.HI R61, RZ, 0x3, R3 ;  /* 0x00000003ff3d7819 */ /* 0x000fe20000011403 */
[----:B------:R-:W-:Y:S01]  /*3860*/  IMAD R121, R26, c[0x0][0x214], R103 ;  /* 0x000085001a797a24 */ /* 0x000fe200078e0267 */
[----:B------:R-:W-:Y:S01]  /*3870*/  SHF.R.S32.HI R116, RZ, 0x1f, R86 ;  /* 0x0000001fff747819 */ /* 0x000fe20000011456 */
[----:B------:R-:W-:Y:S01]  /*3880*/  IMAD.IADD R81, R83, 0x1, R25 ;  /* 0x0000000153517824 */ /* 0x000fe200078e0219 */
[----:B------:R-:W-:-:S02]  /*3890*/  SHF.R.S32.HI R115, RZ, 0x1f, R85 ;  /* 0x0000001fff737819 */ /* 0x000fc40000011455 */
[----:B------:R-:W-:Y:S02]  /*38a0*/  SHF.R.S32.HI R114, RZ, 0x1f, R84 ;  /* 0x0000001fff727819 */ /* 0x000fe40000011454 */
[----:B------:R-:W-:Y:S01]  /*38b0*/  @P0 LOP3.LUT R209, R209, 0x10, RZ, 0xfc, !PT ;  /* 0x00000010d1d10812 */ /* 0x000fe200078efcff */
[----:B------:R-:W-:Y:S01]  /*38c0*/  ULDC.U8 UR5, c[0x0][0x298] ;  /* 0x0000a60000057ab9 */ /* 0x000fe20000000000 */
[C---:B---3--:R-:W-:Y:S02]  /*38d0*/  LOP3.LUT R19, R21.reuse, 0x18, R5, 0xf8, !PT ;  /* 0x0000001815137812 */ /* 0x048fe400078ef805 */
[----:B------:R-:W-:Y:S02]  /*38e0*/  LOP3.LUT R6, R21, 0x18, R4, 0xf8, !PT ;  /* 0x0000001815067812 */ /* 0x000fe400078ef804 */
[-C--:B--2---:R-:W-:Y:S02]  /*38f0*/  LOP3.LUT R22, R19, R27.reuse, RZ, 0x3c, !PT ;  /* 0x0000001b13167212 */ /* 0x084fe400078e3cff */
[----:B------:R-:W-:Y:S01]  /*3900*/  LOP3.LUT R19, R21, 0x18, R3, 0xf8, !PT ;  /* 0x0000001815137812 */ /* 0x000fe200078ef803 */
[--C-:B------:R-:W-:Y:S01]  /*3910*/  IMAD R21, R18, 0x600, R7.reuse ;  /* 0x0000060012157824 */ /* 0x100fe200078e0207 */
[-C--:B------:R-:W-:Y:S01]  /*3920*/  LOP3.LUT R20, R6, R27.reuse, RZ, 0x3c, !PT ;  /* 0x0000001b06147212 */ /* 0x080fe200078e3cff */
[----:B------:R-:W-:Y:S01]  /*3930*/  IMAD R18, R0, 0x600, R7 ;  /* 0x0000060000127824 */ /* 0x000fe200078e0207 */
[----:B------:R-:W-:Y:S01]  /*3940*/  LOP3.LUT R6, R19, R27, RZ, 0x3c, !PT ;  /* 0x0000001b13067212 */ /* 0x000fe200078e3cff */
[----:B------:R-:W-:-:S03]  /*3950*/  IMAD R0, R9, c[0x0][0x2b0], RZ ;  /* 0x0000ac0009007a24 */ /* 0x000fc600078e02ff */
[----:B------:R-:W-:Y:S01]  /*3960*/  IADD3 R19, R18, R6, RZ ;  /* 0x0000000612137210 */ /* 0x000fe20007ffe0ff */
[C---:B------:R-:W-:Y:S02]  /*3970*/  IMAD R6, R24.reuse, c[0x0][0x280], RZ ;  /* 0x0000a00018067a24 */ /* 0x040fe400078e02ff */
[----:B------:R-:W-:Y:S02]  /*3980*/  IMAD R9, R24, c[0x0][0x290], RZ ;  /* 0x0000a40018097a24 */ /* 0x000fe400078e02ff */
[----:B------:R-:W-:Y:S02]  /*3990*/  IMAD R18, R8, c[0x0][0x2b4], R0 ;  /* 0x0000ad0008127a24 */ /* 0x000fe400078e0200 */
[----:B------:R-:W-:Y:S01]  /*39a0*/  IMAD R8, R125, c[0x0][0x284], R6 ;  /* 0x0000a1007d087a24 */ /* 0x000fe200078e0206 */
[----:B------:R-:W-:Y:S01]  /*39b0*/  IADD3 R22, R23, R22, RZ ;  /* 0x0000001617167210 */ /* 0x000fe20007ffe0ff */
[----:B------:R-:W-:Y:S02]  /*39c0*/  IMAD R6, R125, c[0x0][0x294], R9 ;  /* 0x0000a5007d067a24 */ /* 0x000fe400078e0209 */
[----:B------:R-:W-:Y:S01]  /*39d0*/  IMAD.IADD R20, R21, 0x1, R20 ;  /* 0x0000000115147824 */ /* 0x000fe200078e0214 */
[----:B------:R-:W-:Y:S01]  /*39e0*/  IADD3 R120, R107, R18, RZ ;  /* 0x000000126b787210 */ /* 0x000fe20007ffe0ff */
[----:B------:R-:W-:Y:S01]  /*39f0*/  IMAD R0, R170, 0x40, R138 ;  /* 0x00000040aa007824 */ /* 0x000fe200078e028a */
[----:B------:R-:W-:Y:S01]  /*3a00*/  IADD3 R119, R101, R8, RZ ;  /* 0x0000000865777210 */ /* 0x000fe20007ffe0ff */
[----:B------:R-:W-:Y:S01]  /*3a10*/  IMAD.IADD R117, R8, 0x1, R97 ;  /* 0x0000000108757824 */ /* 0x000fe200078e0261 */
[----:B------:R-:W-:Y:S01]  /*3a20*/  IADD3 R118, R99, R6, RZ ;  /* 0x0000000663767210 */ /* 0x000fe20007ffe0ff */
[----:B------:R-:W-:Y:S01]  /*3a30*/  IMAD.IADD R113, R6, 0x1, R95 ;  /* 0x0000000106717824 */ /* 0x000fe200078e025f */
[----:B------:R-:W-:Y:S01]  /*3a40*/  SHF.L.U32 R112, R22, 0x1, RZ ;  /* 0x0000000116707819 */ /* 0x000fe200000006ff */
[----:B------:R-:W-:Y:S01]  /*3a50*/  IMAD.SHL.U32 R109, R20, 0x2, RZ ;  /* 0x00000002146d7824 */ /* 0x000fe200078e00ff */
[----:B------:R-:W-:Y:S01]  /*3a60*/  SHF.L.U32 R108, R19, 0x1, RZ ;  /* 0x00000001136c7819 */ /* 0x000fe200000006ff */
[----:B------:R-:W-:Y:S06]  /*3a70*/  BAR.SYNC.DEFER_BLOCKING 0x0 ;  /* 0x0000000000007b1d */ /* 0x000fec0000010000 */
.L_x_911:
[----:B-1----:R-:W-:Y:S01]  /*3a80*/  IMAD R3, R33, 0x30, R0 ;  /* 0x0000003021037824 */ /* 0x002fe200078e0200 */
[----:B------:R-:W-:Y:S01]  /*3a90*/  ISETP.NE.AND P4, PT, R144, 0x1, PT ;  /* 0x000000019000780c */ /* 0x000fe20003f85270 */
[----:B------:R-:W-:Y:S01]  /*3aa0*/  IMAD.MOV.U32 R77, RZ, RZ, RZ ;  /* 0x000000ffff4d7224 */ /* 0x000fe200078e00ff */
[----:B------:R-:W-:Y:S04]  /*3ab0*/  DEPBAR.LE SB0, 0x0 ;  /* 0x000080000000791a */ /* 0x000fe80000000000 */
[----:B------:R-:W-:Y:S01]  /*3ac0*/  IMAD.IADD R4, R123, 0x1, R3 ;  /* 0x000000017b047824 */ /* 0x000fe200078e0203 */
[----:B------:R-:W-:Y:S01]  /*3ad0*/  ISETP.GE.AND P0, PT, R3, R2, PT ;  /* 0x000000020300720c */ /* 0x000fe20003f06270 */
[----:B------:R-:W-:Y:S01]  /*3ae0*/  WARPSYNC 0xffffffff ;  /* 0xffffffff00007948 */ /* 0x000fe20003800000 */
[----:B------:R-:W-:Y:S01]  /*3af0*/  ISETP.GE.AND P5, PT, R143, 0x1, PT ;  /* 0x000000018f00780c */ /* 0x000fe20003fa6270 */
[--C-:B------:R-:W-:Y:S01]  /*3b00*/  IMAD.MOV.U32 R3, RZ, RZ, R4.reuse ;  /* 0x000000ffff037224 */ /* 0x100fe200078e0004 */
[----:B------:R-:W-:Y:S01]  /*3b10*/  ISETP.GT.OR P0, PT, R0, 0x2f, P0 ;  /* 0x0000002f0000780c */ /* 0x000fe20000704670 */
[----:B------:R-:W-:Y:S01]  /*3b20*/  BSSY B1, `(.L_x_885) ;  /* 0x00003f4000017945 */ /* 0x000fe20003800000 */
[----:B------:R-:W-:Y:S05]  /*3b30*/  @P4 IMAD.HI.U32 R5, R4, c[0x0][0x2bc], RZ ;  /* 0x0000af0004054a27 */ /* 0x000fea00078e00ff */
        /* <DEDUP_REMOVED lines=95> */
.L_x_889:
[----:B------:R-:W-:Y:S05]  /*4130*/  BSYNC B0 ;  /* 0x0000000000007941 */ /* 0x000fea0003800000 */
.L_x_888:
        /* <DEDUP_REMOVED lines=37> */
[----:B------:R-:W4:Y:S01]  /*4390*/  LDL R12, [R1+0xc] ;  /* 0x00000c00010c7983 */ /* 0x000f220000100800 */
[----:B------:R-:W-:Y:S01]  /*43a0*/  MOV R6, R4 ;  /* 0x0000000400067202 */ /* 0x000fe20000000f00 */
[----:B--2---:R-:W-:Y:S01]  /*43b0*/  IMAD.MOV.U32 R32, RZ, RZ, R30 ;  /* 0x000000ffff207224 */ /* 0x004fe200078e001e */
        /* <DEDUP_REMOVED lines=15> */
[----:B----4-:R-:W1:Y:S02]  /*44b0*/  LDS.128 R12, [R12+0x2400] ;  /* 0x002400000c0c7984 */ /* 0x010e640000000c00 */
        /* <DEDUP_REMOVED lines=38> */
.L_x_892:
[----:B------:R-:W-:Y:S05]  /*4720*/  BSYNC B0 ;  /* 0x0000000000007941 */ /* 0x000fea0003800000 */
.L_x_891:
[----:B------:R-:W-:Y:S01]  /*4730*/  ISETP.GE.AND P0, PT, R137, c[0x0][0x1d4], PT ;  /* 0x0000750089007a0c */ /* 0x000fe20003f06270 */
[----:B------:R-:W-:Y:S01]  /*4740*/  @!UPT UIADD3 URZ, URZ, URZ, URZ ;  /* 0x0000003f3f3ff290 */ /* 0x000fe2000fffe03f */
[----:B------:R-:W-:Y:S11]  /*4750*/  BSSY B0, `(.L_x_893) ;  /* 0x000003b000007945 */ /* 0x000ff60003800000 */
[----:B------:R-:W-:-:S05]  /*4760*/  @P0 BRA `(.L_x_894) ;  /* 0x0000039000000947 */ /* 0x000fca0003800000 */
[----:B------:R-:W5:Y:S04]  /*4770*/  LDL R4, [R1+0x10] ;  /* 0x0000100001047983 */ /* 0x000f680000100800 */
[----:B--2---:R-:W2:Y:S02]  /*4780*/  LDL R3, [R1+0x64] ;  /* 0x0000640001037983 */ /* 0x004ea40000100800 */
[----:B--2---:R-:W-:Y:S02]  /*4790*/  SHF.L.U32 R3, R3, 0x3, RZ ;  /* 0x0000000303037819 */ /* 0x004fe400000006ff */
[----:B-1---5:R-:W1:Y:S02]  /*47a0*/  LDS.128 R12, [R4+0x2400] ;  /* 0x00240000040c7984 */ /* 0x022e640000000c00 */
[C---:B----4-:R-:W-:Y:S04]  /*47b0*/  LEA R34, P0, R3.reuse, R52, 0x1 ;  /* 0x0000003403227211 */ /* 0x050fe800078008ff */
[----:B---3--:R-:W-:Y:S02]  /*47c0*/  LEA.HI.X.SX32 R35, R3, R53, 0x1, P0 ;  /* 0x0000003503237211 */ /* 0x008fe400000f0eff */
[----:B------:R-:W-:Y:S11]  /*47d0*/  ISETP.GE.AND P0, PT, R169, c[0x0][0x27c], PT ;  /* 0x00009f00a9007a0c */ /* 0x000ff60003f06270 */
[----:B------:R-:W-:Y:S02]  /*47e0*/  @!UPT UIADD3 URZ, URZ, URZ, URZ ;  /* 0x0000003f3f3ff290 */ /* 0x000fe4000fffe03f */
[----:B------:R-:W-:Y:S01]  /*47f0*/  @!P0 SHF.R.U64 R6, R8, 0x10, R9 ;  /* 0x0000001008068819 */ /* 0x000fe20000001209 */
[----:B------:R-:W-:Y:S01]  /*4800*/  @!P0 HADD2.F32 R3, -RZ, R23.H0_H0 ;  /* 0x20000017ff038230 */ /* 0x000fe20000004100 */
[--C-:B------:R-:W-:Y:S01]  /*4810*/  @!P0 SHF.R.U64 R22, R38, 0x10, R39.reuse ;  /* 0x0000001026168819 */ /* 0x100fe20000001227 */
[----:B------:R-:W-:Y:S01]  /*4820*/  @!P0 HADD2.F32 R10, -RZ, R37.H0_H0 ;  /* 0x20000025ff0a8230 */ /* 0x000fe20000004100 */
[----:B------:R-:W-:Y:S01]  /*4830*/  @!P0 SHF.R.U32.HI R32, RZ, 0x10, R39 ;  /* 0x00000010ff208819 */ /* 0x000fe20000011627 */
[----:B------:R-:W-:Y:S01]  /*4840*/  @!P0 HADD2.F32 R6, -RZ, R6.H0_H0 ;  /* 0x20000006ff068230 */ /* 0x000fe20000004100 */
[----:B------:R-:W-:Y:S01]  /*4850*/  @!P0 SHF.R.U32.HI R9, RZ, 0x10, R9 ;  /* 0x00000010ff098819 */ /* 0x000fe20000011609 */
        /* <DEDUP_REMOVED lines=22> */
[--C-:B------:R-:W-:Y:S01]  /*49c0*/  @!P0 HADD2.F32 R8, -RZ, R6.reuse.H0_H0 ;  /* 0x20000006ff088230 */ /* 0x100fe20000004100 */
[----:B------:R-:W-:Y:S01]  /*49d0*/  @!P0 F2FP.PACK_AB R4, R4, R38 ;  /* 0x000000260404823e */ /* 0x000fe200000000ff */
[----:B------:R-:W-:Y:S02]  /*49e0*/  @!P0 HADD2.F32 R30, -RZ, R37.H1_H1 ;  /* 0x30000025ff1e8230 */ /* 0x000fe40000004100 */
[----:B------:R-:W-:Y:S01]  /*49f0*/  @!P0 HADD2.F32 R31, -RZ, R6.H1_H1 ;  /* 0x30000006ff1f8230 */ /* 0x000fe20000004100 */
[-C--:B------:R-:W-:Y:S02]  /*4a00*/  @!P0 FMUL.FTZ R6, R23, R5.reuse ;  /* 0x0000000517068220 */ /* 0x080fe40000410000 */
[----:B------:R-:W-:Y:S02]  /*4a10*/  @!P0 FMUL.FTZ R5, R9, R5 ;  /* 0x0000000509058220 */ /* 0x000fe40000410000 */
[----:B------:R-:W-:Y:S02]  /*4a20*/  @!P0 FMUL.FTZ R36, R31, R10 ;  /* 0x0000000a1f248220 */ /* 0x000fe40000410000 */
[----:B------:R-:W-:Y:S02]  /*4a30*/  @!P0 FFMA.FTZ R9, R9, R30, -R6 ;  /* 0x0000001e09098223 */ /* 0x000fe40000010806 */
[C---:B------:R-:W-:Y:S02]  /*4a40*/  @!P0 FMUL.FTZ R6, R8.reuse, R10 ;  /* 0x0000000a08068220 */ /* 0x040fe40000410000 */
        /* <DEDUP_REMOVED lines=11> */
.L_x_894:
[----:B------:R-:W-:Y:S05]  /*4b00*/  BSYNC B0 ;  /* 0x0000000000007941 */ /* 0x000fea0003800000 */
.L_x_893:
[----:B------:R-:W-:Y:S01]  /*4b10*/  ISETP.GE.AND P0, PT, R136, c[0x0][0x1d4], PT ;  /* 0x0000750088007a0c */ /* 0x000fe20003f06270 */
[----:B------:R-:W-:Y:S01]  /*4b20*/  @!UPT UIADD3 URZ, URZ, URZ, URZ ;  /* 0x0000003f3f3ff290 */ /* 0x000fe2000fffe03f */
[----:B------:R-:W-:Y:S11]  /*4b30*/  BSSY B0, `(.L_x_895) ;  /* 0x000003e000007945 */ /* 0x000ff60003800000 */
[----:B------:R-:W-:-:S05]  /*4b40*/  @P0 BRA `(.L_x_896) ;  /* 0x000003c000000947 */ /* 0x000fca0003800000 */
[----:B------:R-:W5:Y:S01]  /*4b50*/  LDL R4, [R1+0xc] ;  /* 0x00000c0001047983 */ /* 0x000f620000100800 */
[----:B---3--:R-:W-:Y:S03]  /*4b60*/  IMAD.MOV.U32 R5, RZ, RZ, R53 ;  /* 0x000000ffff057224 */ /* 0x008fe600078e0035 */
[----:B------:R-:W3:Y:S01]  /*4b70*/  LDL R3, [R1+0x60] ;  /* 0x0000600001037983 */ /* 0x000ee20000100800 */
[----:B-----5:R-:W-:Y:S02]  /*4b80*/  MOV R6, R4 ;  /* 0x0000000400067202 */ /* 0x020fe40000000f00 */
[----:B----4-:R-:W-:Y:S02]  /*4b90*/  MOV R4, R52 ;  /* 0x0000003400047202 */ /* 0x010fe40000000f00 */
[----:B---3--:R-:W-:Y:S01]  /*4ba0*/  SHF.L.U32 R3, R3, 0x3, RZ ;  /* 0x0000000303037819 */ /* 0x008fe200000006ff */
[----:B------:R3:W4:Y:S03]  /*4bb0*/  LDS.128 R8, [R6+0x3000] ;  /* 0x0030000006087984 */ /* 0x0007260000000c00 */
[C---:B-12---:R-:W-:Y:S04]  /*4bc0*/  LEA R34, P0, R3.reuse, R4, 0x1 ;  /* 0x0000000403227211 */ /* 0x046fe800078008ff */
[----:B------:R-:W-:Y:S02]  /*4bd0*/  LEA.HI.X.SX32 R35, R3, R5, 0x1, P0 ;  /* 0x0000000503237211 */ /* 0x000fe400000f0eff */
[----:B------:R-:W-:Y:S11]  /*4be0*/  ISETP.GE.AND P0, PT, R166, c[0x0][0x27c], PT ;  /* 0x00009f00a6007a0c */ /* 0x000ff60003f06270 */
[----:B------:R-:W-:Y:S02]  /*4bf0*/  @!UPT UIADD3 URZ, URZ, URZ, URZ ;  /* 0x0000003f3f3ff290 */ /* 0x000fe4000fffe03f */
[----:B------:R-:W-:Y:S01]  /*4c00*/  @!P0 HADD2.F32 R3, -RZ, R26.H0_H0 ;  /* 0x2000001aff038230 */ /* 0x000fe20000004100 */
[----:B---3--:R-:W-:Y:S01]  /*4c10*/  @!P0 SHF.R.U64 R6, R16, 0x10, R17 ;  /* 0x0000001010068819 */ /* 0x008fe20000001211 */
[--C-:B------:R-:W-:Y:S01]  /*4c20*/  @!P0 HADD2.F32 R14, -RZ, R48.reuse.H0_H0 ;  /* 0x20000030ff0e8230 */ /* 0x100fe20000004100 */
[----:B------:R-:W-:Y:S01]  /*4c30*/  @!P0 SHF.R.U64 R16, R40, 0x10, R41 ;  /* 0x0000001028108819 */ /* 0x000fe20000001229 */
[----:B------:R-:W-:Y:S01]  /*4c40*/  @!P0 HADD2.F32 R22, -RZ, R48.H1_H1 ;  /* 0x30000030ff168230 */ /* 0x000fe20000004100 */
[----:B------:R-:W-:Y:S01]  /*4c50*/  @!P0 SHF.R.U32.HI R13, RZ, 0x10, R17 ;  /* 0x00000010ff0d8819 */ /* 0x000fe20000011611 */
[----:B------:R-:W-:Y:S01]  /*4c60*/  @!P0 HADD2.F32 R6, -RZ, R6.H0_H0 ;  /* 0x20000006ff068230 */ /* 0x000fe20000004100 */
[----:B------:R-:W-:Y:S01]  /*4c70*/  @!P0 SHF.R.U32.HI R30, RZ, 0x10, R41 ;  /* 0x00000010ff1e8819 */ /* 0x000fe20000011629 */
[----:B------:R-:W-:Y:S01]  /*4c80*/  @!P0 HADD2.F32 R16, -RZ, R16.H0_H0 ;  /* 0x20000010ff108230 */ /* 0x000fe20000004100 */
[----:B----4-:R-:W-:Y:S02]  /*4c90*/  @!P0 MOV R4, R8 ;  /* 0x0000000800048202 */ /* 0x010fe40000000f00 */
        /* <DEDUP_REMOVED lines=39> */
.L_x_896:
[----:B------:R-:W-:Y:S05]  /*4f10*/  BSYNC B0 ;  /* 0x0000000000007941 */ /* 0x000fea0003800000 */
.L_x_895:
[----:B------:R-:W5:Y:S01]  /*4f20*/  LDL R4, [R1+0x1c] ;  /* 0x00001c0001047983 */ /* 0x000f620000100800 */
[----:B------:R-:W-:Y:S01]  /*4f30*/  BSSY B0, `(.L_x_897) ;  /* 0x000003c000007945 */ /* 0x000fe20003800000 */
[----:B-----5:R-:W-:Y:S11]  /*4f40*/  ISETP.GE.AND P0, PT, R4, c[0x0][0x1d4], PT ;  /* 0x0000750004007a0c */ /* 0x020ff60003f06270 */
[----:B------:R-:W-:Y:S02]  /*4f50*/  @!UPT UIADD3 URZ, URZ, URZ, URZ ;  /* 0x0000003f3f3ff290 */ /* 0x000fe4000fffe03f */
[----:B------:R-:W-:-:S05]  /*4f60*/  @P0 BRA `(.L_x_898) ;  /* 0x0000038000000947 */ /* 0x000fca0003800000 */
[C---:B----4-:R-:W-:Y:S01]  /*4f70*/  LEA R30, P0, R4.reuse, R52, 0x1 ;  /* 0x00000034041e7211 */ /* 0x050fe200078008ff */
[----:B------:R-:W4:Y:S04]  /*4f80*/  LDL R3, [R1+0x10] ;  /* 0x0000100001037983 */ /* 0x000f280000100800 */
[----:B------:R-:W5:Y:S02]  /*4f90*/  LDL R5, [R1+0x78] ;  /* 0x0000780001057983 */ /* 0x000f640000100800 */
[----:B---3-5:R-:W-:Y:S02]  /*4fa0*/  LEA.HI.X R31, R4, R53, R5, 0x1, P0 ;  /* 0x00000035041f7211 */ /* 0x028fe400000f0c05 */
[----:B-1--4-:R1:W3:Y:S01]  /*4fb0*/  LDS.128 R8, [R3+0x3000] ;  /* 0x0030000003087984 */ /* 0x0122e20000000c00 */
[----:B------:R-:W-:Y:S11]  /*4fc0*/  ISETP.GE.AND P0, PT, R168, c[0x0][0x27c], PT ;  /* 0x00009f00a8007a0c */ /* 0x000ff60003f06270 */
[----:B------:R-:W-:Y:S02]  /*4fd0*/  @!UPT UIADD3 URZ, URZ, URZ, URZ ;  /* 0x0000003f3f3ff290 */ /* 0x000fe4000fffe03f */
[--C-:B------:R-:W-:Y:S01]  /*4fe0*/  @!P0 HADD2.F32 R13, -RZ, R49.reuse.H0_H0 ;  /* 0x20000031ff0d8230 */ /* 0x100fe20000004100 */
[----:B------:R-:W-:Y:S01]  /*4ff0*/  @!P0 SHF.R.U64 R6, R18, 0x10, R19 ;  /* 0x0000001012068819 */ /* 0x000fe20000001213 */
[----:B------:R-:W-:Y:S01]  /*5000*/  @!P0 HADD2.F32 R18, -RZ, R49.H1_H1 ;  /* 0x30000031ff128230 */ /* 0x000fe20000004100 */
[----:B------:R-:W-:Y:S02]  /*5010*/  @!P0 SHF.R.U64 R16, R42, 0x10, R43 ;  /* 0x000000102a108819 */ /* 0x000fe4000000122b */
[----:B------:R-:W-:Y:S01]  /*5020*/  @!P0 SHF.R.U32.HI R14, RZ, 0x10, R19 ;  /* 0x00000010ff0e8819 */ /* 0x000fe20000011613 */
[----:B------:R-:W-:Y:S01]  /*5030*/  @!P0 HADD2.F32 R6, -RZ, R6.H0_H0 ;  /* 0x20000006ff068230 */ /* 0x000fe20000004100 */
[----:B------:R-:W-:Y:S01]  /*5040*/  @!P0 SHF.R.U32.HI R22, RZ, 0x10, R43 ;  /* 0x00000010ff168819 */ /* 0x000fe2000001162b */
[----:B------:R-:W-:Y:S02]  /*5050*/  @!P0 HADD2.F32 R16, -RZ, R16.H0_H0 ;  /* 0x20000010ff108230 */ /* 0x000fe40000004100 */
[----:B-1----:R-:W-:Y:S02]  /*5060*/  @!P0 HADD2.F32 R3, -RZ, R27.H0_H0 ;  /* 0x2000001bff038230 */ /* 0x002fe40000004100 */
[----:B------:R-:W-:Y:S02]  /*5070*/  @!P0 HADD2.F32 R14, -RZ, R14.H0_H0 ;  /* 0x2000000eff0e8230 */ /* 0x000fe40000004100 */
[----:B------:R-:W-:Y:S01]  /*5080*/  @!P0 HADD2.F32 R22, -RZ, R22.H0_H0 ;  /* 0x20000016ff168230 */ /* 0x000fe20000004100 */
[----:B---3--:R-:W-:Y:S02]  /*5090*/  @!P0 MOV R4, R8 ;  /* 0x0000000800048202 */ /* 0x008fe40000000f00 */
[----:B------:R-:W-:Y:S03]  /*50a0*/  @!P0 MOV R5, R9 ;  /* 0x0000000900058202 */ /* 0x000fe60000000f00 */
[--C-:B------:R-:W-:Y:S02]  /*50b0*/  @!P0 HADD2.F32 R12, -RZ, R4.reuse.H1_H1 ;  /* 0x30000004ff0c8230 */ /* 0x100fe40000004100 */
[----:B------:R-:W-:Y:S02]  /*50c0*/  @!P0 HADD2.F32 R4, -RZ, R4.H0_H0 ;  /* 0x20000004ff048230 */ /* 0x000fe40000004100 */
[--C-:B------:R-:W-:Y:S01]  /*50d0*/  @!P0 HADD2.F32 R15, -RZ, R5.reuse.H1_H1 ;  /* 0x30000005ff0f8230 */ /* 0x100fe20000004100 */
[-C--:B------:R-:W-:Y:S01]  /*50e0*/  @!P0 FMUL.FTZ R17, R12, R3.reuse ;  /* 0x000000030c118220 */ /* 0x080fe20000410000 */
[----:B------:R-:W-:Y:S01]  /*50f0*/  @!P0 HADD2.F32 R5, -RZ, R5.H0_H0 ;  /* 0x20000005ff058230 */ /* 0x000fe20000004100 */
[C---:B------:R-:W-:Y:S02]  /*5100*/  @!P0 FMUL.FTZ R3, R4.reuse, R3 ;  /* 0x0000000304038220 */ /* 0x040fe40000410000 */
[-C--:B--2---:R-:W-:Y:S02]  /*5110*/  @!P0 FFMA.FTZ R32, R4, R13.reuse, -R17 ;  /* 0x0000000d04208223 */ /* 0x084fe40000010811 */
[----:B------:R-:W-:Y:S01]  /*5120*/  @!P0 FFMA.FTZ R3, R12, R13, R3 ;  /* 0x0000000d0c038223 */ /* 0x000fe20000010003 */
[----:B------:R-:W-:Y:S01]  /*5130*/  @!P0 MOV R12, R10 ;  /* 0x0000000a000c8202 */ /* 0x000fe20000000f00 */
[-C--:B------:R-:W-:Y:S02]  /*5140*/  @!P0 FMUL.FTZ R17, R15, R6.reuse ;  /* 0x000000060f118220 */ /* 0x080fe40000410000 */
[C---:B------:R-:W-:Y:S01]  /*5150*/  @!P0 FMUL.FTZ R4, R5.reuse, R6 ;  /* 0x0000000605048220 */ /* 0x040fe20000410000 */
[----:B------:R-:W-:Y:S01]  /*5160*/  @!P0 MOV R6, R11 ;  /* 0x0000000b00068202 */ /* 0x000fe20000000f00 */
[-C--:B------:R-:W-:Y:S01]  /*5170*/  @!P0 FFMA.FTZ R26, R5, R16.reuse, -R17 ;  /* 0x00000010051a8223 */ /* 0x080fe20000010811 */
[--C-:B------:R-:W-:Y:S01]  /*5180*/  @!P0 HADD2.F32 R17, -RZ, R12.reuse.H1_H1 ;  /* 0x3000000cff118230 */ /* 0x100fe20000004100 */
[----:B------:R-:W-:Y:S01]  /*5190*/  @!P0 FFMA.FTZ R4, R15, R16, R4 ;  /* 0x000000100f048223 */ /* 0x000fe20000010004 */
[----:B------:R-:W-:Y:S02]  /*51a0*/  @!P0 HADD2.F32 R5, -RZ, R27.H1_H1 ;  /* 0x3000001bff058230 */ /* 0x000fe40000004100 */
[----:B------:R-:W-:Y:S02]  /*51b0*/  @!P0 HADD2.F32 R13, -RZ, R12.H0_H0 ;  /* 0x2000000cff0d8230 */ /* 0x000fe40000004100 */
[----:B------:R-:W-:Y:S01]  /*51c0*/  @!P0 F2FP.PACK_AB R4, R4, R26 ;  /* 0x0000001a0404823e */ /* 0x000fe200000000ff */
[--C-:B------:R-:W-:Y:S02]  /*51d0*/  @!P0 HADD2.F32 R12, -RZ, R6.reuse.H0_H0 ;  /* 0x20000006ff0c8230 */ /* 0x100fe40000004100 */
[----:B------:R-:W-:Y:S01]  /*51e0*/  @!P0 HADD2.F32 R19, -RZ, R6.H1_H1 ;  /* 0x30000006ff138230 */ /* 0x000fe20000004100 */
[-C--:B------:R-:W-:Y:S01]  /*51f0*/  @!P0 FMUL.FTZ R6, R17, R5.reuse ;  /* 0x0000000511068220 */ /* 0x080fe20000410000 */
[----:B------:R-:W-:Y:S01]  /*5200*/  @!P0 MOV R9, R4 ;  /* 0x0000000400098202 */ /* 0x000fe20000000f00 */
        /* <DEDUP_REMOVED lines=14> */
.L_x_898:
[----:B------:R-:W-:Y:S05]  /*52f0*/  BSYNC B0 ;  /* 0x0000000000007941 */ /* 0x000fea0003800000 */
.L_x_897:
        /* <DEDUP_REMOVED lines=33> */
[----:B------:R-:W-:Y:S01]  /*5510*/  @!P0 MOV R12, R10 ;  /* 0x0000000a000c8202 */ /* 0x000fe20000000f00 */
        /* <DEDUP_REMOVED lines=27> */
.L_x_900:
[----:B------:R-:W-:Y:S05]  /*56d0*/  BSYNC B0 ;  /* 0x0000000000007941 */ /* 0x000fea0003800000 */
.L_x_899:
[----:B------:R-:W5:Y:S02]  /*56e0*/  LDL R4, [R1+0x14] ;  /* 0x0000140001047983 */ /* 0x000f640000100800 */
[----:B-----5:R-:W-:Y:S11]  /*56f0*/  ISETP.GE.AND P0, PT, R4, c[0x0][0x1d4], PT ;  /* 0x0000750004007a0c */ /* 0x020ff60003f06270 */
[----:B------:R-:W-:Y:S02]  /*5700*/  @!UPT UIADD3 URZ, URZ, URZ, URZ ;  /* 0x0000003f3f3ff290 */ /* 0x000fe4000fffe03f */
[----:B------:R-:W-:-:S05]  /*5710*/  @P0 BRA `(.L_x_890) ;  /* 0x0000234000000947 */ /* 0x000fca0003800000 */
[C---:B-1--4-:R-:W-:Y:S01]  /*5720*/  LEA R22, P0, R4.reuse, R52, 0x1 ;  /* 0x0000003404167211 */ /* 0x052fe200078008ff */
[----:B------:R-:W4:Y:S04]  /*5730*/  LDL R3, [R1+0x10] ;  /* 0x0000100001037983 */ /* 0x000f280000100800 */
[----:B------:R-:W5:Y:S02]  /*5740*/  LDL R5, [R1+0x70] ;  /* 0x0000700001057983 */ /* 0x000f640000100800 */
[----:B---3-5:R-:W-:Y:S02]  /*5750*/  LEA.HI.X R23, R4, R53, R5, 0x1, P0 ;  /* 0x0000003504177211 */ /* 0x028fe400000f0c05 */
[----:B----4-:R1:W3:Y:S01]  /*5760*/  LDS.128 R8, [R3+0x3c00] ;  /* 0x003c000003087984 */ /* 0x0102e20000000c00 */
        /* <DEDUP_REMOVED lines=52> */
.L_x_887:
        /* <DEDUP_REMOVED lines=47> */
.L_x_902:
[----:B------:R-:W-:Y:S05]  /*5da0*/  BSYNC B0 ;  /* 0x0000000000007941 */ /* 0x000fea0003800000 */
.L_x_901:
        /* <DEDUP_REMOVED lines=24> */
[----:B--2---:R-:W-:Y:S01]  /*5f30*/  PRMT R32, R5, 0x5410, R6 ;  /* 0x0000541005207816 */ /* 0x004fe20000000006 */
        /* <DEDUP_REMOVED lines=29> */
[----:B------:R-:W-:Y:S01]  /*6110*/  @!P0 SHF.R.U32.HI R28, RZ, 0x10, R11 ;  /* 0x00000010ff1c8819 */ /* 0x000fe2000001160b */
[----:B------:R-:W-:Y:S01]  /*6120*/  @!P0 HADD2.F32 R11, -RZ, R6.H0_H0 ;  /* 0x20000006ff0b8230 */ /* 0x000fe20000004100 */
[--C-:B------:R-:W-:Y:S01]  /*6130*/  @!P0 SHF.R.U64 R35, R36, 0x10, R37.reuse ;  /* 0x0000001024238819 */ /* 0x100fe20000001225 */
[----:B------:R-:W-:Y:S01]  /*6140*/  IMAD.IADD R3, R3, 0x1, R4 ;  /* 0x0000000103037824 */ /* 0x000fe200078e0204 */
[----:B------:R-:W-:Y:S01]  /*6150*/  @!P0 SHF.R.U32.HI R37, RZ, 0x10, R37 ;  /* 0x00000010ff258819 */ /* 0x000fe20000011625 */
[----:B------:R-:W-:Y:S01]  /*6160*/  IMAD.MOV.U32 R4, RZ, RZ, R8 ;  /* 0x000000ffff047224 */ /* 0x000fe200078e0008 */
[----:B------:R-:W-:Y:S01]  /*6170*/  @!P0 SHF.R.U32.HI R8, RZ, 0x10, R9 ;  /* 0x00000010ff088819 */ /* 0x000fe20000011609 */
[----:B------:R-:W-:Y:S01]  /*6180*/  @!P0 HADD2.F32 R35, -RZ, R35.H0_H0 ;  /* 0x20000023ff238230 */ /* 0x000fe20000004100 */
[----:B------:R-:W-:Y:S01]  /*6190*/  SHF.L.U32 R3, R3, 0x1, RZ ;  /* 0x0000000103037819 */ /* 0x000fe200000006ff */
[----:B------:R-:W-:Y:S01]  /*61a0*/  @!P0 HADD2.F32 R37, -RZ, R37.H0_H0 ;  /* 0x20000025ff258230 */ /* 0x000fe20000004100 */
[--C-:B------:R-:W-:Y:S01]  /*61b0*/  @!P0 SHF.R.U64 R42, R38, 0x10, R39.reuse ;  /* 0x00000010262a8819 */ /* 0x100fe20000001227 */
[----:B------:R-:W-:Y:S01]  /*61c0*/  @!P0 HADD2.F32 R9, -RZ, R4.H0_H0 ;  /* 0x20000004ff098230 */ /* 0x000fe20000004100 */
[----:B------:R-:W-:Y:S01]  /*61d0*/  @!P0 SHF.R.U32.HI R56, RZ, 0x10, R39 ;  /* 0x00000010ff388819 */ /* 0x000fe20000011627 */
[----:B------:R1:W2:Y:S01]  /*61e0*/  LDS.128 R48, [R3+0x3c80] ;  /* 0x003c800003307984 */ /* 0x0002a20000000c00 */
[----:B------:R-:W-:Y:S01]  /*61f0*/  @!P0 HADD2.F32 R4, -RZ, R5.H0_H0 ;  /* 0x20000005ff048230 */ /* 0x000fe20000004100 */
[----:B------:R-:W-:Y:S01]  /*6200*/  MOV R43, R39 ;  /* 0x00000027002b7202 */ /* 0x000fe20000000f00 */
[----:B------:R-:W-:Y:S02]  /*6210*/  @!P0 HADD2.F32 R39, -RZ, R41.H0_H0 ;  /* 0x20000029ff278230 */ /* 0x000fe40000004100 */
[----:B------:R-:W-:Y:S02]  /*6220*/  @!P0 HADD2.F32 R41, -RZ, R42.H0_H0 ;  /* 0x2000002aff298230 */ /* 0x000fe40000004100 */
        /* <DEDUP_REMOVED lines=20> */
[----:B------:R-:W-:Y:S02]  /*6370*/  @!P0 HADD2.F32 R34, -RZ, R11.H0_H0 ;  /* 0x2000000bff228230 */ /* 0x000fe40000004100 */
[----:B------:R-:W-:Y:S02]  /*6380*/  @!P0 HADD2.F32 R6, -RZ, R5.H0_H0 ;  /* 0x20000005ff068230 */ /* 0x000fe40000004100 */
[----:B------:R-:W-:Y:S01]  /*6390*/  @!P0 HADD2.F32 R36, -RZ, R11.H1_H1 ;  /* 0x3000000bff248230 */ /* 0x000fe20000004100 */
[-C--:B------:R-:W-:Y:S01]  /*63a0*/  @!P0 FMUL.FTZ R11, R34, R9.reuse ;  /* 0x00000009220b8220 */ /* 0x080fe20000410000 */
[----:B------:R-:W-:Y:S02]  /*63b0*/  @!P0 HADD2.F32 R35, -RZ, R40.H0_H0 ;  /* 0x20000028ff238230 */ /* 0x000fe40000004100 */
[----:B------:R-:W-:Y:S01]  /*63c0*/  @!P0 HADD2.F32 R8, -RZ, R5.H1_H1 ;  /* 0x30000005ff088230 */ /* 0x000fe20000004100 */
[----:B------:R-:W-:Y:S01]  /*63d0*/  @!P0 FMUL.FTZ R5, R6, R9 ;  /* 0x0000000906058220 */ /* 0x000fe20000410000 */
[----:B------:R-:W-:Y:S01]  /*63e0*/  @!P0 HADD2.F32 R20, -RZ, R22.H0_H0 ;  /* 0x20000016ff148230 */ /* 0x000fe20000004100 */
[-C--:B------:R-:W-:Y:S02]  /*63f0*/  @!P0 FMUL.FTZ R9, R36, R10.reuse ;  /* 0x0000000a24098220 */ /* 0x080fe40000410000 */
[----:B------:R-:W-:Y:S01]  /*6400*/  @!P0 FFMA.FTZ R73, R6, R35, -R11 ;  /* 0x0000002306498223 */ /* 0x000fe2000001080b */
[----:B------:R-:W-:Y:S01]  /*6410*/  @!P0 HADD2.F32 R11, -RZ, R21.H0_H0 ;  /* 0x20000015ff0b8230 */ /* 0x000fe20000004100 */
[C---:B------:R-:W-:Y:S02]  /*6420*/  @!P0 FMUL.FTZ R6, R8.reuse, R10 ;  /* 0x0000000a08068220 */ /* 0x040fe40000410000 */
[----:B------:R-:W-:Y:S02]  /*6430*/  @!P0 IMAD.MOV.U32 R10, RZ, RZ, R50 ;  /* 0x000000ffff0a8224 */ /* 0x000fe400078e0032 */
[----:B------:R-:W-:Y:S01]  /*6440*/  @!P0 FFMA.FTZ R72, R8, R37, -R9 ;  /* 0x0000002508488223 */ /* 0x000fe20000010809 */
[----:B------:R-:W-:Y:S01]  /*6450*/  @!P0 MOV R8, R18 ;  /* 0x0000001200088202 */ /* 0x000fe20000000f00 */
[----:B------:R-:W-:Y:S01]  /*6460*/  @!P0 FFMA.FTZ R5, R34, R35, R5 ;  /* 0x0000002322058223 */ /* 0x000fe20000010005 */
[--C-:B------:R-:W-:Y:S01]  /*6470*/  @!P0 HADD2.F32 R38, -RZ, R10.reuse.H0_H0 ;  /* 0x2000000aff268230 */ /* 0x100fe20000004100 */
[----:B------:R-:W-:Y:S01]  /*6480*/  @!P0 FFMA.FTZ R6, R36, R37, R6 ;  /* 0x0000002524068223 */ /* 0x000fe20000010006 */
[----:B------:R-:W-:Y:S01]  /*6490*/  @!P0 HADD2.F32 R40, -RZ, R10.H1_H1 ;  /* 0x3000000aff288230 */ /* 0x000fe20000004100 */
[----:B------:R-:W-:Y:S01]  /*64a0*/  @!P0 F2FP.PACK_AB R35, R72, R73 ;  /* 0x000000494823823e */ /* 0x000fe200000000ff */
[--C-:B------:R-:W-:Y:S01]  /*64b0*/  @!P0 HADD2.F32 R9, -RZ, R8.reuse.H0_H0 ;  /* 0x20000008ff098230 */ /* 0x100fe20000004100 */
[----:B------:R-:W-:Y:S01]  /*64c0*/  @!P0 FMUL.FTZ R22, R38, R11 ;  /* 0x0000000b26168220 */ /* 0x000fe20000410000 */
[----:B------:R-:W-:Y:S01]  /*64d0*/  @!P0 HADD2.F32 R10, -RZ, R8.H1_H1 ;  /* 0x30000008ff0a8230 */ /* 0x000fe20000004100 */
[-C--:B------:R-:W-:Y:S01]  /*64e0*/  @!P0 FMUL.FTZ R21, R40, R20.reuse ;  /* 0x0000001428158220 */ /* 0x080fe20000410000 */
[----:B------:R-:W-:Y:S01]  /*64f0*/  @!P0 MOV R17, R35 ;  /* 0x0000002300118202 */ /* 0x000fe20000000f00 */
[C---:B------:R-:W-:Y:S01]  /*6500*/  @!P0 FMUL.FTZ R8, R9.reuse, R11 ;  /* 0x0000000b09088220 */ /* 0x040fe20000410000 */
[----:B------:R-:W-:Y:S01]  /*6510*/  @!P0 MOV R11, R51 ;  /* 0x00000033000b8202 */ /* 0x000fe20000000f00 */
[----:B------:R-:W-:Y:S01]  /*6520*/  @!P0 FFMA.FTZ R71, R9, R39, -R22 ;  /* 0x0000002709478223 */ /* 0x000fe20000010816 */
[----:B------:R-:W-:Y:S01]  /*6530*/  @!P0 HADD2.F32 R22, -RZ, R28.H0_H0 ;  /* 0x2000001cff168230 */ /* 0x000fe20000004100 */
[----:B------:R-:W-:Y:S01]  /*6540*/  @!P0 FMUL.FTZ R9, R10, R20 ;  /* 0x000000140a098220 */ /* 0x000fe20000410000 */
[----:B------:R-:W-:Y:S01]  /*6550*/  @!P0 F2FP.PACK_AB R5, R6, R5 ;  /* 0x000000050605823e */ /* 0x000fe200000000ff */
[----:B------:R-:W-:Y:S01]  /*6560*/  @!P0 FFMA.FTZ R70, R10, R41, -R21 ;  /* 0x000000290a468223 */ /* 0x000fe20000010815 */
[----:B------:R-:W-:Y:S01]  /*6570*/  @!P0 HADD2.F32 R21, -RZ, R23.H0_H0 ;  /* 0x20000017ff158230 */ /* 0x000fe20000004100 */
[----:B------:R-:W-:Y:S01]  /*6580*/  @!P0 IMAD.MOV.U32 R10, RZ, RZ, R19 ;  /* 0x000000ffff0a8224 */ /* 0x000fe200078e0013 */
[----:B------:R-:W-:Y:S01]  /*6590*/  @!P0 F2FP.PACK_AB R34, R74, R75 ;  /* 0x0000004b4a22823e */ /* 0x000fe200000000ff */
[----:B------:R-:W-:Y:S01]  /*65a0*/  @!P0 FFMA.FTZ R8, R38, R39, R8 ;  /* 0x0000002726088223 */ /* 0x000fe20000010008 */
[--C-:B------:R-:W-:Y:S01]  /*65b0*/  @!P0 HADD2.F32 R23, -RZ, R11.reuse.H0_H0 ;  /* 0x2000000bff178230 */ /* 0x100fe20000004100 */
[----:B------:R-:W-:Y:S01]  /*65c0*/  @!P0 FFMA.FTZ R9, R40, R41, R9 ;  /* 0x0000002928098223 */ /* 0x000fe20000010009 */
[----:B------:R-:W-:Y:S01]  /*65d0*/  @!P0 MOV R16, R34 ;  /* 0x0000002200108202 */ /* 0x000fe20000000f00 */
[----:B------:R-:W-:Y:S01]  /*65e0*/  @!P0 HADD2.F32 R28, -RZ, R11.H1_H1 ;  /* 0x3000000bff1c8230 */ /* 0x000fe20000004100 */
[----:B------:R-:W-:Y:S01]  /*65f0*/  @!P0 IMAD.MOV.U32 R49, RZ, RZ, R5 ;  /* 0x000000ffff318224 */ /* 0x000fe200078e0005 */
[--C-:B------:R-:W-:Y:S01]  /*6600*/  @!P0 HADD2.F32 R11, -RZ, R10.reuse.H0_H0 ;  /* 0x2000000aff0b8230 */ /* 0x100fe20000004100 */
[-C--:B------:R-:W-:Y:S01]  /*6610*/  @!P0 FMUL.FTZ R69, R23, R21.reuse ;  /* 0x0000001517458220 */ /* 0x080fe20000410000 */
[----:B------:R-:W-:Y:S01]  /*6620*/  @!P0 HADD2.F32 R20, -RZ, R10.H1_H1 ;  /* 0x3000000aff148230 */ /* 0x000fe20000004100 */
[----:B------:R-:W-:Y:S02]  /*6630*/  @!P0 FMUL.FTZ R56, R28, R22 ;  /* 0x000000161c388220 */ /* 0x000fe40000410000 */
[C---:B------:R-:W-:Y:S02]  /*6640*/  @!P0 FMUL.FTZ R10, R11.reuse, R21 ;  /* 0x000000150b0a8220 */ /* 0x040fe40000410000 */
[----:B------:R-:W-:Y:S02]  /*6650*/  @!P0 FFMA.FTZ R69, R11, R42, -R69 ;  /* 0x0000002a0b458223 */ /* 0x000fe40000010845 */
[----:B------:R-:W-:Y:S01]  /*6660*/  @!P0 FMUL.FTZ R11, R20, R22 ;  /* 0x00000016140b8220 */ /* 0x000fe20000410000 */
[----:B------:R-:W-:Y:S01]  /*6670*/  @!P0 F2FP.PACK_AB R22, R70, R71 ;  /* 0x000000474616823e */ /* 0x000fe200000000ff */
[----:B------:R-:W-:Y:S02]  /*6680*/  @!P0 FFMA.FTZ R10, R23, R42, R10 ;  /* 0x0000002a170a8223 */ /* 0x000fe4000001000a */
[----:B------:R-:W-:Y:S01]  /*6690*/  @!P0 FFMA.FTZ R56, R20, R43, -R56 ;  /* 0x0000002b14388223 */ /* 0x000fe20000010838 */
[----:B------:R-:W-:Y:S01]  /*66a0*/  @!P0 F2FP.PACK_AB R20, R4, R3 ;  /* 0x000000030414823e */ /* 0x000fe200000000ff */
[----:B------:R-:W-:Y:S01]  /*66b0*/  @!P0 FFMA.FTZ R11, R28, R43, R11 ;  /* 0x0000002b1c0b8223 */ /* 0x000fe2000001000b */
        /* <DEDUP_REMOVED lines=14> */
.L_x_904:
[----:B------:R-:W-:Y:S05]  /*67a0*/  BSYNC B0 ;  /* 0x0000000000007941 */ /* 0x000fea0003800000 */
.L_x_903:
        /* <DEDUP_REMOVED lines=101> */
[C---:B------:R-:W-:Y:S01]  /*6e00*/  @!P0 FMUL.FTZ R38, R29.reuse, R14 ;  /* 0x0000000e1d268220 */ /* 0x040fe20000410000 */
        /* <DEDUP_REMOVED lines=20> */
.L_x_906:
[----:B------:R-:W-:Y:S05]  /*6f50*/  BSYNC B0 ;  /* 0x0000000000007941 */ /* 0x000fea0003800000 */
.L_x_905:
        /* <DEDUP_REMOVED lines=125> */
.L_x_886:
[----:B------:R1:W2:Y:S01]  /*7730*/  SHFL.IDX PT, R5, R32, RZ, 0x1e1f ;  /* 0x001e1fff20057589 */ /* 0x0002a200000e0000 */
[----:B------:R-:W-:Y:S03]  /*7740*/  IMAD R3, R33, -0x30, R2 ;  /* 0xffffffd021037824 */ /* 0x000fe600078e0202 */
[----:B------:R1:W3:Y:S02]  /*7750*/  SHFL.IDX PT, R4, R34, RZ, 0x1e1f ;  /* 0x001e1fff22047589 */ /* 0x0002e400000e0000 */
[----:B------:R-:W-:Y:S04]  /*7760*/  IMNMX R76, R3, 0x30, PT ;  /* 0x00000030034c7817 */ /* 0x000fe80003800200 */
[----:B------:R-:W-:Y:S11]  /*7770*/  ISETP.GT.AND P0, PT, R76, R138, PT ;  /* 0x0000008a4c00720c */ /* 0x000ff60003f04270 */
[----:B------:R-:W-:Y:S02]  /*7780*/  @!UPT UIADD3 URZ, URZ, URZ, URZ ;  /* 0x0000003f3f3ff290 */ /* 0x000fe4000fffe03f */
[----:B------:R-:W-:-:S05]  /*7790*/  @!P0 BRA `(.L_x_890) ;  /* 0x000002c000008947 */ /* 0x000fca0003800000 */
[----:B------:R-:W4:Y:S01]  /*77a0*/  LDL R10, [R1+0x1c] ;  /* 0x00001c00010a7983 */ /* 0x000f220000100800 */
[C---:B------:R-:W-:Y:S03]  /*77b0*/  ISETP.GE.AND P0, PT, R110.reuse, c[0x0][0x1d4], PT ;  /* 0x000075006e007a0c */ /* 0x040fe60003f06270 */
[----:B------:R-:W5:Y:S04]  /*77c0*/  LDL R11, [R1+0x78] ;  /* 0x00007800010b7983 */ /* 0x000f680000100800 */
[----:B---3--:R-:W3:Y:S04]  /*77d0*/  LDL R16, [R1+0x18] ;  /* 0x0000180001107983 */ /* 0x008ee80000100800 */
[----:B--2---:R-:W2:Y:S02]  /*77e0*/  LDL R17, [R1+0x74] ;  /* 0x0000740001117983 */ /* 0x004ea40000100800 */
[CC--:B------:R-:W-:Y:S02]  /*77f0*/  @!P0 LEA R8, P4, R110.reuse, R4.reuse, 0x1 ;  /* 0x000000046e088211 */ /* 0x0c0fe400078808ff */
[----:B------:R-:W2:Y:S02]  /*7800*/  LDL R14, [R1+0xc] ;  /* 0x00000c00010e7983 */ /* 0x000ea40000100800 */
[-C--:B------:R-:W-:Y:S02]  /*7810*/  @!P0 LEA.HI.X R9, R110, R5.reuse, R111, 0x1, P4 ;  /* 0x000000056e098211 */ /* 0x080fe400020f0c6f */
[----:B------:R-:W2:Y:S04]  /*7820*/  LDL R6, [R1+0x10] ;  /* 0x0000100001067983 */ /* 0x000ea80000100800 */
[----:B------:R-:W2:Y:S04]  /*7830*/  LDL R20, [R1+0x64] ;  /* 0x0000640001147983 */ /* 0x000ea80000100800 */
[----:B------:R-:W2:Y:S04]  /*7840*/  LDL R25, [R1+0x60] ;  /* 0x0000600001197983 */ /* 0x000ea80000100800 */
[----:B------:R-:W2:Y:S04]  /*7850*/  LDL R15, [R1+0x14] ;  /* 0x00001400010f7983 */ /* 0x000ea80000100800 */
[----:B------:R-:W2:Y:S01]  /*7860*/  LDL R24, [R1+0x70] ;  /* 0x0000700001187983 */ /* 0x000ea20000100800 */
[C---:B----4-:R-:W-:Y:S11]  /*7870*/  ISETP.GE.AND P5, PT, R10.reuse, c[0x0][0x1d4], PT ;  /* 0x000075000a007a0c */ /* 0x050ff60003fa6270 */
[----:B------:R-:W-:Y:S02]  /*7880*/  @!UPT UIADD3 URZ, URZ, URZ, URZ ;  /* 0x0000003f3f3ff290 */ /* 0x000fe4000fffe03f */
[CC--:B------:R-:W-:Y:S04]  /*7890*/  @!P5 LEA R12, P4, R10.reuse, R4.reuse, 0x1 ;  /* 0x000000040a0cd211 */ /* 0x0c0fe800078808ff */
[-C--:B-----5:R-:W-:Y:S02]  /*78a0*/  @!P5 LEA.HI.X R13, R10, R5.reuse, R11, 0x1, P4 ;  /* 0x000000050a0dd211 */ /* 0x0a0fe400020f0c0b */
[C---:B---3--:R-:W-:Y:S11]  /*78b0*/  ISETP.GE.AND P4, PT, R16.reuse, c[0x0][0x1d4], PT ;  /* 0x0000750010007a0c */ /* 0x048ff60003f86270 */
[----:B------:R-:W-:Y:S02]  /*78c0*/  @!UPT UIADD3 URZ, URZ, URZ, URZ ;  /* 0x0000003f3f3ff290 */ /* 0x000fe4000fffe03f */
[CC--:B------:R-:W-:Y:S04]  /*78d0*/  @!P4 LEA R10, P6, R16.reuse, R4.reuse, 0x1 ;  /* 0x00000004100ac211 */ /* 0x0c0fe800078c08ff */
[-C--:B--2---:R-:W-:Y:S02]  /*78e0*/  @!P4 LEA.HI.X R11, R16, R5.reuse, R17, 0x1, P6 ;  /* 0x00000005100bc211 */ /* 0x084fe400030f0c11 */
[----:B------:R-:W2:Y:S04]  /*78f0*/  @!P0 LDS.128 R16, [R14+0x2400] ;  /* 0x002400000e108984 */ /* 0x000ea80000000c00 */
[----:B--2---:R2:W-:Y:S01]  /*7900*/  @!P0 ST.E.128 [R8.64], R16 ;  /* 0x0000001008008985 */ /* 0x0045e2000c101d08 */
[----:B------:R-:W-:Y:S11]  /*7910*/  ISETP.GE.AND P0, PT, R137, c[0x0][0x1d4], PT ;  /* 0x0000750089007a0c */ /* 0x000ff60003f06270 */
[----:B------:R-:W-:Y:S02]  /*7920*/  @!UPT UIADD3 URZ, URZ, URZ, URZ ;  /* 0x0000003f3f3ff290 */ /* 0x000fe4000fffe03f */
[----:B------:R-:W3:Y:S01]  /*7930*/  @!P0 LDS.128 R16, [R6+0x2400] ;  /* 0x0024000006108984 */ /* 0x000ee20000000c00 */
[----:B------:R-:W-:Y:S04]  /*7940*/  @!P0 IMAD.SHL.U32 R3, R20, 0x8, RZ ;  /* 0x0000000814038824 */ /* 0x000fe800078e00ff */
[--C-:B--2---:R-:W-:Y:S05]  /*7950*/  @!P0 IMAD.WIDE R8, R3, 0x2, R4.reuse ;  /* 0x0000000203088825 */ /* 0x104fea00078e0204 */
[----:B---3--:R2:W-:Y:S01]  /*7960*/  @!P0 ST.E.128 [R8.64], R16 ;  /* 0x0000001008008985 */ /* 0x0085e2000c101d08 */
[----:B------:R-:W-:Y:S11]  /*7970*/  ISETP.GE.AND P0, PT, R136, c[0x0][0x1d4], PT ;  /* 0x0000750088007a0c */ /* 0x000ff60003f06270 */
[----:B------:R-:W-:Y:S02]  /*7980*/  @!UPT UIADD3 URZ, URZ, URZ, URZ ;  /* 0x0000003f3f3ff290 */ /* 0x000fe4000fffe03f */
[----:B------:R-:W3:Y:S01]  /*7990*/  @!P0 LDS.128 R20, [R14+0x3000] ;  /* 0x003000000e148984 */ /* 0x000ee20000000c00 */
[----:B------:R-:W-:Y:S04]  /*79a0*/  @!P0 IMAD.SHL.U32 R3, R25, 0x8, RZ ;  /* 0x0000000819038824 */ /* 0x000fe800078e00ff */
[----:B--2---:R-:W-:Y:S05]  /*79b0*/  @!P0 IMAD.WIDE R8, R3, 0x2, R4 ;  /* 0x0000000203088825 */ /* 0x004fea00078e0204 */
[----:B---3--:R-:W-:Y:S01]  /*79c0*/  @!P0 ST.E.128 [R8.64], R20 ;  /* 0x0000001408008985 */ /* 0x008fe2000c101d08 */
[C---:B------:R-:W-:Y:S03]  /*79d0*/  ISETP.GE.AND P0, PT, R15.reuse, c[0x0][0x1d4], PT ;  /* 0x000075000f007a0c */ /* 0x040fe60003f06270 */
[----:B------:R-:W2:Y:S10]  /*79e0*/  @!P5 LDS.128 R16, [R6+0x3000] ;  /* 0x003000000610d984 */ /* 0x000eb40000000c00 */
[C---:B------:R-:W-:Y:S04]  /*79f0*/  @!P0 LEA R4, P6, R15.reuse, R4, 0x1 ;  /* 0x000000040f048211 */ /* 0x040fe800078c08ff */
[----:B------:R-:W-:Y:S01]  /*7a00*/  @!P0 LEA.HI.X R5, R15, R5, R24, 0x1, P6 ;  /* 0x000000050f058211 */ /* 0x000fe200030f0c18 */
[----:B--2---:R-:W-:Y:S04]  /*7a10*/  @!P5 ST.E.128 [R12.64], R16 ;  /* 0x000000100c00d985 */ /* 0x004fe8000c101d08 */
[----:B------:R-:W2:Y:S04]  /*7a20*/  @!P4 LDS.128 R12, [R14+0x3c00] ;  /* 0x003c00000e0cc984 */ /* 0x000ea80000000c00 */
[----:B--2---:R-:W-:Y:S04]  /*7a30*/  @!P4 ST.E.128 [R10.64], R12 ;  /* 0x0000000c0a00c985 */ /* 0x004fe8000c101d08 */
[----:B------:R-:W2:Y:S04]  /*7a40*/  @!P0 LDS.128 R8, [R6+0x3c00] ;  /* 0x003c000006088984 */ /* 0x000ea80000000c00 */
[----:B--2---:R2:W-:Y:S02]  /*7a50*/  @!P0 ST.E.128 [R4.64], R8 ;  /* 0x0000000804008985 */ /* 0x0045e4000c101d08 */
.L_x_890:
[----:B------:R-:W-:Y:S05]  /*7a60*/  BSYNC B1 ;  /* 0x0000000000017941 */ /* 0x000fea0003800000 */
.L_x_885:
[----:B-123-5:R-:W-:Y:S01]  /*7a70*/  IMAD.WIDE R4, R33, 0x30, R88 ;  /* 0x0000003021047825 */ /* 0x02efe200078e0258 */
[----:B------:R-:W2:Y:S01]  /*7a80*/  LDL R24, [R1+0x3c] ;  /* 0x00003c0001187983 */ /* 0x000ea20000100800 */
[----:B------:R-:W-:Y:S01]  /*7a90*/  P2R R13, PR, RZ, 0x2 ;  /* 0x00000002ff0d7803 */ /* 0x000fe20000000000 */
[----:B------:R-:W-:Y:S01]  /*7aa0*/  BSSY B0, `(.L_x_907) ;  /* 0x000006a000007945 */ /* 0x000fe20003800000 */
[----:B------:R-:W-:Y:S01]  /*7ab0*/  IMAD R10, R80, c[0x0][0x218], RZ ;  /* 0x00008600500a7a24 */ /* 0x000fe200078e02ff */
[C---:B------:R-:W-:Y:S01]  /*7ac0*/  LOP3.LUT P1, RZ, R209.reuse, 0x4, RZ, 0xc0, !PT ;  /* 0x00000004d1ff7812 */ /* 0x040fe2000782c0ff */
[----:B------:R-:W1:Y:S01]  /*7ad0*/  S2R R3, SR_TID.X ;  /* 0x0000000000037919 */ /* 0x000e620000002100 */
[----:B------:R-:W-:Y:S01]  /*7ae0*/  LOP3.LUT P6, RZ, R209, 0x1, RZ, 0xc0, !PT ;  /* 0x00000001d1ff7812 */ /* 0x000fe200078cc0ff */
[----:B------:R-:W-:Y:S01]  /*7af0*/  IMAD R10, R77, c[0x0][0x21c], R10 ;  /* 0x000087004d0a7a24 */ /* 0x000fe200078e020a */
[----:B-1----:R-:W-:Y:S04]  /*7b00*/  SHF.R.S32.HI R25, RZ, 0x1f, R3 ;  /* 0x0000001fff197819 */ /* 0x002fe80000011403 */
[----:B------:R-:W-:Y:S04]  /*7b10*/  LEA.HI R25, R25, R3, RZ, 0x2 ;  /* 0x0000000319197211 */ /* 0x000fe800078f10ff */
[----:B------:R-:W-:Y:S05]  /*7b20*/  SHF.R.S32.HI R25, RZ, 0x2, R25 ;  /* 0x00000002ff197819 */ /* 0x000fea0000011419 */
[----:B------:R-:W-:Y:S05]  /*7b30*/  IMAD.IADD R3, R76, 0x1, -R25 ;  /* 0x000000014c037824 */ /* 0x000fea00078e0a19 */
[C---:B------:R-:W-:Y:S11]  /*7b40*/  ISETP.GE.AND P0, PT, R3.reuse, 0x21, PT ;  /* 0x000000210300780c */ /* 0x040ff60003f06270 */
[----:B------:R-:W-:Y:S02]  /*7b50*/  @!UPT UIADD3 URZ, URZ, URZ, URZ ;  /* 0x0000003f3f3ff290 */ /* 0x000fe4000fffe03f */
[C---:B------:R-:W-:Y:S05]  /*7b60*/  @P0 IADD3 R6, P4, R4.reuse, 0x20, RZ ;  /* 0x0000002004060810 */ /* 0x040fea0007f9e0ff */
[----:B------:R-:W-:Y:S01]  /*7b70*/  @P0 IMAD.X R11, RZ, RZ, R5, P4 ;  /* 0x000000ffff0b0224 */ /* 0x000fe200020e0605 */
[----:B------:R-:W-:Y:S11]  /*7b80*/  ISETP.GE.AND P4, PT, R3, 0x1, PT ;  /* 0x000000010300780c */ /* 0x000ff60003f86270 */
[----:B------:R-:W-:Y:S02]  /*7b90*/  @!UPT UIADD3 URZ, URZ, URZ, URZ ;  /* 0x0000003f3f3ff290 */ /* 0x000fe4000fffe03f */
[----:B------:R-:W-:Y:S01]  /*7ba0*/  @P4 MOV R9, R81 ;  /* 0x0000005100094202 */ /* 0x000fe20000000f00 */
        /* <DEDUP_REMOVED lines=9> */
[----:B------:R-:W-:Y:S04]  /*7c40*/  IMAD R3, R78, c[0x0][0x20c], R3 ;  /* 0x000083004e037a24 */ /* 0x000fe800078e0203 */
[----:B------:R-:W-:Y:S04]  /*7c50*/  IMAD.IADD R9, R9, 0x1, R3 ;  /* 0x0000000109097824 */ /* 0x000fe800078e0203 */
[----:B------:R-:W-:Y:S05]  /*7c60*/  IMAD.WIDE.U32 R8, R77, c[0x0][0x218], R8 ;  /* 0x000086004d087a25 */ /* 0x000fea00078e0008 */
[----:B------:R-:W-:Y:S01]  /*7c70*/  IADD3 R3, P5, R102, R8, RZ ;  /* 0x0000000866037210 */ /* 0x000fe20007fbe0ff */
[----:B------:R-:W-:Y:S02]  /*7c80*/  @P0 IMAD R8, R11, c[0x0][0x258], RZ ;  /* 0x000096000b080a24 */ /* 0x000fe400078e02ff */
[----:B------:R-:W-:Y:S01]  /*7c90*/  @P0 IMAD.MOV.U32 R11, RZ, RZ, R81 ;  /* 0x000000ffff0b0224 */ /* 0x000fe200078e0051 */
[----:B------:R-:W-:Y:S02]  /*7ca0*/  IADD3.X R12, R121, R9, R10, P5, !PT ;  /* 0x00000009790c7210 */ /* 0x000fe40002ffe40a */
[----:B------:R-:W-:Y:S05]  /*7cb0*/  @P0 MOV R10, R82 ;  /* 0x00000052000a0202 */ /* 0x000fea0000000f00 */
[C---:B------:R-:W-:Y:S04]  /*7cc0*/  @P0 IMAD.WIDE.U32 R10, R6.reuse, c[0x0][0x258], R10 ;  /* 0x00009600060a0a25 */ /* 0x040fe800078e000a */
[----:B------:R-:W-:Y:S01]  /*7cd0*/  @P0 IMAD R6, R6, c[0x0][0x25c], R8 ;  /* 0x0000970006060a24 */ /* 0x000fe200078e0208 */
[C---:B------:R-:W-:Y:S03]  /*7ce0*/  @P0 LEA R8, P5, R10.reuse, c[0x0][0x250], 0x1 ;  /* 0x000094000a080a11 */ /* 0x040fe600078a08ff */
[----:B------:R-:W-:Y:S05]  /*7cf0*/  @P0 IMAD.IADD R6, R11, 0x1, R6 ;  /* 0x000000010b060824 */ /* 0x000fea00078e0206 */
[----:B------:R-:W-:Y:S02]  /*7d00*/  @P0 LEA.HI.X R9, R10, c[0x0][0x254], R6, 0x1, P5 ;  /* 0x000095000a090a11 */ /* 0x000fe400028f0c06 */
[C---:B------:R-:W-:Y:S04]  /*7d10*/  LEA R6, P5, R3.reuse, c[0x0][0x1f8], 0x1 ;  /* 0x00007e0003067a11 */ /* 0x040fe800078a08ff */
[----:B------:R-:W-:Y:S02]  /*7d20*/  LEA.HI.X R10, R3, c[0x0][0x1fc], R12, 0x1, P5 ;  /* 0x00007f00030a7a11 */ /* 0x000fe400028f0c0c */
[----:B------:R-:W-:Y:S02]  /*7d30*/  LOP3.LUT P5, RZ, R209, 0x2, RZ, 0xc0, !PT ;  /* 0x00000002d1ff7812 */ /* 0x000fe400078ac0ff */
[C---:B--2---:R-:W-:Y:S05]  /*7d40*/  @P4 SHF.L.U32 R3, R24.reuse, 0x1, RZ ;  /* 0x0000000118034819 */ /* 0x044fea00000006ff */
[----:B------:R-:W-:Y:S01]  /*7d50*/  @!PT LDS RZ, [RZ] ;  /* 0x00000000fffff984 */ /* 0x000fe20000000800 */
[----:B------:R-:W-:Y:S01]  /*7d60*/  @!PT LDS RZ, [RZ] ;  /* 0x00000000fffff984 */ /* 0x000fe20000000800 */
[----:B------:R-:W-:Y:S01]  /*7d70*/  @!PT LDS RZ, [RZ] ;  /* 0x00000000fffff984 */ /* 0x000fe20000000800 */
[----:B------:R1:W-:Y:S01]  /*7d80*/  @P4 LDGSTS.E.BYPASS.LTC128B.128 [R3+0x1880], [R4.64], !P1 ;  /* 0x0188000004034fae */ /* 0x0003e2000c901d48 */
[----:B------:R-:W-:Y:S05]  /*7d90*/  ISETP.NE.AND P1, PT, R13, RZ, PT ;  /* 0x000000ff0d00720c */ /* 0x000fea0003f25270 */
[----:B------:R1:W-:Y:S04]  /*7da0*/  @P4 LDGSTS.E.BYPASS.LTC128B.128 [R3+0x2480], [R4.64+0x40], !P5 ;  /* 0x0248004004034fae */ /* 0x0003e8000e901d48 */
[----:B------:R1:W-:Y:S01]  /*7db0*/  @P4 LDGSTS.E.BYPASS.LTC128B.128 [R3+0x3080], [R4.64+0x80], !P6 ;  /* 0x0308008004034fae */ /* 0x0003e2000f101d48 */
[----:B------:R-:W-:Y:S03]  /*7dc0*/  LOP3.LUT P4, RZ, R209, 0x4, RZ, 0xc0, !PT ;  /* 0x00000004d1ff7812 */ /* 0x000fe6000788c0ff */
[----:B-1----:R1:W2:Y:S01]  /*7dd0*/  SHFL.IDX PT, R4, R6, RZ, 0x1e1f ;  /* 0x001e1fff06047589 */ /* 0x0022a200000e0000 */
[----:B------:R-:W-:Y:S03]  /*7de0*/  @P0 IMAD.SHL.U32 R3, R24, 0x2, RZ ;  /* 0x0000000218030824 */ /* 0x000fe600078e00ff */
[----:B------:R1:W3:Y:S06]  /*7df0*/  SHFL.IDX PT, R5, R10, RZ, 0x1e1f ;  /* 0x001e1fff0a057589 */ /* 0x0002ec00000e0000 */
[----:B------:R1:W-:Y:S04]  /*7e00*/  @P0 LDGSTS.E.BYPASS.LTC128B.128 [R3+0x2080], [R8.64], !P4 ;  /* 0x0208000008030fae */ /* 0x0003e8000e101d48 */
[----:B------:R1:W-:Y:S04]  /*7e10*/  @P0 LDGSTS.E.BYPASS.LTC128B.128 [R3+0x2c80], [R8.64+0x40], !P5 ;  /* 0x02c8004008030fae */ /* 0x0003e8000e901d48 */
[----:B------:R1:W-:Y:S01]  /*7e20*/  @P0 LDGSTS.E.BYPASS.LTC128B.128 [R3+0x3880], [R8.64+0x80], !P6 ;  /* 0x0388008008030fae */ /* 0x0003e2000f101d48 */
[----:B------:R-:W-:Y:S03]  /*7e30*/  ISETP.GT.AND P0, PT, R76, R138, PT ;  /* 0x0000008a4c00720c */ /* 0x000fe60003f04270 */
[----:B------:R-:W0:Y:S01]  /*7e40*/  LDGDEPBAR ;  /* 0x00000000000079af */ /* 0x000e220000000000 */
[----:B------:R-:W-:Y:S04]  /*7e50*/  DEPBAR.LE SB0, 0x0 ;  /* 0x000080000000791a */ /* 0x000fe80000000000 */
[----:B------:R-:W-:Y:S06]  /*7e60*/  BAR.SYNC.DEFER_BLOCKING 0x0 ;  /* 0x0000000000007b1d */ /* 0x000fec0000010000 */
[----:B------:R-:W-:-:S05]  /*7e70*/  @!P0 BRA `(.L_x_908) ;  /* 0x000002c000008947 */ /* 0x000fca0003800000 */
[----:B-123--:R-:W2:Y:S01]  /*7e80*/  LDL R18, [R1+0x1c] ;  /* 0x00001c0001127983 */ /* 0x00eea20000100800 */
[C---:B------:R-:W-:Y:S03]  /*7e90*/  ISETP.GE.AND P0, PT, R110.reuse, c[0x0][0x1d4], PT ;  /* 0x000075006e007a0c */ /* 0x040fe60003f06270 */
[----:B------:R-:W3:Y:S04]  /*7ea0*/  LDL R19, [R1+0x78] ;  /* 0x0000780001137983 */ /* 0x000ee80000100800 */
[----:B------:R-:W5:Y:S04]  /*7eb0*/  LDL R16, [R1+0x18] ;  /* 0x0000180001107983 */ /* 0x000f680000100800 */
[----:B----4-:R-:W4:Y:S02]  /*7ec0*/  LDL R17, [R1+0x74] ;  /* 0x0000740001117983 */ /* 0x010f240000100800 */
[CC--:B------:R-:W-:Y:S02]  /*7ed0*/  @!P0 LEA R8, P4, R110.reuse, R4.reuse, 0x1 ;  /* 0x000000046e088211 */ /* 0x0c0fe400078808ff */
[----:B------:R-:W3:Y:S02]  /*7ee0*/  LDL R14, [R1+0xc] ;  /* 0x00000c00010e7983 */ /* 0x000ee40000100800 */
[-C--:B------:R-:W-:Y:S02]  /*7ef0*/  @!P0 LEA.HI.X R9, R110, R5.reuse, R111, 0x1, P4 ;  /* 0x000000056e098211 */ /* 0x080fe400020f0c6f */
[----:B------:R-:W4:Y:S04]  /*7f00*/  LDL R26, [R1+0x10] ;  /* 0x00001000011a7983 */ /* 0x000f280000100800 */
[----:B------:R-:W4:Y:S04]  /*7f10*/  LDL R20, [R1+0x64] ;  /* 0x0000640001147983 */ /* 0x000f280000100800 */
[----:B------:R-:W4:Y:S04]  /*7f20*/  LDL R28, [R1+0x60] ;  /* 0x00006000011c7983 */ /* 0x000f280000100800 */
[----:B------:R-:W4:Y:S04]  /*7f30*/  LDL R15, [R1+0x14] ;  /* 0x00001400010f7983 */ /* 0x000f280000100800 */
[----:B------:R-:W4:Y:S01]  /*7f40*/  LDL R27, [R1+0x70] ;  /* 0x00007000011b7983 */ /* 0x000f220000100800 */
[C---:B--2---:R-:W-:Y:S11]  /*7f50*/  ISETP.GE.AND P5, PT, R18.reuse, c[0x0][0x1d4], PT ;  /* 0x0000750012007a0c */ /* 0x044ff60003fa6270 */
[----:B------:R-:W-:Y:S02]  /*7f60*/  @!UPT UIADD3 URZ, URZ, URZ, URZ ;  /* 0x0000003f3f3ff290 */ /* 0x000fe4000fffe03f */
[CC--:B------:R-:W-:Y:S04]  /*7f70*/  @!P5 LEA R12, P4, R18.reuse, R4.reuse, 0x1 ;  /* 0x00000004120cd211 */ /* 0x0c0fe800078808ff */
[-C--:B---3--:R-:W-:Y:S02]  /*7f80*/  @!P5 LEA.HI.X R13, R18, R5.reuse, R19, 0x1, P4 ;  /* 0x00000005120dd211 */ /* 0x088fe400020f0c13 */
[C---:B-----5:R-:W-:Y:S11]  /*7f90*/  ISETP.GE.AND P4, PT, R16.reuse, c[0x0][0x1d4], PT ;  /* 0x0000750010007a0c */ /* 0x060ff60003f86270 */
[----:B------:R-:W-:Y:S02]  /*7fa0*/  @!UPT UIADD3 URZ, URZ, URZ, URZ ;  /* 0x0000003f3f3ff290 */ /* 0x000fe4000fffe03f */
[CC--:B------:R-:W-:Y:S04]  /*7fb0*/  @!P4 LEA R10, P6, R16.reuse, R4.reuse, 0x1 ;  /* 0x00000004100ac211 */ /* 0x0c0fe800078c08ff */
[-C--:B----4-:R-:W-:Y:S02]  /*7fc0*/  @!P4 LEA.HI.X R11, R16, R5.reuse, R17, 0x1, P6 ;  /* 0x00000005100bc211 */ /* 0x090fe400030f0c11 */
[----:B------:R-:W1:Y:S04]  /*7fd0*/  @!P0 LDS.128 R16, [R14] ;  /* 0x000000000e108984 */ /* 0x000e680000000c00 */
[----:B-1----:R1:W-:Y:S01]  /*7fe0*/  @!P0 ST.E.128 [R8.64], R16 ;  /* 0x0000001008008985 */ /* 0x0023e2000c101d08 */
[----:B------:R-:W-:Y:S11]  /*7ff0*/  ISETP.GE.AND P0, PT, R137, c[0x0][0x1d4], PT ;  /* 0x0000750089007a0c */ /* 0x000ff60003f06270 */
[----:B------:R-:W-:Y:S02]  /*8000*/  @!UPT UIADD3 URZ, URZ, URZ, URZ ;  /* 0x0000003f3f3ff290 */ /* 0x000fe4000fffe03f */
[----:B------:R-:W2:Y:S01]  /*8010*/  @!P0 LDS.128 R16, [R26] ;  /* 0x000000001a108984 */ /* 0x000ea20000000c00 */
[----:B------:R-:W-:Y:S04]  /*8020*/  @!P0 IMAD.SHL.U32 R3, R20, 0x8, RZ ;  /* 0x0000000814038824 */ /* 0x000fe800078e00ff */
[--C-:B-1----:R-:W-:Y:S05]  /*8030*/  @!P0 IMAD.WIDE R8, R3, 0x2, R4.reuse ;  /* 0x0000000203088825 */ /* 0x102fea00078e0204 */
[----:B--2---:R1:W-:Y:S01]  /*8040*/  @!P0 ST.E.128 [R8.64], R16 ;  /* 0x0000001008008985 */ /* 0x0043e2000c101d08 */
[----:B------:R-:W-:Y:S11]  /*8050*/  ISETP.GE.AND P0, PT, R136, c[0x0][0x1d4], PT ;  /* 0x0000750088007a0c */ /* 0x000ff60003f06270 */
[----:B------:R-:W-:Y:S02]  /*8060*/  @!UPT UIADD3 URZ, URZ, URZ, URZ ;  /* 0x0000003f3f3ff290 */ /* 0x000fe4000fffe03f */
[----:B------:R-:W2:Y:S01]  /*8070*/  @!P0 LDS.128 R20, [R14+0xc00] ;  /* 0x000c00000e148984 */ /* 0x000ea20000000c00 */
[----:B------:R-:W-:Y:S04]  /*8080*/  @!P0 IMAD.SHL.U32 R3, R28, 0x8, RZ ;  /* 0x000000081c038824 */ /* 0x000fe800078e00ff */
[----:B-1----:R-:W-:Y:S05]  /*8090*/  @!P0 IMAD.WIDE R8, R3, 0x2, R4 ;  /* 0x0000000203088825 */ /* 0x002fea00078e0204 */
[----:B--2---:R-:W-:Y:S01]  /*80a0*/  @!P0 ST.E.128 [R8.64], R20 ;  /* 0x0000001408008985 */ /* 0x004fe2000c101d08 */
[C---:B------:R-:W-:Y:S03]  /*80b0*/  ISETP.GE.AND P0, PT, R15.reuse, c[0x0][0x1d4], PT ;  /* 0x000075000f007a0c */ /* 0x040fe60003f06270 */
[----:B------:R-:W1:Y:S10]  /*80c0*/  @!P5 LDS.128 R16, [R26+0xc00] ;  /* 0x000c00001a10d984 */ /* 0x000e740000000c00 */
[C---:B------:R-:W-:Y:S04]  /*80d0*/  @!P0 LEA R4, P6, R15.reuse, R4, 0x1 ;  /* 0x000000040f048211 */ /* 0x040fe800078c08ff */
[----:B------:R-:W-:Y:S01]  /*80e0*/  @!P0 LEA.HI.X R5, R15, R5, R27, 0x1, P6 ;  /* 0x000000050f058211 */ /* 0x000fe200030f0c1b */
[----:B-1----:R-:W-:Y:S04]  /*80f0*/  @!P5 ST.E.128 [R12.64], R16 ;  /* 0x000000100c00d985 */ /* 0x002fe8000c101d08 */
[----:B------:R-:W1:Y:S04]  /*8100*/  @!P4 LDS.128 R12, [R14+0x1800] ;  /* 0x001800000e0cc984 */ /* 0x000e680000000c00 */
[----:B-1----:R-:W-:Y:S04]  /*8110*/  @!P4 ST.E.128 [R10.64], R12 ;  /* 0x0000000c0a00c985 */ /* 0x002fe8000c101d08 */
[----:B------:R-:W1:Y:S04]  /*8120*/  @!P0 LDS.128 R8, [R26+0x1800] ;  /* 0x001800001a088984 */ /* 0x000e680000000c00 */
[----:B-1----:R1:W-:Y:S02]  /*8130*/  @!P0 ST.E.128 [R4.64], R8 ;  /* 0x0000000804008985 */ /* 0x0023e4000c101d08 */
.L_x_908:
[----:B-123--:R-:W-:Y:S05]  /*8140*/  BSYNC B0 ;  /* 0x0000000000007941 */ /* 0x00efea0003800000 */
.L_x_907:
[----:B------:R-:W-:Y:S01]  /*8150*/  ISETP.GT.AND P5, PT, R33, R87, PT ;  /* 0x000000572100720c */ /* 0x000fe20003fa4270 */
[----:B------:R-:W-:Y:S01]  /*8160*/  @!UPT UIADD3 URZ, URZ, URZ, URZ ;  /* 0x0000003f3f3ff290 */ /* 0x000fe2000fffe03f */
[----:B------:R-:W-:Y:S11]  /*8170*/  BSSY B0, `(.L_x_909) ;  /* 0x0000029000007945 */ /* 0x000ff60003800000 */
[----:B------:R-:W-:-:S05]  /*8180*/  @!P5 BRA `(.L_x_910) ;  /* 0x000002700000d947 */ /* 0x000fca0003800000 */
[----:B------:R-:W-:Y:S01]  /*8190*/  IADD3 R3, R33, -0x1, RZ ;  /* 0xffffffff21037810 */ /* 0x000fe20007ffe0ff */
[----:B------:R-:W-:Y:S01]  /*81a0*/  IMAD.MOV.U32 R4, RZ, RZ, R92 ;  /* 0x000000ffff047224 */ /* 0x000fe200078e005c */
[----:B------:R-:W-:Y:S01]  /*81b0*/  P2R R10, PR, RZ, 0x4 ;  /* 0x00000004ff0a7803 */ /* 0x000fe20000000000 */
[----:B------:R-:W-:Y:S01]  /*81c0*/  IMAD.MOV.U32 R5, RZ, RZ, R91 ;  /* 0x000000ffff057224 */ /* 0x000fe200078e005b */
        /* <DEDUP_REMOVED lines=35> */
.L_x_910:
[----:B------:R-:W-:Y:S05]  /*8400*/  BSYNC B0 ;  /* 0x0000000000007941 */ /* 0x000fea0003800000 */
.L_x_909:
[----:B------:R-:W0:Y:S01]  /*8410*/  LDGDEPBAR ;  /* 0x00000000000079af */ /* 0x000e220000000000 */
[----:B------:R-:W-:Y:S01]  /*8420*/  IADD3 R33, R33, -0x1, RZ ;  /* 0xffffffff21217810 */ /* 0x000fe20007ffe0ff */
[----:B------:R-:W-:-:S05]  /*8430*/  @P5 BRA `(.L_x_911) ;  /* 0xffffb64000005947 */ /* 0x000fca000383ffff */
[----:B------:R-:W-:Y:S01]  /*8440*/  WARPSYNC 0xffffffff ;  /* 0xffffffff00007948 */ /* 0x000fe20003800000 */
[----:B------:R-:W-:Y:S06]  /*8450*/  BAR.SYNC.DEFER_BLOCKING 0x0 ;  /* 0x0000000000007b1d */ /* 0x000fec0000010000 */
.L_x_884:
[----:B------:R-:W2:Y:S01]  /*8460*/  LDL R14, [R1+0x58] ;  /* 0x00005800010e7983 */ /* 0x000ea20000100800 */
[----:B------:R-:W-:-:S05]  /*8470*/  IMAD.MOV.U32 R0, RZ, RZ, c[0x0][0x2c4] ;  /* 0x0000b100ff007624 */ /* 0x000fca00078e00ff */
[----:B------:R-:W-:Y:S01]  /*8480*/  ISETP.NE.AND P3, PT, R0, 0x1, PT ;  /* 0x000000010000780c */ /* 0x000fe20003f65270 */
[----:B-1----:R-:W-:-:S05]  /*8490*/  IMAD.MOV.U32 R4, RZ, RZ, c[0x0][0x32c] ;  /* 0x0000cb00ff047624 */ /* 0x002fca00078e00ff */
[----:B------:R-:W-:Y:S02]  /*84a0*/  ISETP.GE.AND P1, PT, R4, 0x1, PT ;  /* 0x000000010400780c */ /* 0x000fe40003f26270 */
[----:B------:R-:W-:Y:S02]  /*84b0*/  IADD3 R2, R250, 0x1, -R249 ;  /* 0x00000001fa027810 */ /* 0x000fe40007ffe8f9 */
[----:B--2---:R-:W-:-:S05]  /*84c0*/  IADD3 R0, R14, 0x7f, RZ ;  /* 0x0000007f0e007810 */ /* 0x004fca0007ffe0ff */
[----:B------:R-:W-:-:S05]  /*84d0*/  @P3 IMAD.HI.U32 R3, R0, c[0x0][0x2c8], RZ ;  /* 0x0000b20000033a27 */ /* 0x000fca00078e00ff */
[----:B------:R-:W-:-:S05]  /*84e0*/  @P3 SHF.R.U32.HI R0, RZ, c[0x0][0x2cc], R3 ;  /* 0x0000b300ff003a19 */ /* 0x000fca0000011603 */
[----:B------:R-:W-:-:S05]  /*84f0*/  IMAD.IADD R0, R2, 0x1, R0 ;  /* 0x0000000102007824 */ /* 0x000fca00078e0200 */
[----:B------:R-:W-:Y:S01]  /*8500*/  IADD3 R3, R0, c[0x0][0x328], RZ ;  /* 0x0000ca0000037a10 */ /* 0x000fe20007ffe0ff */
[----:B------:R-:W-:Y:S05]  /*8510*/  @!P1 BRA `(.L_x_912) ;  /* 0x0000011000009947 */ /* 0x000fea0003800000 */
[C---:B------:R-:W-:Y:S01]  /*8520*/  ISETP.GT.AND P0, PT, R0.reuse, RZ, PT ;  /* 0x000000ff0000720c */ /* 0x040fe20003f04270 */
[----:B------:R-:W-:Y:S01]  /*8530*/  BSSY B0, `(.L_x_913) ;  /* 0x000000d000007945 */ /* 0x000fe20003800000 */
[----:B------:R-:W-:Y:S01]  /*8540*/  IADD3 R2, R0, -0x1, RZ ;  /* 0xffffffff00027810 */ /* 0x000fe20007ffe0ff */
[----:B------:R-:W-:-:S10]  /*8550*/  IMAD.MOV.U32 R4, RZ, RZ, c[0x0][0x32c] ;  /* 0x0000cb00ff047624 */ /* 0x000fd400078e00ff */
[----:B------:R-:W-:Y:S05]  /*8560*/  @P0 BRA `(.L_x_914) ;  /* 0x0000006000000947 */ /* 0x000fea0003800000 */
[----:B------:R-:W-:Y:S01]  /*8570*/  ISETP.NE.AND P0, PT, R4, 0x1, PT ;  /* 0x000000010400780c */ /* 0x000fe20003f05270 */
[----:B------:R-:W-:-:S12]  /*8580*/  IMAD.MOV R0, RZ, RZ, -R0 ;  /* 0x000000ffff007224 */ /* 0x000fd800078e0a00 */
[----:B------:R-:W-:-:S05]  /*8590*/  @P0 IMAD.HI.U32 R2, R0, c[0x0][0x330], RZ ;  /* 0x0000cc0000020a27 */ /* 0x000fca00078e00ff */
[----:B------:R-:W-:-:S04]  /*85a0*/  @P0 SHF.R.U32.HI R0, RZ, c[0x0][0x334], R2 ;  /* 0x0000cd00ff000a19 */ /* 0x000fc80000011602 */
[----:B------:R-:W-:Y:S01]  /*85b0*/  LOP3.LUT R2, RZ, R0, RZ, 0x33, !PT ;  /* 0x00000000ff027212 */ /* 0x000fe200078e33ff */
[----:B------:R-:W-:Y:S05]  /*85c0*/  BRA `(.L_x_915) ;  /* 0x0000003000007947 */ /* 0x000fea0003800000 */
.L_x_914:
[----:B------:R-:W-:-:S13]  /*85d0*/  ISETP.NE.AND P0, PT, R4, 0x1, PT ;  /* 0x000000010400780c */ /* 0x000fda0003f05270 */
[----:B------:R-:W-:-:S05]  /*85e0*/  @P0 IMAD.HI.U32 R0, R2, c[0x0][0x330], RZ ;  /* 0x0000cc0002000a27 */ /* 0x000fca00078e00ff */
[----:B------:R-:W-:Y:S02]  /*85f0*/  @P0 SHF.R.U32.HI R2, RZ, c[0x0][0x334], R0 ;  /* 0x0000cd00ff020a19 */ /* 0x000fe40000011600 */
.L_x_915:
[----:B------:R-:W-:Y:S05]  /*8600*/  BSYNC B0 ;  /* 0x0000000000007941 */ /* 0x000fea0003800000 */
.L_x_913:
[----:B------:R-:W-:-:S05]  /*8610*/  IMAD R2, R2, R4, c[0x0][0x32c] ;  /* 0x0000cb0002027624 */ /* 0x000fca00078e0204 */
[----:B------:R-:W-:-:S04]  /*8620*/  IMNMX R3, R3, R2, PT ;  /* 0x0000000203037217 */ /* 0x000fc80003800200 */
.L_x_912:
[----:B------:R-:W-:Y:S01]  /*8630*/  IADD3 R3, R3, 0x2f, RZ ;  /* 0x0000002f03037810 */ /* 0x000fe20007ffe0ff */
[----:B------:R-:W-:-:S04]  /*8640*/  @P3 IMAD.HI.U32 R2, R14, c[0x0][0x2c8], RZ ;  /* 0x0000b2000e023a27 */ /* 0x000fc800078e00ff */
[----:B------:R-:W-:-:S04]  /*8650*/  IMAD.HI R3, R3, 0x2aaaaaab, RZ ;  /* 0x2aaaaaab03037827 */ /* 0x000fc800078e02ff */
[----:B------:R-:W-:Y:S01]  /*8660*/  IMAD.MOV.U32 R0, RZ, RZ, R14 ;  /* 0x000000ffff007224 */ /* 0x000fe200078e000e */
[----:B------:R-:W-:Y:S02]  /*8670*/  @P3 SHF.R.U32.HI R0, RZ, c[0x0][0x2cc], R2 ;  /* 0x0000b300ff003a19 */ /* 0x000fe40000011602 */
        /* <DEDUP_REMOVED lines=16> */
.L_x_918:
[----:B------:R-:W-:-:S04]  /*8780*/  MOV R3, c[0x0][0x32c] ;  /* 0x0000cb0000037a02 */ /* 0x000fc80000000f00 */
[----:B------:R-:W-:-:S13]  /*8790*/  ISETP.NE.AND P0, PT, R3, 0x1, PT ;  /* 0x000000010300780c */ /* 0x000fda0003f05270 */
[----:B------:R-:W-:-:S05]  /*87a0*/  @P0 IMAD.HI.U32 R3, R0, c[0x0][0x330], RZ ;  /* 0x0000cc0000030a27 */ /* 0x000fca00078e00ff */
[----:B------:R-:W-:Y:S02]  /*87b0*/  @P0 SHF.R.U32.HI R0, RZ, c[0x0][0x334], R3 ;  /* 0x0000cd00ff000a19 */ /* 0x000fe40000011603 */
.L_x_919:
[----:B------:R-:W-:Y:S05]  /*87c0*/  BSYNC B0 ;  /* 0x0000000000007941 */ /* 0x000fea0003800000 */
.L_x_917:
[----:B------:R-:W-:-:S05]  /*87d0*/  IMAD R0, R0, c[0x0][0x32c], RZ ;  /* 0x0000cb0000007a24 */ /* 0x000fca00078e02ff */
[----:B------:R-:W-:-:S05]  /*87e0*/  IMNMX R2, R2, R0, !PT ;  /* 0x0000000002027217 */ /* 0x000fca0007800200 */
.L_x_916:
[----:B------:R-:W-:Y:S01]  /*87f0*/  IMAD.HI R2, R2, 0x2aaaaaab, RZ ;  /* 0x2aaaaaab02027827 */ /* 0x000fe200078e02ff */
[----:B------:R-:W-:Y:S04]  /*8800*/  BSSY B0, `(.L_x_920) ;  /* 0x0000024000007945 */ /* 0x000fe80003800000 */
[----:B------:R-:W-:-:S04]  /*8810*/  SHF.R.U32.HI R0, RZ, 0x1f, R2 ;  /* 0x0000001fff007819 */ /* 0x000fc80000011602 */
[----:B------:R-:W-:Y:S01]  /*8820*/  LEA.HI.SX32 R2, R2, R0, 0x1d ;  /* 0x0000000002027211 */ /* 0x000fe200078feaff */
[----:B------:R-:W-:-:S03]  /*8830*/  IMAD.MOV.U32 R0, RZ, RZ, RZ ;  /* 0x000000ffff007224 */ /* 0x000fc600078e00ff */
[----:B------:R-:W-:-:S04]  /*8840*/  IMNMX R6, RZ, R2, !PT ;  /* 0x00000002ff067217 */ /* 0x000fc80007800200 */
[----:B------:R-:W-:-:S13]  /*8850*/  ISETP.GT.AND P0, PT, R8, R6, PT ;  /* 0x000000060800720c */ /* 0x000fda0003f04270 */
[----:B------:R-:W-:Y:S05]  /*8860*/  @!P0 BRA `(.L_x_921) ;  /* 0x000001d000008947 */ /* 0x000fea0003800000 */
[----:B------:R-:W-:Y:S02]  /*8870*/  IABS R2, R124 ;  /* 0x0000007c00027213 */ /* 0x000fe40000000000 */
[----:B------:R-:W-:Y:S02]  /*8880*/  IADD3 R3, R124, -0x1, R8 ;  /* 0xffffffff7c037810 */ /* 0x000fe40007ffe008 */
[----:B------:R-:W1:Y:S03]  /*8890*/  I2F.RP R0, R2 ;  /* 0x0000000200007306 */ /* 0x000e660000209400 */
[----:B------:R-:W-:-:S05]  /*88a0*/  IMAD.IADD R9, R3, 0x1, -R6 ;  /* 0x0000000103097824 */ /* 0x000fca00078e0a06 */
[----:B------:R-:W-:Y:S01]  /*88b0*/  IABS R11, R9 ;  /* 0x00000009000b7213 */ /* 0x000fe20000000000 */
[----:B-1----:R-:W1:Y:S02]  /*88c0*/  MUFU.RCP R0, R0 ;  /* 0x0000000000007308 */ /* 0x002e640000001000 */
[----:B-1----:R-:W-:-:S06]  /*88d0*/  IADD3 R0, R0, 0xffffffe, RZ ;  /* 0x0ffffffe00007810 */ /* 0x002fcc0007ffe0ff */
[----:B------:R-:W1:Y:S02]  /*88e0*/  F2I.FTZ.U32.TRUNC.NTZ R5, R0 ;  /* 0x0000000000057305 */ /* 0x000e64000021f000 */
        /* <DEDUP_REMOVED lines=21> */
.L_x_921:
[----:B------:R-:W-:Y:S05]  /*8a40*/  BSYNC B0 ;  /* 0x0000000000007941 */ /* 0x000fea0003800000 */
.L_x_920:
[----:B------:R-:W2:Y:S01]  /*8a50*/  LDL R2, [R1+0xa8] ;  /* 0x0000a80001027983 */ /* 0x000ea20000100800 */
        /* <DEDUP_REMOVED lines=14> */
[----:B----4-:R-:W-:Y:S01]  /*8b40*/  CS2R R66, SRZ ;  /* 0x0000000000427805 */ /* 0x010fe2000001ff00 */
        /* <DEDUP_REMOVED lines=35> */
[----:B--2---:R-:W-:-:S04]  /*8d80*/  IMAD R3, R2, R0, R6 ;  /* 0x0000000002037224 */ /* 0x004fc800078e0206 */
[--C-:B------:R-:W-:Y:S01]  /*8d90*/  IMAD.IADD R2, R3, 0x1, R0.reuse ;  /* 0x0000000103027824 */ /* 0x100fe200078e0200 */
[----:B------:R1:W-:Y:S01]  /*8da0*/  STL [R1+0x20], R3 ;  /* 0x0000200301007387 */ /* 0x0003e20000100800 */
[----:B------:R-:W-:-:S03]  /*8db0*/  PRMT R0, RZ, 0x7610, R0 ;  /* 0x00007610ff007816 */ /* 0x000fc60000000000 */
[----:B------:R-:W-:-:S04]  /*8dc0*/  IMNMX R221, R8, R2, PT ;  /* 0x0000000208dd7217 */ /* 0x000fc80003800200 */
[----:B------:R-:W-:-:S13]  /*8dd0*/  ISETP.GT.AND P0, PT, R221, R3, PT ;  /* 0x00000003dd00720c */ /* 0x000fda0003f04270 */
[----:B------:R-:W-:Y:S05]  /*8de0*/  @!P0 BRA `(.L_x_922) ;  /* 0x0001880000008947 */ /* 0x000fea0003800000 */
[----:B------:R-:W2:Y:S04]  /*8df0*/  LDL R9, [R1+0x8c] ;  /* 0x00008c0001097983 */ /* 0x000ea80000100800 */
[----:B------:R-:W3:Y:S04]  /*8e00*/  LDL R4, [R1+0x24] ;  /* 0x0000240001047983 */ /* 0x000ee80000100800 */
[----:B------:R-:W4:Y:S01]  /*8e10*/  LDL R5, [R1+0x88] ;  /* 0x0000880001057983 */ /* 0x000f220000100800 */
[----:B------:R-:W-:-:S03]  /*8e20*/  ISETP.NE.U32.AND P0, PT, RZ, c[0x0][0x340], PT ;  /* 0x0000d000ff007a0c */ /* 0x000fc60003f05070 */
[----:B------:R-:W4:Y:S01]  /*8e30*/  LDL.64 R16, [R1] ;  /* 0x0000000001107983 */ /* 0x000f220000100a00 */
[----:B------:R-:W-:-:S03]  /*8e40*/  ISETP.NE.AND.EX P1, PT, RZ, c[0x0][0x344], PT, P0 ;  /* 0x0000d100ff007a0c */ /* 0x000fc60003f25300 */
[----:B------:R-:W4:Y:S10]  /*8e50*/  LDL R11, [R1+0x8] ;  /* 0x00000800010b7983 */ /* 0x000f340000100800 */
[----:B------:R-:W-:Y:S01]  /*8e60*/  @P1 IMAD.MOV.U32 R2, RZ, RZ, 0x4 ;  /* 0x00000004ff021424 */ /* 0x000fe200078e00ff */
[----:B------:R-:W-:-:S05]  /*8e70*/  SHF.R.S32.HI R0, RZ, 0x1f, R132 ;  /* 0x0000001fff007819 */ /* 0x000fca0000011484 */
[----:B------:R-:W-:Y:S01]  /*8e80*/  IMAD R0, R0, c[0x0][0x178], RZ ;  /* 0x00005e0000007a24 */ /* 0x000fe200078e02ff */
[----:B------:R-:W-:-:S03]  /*8e90*/  ISETP.NE.U32.AND P0, PT, RZ, c[0x0][0x348], PT ;  /* 0x0000d200ff007a0c */ /* 0x000fc60003f05070 */
[----:B------:R-:W-:Y:S01]  /*8ea0*/  IMAD R0, R132, c[0x0][0x17c], R0 ;  /* 0x00005f0084007a24 */ /* 0x000fe200078e0200 */
[----:B------:R-:W-:Y:S01]  /*8eb0*/  ISETP.NE.AND.EX P0, PT, RZ, c[0x0][0x34c], PT, P0 ;  /* 0x0000d300ff007a0c */ /* 0x000fe20003f05300 */
[----:B-12---:R-:W-:-:S05]  /*8ec0*/  @P1 IMAD.WIDE R2, R9, R2, c[0x0][0x340] ;  /* 0x0000d00009021625 */ /* 0x006fca00078e0202 */
[----:B------:R1:W5:Y:S01]  /*8ed0*/  @P1 LDG.E R13, [R2.64] ;  /* 0x00000008020d1981 */ /* 0x000362000c1e1900 */
[----:B---3--:R-:W-:Y:S02]  /*8ee0*/  IADD3 R4, R4, R14, RZ ;  /* 0x0000000e04047210 */ /* 0x008fe40007ffe0ff */
[----:B----4-:R-:W-:Y:S01]  /*8ef0*/  LOP3.LUT R95, R5, 0xffff, RZ, 0xc0, !PT ;  /* 0x0000ffff055f7812 */ /* 0x010fe200078ec0ff */
[----:B------:R-:W2:Y:S02]  /*8f00*/  S2R R15, SR_TID.X ;  /* 0x00000000000f7919 */ /* 0x000ea40000002100 */
[----:B------:R-:W-:Y:S01]  /*8f10*/  @P3 IMAD.HI.U32 R8, R4, c[0x0][0x2c8], RZ ;  /* 0x0000b20004083a27 */ /* 0x000fe200078e00ff */
[----:B------:R-:W-:-:S03]  /*8f20*/  SEL R5, R9, RZ, !P0 ;  /* 0x000000ff09057207 */ /* 0x000fc60004000000 */
[----:B-1----:R-:W-:-:S04]  /*8f30*/  IMAD.WIDE.U32 R2, R132, c[0x0][0x178], RZ ;  /* 0x00005e0084027a25 */ /* 0x002fc800078e00ff */
[----:B------:R-:W-:Y:S01]  /*8f40*/  IMAD.IADD R3, R3, 0x1, R0 ;  /* 0x0000000103037824 */ /* 0x000fe200078e0200 */
[----:B------:R-:W-:-:S03]  /*8f50*/  SHF.R.S32.HI R0, RZ, 0x1f, R9 ;  /* 0x0000001fff007819 */ /* 0x000fc60000011409 */
[----:B------:R-:W-:Y:S01]  /*8f60*/  IMAD.WIDE.U32 R2, R95, c[0x0][0x1b8], R2 ;  /* 0x00006e005f027a25 */ /* 0x000fe200078e0002 */
[----:B------:R-:W-:-:S03]  /*8f70*/  SEL R6, R0, RZ, !P0 ;  /* 0x000000ff00067207 */ /* 0x000fc60004000000 */
[----:B------:R-:W-:Y:S01]  /*8f80*/  IMAD.MOV.U32 R0, RZ, RZ, R4 ;  /* 0x000000ffff007224 */ /* 0x000fe200078e0004 */
[----:B------:R-:W-:Y:S01]  /*8f90*/  @P3 SHF.R.U32.HI R0, RZ, c[0x0][0x2cc], R8 ;  /* 0x0000b300ff003a19 */ /* 0x000fe20000011608 */
[----:B------:R-:W-:Y:S02]  /*8fa0*/  IMAD R3, R95, c[0x0][0x1bc], R3 ;  /* 0x00006f005f037a24 */ /* 0x000fe400078e0203 */
[----:B------:R-:W-:Y:S01]  /*8fb0*/  IMAD R6, R6, c[0x0][0x1c0], RZ ;  /* 0x0000700006067a24 */ /* 0x000fe200078e02ff */
[----:B------:R-:W-:Y:S01]  /*8fc0*/  SHF.R.S32.HI R8, RZ, 0x1f, R0 ;  /* 0x0000001fff087819 */ /* 0x000fe20000011400 */
[----:B------:R-:W-:-:S04]  /*8fd0*/  IMAD.WIDE.U32 R2, R5, c[0x0][0x1c0], R2 ;  /* 0x0000700005027a25 */ /* 0x000fc800078e0002 */
[----:B------:R-:W-:Y:S02]  /*8fe0*/  IMAD R6, R5, c[0x0][0x1c4], R6 ;  /* 0x0000710005067a24 */ /* 0x000fe400078e0206 */
[----:B------:R-:W-:-:S04]  /*8ff0*/  IMAD.MOV R5, RZ, RZ, -R0 ;  /* 0x000000ffff057224 */ /* 0x000fc800078e0a00 */
[----:B------:R-:W-:Y:S01]  /*9000*/  IMAD R4, R5, c[0x0][0x2c4], R4 ;  /* 0x0000b10005047a24 */ /* 0x000fe200078e0204 */
[----:B------:R-:W-:Y:S01]  /*9010*/  IADD3 R3, R3, R6, RZ ;  /* 0x0000000603037210 */ /* 0x000fe20007ffe0ff */
[----:B------:R-:W-:-:S04]  /*9020*/  IMAD R5, R8, c[0x0][0x1b0], RZ ;  /* 0x00006c0008057a24 */ /* 0x000fc800078e02ff */
[C---:B------:R-:W-:Y:S01]  /*9030*/  IMAD R6, R0.reuse, c[0x0][0x1b4], R5 ;  /* 0x00006d0000067a24 */ /* 0x040fe200078e0205 */
[----:B------:R-:W-:Y:S01]  /*9040*/  SHF.R.S32.HI R5, RZ, 0x1f, R4 ;  /* 0x0000001fff057819 */ /* 0x000fe20000011404 */
[----:B------:R-:W-:Y:S01]  /*9050*/  IMAD.WIDE.U32 R2, R0, c[0x0][0x1b0], R2 ;  /* 0x00006c0000027a25 */ /* 0x000fe200078e0002 */
[----:B--2---:R-:W-:-:S03]  /*9060*/  SHF.R.S32.HI R10, RZ, 0x1f, R15 ;  /* 0x0000001fff0a7819 */ /* 0x004fc6000001140f */
[----:B------:R-:W-:Y:S02]  /*9070*/  IMAD R0, R5, c[0x0][0x1a8], RZ ;  /* 0x00006a0005007a24 */ /* 0x000fe400078e02ff */
[----:B------:R-:W-:Y:S01]  /*9080*/  IMAD.IADD R3, R3, 0x1, R6 ;  /* 0x0000000103037824 */ /* 0x000fe200078e0206 */
[----:B------:R-:W-:Y:S01]  /*9090*/  LEA.HI R10, R10, R15, RZ, 0x2 ;  /* 0x0000000f0a0a7211 */ /* 0x000fe200078f10ff */
[C---:B------:R-:W-:Y:S02]  /*90a0*/  IMAD R0, R4.reuse, c[0x0][0x1ac], R0 ;  /* 0x00006b0004007a24 */ /* 0x040fe400078e0200 */
[----:B------:R-:W-:Y:S01]  /*90b0*/  IMAD.WIDE.U32 R2, R4, c[0x0][0x1a8], R2 ;  /* 0x00006a0004027a25 */ /* 0x000fe200078e0002 */
[----:B------:R-:W-:-:S04]  /*90c0*/  SHF.R.S32.HI R10, RZ, 0x2, R10 ;  /* 0x00000002ff0a7819 */ /* 0x000fc8000001140a */
[----:B------:R-:W-:Y:S02]  /*90d0*/  IADD3 R0, R3, R0, RZ ;  /* 0x0000000003007210 */ /* 0x000fe40007ffe0ff */
[----:B------:R-:W-:Y:S01]  /*90e0*/  LEA R12, P0, R2, c[0x0][0x160], 0x1 ;  /* 0x00005800020c7a11 */ /* 0x000fe200078008ff */
[----:B------:R-:W-:Y:S01]  /*90f0*/  IMAD.IADD R5, R10, 0x1, R14 ;  /* 0x000000010a057824 */ /* 0x000fe200078e020e */
[----:B------:R-:W-:Y:S02]  /*9100*/  ISETP.GE.AND P4, PT, R16, c[0x0][0x198], PT ;  /* 0x0000660010007a0c */ /* 0x000fe40003f86270 */
[----:B------:R-:W-:Y:S02]  /*9110*/  ISETP.GE.AND P3, PT, R252, c[0x0][0x198], PT ;  /* 0x00006600fc007a0c */ /* 0x000fe40003f66270 */
[----:B------:R-:W-:Y:S02]  /*9120*/  ISETP.GE.AND P2, PT, R11, c[0x0][0x198], PT ;  /* 0x000066000b007a0c */ /* 0x000fe40003f46270 */
[----:B------:R-:W-:-:S02]  /*9130*/  LEA.HI.X R6, R2, c[0x0][0x164], R0, 0x1, P0 ;  /* 0x0000590002067a11 */ /* 0x000fc400000f0c00 */
[----:B------:R-:W-:Y:S02]  /*9140*/  IADD3 R134, R221, -0x1, RZ ;  /* 0xffffffffdd867810 */ /* 0x000fe40007ffe0ff */
[----:B------:R-:W-:Y:S01]  /*9150*/  @!P1 MOV R13, R9 ;  /* 0x00000009000d9202 */ /* 0x000fe20000000f00 */
[----:B------:R-:W-:Y:S05]  /*9160*/  BRA.DIV ~URZ, `(.L_x_923) ;  /* 0x0001d7927f007947 */ /* 0x000fea000b800000 */
[----:B------:R1:W2:Y:S02]  /*9170*/  SHFL.IDX PT, R4, R6, RZ, 0x1c1f ;  /* 0x001c1fff06047589 */ /* 0x0002a400000e0000 */
.L_x_1174:
[----:B------:R-:W-:Y:S05]  /*9180*/  BRA.DIV ~URZ, `(.L_x_924) ;  /* 0x0001d7e27f007947 */ /* 0x000fea000b800000 */
[----:B------:R3:W4:Y:S02]  /*9190*/  SHFL.IDX PT, R0, R12, RZ, 0x1c1f ;  /* 0x001c1fff0c007589 */ /* 0x00072400000e0000 */
.L_x_1175:
[----:B------:R-:W-:Y:S01]  /*91a0*/  IMAD R34, R249, c[0x0][0x2c4], RZ ;  /* 0x0000b100f9227a24 */ /* 0x000fe200078e02ff */
[----:B------:R-:W-:Y:S04]  /*91b0*/  BSSY B0, `(.L_x_925) ;  /* 0x0000015000007945 */ /* 0x000fe80003800000 */
[----:B------:R-:W-:-:S13]  /*91c0*/  ISETP.GE.AND P0, PT, R5, R34, PT ;  /* 0x000000220500720c */ /* 0x000fda0003f06270 */
[----:B------:R-:W-:Y:S05]  /*91d0*/  @P0 BRA `(.L_x_926) ;  /* 0x0000012000000947 */ /* 0x000fea0003800000 */
[----:B---3--:R-:W3:Y:S04]  /*91e0*/  LDL.64 R2, [R1] ;  /* 0x0000000001027983 */ /* 0x008ee80000100a00 */
[----:B----4-:R-:W4:Y:S04]  /*91f0*/  LDL R15, [R1+0x8] ;  /* 0x00000800010f7983 */ /* 0x010f280000100800 */
[----:B--2---:R-:W2:Y:S04]  /*9200*/  LDL R14, [R1+0x3c] ;  /* 0x00003c00010e7983 */ /* 0x004ea80000100800 */
[----:B------:R-:W2:Y:S04]  /*9210*/  LDL R17, [R1+0x94] ;  /* 0x0000940001117983 */ /* 0x000ea80000100800 */
[----:B------:R-:W2:Y:S01]  /*9220*/  LDL R16, [R1+0x90] ;  /* 0x0000900001107983 */ /* 0x000ea20000100800 */
[----:B------:R-:W-:-:S02]  /*9230*/  LEA R8, P1, R252, R0, 0x1 ;  /* 0x00000000fc087211 */ /* 0x000fc400078208ff */
[----:B---3--:R-:W-:-:S04]  /*9240*/  LEA R10, P0, R2, R0, 0x1 ;  /* 0x00000000020a7211 */ /* 0x008fc800078008ff */
[----:B------:R-:W-:Y:S02]  /*9250*/  LEA.HI.X R11, R2, R4, R3, 0x1, P0 ;  /* 0x00000004020b7211 */ /* 0x000fe400000f0c03 */
[----:B----4-:R-:W-:Y:S01]  /*9260*/  LEA R2, P0, R15, R0, 0x1 ;  /* 0x000000000f027211 */ /* 0x010fe200078008ff */
[----:B--2---:R-:W-:Y:S01]  /*9270*/  IMAD.SHL.U32 R0, R14, 0x2, RZ ;  /* 0x000000020e007824 */ /* 0x004fe200078e00ff */
[----:B------:R-:W-:-:S04]  /*9280*/  LEA.HI.X R9, R252, R4, R17, 0x1, P1 ;  /* 0x00000004fc097211 */ /* 0x000fc800008f0c11 */
[----:B------:R-:W-:Y:S01]  /*9290*/  @!PT LDS RZ, [RZ] ;  /* 0x00000000fffff984 */ /* 0x000fe20000000800 */
[----:B------:R-:W-:Y:S01]  /*92a0*/  @!PT LDS RZ, [RZ] ;  /* 0x00000000fffff984 */ /* 0x000fe20000000800 */
[----:B------:R-:W-:Y:S01]  /*92b0*/  @!PT LDS RZ, [RZ] ;  /* 0x00000000fffff984 */ /* 0x000fe20000000800 */
[----:B------:R2:W-:Y:S01]  /*92c0*/  LDGSTS.E.BYPASS.LTC128B.128 [R0+0x6080], [R10.64], !P4 ;  /* 0x060800000a007fae */ /* 0x0005e2000e101d48 */
[----:B------:R-:W-:-:S03]  /*92d0*/  LEA.HI.X R3, R15, R4, R16, 0x1, P0 ;  /* 0x000000040f037211 */ /* 0x000fc600000f0c10 */
[----:B------:R2:W-:Y:S04]  /*92e0*/  LDGSTS.E.BYPASS.LTC128B.128 [R0+0x8080], [R8.64], !P3 ;  /* 0x0808000008007fae */ /* 0x0005e8000d901d48 */
[----:B------:R2:W-:Y:S02]  /*92f0*/  LDGSTS.E.BYPASS.LTC128B.128 [R0+0xa080], [R2.64], !P2 ;  /* 0x0a08000002007fae */ /* 0x0005e4000d101d48 */
.L_x_926:
[----:B------:R-:W-:Y:S05]  /*9300*/  BSYNC B0 ;  /* 0x0000000000007941 */ /* 0x000fea0003800000 */
.L_x_925:
[----:B------:R-:W-:Y:S05]  /*9310*/  BRA.DIV ~URZ, `(.L_x_927) ;  /* 0x0001d6c27f007947 */ /* 0x000fea000b800000 */
[----:B--2---:R2:W1:Y:S04]  /*9320*/  SHFL.IDX PT, R4, R6, 0x1, 0x1c1f ;  /* 0x003c1f0006047f89 */ /* 0x00446800000e0000 */
[----:B----4-:R2:W4:Y:S02]  /*9330*/  SHFL.IDX PT, R0, R12, 0x1, 0x1c1f ;  /* 0x003c1f000c007f89 */ /* 0x01052400000e0000 */
.L_x_1176:
[----:B------:R-:W-:Y:S01]  /*9340*/  IADD3 R2, R5, 0x20, RZ ;  /* 0x0000002005027810 */ /* 0x000fe20007ffe0ff */
[----:B------:R-:W-:Y:S03]  /*9350*/  BSSY B0, `(.L_x_928) ;  /* 0x0000015000007945 */ /* 0x000fe60003800000 */
[----:B------:R-:W-:-:S13]  /*9360*/  ISETP.GE.AND P0, PT, R2, R34, PT ;  /* 0x000000220200720c */ /* 0x000fda0003f06270 */
[----:B------:R-:W-:Y:S05]  /*9370*/  @P0 BRA `(.L_x_929) ;  /* 0x0000012000000947 */ /* 0x000fea0003800000 */
[----:B--2---:R-:W2:Y:S04]  /*9380*/  LDL.64 R18, [R1] ;  /* 0x0000000001127983 */ /* 0x004ea80000100a00 */
[----:B---3--:R-:W3:Y:S04]  /*9390*/  LDL R15, [R1+0x8] ;  /* 0x00000800010f7983 */ /* 0x008ee80000100800 */
[----:B----4-:R-:W4:Y:S04]  /*93a0*/  LDL R14, [R1+0x3c] ;  /* 0x00003c00010e7983 */ /* 0x010f280000100800 */
[----:B------:R-:W4:Y:S04]  /*93b0*/  LDL R17, [R1+0x94] ;  /* 0x0000940001117983 */ /* 0x000f280000100800 */
[----:B------:R-:W4:Y:S01]  /*93c0*/  LDL R16, [R1+0x90] ;  /* 0x0000900001107983 */ /* 0x000f220000100800 */
[----:B------:R-:W-:-:S02]  /*93d0*/  LEA R8, P1, R252, R0, 0x1 ;  /* 0x00000000fc087211 */ /* 0x000fc400078208ff */
[----:B--2---:R-:W-:-:S04]  /*93e0*/  LEA R10, P0, R18, R0, 0x1 ;  /* 0x00000000120a7211 */ /* 0x004fc800078008ff */
[----:B-1----:R-:W-:Y:S02]  /*93f0*/  LEA.HI.X R11, R18, R4, R19, 0x1, P0 ;  /* 0x00000004120b7211 */ /* 0x002fe400000f0c13 */
[----:B---3--:R-:W-:Y:S01]  /*9400*/  LEA R2, P0, R15, R0, 0x1 ;  /* 0x000000000f027211 */ /* 0x008fe200078008ff */
[----:B----4-:R-:W-:Y:S01]  /*9410*/  IMAD.SHL.U32 R0, R14, 0x2, RZ ;  /* 0x000000020e007824 */ /* 0x010fe200078e00ff */
        /* <DEDUP_REMOVED lines=8> */
.L_x_929:
[----:B------:R-:W-:Y:S05]  /*94a0*/  BSYNC B0 ;  /* 0x0000000000007941 */ /* 0x000fea0003800000 */
.L_x_928:
[----:B------:R-:W-:Y:S05]  /*94b0*/  BRA.DIV ~URZ, `(.L_x_930) ;  /* 0x0001d5f27f007947 */ /* 0x000fea000b800000 */
[----:B-1----:R1:W2:Y:S02]  /*94c0*/  SHFL.IDX PT, R4, R6, 0x2, 0x1c1f ;  /* 0x005c1f0006047f89 */ /* 0x0022a400000e0000 */
.L_x_1177:
[----:B------:R-:W-:Y:S05]  /*94d0*/  BRA.DIV ~URZ, `(.L_x_931) ;  /* 0x0001d6427f007947 */ /* 0x000fea000b800000 */
[----:B----4-:R4:W1:Y:S02]  /*94e0*/  SHFL.IDX PT, R0, R12, 0x2, 0x1c1f ;  /* 0x005c1f000c007f89 */ /* 0x01086400000e0000 */
.L_x_1178:
[----:B------:R-:W-:Y:S01]  /*94f0*/  IADD3 R2, R5, 0x40, RZ ;  /* 0x0000004005027810 */ /* 0x000fe20007ffe0ff */
[----:B------:R-:W-:Y:S03]  /*9500*/  BSSY B0, `(.L_x_932) ;  /* 0x0000015000007945 */ /* 0x000fe60003800000 */
[----:B------:R-:W-:-:S13]  /*9510*/  ISETP.GE.AND P0, PT, R2, R34, PT ;  /* 0x000000220200720c */ /* 0x000fda0003f06270 */
[----:B------:R-:W-:Y:S05]  /*9520*/  @P0 BRA `(.L_x_933) ;  /* 0x0000012000000947 */ /* 0x000fea0003800000 */
[----:B---3--:R-:W3:Y:S04]  /*9530*/  LDL.64 R18, [R1] ;  /* 0x0000000001127983 */ /* 0x008ee80000100a00 */
[----:B----4-:R-:W4:Y:S04]  /*9540*/  LDL R15, [R1+0x8] ;  /* 0x00000800010f7983 */ /* 0x010f280000100800 */
[----:B--2---:R-:W2:Y:S04]  /*9550*/  LDL R14, [R1+0x3c] ;  /* 0x00003c00010e7983 */ /* 0x004ea80000100800 */
[----:B------:R-:W2:Y:S04]  /*9560*/  LDL R17, [R1+0x94] ;  /* 0x0000940001117983 */ /* 0x000ea80000100800 */
[----:B------:R-:W2:Y:S01]  /*9570*/  LDL R16, [R1+0x90] ;  /* 0x0000900001107983 */ /* 0x000ea20000100800 */
[----:B-1----:R-:W-:-:S02]  /*9580*/  LEA R8, P1, R252, R0, 0x1 ;  /* 0x00000000fc087211 */ /* 0x002fc400078208ff */
        /* <DEDUP_REMOVED lines=12> */
.L_x_933:
[----:B------:R-:W-:Y:S05]  /*9650*/  BSYNC B0 ;  /* 0x0000000000007941 */ /* 0x000fea0003800000 */
.L_x_932:
[----:B------:R-:W-:Y:S05]  /*9660*/  BRA.DIV ~URZ, `(.L_x_934) ;  /* 0x0001d5227f007947 */ /* 0x000fea000b800000 */
[----:B--2---:R2:W3:Y:S04]  /*9670*/  SHFL.IDX PT, R4, R6, 0x3, 0x1c1f ;  /* 0x007c1f0006047f89 */ /* 0x0044e800000e0000 */
[----:B-1----:R2:W1:Y:S02]  /*9680*/  SHFL.IDX PT, R0, R12, 0x3, 0x1c1f ;  /* 0x007c1f000c007f89 */ /* 0x00246400000e0000 */
.L_x_1179:
[----:B--2---:R-:W2:Y:S04]  /*9690*/  LDL.64 R116, [R1] ;  /* 0x0000000001747983 */ /* 0x004ea80000100a00 */
[----:B----4-:R-:W4:Y:S04]  /*96a0*/  LDL R113, [R1+0x94] ;  /* 0x0000940001717983 */ /* 0x010f280000100800 */
[----:B---3--:R-:W3:Y:S04]  /*96b0*/  LDL R109, [R1+0x8] ;  /* 0x00000800016d7983 */ /* 0x008ee80000100800 */
[----:B------:R-:W3:Y:S04]  /*96c0*/  LDL R115, [R1+0x3c] ;  /* 0x00003c0001737983 */ /* 0x000ee80000100800 */
[----:B------:R-:W3:Y:S01]  /*96d0*/  LDL R112, [R1+0x90] ;  /* 0x0000900001707983 */ /* 0x000ee20000100800 */
[----:B------:R-:W-:-:S04]  /*96e0*/  IADD3 R2, R5, 0x60, RZ ;  /* 0x0000006005027810 */ /* 0x000fc80007ffe0ff */
[----:B------:R-:W-:Y:S01]  /*96f0*/  ISETP.GE.AND P0, PT, R2, R34, PT ;  /* 0x000000220200720c */ /* 0x000fe20003f06270 */
[----:B-----5:R-:W-:-:S05]  /*9700*/  IMAD.WIDE.U32 R16, R13, c[0x0][0x2b0], RZ ;  /* 0x0000ac000d107a25 */ /* 0x020fca00078e00ff */
[----:B------:R1:W-:Y:S07]  /*9710*/  STL.64 [R1+0x48], R16 ;  /* 0x0000481001007387 */ /* 0x0003ee0000100a00 */
[----:B-12---:R-:W-:-:S04]  /*9720*/  @!P0 LEA R10, P1, R116, R0, 0x1 ;  /* 0x00000000740a8211 */ /* 0x006fc800078208ff */
[----:B------:R-:W-:Y:S02]  /*9730*/  @!P0 LEA.HI.X R11, R116, R4, R117, 0x1, P1 ;  /* 0x00000004740b8211 */ /* 0x000fe400008f0c75 */
[----:B------:R-:W-:-:S04]  /*9740*/  @!P0 LEA R8, P1, R252, R0, 0x1 ;  /* 0x00000000fc088211 */ /* 0x000fc800078208ff */
[----:B----4-:R-:W-:Y:S02]  /*9750*/  @!P0 LEA.HI.X R9, R252, R4, R113, 0x1, P1 ;  /* 0x00000004fc098211 */ /* 0x010fe400008f0c71 */
[----:B---3--:R-:W-:Y:S01]  /*9760*/  @!P0 LEA R2, P1, R109, R0, 0x1 ;  /* 0x000000006d028211 */ /* 0x008fe200078208ff */
[----:B------:R-:W-:-:S03]  /*9770*/  @!P0 IMAD.SHL.U32 R0, R115, 0x2, RZ ;  /* 0x0000000273008824 */ /* 0x000fc600078e00ff */
[----:B------:R-:W-:Y:S02]  /*9780*/  @!P0 LEA.HI.X R3, R109, R4, R112, 0x1, P1 ;  /* 0x000000046d038211 */ /* 0x000fe400008f0c70 */
[----:B------:R-:W-:Y:S01]  /*9790*/  @!PT LDS RZ, [RZ] ;  /* 0x00000000fffff984 */ /* 0x000fe20000000800 */
[----:B------:R-:W-:Y:S01]  /*97a0*/  @!PT LDS RZ, [RZ] ;  /* 0x00000000fffff984 */ /* 0x000fe20000000800 */
[----:B------:R-:W-:Y:S01]  /*97b0*/  @!PT LDS RZ, [RZ] ;  /* 0x00000000fffff984 */ /* 0x000fe20000000800 */
[----:B------:R1:W-:Y:S04]  /*97c0*/  @!P0 LDGSTS.E.BYPASS.LTC128B.128 [R0+0x7880], [R10.64], !P4 ;  /* 0x078800000a008fae */ /* 0x0003e8000e101d48 */
[----:B------:R1:W-:Y:S04]  /*97d0*/  @!P0 LDGSTS.E.BYPASS.LTC128B.128 [R0+0x9880], [R8.64], !P3 ;  /* 0x0988000008008fae */ /* 0x0003e8000d901d48 */
[----:B------:R1:W-:Y:S04]  /*97e0*/  @!P0 LDGSTS.E.BYPASS.LTC128B.128 [R0+0xb880], [R2.64], !P2 ;  /* 0x0b88000002008fae */ /* 0x0003e8000d101d48 */
[----:B------:R-:W0:Y:S01]  /*97f0*/  LDGDEPBAR ;  /* 0x00000000000079af */ /* 0x000e220000000000 */
[----:B-1----:R-:W-:-:S05]  /*9800*/  SHF.R.S32.HI R0, RZ, 0x1f, R13 ;  /* 0x0000001fff007819 */ /* 0x002fca000001140d */
[----:B------:R-:W-:-:S04]  /*9810*/  IMAD R0, R0, c[0x0][0x2b0], RZ ;  /* 0x0000ac0000007a24 */ /* 0x000fc800078e02ff */
[----:B------:R-:W-:-:S04]  /*9820*/  IMAD R0, R13, c[0x0][0x2b4], R0 ;  /* 0x0000ad000d007a24 */ /* 0x000fc800078e0200 */
[----:B------:R-:W-:-:S05]  /*9830*/  IMAD.IADD R6, R17, 0x1, R0 ;  /* 0x0000000111067824 */ /* 0x000fca00078e0200 */
[----:B------:R1:W-:Y:S01]  /*9840*/  STL [R1+0x54], R6 ;  /* 0x0000540601007387 */ /* 0x0003e20000100800 */
[----:B------:R-:W-:Y:S02]  /*9850*/  WARPSYNC 0xffffffff ;  /* 0xffffffff00007948 */ /* 0x000fe40003800000 */
[----:B------:R-:W2:Y:S04]  /*9860*/  LDL R14, [R1+0x24] ;  /* 0x00002400010e7983 */ /* 0x000ea80000100800 */
[----:B------:R-:W3:Y:S01]  /*9870*/  LDL R12, [R1+0x5c] ;  /* 0x00005c00010c7983 */ /* 0x000ee20000100800 */
[----:B------:R-:W-:Y:S02]  /*9880*/  IMAD.MOV.U32 R108, RZ, RZ, 0x30 ;  /* 0x00000030ff6c7424 */ /* 0x000fe400078e00ff */
[----:B------:R-:W-:Y:S02]  /*9890*/  IMAD.MOV.U32 R0, RZ, RZ, c[0x0][0x2b8] ;  /* 0x0000ae00ff007624 */ /* 0x000fe400078e00ff */
[----:B------:R-:W-:Y:S01]  /*98a0*/  IMAD R133, R221, R108, -0x30 ;  /* 0xffffffd0dd857424 */ /* 0x000fe200078e026c */
[----:B------:R-:W-:Y:S02]  /*98b0*/  BAR.SYNC.DEFER_BLOCKING 0x0 ;  /* 0x0000000000007b1d */ /* 0x000fe40000010000 */
[----:B------:R-:W-:-:S02]  /*98c0*/  ISETP.NE.AND P1, PT, R0, 0x1, PT ;  /* 0x000000010000780c */ /* 0x000fc40003f25270 */
[----:B------:R-:W-:Y:S01]  /*98d0*/  LOP3.LUT R209, R209, 0xfffffeff, RZ, 0xc0, !PT ;  /* 0xfffffeffd1d17812 */ /* 0x000fe200078ec0ff */
[----:B------:R-:W-:-:S10]  /*98e0*/  IMAD.MOV.U32 R220, RZ, RZ, RZ ;  /* 0x000000ffffdc7224 */ /* 0x000fd400078e00ff */
[----:B------:R-:W-:Y:S01]  /*98f0*/  @P1 LOP3.LUT R209, R209, 0x100, RZ, 0xfc, !PT ;  /* 0x00000100d1d11812 */ /* 0x000fe200078efcff */
[----:B--2---:R-:W-:-:S05]  /*9900*/  IMAD.IADD R2, R14, 0x1, R133 ;  /* 0x000000010e027824 */ /* 0x004fca00078e0285 */
[C---:B------:R-:W-:Y:S01]  /*9910*/  ISETP.GE.AND P0, PT, R2.reuse, R250, PT ;  /* 0x000000fa0200720c */ /* 0x040fe20003f06270 */
[----:B---3--:R-:W-:-:S03]  /*9920*/  IMAD.IADD R2, R2, 0x1, R12 ;  /* 0x0000000102027824 */ /* 0x008fc600078e020c */
[----:B------:R-:W-:Y:S01]  /*9930*/  ISETP.GT.OR P0, PT, R14, 0x2f, P0 ;  /* 0x0000002f0e00780c */ /* 0x000fe20000704670 */
[----:B------:R-:W-:-:S04]  /*9940*/  @P1 IMAD.HI.U32 R3, R2, c[0x0][0x2bc], RZ ;  /* 0x0000af0002031a27 */ /* 0x000fc800078e00ff */
[----:B------:R-:W-:Y:S01]  /*9950*/  IMAD.MOV.U32 R0, RZ, RZ, R2 ;  /* 0x000000ffff007224 */ /* 0x000fe200078e0002 */
[----:B------:R-:W-:-:S07]  /*9960*/  @P1 SHF.R.U32.HI R0, RZ, c[0x0][0x2c0], R3 ;  /* 0x0000b000ff001a19 */ /* 0x000fce0000011603 */
[----:B------:R-:W-:-:S04]  /*9970*/  @!P0 IADD3 R3, P1, R0, R16, RZ ;  /* 0x0000001000038210 */ /* 0x000fc80007f3e0ff */
[----:B------:R-:W-:Y:S02]  /*9980*/  @!P0 LEA.HI.X.SX32 R5, R0, R6, 0x1, P1 ;  /* 0x0000000600058211 */ /* 0x000fe400008f0eff */
[----:B------:R-:W-:-:S04]  /*9990*/  @!P0 LEA R4, P1, R3, c[0x0][0x2a0], 0x2 ;  /* 0x0000a80003048a11 */ /* 0x000fc800078210ff */
[----:B------:R-:W-:-:S05]  /*99a0*/  @!P0 LEA.HI.X R5, R3, c[0x0][0x2a4], R5, 0x2, P1 ;  /* 0x0000a90003058a11 */ /* 0x000fca00008f1405 */
[----:B------:R-:W2:Y:S01]  /*99b0*/  @!P0 LDG.E R220, [R4.64] ;  /* 0x0000000804dc8981 */ /* 0x000ea2000c1e1900 */
[----:B------:R-:W-:-:S04]  /*99c0*/  IMAD.MOV R0, RZ, RZ, -R0 ;  /* 0x000000ffff007224 */ /* 0x000fc800078e0a00 */
[----:B------:R-:W-:Y:S01]  /*99d0*/  IMAD R222, R0, c[0x0][0x2b8], R2 ;  /* 0x0000ae0000de7a24 */ /* 0x000fe200078e0202 */
[----:B-1----:R-:W1:Y:S04]  /*99e0*/  S2R R6, SR_TID.X ;  /* 0x0000000000067919 */ /* 0x002e680000002100 */
[----:B------:R-:W-:Y:S01]  /*99f0*/  SHF.R.S32.HI R106, RZ, 0x1f, R222 ;  /* 0x0000001fff6a7819 */ /* 0x000fe200000114de */
[----:B------:R-:W-:-:S04]  /*9a00*/  IMAD.WIDE.U32 R2, R222, c[0x0][0x1e0], RZ ;  /* 0x00007800de027a25 */ /* 0x000fc800078e00ff */
[----:B------:R-:W-:-:S04]  /*9a10*/  IMAD R0, R106, c[0x0][0x1e0], RZ ;  /* 0x000078006a007a24 */ /* 0x000fc800078e02ff */
[----:B------:R-:W-:-:S04]  /*9a20*/  IMAD R0, R222, c[0x0][0x1e4], R0 ;  /* 0x00007900de007a24 */ /* 0x000fc800078e0200 */
[----:B------:R-:W-:Y:S02]  /*9a30*/  IMAD.IADD R3, R3, 0x1, R0 ;  /* 0x0000000103037824 */ /* 0x000fe400078e0200 */
[----:B------:R-:W-:-:S04]  /*9a40*/  IMAD.WIDE.U32 R10, R95, c[0x0][0x1e8], RZ ;  /* 0x00007a005f0a7a25 */ /* 0x000fc800078e00ff */
[----:B------:R-:W-:Y:S01]  /*9a50*/  IMAD R108, R221, -0x30, R108 ;  /* 0xffffffd0dd6c7824 */ /* 0x000fe200078e026c */
[----:B-1----:R-:W-:Y:S01]  /*9a60*/  SHF.R.S32.HI R114, RZ, 0x1f, R6 ;  /* 0x0000001fff727819 */ /* 0x002fe20000011406 */
[----:B------:R-:W-:Y:S02]  /*9a70*/  IMAD R8, R95, c[0x0][0x1ec], R11 ;  /* 0x00007b005f087a24 */ /* 0x000fe400078e020b */
[----:B------:R-:W-:Y:S01]  /*9a80*/  IMAD.IADD R132, R250, 0x1, R108 ;  /* 0x00000001fa847824 */ /* 0x000fe200078e026c */
[----:B------:R-:W-:-:S04]  /*9a90*/  LEA.HI R114, R114, R6, RZ, 0x2 ;  /* 0x0000000672727211 */ /* 0x000fc800078f10ff */
[----:B------:R-:W-:Y:S02]  /*9aa0*/  SHF.R.S32.HI R114, RZ, 0x2, R114 ;  /* 0x00000002ff727819 */ /* 0x000fe40000011472 */
[----:B------:R-:W-:-:S05]  /*9ab0*/  IMNMX R6, R132, 0x30, PT ;  /* 0x0000003084067817 */ /* 0x000fca0003800200 */
[----:B------:R-:W-:-:S05]  /*9ac0*/  IMAD.IADD R6, R6, 0x1, -R114 ;  /* 0x0000000106067824 */ /* 0x000fca00078e0a72 */
[----:B------:R-:W-:Y:S01]  /*9ad0*/  ISETP.GE.AND P1, PT, R6, 0x1, PT ;  /* 0x000000010600780c */ /* 0x000fe20003f26270 */
[----:B------:R-:W-:Y:S04]  /*9ae0*/  STL.64 [R1+0x40], R10 ;  /* 0x0000400a01007387 */ /* 0x000fe80000100a00 */
[----:B------:R-:W-:Y:S08]  /*9af0*/  STL [R1+0x50], R8 ;  /* 0x0000500801007387 */ /* 0x000ff00000100800 */
[----:B------:R-:W-:-:S02]  /*9b00*/  @P1 ISETP.GE.AND P2, PT, R116, c[0x0][0x1d4], PT ;  /* 0x0000750074001a0c */ /* 0x000fc40003f46270 */
[----:B------:R-:W-:Y:S02]  /*9b10*/  @P1 ISETP.GE.AND P3, PT, R252, c[0x0][0x1d4], PT ;  /* 0x00007500fc001a0c */ /* 0x000fe40003f66270 */
[----:B------:R-:W-:Y:S02]  /*9b20*/  LOP3.LUT R209, R209, 0xffffffbf, RZ, 0xc0, !PT ;  /* 0xffffffbfd1d17812 */ /* 0x000fe400078ec0ff */
[----:B--2---:R-:W-:Y:S01]  /*9b30*/  SHF.R.S32.HI R107, RZ, 0x1f, R220 ;  /* 0x0000001fff6b7819 */ /* 0x004fe200000114dc */
[----:B------:R-:W-:-:S04]  /*9b40*/  IMAD.WIDE.U32 R2, R220, c[0x0][0x1f0], R2 ;  /* 0x00007c00dc027a25 */ /* 0x000fc800078e0002 */
[----:B------:R-:W-:-:S04]  /*9b50*/  IMAD R0, R107, c[0x0][0x1f0], RZ ;  /* 0x00007c006b007a24 */ /* 0x000fc800078e02ff */
[----:B------:R-:W-:Y:S01]  /*9b60*/  IMAD R4, R220, c[0x0][0x1f4], R0 ;  /* 0x00007d00dc047a24 */ /* 0x000fe200078e0200 */
[----:B------:R-:W-:-:S04]  /*9b70*/  IADD3 R0, P0, R2, R10, RZ ;  /* 0x0000000a02007210 */ /* 0x000fc80007f1e0ff */
[----:B------:R-:W-:Y:S02]  /*9b80*/  IADD3.X R2, R8, R3, R4, P0, !PT ;  /* 0x0000000308027210 */ /* 0x000fe400007fe404 */
[----:B------:R-:W-:-:S04]  /*9b90*/  LEA R3, P0, R0, c[0x0][0x1c8], 0x1 ;  /* 0x0000720000037a11 */ /* 0x000fc800078008ff */
[----:B------:R-:W-:Y:S02]  /*9ba0*/  LEA.HI.X R5, R0, c[0x0][0x1cc], R2, 0x1, P0 ;  /* 0x0000730000057a11 */ /* 0x000fe400000f0c02 */
[----:B------:R-:W1:Y:S04]  /*9bb0*/  SHFL.IDX PT, R0, R3, RZ, 0x1c1f ;  /* 0x001c1fff03007589 */ /* 0x000e6800000e0000 */
[----:B------:R-:W2:Y:S04]  /*9bc0*/  SHFL.IDX PT, R2, R5, RZ, 0x1c1f ;  /* 0x001c1fff05027589 */ /* 0x000ea800000e0000 */
[----:B------:R3:W4:Y:S04]  /*9bd0*/  SHFL.IDX PT, R4, R3, 0x1, 0x1c1f ;  /* 0x003c1f0003047f89 */ /* 0x00072800000e0000 */
[----:B------:R-:W5:Y:S01]  /*9be0*/  SHFL.IDX PT, R5, R5, 0x1, 0x1c1f ;  /* 0x003c1f0005057f89 */ /* 0x000f6200000e0000 */
[----:B-1----:R-:W-:-:S04]  /*9bf0*/  @P1 LEA R8, P0, R116, R0, 0x1 ;  /* 0x0000000074081211 */ /* 0x002fc800078008ff */
[----:B--2---:R-:W-:Y:S01]  /*9c00*/  @P1 LEA.HI.X R9, R116, R2, R117, 0x1, P0 ;  /* 0x0000000274091211 */ /* 0x004fe200000f0c75 */
[----:B---3--:R-:W-:-:S05]  /*9c10*/  @P1 IMAD.SHL.U32 R3, R115, 0x2, RZ ;  /* 0x0000000273031824 */ /* 0x008fca00078e00ff */
[----:B------:R1:W-:Y:S01]  /*9c20*/  @P1 LDGSTS.E.BYPASS.LTC128B.128 [R3+0x3c80], [R8.64], !P2 ;  /* 0x03c8000008031fae */ /* 0x0003e2000d101d48 */
[----:B------:R-:W-:Y:S02]  /*9c30*/  ISETP.GE.AND P0, PT, R6, 0x21, PT ;  /* 0x000000210600780c */ /* 0x000fe40003f06270 */
[----:B-1----:R-:W-:-:S04]  /*9c40*/  @P1 LEA R8, P2, R252, R0, 0x1 ;  /* 0x00000000fc081211 */ /* 0x002fc800078408ff */
[----:B------:R-:W-:Y:S02]  /*9c50*/  @P1 LEA.HI.X R9, R252, R2, R113, 0x1, P2 ;  /* 0x00000002fc091211 */ /* 0x000fe400010f0c71 */
[----:B------:R-:W-:-:S03]  /*9c60*/  @P1 LEA R12, P2, R109, R0, 0x1 ;  /* 0x000000006d0c1211 */ /* 0x000fc600078408ff */
[----:B------:R1:W-:Y:S01]  /*9c70*/  @P1 LDGSTS.E.BYPASS.LTC128B.128 [R3+0x4880], [R8.64], !P3 ;  /* 0x0488000008031fae */ /* 0x0003e2000d901d48 */
[C---:B------:R-:W-:Y:S02]  /*9c80*/  @P1 LEA.HI.X R13, R109.reuse, R2, R112, 0x1, P2 ;  /* 0x000000026d0d1211 */ /* 0x040fe400010f0c70 */
[----:B------:R-:W-:Y:S02]  /*9c90*/  @P1 ISETP.GE.AND P2, PT, R109, c[0x0][0x1d4], PT ;  /* 0x000075006d001a0c */ /* 0x000fe40003f46270 */
[C---:B----4-:R-:W-:Y:S02]  /*9ca0*/  @P0 LEA R10, P3, R116.reuse, R4, 0x1 ;  /* 0x00000004740a0211 */ /* 0x050fe400078608ff */
[C---:B------:R-:W-:Y:S02]  /*9cb0*/  @P0 ISETP.GE.AND P4, PT, R116.reuse, c[0x0][0x1d4], PT ;  /* 0x0000750074000a0c */ /* 0x040fe40003f86270 */
[----:B-----5:R-:W-:Y:S02]  /*9cc0*/  @P0 LEA.HI.X R11, R116, R5, R117, 0x1, P3 ;  /* 0x00000005740b0211 */ /* 0x020fe400018f0c75 */
[----:B------:R-:W-:-:S05]  /*9cd0*/  @P0 ISETP.GE.AND P3, PT, R252, c[0x0][0x1d4], PT ;  /* 0x00007500fc000a0c */ /* 0x000fca0003f66270 */
[----:B------:R2:W-:Y:S01]  /*9ce0*/  @P1 LDGSTS.E.BYPASS.LTC128B.128 [R3+0x5480], [R12.64], !P2 ;  /* 0x054800000c031fae */ /* 0x0005e2000d101d48 */
[----:B------:R-:W-:Y:S01]  /*9cf0*/  @P0 ISETP.GE.AND P2, PT, R109, c[0x0][0x1d4], PT ;  /* 0x000075006d000a0c */ /* 0x000fe20003f46270 */
[----:B------:R-:W-:-:S05]  /*9d00*/  @P0 IMAD.SHL.U32 R0, R115, 0x2, RZ ;  /* 0x0000000273000824 */ /* 0x000fca00078e00ff */
[----:B------:R3:W-:Y:S01]  /*9d10*/  @P0 LDGSTS.E.BYPASS.LTC128B.128 [R0+0x4480], [R10.64], !P4 ;  /* 0x044800000a000fae */ /* 0x0007e2000e101d48 */
[----:B-1----:R-:W-:-:S04]  /*9d20*/  @P0 LEA R8, P1, R252, R4, 0x1 ;  /* 0x00000004fc080211 */ /* 0x002fc800078208ff */
[----:B------:R-:W-:Y:S02]  /*9d30*/  @P0 LEA.HI.X R9, R252, R5, R113, 0x1, P1 ;  /* 0x00000005fc090211 */ /* 0x000fe400008f0c71 */
[----:B------:R-:W-:-:S03]  /*9d40*/  @P0 LEA R2, P1, R109, R4, 0x1 ;  /* 0x000000046d020211 */ /* 0x000fc600078208ff */
[----:B------:R3:W-:Y:S01]  /*9d50*/  @P0 LDGSTS.E.BYPASS.LTC128B.128 [R0+0x5080], [R8.64], !P3 ;  /* 0x0508000008000fae */ /* 0x0007e2000d901d48 */
[----:B--2---:R-:W-:Y:S02]  /*9d60*/  @P0 LEA.HI.X R3, R109, R5, R112, 0x1, P1 ;  /* 0x000000056d030211 */ /* 0x004fe400008f0c70 */
[----:B------:R-:W-:-:S03]  /*9d70*/  ISETP.GT.AND P1, PT, R14, 0x2f, PT ;  /* 0x0000002f0e00780c */ /* 0x000fc60003f24270 */
[----:B------:R3:W-:Y:S01]  /*9d80*/  @P0 LDGSTS.E.BYPASS.LTC128B.128 [R0+0x5c80], [R2.64], !P2 ;  /* 0x05c8000002000fae */ /* 0x0007e2000d101d48 */
[----:B------:R-:W-:-:S03]  /*9d90*/  ISETP.LT.AND P0, PT, RZ, c[0x0][0x27c], PT ;  /* 0x00009f00ff007a0c */ /* 0x000fc60003f01270 */
[----:B------:R-:W0:Y:S06]  /*9da0*/  LDGDEPBAR ;  /* 0x00000000000079af */ /* 0x000e2c0000000000 */
[----:B------:R-:W-:-:S04]  /*9db0*/  @P1 LOP3.LUT R209, R209, 0x40, RZ, 0xfc, !PT ;  /* 0x00000040d1d11812 */ /* 0x000fc800078efcff */
[----:B------:R-:W-:Y:S05]  /*9dc0*/  @P0 BRA `(.L_x_935) ;  /* 0x0000002000000947 */ /* 0x000fea0003800000 */
[----:B------:R-:W-:-:S04]  /*9dd0*/  DEPBAR.LE SB0, 0x1 ;  /* 0x000080400000791a */ /* 0x000fc80000000000 */
[----:B------:R-:W-:Y:S05]  /*9de0*/  BRA `(.L_x_936) ;  /* 0x0000698000007947 */ /* 0x000fea0003800000 */
.L_x_935:
[----:B------:R-:W2:Y:S01]  /*9df0*/  LDL R118, [R1+0x58] ;  /* 0x0000580001767983 */ /* 0x000ea20000100800 */
[----:B------:R-:W-:Y:S01]  /*9e00*/  ULDC.U8 UR4, c[0x0][0x298] ;  /* 0x0000a60000047ab9 */ /* 0x000fe20000000000 */
[----:B---3--:R-:W-:Y:S01]  /*9e10*/  SHF.R.S32.HI R0, RZ, 0x1f, R125 ;  /* 0x0000001fff007819 */ /* 0x008fe2000001147d */
[C---:B------:R-:W-:Y:S01]  /*9e20*/  IMAD.WIDE.U32 R4, R125.reuse, c[0x0][0x280], RZ ;  /* 0x0000a0007d047a25 */ /* 0x040fe200078e00ff */
[----:B------:R-:W-:Y:S01]  /*9e30*/  ISETP.NE.AND P0, PT, RZ, UR4, PT ;  /* 0x00000004ff007c0c */ /* 0x000fe2000bf05270 */
[----:B------:R-:W-:Y:S02]  /*9e40*/  BSSY B2, `(.L_x_936) ;  /* 0x0000692000027945 */ /* 0x000fe40003800000 */
[C---:B------:R-:W-:Y:S02]  /*9e50*/  IMAD R2, R0.reuse, c[0x0][0x280], RZ ;  /* 0x0000a00000027a24 */ /* 0x040fe400078e02ff */
[----:B------:R-:W-:Y:S02]  /*9e60*/  IMAD R0, R0, c[0x0][0x290], RZ ;  /* 0x0000a40000007a24 */ /* 0x000fe400078e02ff */
[----:B------:R-:W-:-:S02]  /*9e70*/  IMAD R8, R125, c[0x0][0x284], R2 ;  /* 0x0000a1007d087a24 */ /* 0x000fc400078e0202 */
[C---:B------:R-:W-:Y:S02]  /*9e80*/  IMAD R6, R125.reuse, c[0x0][0x294], R0 ;  /* 0x0000a5007d067a24 */ /* 0x040fe400078e0200 */
[----:B------:R-:W-:Y:S01]  /*9e90*/  IMAD.WIDE.U32 R2, R125, c[0x0][0x290], RZ ;  /* 0x0000a4007d027a25 */ /* 0x000fe200078e00ff */
[----:B------:R-:W-:-:S04]  /*9ea0*/  IADD3 R8, R8, R5, RZ ;  /* 0x0000000508087210 */ /* 0x000fc80007ffe0ff */
[----:B------:R-:W-:Y:S02]  /*9eb0*/  IADD3 R6, R6, R3, RZ ;  /* 0x0000000306067210 */ /* 0x000fe40007ffe0ff */
[----:B--2---:R-:W-:-:S04]  /*9ec0*/  IADD3 R28, R138, R118, RZ ;  /* 0x000000768a1c7210 */ /* 0x004fc80007ffe0ff */
[----:B------:R-:W-:Y:S01]  /*9ed0*/  LEA R0, R170, R28, 0x6 ;  /* 0x0000001caa007211 */ /* 0x000fe200078e30ff */
[----:B------:R-:W-:Y:S05]  /*9ee0*/  @!P0 BRA `(.L_x_937) ;  /* 0x0000348000008947 */ /* 0x000fea0003800000 */
[----:B------:R1:W5:Y:S01]  /*9ef0*/  LDL R82, [R1+0xc8] ;  /* 0x0000c80001527983 */ /* 0x0003620000100800 */
[----:B------:R-:W-:-:S03]  /*9f00*/  IMAD.MOV.U32 R9, RZ, RZ, c[0x0][0x2c4] ;  /* 0x0000b100ff097624 */ /* 0x000fc600078e00ff */
[----:B------:R1:W5:Y:S02]  /*9f10*/  LDL R81, [R1+0xc4] ;  /* 0x0000c40001517983 */ /* 0x0003640000100800 */
[----:B------:R-:W-:Y:S02]  /*9f20*/  ISETP.NE.AND P1, PT, R9, 0x1, PT ;  /* 0x000000010900780c */ /* 0x000fe40003f25270 */
[----:B------:R1:W5:Y:S04]  /*9f30*/  LDL R80, [R1+0xc0] ;  /* 0x0000c00001507983 */ /* 0x0003680000100800 */
[----:B------:R1:W5:Y:S04]  /*9f40*/  LDL R79, [R1+0xbc] ;  /* 0x0000bc00014f7983 */ /* 0x0003680000100800 */
[----:B------:R1:W5:Y:S03]  /*9f50*/  LDL R75, [R1+0xb8] ;  /* 0x0000b800014b7983 */ /* 0x0003660000100800 */
[----:B------:R-:W-:-:S05]  /*9f60*/  @P1 IMAD.HI.U32 R3, R0, c[0x0][0x2c8], RZ ;  /* 0x0000b20000031a27 */ /* 0x000fca00078e00ff */
[----:B------:R-:W-:Y:S01]  /*9f70*/  @P1 SHF.R.U32.HI R0, RZ, c[0x0][0x2cc], R3 ;  /* 0x0000b300ff001a19 */ /* 0x000fe20000011603 */
[----:B------:R-:W-:-:S03]  /*9f80*/  IMAD.MOV.U32 R5, RZ, RZ, R8 ;  /* 0x000000ffff057224 */ /* 0x000fc600078e0008 */
[----:B------:R-:W-:Y:S01]  /*9f90*/  SHF.R.S32.HI R3, RZ, 0x1f, R0 ;  /* 0x0000001fff037819 */ /* 0x000fe20000011400 */
[----:B------:R-:W-:Y:S01]  /*9fa0*/  IMAD.MOV.U32 R9, RZ, RZ, R6 ;  /* 0x000000ffff097224 */ /* 0x000fe200078e0006 */
[----:B------:R-:W-:-:S03]  /*9fb0*/  MOV R8, R2 ;  /* 0x0000000200087202 */ /* 0x000fc60000000f00 */
[C---:B------:R-:W-:Y:S02]  /*9fc0*/  IMAD R6, R3.reuse, c[0x0][0x280], RZ ;  /* 0x0000a00003067a24 */ /* 0x040fe400078e02ff */
[----:B------:R-:W-:Y:S02]  /*9fd0*/  IMAD R10, R3, c[0x0][0x290], RZ ;  /* 0x0000a400030a7a24 */ /* 0x000fe400078e02ff */
[----:B------:R-:W-:-:S04]  /*9fe0*/  IMAD.WIDE.U32 R4, R0, c[0x0][0x280], R4 ;  /* 0x0000a00000047a25 */ /* 0x000fc800078e0004 */
[----:B------:R-:W-:-:S04]  /*9ff0*/  IMAD.WIDE.U32 R2, R0, c[0x0][0x290], R8 ;  /* 0x0000a40000027a25 */ /* 0x000fc800078e0008 */
[C---:B------:R-:W-:Y:S02]  /*a000*/  IMAD R6, R0.reuse, c[0x0][0x284], R6 ;  /* 0x0000a10000067a24 */ /* 0x040fe400078e0206 */
[----:B------:R-:W-:Y:S01]  /*a010*/  IMAD R0, R0, c[0x0][0x294], R10 ;  /* 0x0000a50000007a24 */ /* 0x000fe200078e020a */
[----:B------:R-:W-:-:S04]  /*a020*/  LEA R41, P0, R2, c[0x0][0x288], 0x1 ;  /* 0x0000a20002297a11 */ /* 0x000fc800078008ff */
[----:B------:R-:W-:-:S04]  /*a030*/  IADD3 R0, R3, R0, RZ ;  /* 0x0000000003007210 */ /* 0x000fc80007ffe0ff */
[----:B------:R-:W-:Y:S02]  /*a040*/  LEA.HI.X R29, R2, c[0x0][0x28c], R0, 0x1, P0 ;  /* 0x0000a300021d7a11 */ /* 0x000fe400000f0c00 */
[----:B------:R-:W-:Y:S02]  /*a050*/  ISETP.GE.AND P0, PT, R28, R34, PT ;  /* 0x000000221c00720c */ /* 0x000fe40003f06270 */
[----:B------:R-:W-:Y:S02]  /*a060*/  LEA R40, P1, R4, c[0x0][0x270], 0x1 ;  /* 0x00009c0004287a11 */ /* 0x000fe400078208ff */
[----:B------:R-:W-:-:S04]  /*a070*/  IADD3 R6, R5, R6, RZ ;  /* 0x0000000605067210 */ /* 0x000fc80007ffe0ff */
[----:B------:R-:W-:Y:S01]  /*a080*/  LEA.HI.X R35, R4, c[0x0][0x274], R6, 0x1, P1 ;  /* 0x00009d0004237a11 */ /* 0x000fe200008f0c06 */
[----:B------:R1:W2:Y:S01]  /*a090*/  SHFL.IDX PT, R2, R41, RZ, 0x1e1f ;  /* 0x001e1fff29027589 */ /* 0x0002a200000e0000 */
[----:B------:R-:W-:Y:S03]  /*a0a0*/  BSSY B0, `(.L_x_938) ;  /* 0x0000050000007945 */ /* 0x000fe60003800000 */
[----:B------:R1:W3:Y:S01]  /*a0b0*/  SHFL.IDX PT, R4, R40, RZ, 0x1e1f ;  /* 0x001e1fff28047589 */ /* 0x0002e200000e0000 */
[----:B------:R-:W-:-:S03]  /*a0c0*/  CS2R R64, SRZ ;  /* 0x0000000000407805 */ /* 0x000fc6000001ff00 */
[----:B------:R1:W4:Y:S01]  /*a0d0*/  SHFL.IDX PT, R5, R35, RZ, 0x1e1f ;  /* 0x001e1fff23057589 */ /* 0x00032200000e0000 */
[----:B------:R-:W-:-:S03]  /*a0e0*/  CS2R R42, SRZ ;  /* 0x00000000002a7805 */ /* 0x000fc6000001ff00 */
[----:B------:R1:W1:Y:S01]  /*a0f0*/  SHFL.IDX PT, R3, R29, RZ, 0x1e1f ;  /* 0x001e1fff1d037589 */ /* 0x00026200000e0000 */
        /* <DEDUP_REMOVED lines=11> */
[----:B------:R-:W-:Y:S05]  /*a1b0*/  @P0 BRA `(.L_x_939) ;  /* 0x000003e000000947 */ /* 0x000fea0003800000 */
[----:B--2---:R-:W-:Y:S01]  /*a1c0*/  ISETP.GE.AND P0, PT, R169, c[0x0][0x27c], PT ;  /* 0x00009f00a9007a0c */ /* 0x004fe20003f06270 */
[----:B------:R-:W-:Y:S01]  /*a1d0*/  CS2R R22, SRZ ;  /* 0x0000000000167805 */ /* 0x000fe2000001ff00 */
[----:B------:R-:W-:Y:S01]  /*a1e0*/  ISETP.GE.AND P1, PT, R166, c[0x0][0x27c], PT ;  /* 0x00009f00a6007a0c */ /* 0x000fe20003f26270 */
[----:B------:R-:W-:-:S10]  /*a1f0*/  CS2R R20, SRZ ;  /* 0x0000000000147805 */ /* 0x000fd4000001ff00 */
[C---:B------:R-:W-:Y:S01]  /*a200*/  @!P0 IMAD.SHL.U32 R0, R169.reuse, 0x2, RZ ;  /* 0x00000002a9008824 */ /* 0x040fe200078e00ff */
[----:B-----5:R-:W-:-:S04]  /*a210*/  @!P0 SHF.L.U64.HI R6, R169, 0x1, R82 ;  /* 0x00000001a9068819 */ /* 0x020fc80000010252 */
[----:B---3--:R-:W-:-:S05]  /*a220*/  @!P0 IADD3 R10, P2, R4, R0, RZ ;  /* 0x00000000040a8210 */ /* 0x008fca0007f5e0ff */
[----:B----4-:R-:W-:Y:S01]  /*a230*/  @!P0 IMAD.X R11, R5, 0x1, R6, P2 ;  /* 0x00000001050b8824 */ /* 0x010fe200010e0606 */
[----:B------:R-:W-:-:S04]  /*a240*/  @!P0 IADD3 R8, P2, R2, R0, RZ ;  /* 0x0000000002088210 */ /* 0x000fc80007f5e0ff */
[----:B------:R2:W5:Y:S01]  /*a250*/  @!P0 LD.E.64 R22, [R10.64] ;  /* 0x000000080a168980 */ /* 0x000562000c101b00 */
[----:B-1----:R-:W-:Y:S02]  /*a260*/  @!P0 IMAD.X R9, R3, 0x1, R6, P2 ;  /* 0x0000000103098824 */ /* 0x002fe400010e0606 */
[C---:B------:R-:W-:Y:S01]  /*a270*/  @!P1 IMAD.SHL.U32 R6, R166.reuse, 0x2, RZ ;  /* 0x00000002a6069824 */ /* 0x040fe200078e00ff */
[----:B------:R-:W-:Y:S02]  /*a280*/  @!P1 SHF.L.U64.HI R0, R166, 0x1, R81 ;  /* 0x00000001a6009819 */ /* 0x000fe40000010251 */
[----:B------:R1:W5:Y:S01]  /*a290*/  @!P0 LD.E.64 R20, [R8.64] ;  /* 0x0000000808148980 */ /* 0x000362000c101b00 */
[----:B------:R-:W-:Y:S01]  /*a2a0*/  ISETP.GE.AND P0, PT, R168, c[0x0][0x27c], PT ;  /* 0x00009f00a8007a0c */ /* 0x000fe20003f06270 */
[----:B------:R-:W-:Y:S01]  /*a2b0*/  CS2R R24, SRZ ;  /* 0x0000000000187805 */ /* 0x000fe2000001ff00 */
[----:B------:R-:W-:Y:S01]  /*a2c0*/  CS2R R26, SRZ ;  /* 0x00000000001a7805 */ /* 0x000fe2000001ff00 */
[----:B--2---:R-:W-:-:S05]  /*a2d0*/  @!P1 IADD3 R10, P2, R4, R6, RZ ;  /* 0x00000006040a9210 */ /* 0x004fca0007f5e0ff */
[----:B------:R-:W-:Y:S01]  /*a2e0*/  @!P1 IMAD.X R11, R5, 0x1, R0, P2 ;  /* 0x00000001050b9824 */ /* 0x000fe200010e0600 */
[----:B-1----:R-:W-:-:S04]  /*a2f0*/  @!P1 IADD3 R8, P2, R2, R6, RZ ;  /* 0x0000000602089210 */ /* 0x002fc80007f5e0ff */
[C---:B------:R-:W-:Y:S01]  /*a300*/  @!P0 IMAD.SHL.U32 R6, R168.reuse, 0x2, RZ ;  /* 0x00000002a8068824 */ /* 0x040fe200078e00ff */
[----:B------:R-:W-:Y:S01]  /*a310*/  ISETP.GE.AND P3, PT, R139, c[0x0][0x27c], PT ;  /* 0x00009f008b007a0c */ /* 0x000fe20003f66270 */
[----:B------:R1:W5:Y:S01]  /*a320*/  @!P1 LD.E.64 R24, [R10.64] ;  /* 0x000000080a189980 */ /* 0x000362000c101b00 */
[----:B------:R-:W-:Y:S01]  /*a330*/  @!P1 IMAD.X R9, R3, 0x1, R0, P2 ;  /* 0x0000000103099824 */ /* 0x000fe200010e0600 */
[----:B------:R-:W-:-:S04]  /*a340*/  @!P0 SHF.L.U64.HI R0, R168, 0x1, R80 ;  /* 0x00000001a8008819 */ /* 0x000fc80000010250 */
[----:B------:R2:W5:Y:S01]  /*a350*/  @!P1 LD.E.64 R26, [R8.64] ;  /* 0x00000008081a9980 */ /* 0x000562000c101b00 */
[----:B------:R-:W-:Y:S01]  /*a360*/  CS2R R30, SRZ ;  /* 0x00000000001e7805 */ /* 0x000fe2000001ff00 */
[----:B------:R-:W-:Y:S01]  /*a370*/  CS2R R32, SRZ ;  /* 0x0000000000207805 */ /* 0x000fe2000001ff00 */
[----:B-1----:R-:W-:-:S05]  /*a380*/  @!P0 IADD3 R10, P1, R4, R6, RZ ;  /* 0x00000006040a8210 */ /* 0x002fca0007f3e0ff */
[----:B------:R-:W-:Y:S01]  /*a390*/  @!P0 IMAD.X R11, R5, 0x1, R0, P1 ;  /* 0x00000001050b8824 */ /* 0x000fe200008e0600 */
[----:B--2---:R-:W-:Y:S01]  /*a3a0*/  @!P0 IADD3 R8, P1, R2, R6, RZ ;  /* 0x0000000602088210 */ /* 0x004fe20007f3e0ff */
[----:B------:R-:W-:-:S03]  /*a3b0*/  @!P3 IMAD.SHL.U32 R6, R139, 0x2, RZ ;  /* 0x000000028b06b824 */ /* 0x000fc600078e00ff */
[----:B------:R1:W5:Y:S01]  /*a3c0*/  @!P0 LD.E.64 R30, [R10.64] ;  /* 0x000000080a1e8980 */ /* 0x000362000c101b00 */
[----:B------:R-:W-:Y:S01]  /*a3d0*/  @!P0 IMAD.X R9, R3, 0x1, R0, P1 ;  /* 0x0000000103098824 */ /* 0x000fe200008e0600 */
[----:B------:R-:W-:-:S04]  /*a3e0*/  @!P3 SHF.L.U64.HI R0, R139, 0x1, R79 ;  /* 0x000000018b00b819 */ /* 0x000fc8000001024f */
[----:B------:R2:W5:Y:S01]  /*a3f0*/  @!P0 LD.E.64 R32, [R8.64] ;  /* 0x0000000808208980 */ /* 0x000562000c101b00 */
[----:B------:R-:W-:Y:S02]  /*a400*/  @!P3 IADD3 R12, P0, R2, R6, RZ ;  /* 0x00000006020cb210 */ /* 0x000fe40007f1e0ff */
[----:B------:R-:W-:-:S03]  /*a410*/  ISETP.GE.AND P1, PT, R164, c[0x0][0x27c], PT ;  /* 0x00009f00a4007a0c */ /* 0x000fc60003f26270 */
[----:B------:R-:W-:Y:S01]  /*a420*/  @!P3 IMAD.X R13, R3, 0x1, R0, P0 ;  /* 0x00000001030db824 */ /* 0x000fe200000e0600 */
[----:B------:R-:W-:Y:S02]  /*a430*/  ISETP.GE.AND P0, PT, R167, c[0x0][0x27c], PT ;  /* 0x00009f00a7007a0c */ /* 0x000fe40003f06270 */
[----:B------:R-:W-:-:S05]  /*a440*/  @!P3 IADD3 R14, P2, R4, R6, RZ ;  /* 0x00000006040eb210 */ /* 0x000fca0007f5e0ff */
[----:B------:R-:W-:Y:S02]  /*a450*/  @!P3 IMAD.X R15, R5, 0x1, R0, P2 ;  /* 0x00000001050fb824 */ /* 0x000fe400010e0600 */
[----:B------:R-:W-:Y:S01]  /*a460*/  @!P1 IMAD.WIDE R18, R164, 0x2, R4 ;  /* 0x00000002a4129825 */ /* 0x000fe200078e0204 */
[----:B-1----:R-:W-:-:S03]  /*a470*/  CS2R R10, SRZ ;  /* 0x00000000000a7805 */ /* 0x002fc6000001ff00 */
[----:B------:R-:W-:Y:S01]  /*a480*/  @!P1 IMAD.WIDE R16, R164, 0x2, R2 ;  /* 0x00000002a4109825 */ /* 0x000fe200078e0202 */
[----:B--2---:R-:W-:-:S03]  /*a490*/  CS2R R8, SRZ ;  /* 0x0000000000087805 */ /* 0x004fc6000001ff00 */
[C---:B------:R-:W-:Y:S01]  /*a4a0*/  @!P0 IMAD.SHL.U32 R0, R167.reuse, 0x2, RZ ;  /* 0x00000002a7008824 */ /* 0x040fe200078e00ff */
[----:B------:R1:W5:Y:S01]  /*a4b0*/  @!P1 LD.E.64 R10, [R18.64] ;  /* 0x00000008120a9980 */ /* 0x000362000c101b00 */
[----:B------:R-:W-:-:S03]  /*a4c0*/  @!P0 SHF.L.U64.HI R6, R167, 0x1, R75 ;  /* 0x00000001a7068819 */ /* 0x000fc6000001024b */
[----:B------:R1:W5:Y:S01]  /*a4d0*/  @!P1 LD.E.64 R8, [R16.64] ;  /* 0x0000000810089980 */ /* 0x000362000c101b00 */
[----:B------:R-:W-:-:S05]  /*a4e0*/  @!P0 IADD3 R4, P1, R4, R0, RZ ;  /* 0x0000000004048210 */ /* 0x000fca0007f3e0ff */
[--C-:B------:R-:W-:Y:S01]  /*a4f0*/  @!P0 IMAD.X R5, R5, 0x1, R6.reuse, P1 ;  /* 0x0000000105058824 */ /* 0x100fe200008e0606 */
[----:B------:R-:W-:Y:S01]  /*a500*/  @!P0 IADD3 R2, P1, R2, R0, RZ ;  /* 0x0000000002028210 */ /* 0x000fe20007f3e0ff */
[----:B------:R-:W-:Y:S01]  /*a510*/  CS2R R36, SRZ ;  /* 0x0000000000247805 */ /* 0x000fe2000001ff00 */
[----:B------:R-:W-:Y:S01]  /*a520*/  CS2R R38, SRZ ;  /* 0x0000000000267805 */ /* 0x000fe2000001ff00 */
[----:B------:R-:W-:Y:S01]  /*a530*/  CS2R R42, SRZ ;  /* 0x00000000002a7805 */ /* 0x000fe2000001ff00 */
[----:B------:R-:W-:Y:S01]  /*a540*/  CS2R R44, SRZ ;  /* 0x00000000002c7805 */ /* 0x000fe2000001ff00 */
[----:B------:R-:W-:Y:S02]  /*a550*/  @!P0 IMAD.X R3, R3, 0x1, R6, P1 ;  /* 0x0000000103038824 */ /* 0x000fe400008e0606 */
[----:B------:R1:W5:Y:S04]  /*a560*/  @!P3 LD.E.64 R36, [R14.64] ;  /* 0x000000080e24b980 */ /* 0x000368000c101b00 */
[----:B------:R1:W5:Y:S04]  /*a570*/  @!P3 LD.E.64 R38, [R12.64] ;  /* 0x000000080c26b980 */ /* 0x000368000c101b00 */
[----:B------:R1:W5:Y:S04]  /*a580*/  @!P0 LD.E.64 R42, [R4.64] ;  /* 0x00000008042a8980 */ /* 0x000368000c101b00 */
[----:B------:R1:W5:Y:S02]  /*a590*/  @!P0 LD.E.64 R44, [R2.64] ;  /* 0x00000008022c8980 */ /* 0x000364000c101b00 */
.L_x_939:
[----:B--2---:R-:W-:Y:S05]  /*a5a0*/  BSYNC B0 ;  /* 0x0000000000007941 */ /* 0x004fea0003800000 */
.L_x_938:
[----:B------:R-:W-:Y:S01]  /*a5b0*/  IADD3 R0, R28, 0x40, RZ ;  /* 0x000000401c007810 */ /* 0x000fe20007ffe0ff */
[----:B-1---5:R-:W-:Y:S01]  /*a5c0*/  IMAD.MOV.U32 R2, RZ, RZ, R36 ;  /* 0x000000ffff027224 */ /* 0x022fe200078e0024 */
[----:B------:R-:W-:Y:S01]  /*a5d0*/  MOV R6, R8 ;  /* 0x0000000800067202 */ /* 0x000fe20000000f00 */
[----:B------:R-:W-:Y:S01]  /*a5e0*/  IMAD.MOV.U32 R3, RZ, RZ, R43 ;  /* 0x000000ffff037224 */ /* 0x000fe200078e002b */
[----:B------:R-:W-:Y:S01]  /*a5f0*/  ISETP.GE.AND P0, PT, R0, R34, PT ;  /* 0x000000220000720c */ /* 0x000fe20003f06270 */
[----:B------:R-:W-:Y:S01]  /*a600*/  IMAD.MOV.U32 R0, RZ, RZ, R37 ;  /* 0x000000ffff007224 */ /* 0x000fe200078e0025 */
[----:B----4-:R1:W2:Y:S01]  /*a610*/  SHFL.IDX PT, R5, R35, 0x1, 0x1e1f ;  /* 0x003e1f0023057f89 */ /* 0x0102a200000e0000 */
[----:B---3--:R-:W-:Y:S01]  /*a620*/  IMAD.MOV.U32 R4, RZ, RZ, R42 ;  /* 0x000000ffff047224 */ /* 0x008fe200078e002a */
[----:B------:R-:W-:Y:S01]  /*a630*/  PRMT R78, R78, 0x5410, R3 ;  /* 0x000054104e4e7816 */ /* 0x000fe20000000003 */
[----:B------:R-:W-:Y:S01]  /*a640*/  IMAD.MOV.U32 R3, RZ, RZ, R31 ;  /* 0x000000ffff037224 */ /* 0x000fe200078e001f */
[----:B------:R-:W-:Y:S01]  /*a650*/  PRMT R74, R2, 0x5410, R0 ;  /* 0x00005410024a7816 */ /* 0x000fe20000000000 */
[----:B------:R-:W-:Y:S01]  /*a660*/  IMAD.MOV.U32 R2, RZ, RZ, R24 ;  /* 0x000000ffff027224 */ /* 0x000fe200078e0018 */
[----:B------:R-:W-:Y:S01]  /*a670*/  PRMT R77, R77, 0x5410, R4 ;  /* 0x000054104d4d7816 */ /* 0x000fe20000000004 */
[----:B------:R-:W-:Y:S01]  /*a680*/  IMAD.MOV.U32 R0, RZ, RZ, R25 ;  /* 0x000000ffff007224 */ /* 0x000fe200078e0019 */
[----:B------:R-:W-:Y:S01]  /*a690*/  MOV R4, R30 ;  /* 0x0000001e00047202 */ /* 0x000fe20000000f00 */
[----:B------:R-:W-:Y:S01]  /*a6a0*/  IMAD.MOV.U32 R13, RZ, RZ, R20 ;  /* 0x000000ffff0d7224 */ /* 0x000fe200078e0014 */
[----:B------:R-:W-:Y:S01]  /*a6b0*/  BSSY B0, `(.L_x_940) ;  /* 0x0000066000007945 */ /* 0x000fe20003800000 */
[----:B------:R-:W-:Y:S01]  /*a6c0*/  IMAD.MOV.U32 R12, RZ, RZ, R21 ;  /* 0x000000ffff0c7224 */ /* 0x000fe200078e0015 */
[----:B------:R-:W-:Y:S01]  /*a6d0*/  PRMT R70, R2, 0x5410, R0 ;  /* 0x0000541002467816 */ /* 0x000fe20000000000 */
[----:B------:R-:W-:Y:S01]  /*a6e0*/  IMAD.MOV.U32 R2, RZ, RZ, R10 ;  /* 0x000000ffff027224 */ /* 0x000fe200078e000a */
[----:B------:R-:W-:Y:S01]  /*a6f0*/  PRMT R72, R4, 0x5410, R3 ;  /* 0x0000541004487816 */ /* 0x000fe20000000003 */
[----:B------:R-:W-:Y:S01]  /*a700*/  IMAD.MOV.U32 R0, RZ, RZ, R11 ;  /* 0x000000ffff007224 */ /* 0x000fe200078e000b */
[----:B------:R-:W-:Y:S01]  /*a710*/  MOV R4, R22 ;  /* 0x0000001600047202 */ /* 0x000fe20000000f00 */
[----:B------:R-:W-:Y:S01]  /*a720*/  IMAD.MOV.U32 R3, RZ, RZ, R23 ;  /* 0x000000ffff037224 */ /* 0x000fe200078e0017 */
[----:B------:R-:W-:Y:S01]  /*a730*/  PRMT R67, R13, 0x5410, R12 ;  /* 0x000054100d437816 */ /* 0x000fe2000000000c */
[----:B------:R-:W-:Y:S01]  /*a740*/  CS2R R58, SRZ ;  /* 0x00000000003a7805 */ /* 0x000fe2000001ff00 */
[----:B------:R-:W-:Y:S01]  /*a750*/  PRMT R66, R2, 0x5410, R0 ;  /* 0x0000541002427816 */ /* 0x000fe20000000000 */
[----:B------:R-:W-:Y:S01]  /*a760*/  IMAD.MOV.U32 R2, RZ, RZ, R38 ;  /* 0x000000ffff027224 */ /* 0x000fe200078e0026 */
[----:B------:R-:W-:Y:S01]  /*a770*/  PRMT R68, R4, 0x5410, R3 ;  /* 0x0000541004447816 */ /* 0x000fe20000000003 */
[----:B------:R-:W-:Y:S01]  /*a780*/  IMAD.MOV.U32 R0, RZ, RZ, R39 ;  /* 0x000000ffff007224 */ /* 0x000fe200078e0027 */
[----:B------:R-:W-:Y:S01]  /*a790*/  MOV R4, R44 ;  /* 0x0000002c00047202 */ /* 0x000fe20000000f00 */
[----:B------:R-:W-:Y:S01]  /*a7a0*/  IMAD.MOV.U32 R3, RZ, RZ, R45 ;  /* 0x000000ffff037224 */ /* 0x000fe200078e002d */
[----:B------:R-:W-:Y:S01]  /*a7b0*/  CS2R R54, SRZ ;  /* 0x0000000000367805 */ /* 0x000fe2000001ff00 */
[----:B------:R-:W-:Y:S01]  /*a7c0*/  CS2R R50, SRZ ;  /* 0x0000000000327805 */ /* 0x000fe2000001ff00 */
[----:B------:R-:W-:Y:S01]  /*a7d0*/  PRMT R73, R2, 0x5410, R0 ;  /* 0x0000541002497816 */ /* 0x000fe20000000000 */
[----:B------:R-:W-:Y:S01]  /*a7e0*/  IMAD.MOV.U32 R2, RZ, RZ, R26 ;  /* 0x000000ffff027224 */ /* 0x000fe200078e001a */
[----:B------:R-:W-:Y:S01]  /*a7f0*/  PRMT R76, R4, 0x5410, R3 ;  /* 0x00005410044c7816 */ /* 0x000fe20000000003 */
[----:B------:R-:W-:Y:S01]  /*a800*/  IMAD.MOV.U32 R3, RZ, RZ, R33 ;  /* 0x000000ffff037224 */ /* 0x000fe200078e0021 */
[----:B------:R-:W-:Y:S01]  /*a810*/  MOV R0, R27 ;  /* 0x0000001b00007202 */ /* 0x000fe20000000f00 */
[----:B------:R-:W-:Y:S01]  /*a820*/  CS2R R46, SRZ ;  /* 0x00000000002e7805 */ /* 0x000fe2000001ff00 */
[----:B------:R-:W-:Y:S01]  /*a830*/  MOV R4, R32 ;  /* 0x0000002000047202 */ /* 0x000fe20000000f00 */
[----:B------:R-:W-:Y:S01]  /*a840*/  CS2R R62, SRZ ;  /* 0x00000000003e7805 */ /* 0x000fe2000001ff00 */
[----:B------:R-:W-:Y:S01]  /*a850*/  PRMT R69, R2, 0x5410, R0 ;  /* 0x0000541002457816 */ /* 0x000fe20000000000 */
[----:B------:R-:W-:Y:S01]  /*a860*/  IMAD.MOV.U32 R0, RZ, RZ, R9 ;  /* 0x000000ffff007224 */ /* 0x000fe200078e0009 */
[----:B------:R-:W-:Y:S01]  /*a870*/  PRMT R71, R4, 0x5410, R3 ;  /* 0x0000541004477816 */ /* 0x000fe20000000003 */
[----:B------:R-:W3:Y:S01]  /*a880*/  SHFL.IDX PT, R2, R41, 0x1, 0x1e1f ;  /* 0x003e1f0029027f89 */ /* 0x000ee200000e0000 */
[----:B------:R-:W-:Y:S01]  /*a890*/  CS2R R60, SRZ ;  /* 0x00000000003c7805 */ /* 0x000fe2000001ff00 */
[----:B------:R-:W-:Y:S01]  /*a8a0*/  CS2R R56, SRZ ;  /* 0x0000000000387805 */ /* 0x000fe2000001ff00 */
[----:B-1----:R-:W-:Y:S01]  /*a8b0*/  PRMT R35, R6, 0x5410, R0 ;  /* 0x0000541006237816 */ /* 0x002fe20000000000 */
[----:B------:R1:W4:Y:S01]  /*a8c0*/  SHFL.IDX PT, R4, R40, 0x1, 0x1e1f ;  /* 0x003e1f0028047f89 */ /* 0x00032200000e0000 */
[----:B------:R-:W-:Y:S01]  /*a8d0*/  CS2R R52, SRZ ;  /* 0x0000000000347805 */ /* 0x000fe2000001ff00 */
[----:B------:R-:W-:-:S02]  /*a8e0*/  CS2R R48, SRZ ;  /* 0x0000000000307805 */ /* 0x000fc4000001ff00 */
[----:B------:R2:W3:Y:S01]  /*a8f0*/  SHFL.IDX PT, R3, R29, 0x1, 0x1e1f ;  /* 0x003e1f001d037f89 */ /* 0x0004e200000e0000 */
[----:B-1----:R-:W-:Y:S01]  /*a900*/  CS2R R40, SRZ ;  /* 0x0000000000287805 */ /* 0x002fe2000001ff00 */
[----:B--2---:R-:W-:Y:S01]  /*a910*/  CS2R R28, SRZ ;  /* 0x00000000001c7805 */ /* 0x004fe2000001ff00 */
[----:B------:R-:W-:Y:S05]  /*a920*/  @P0 BRA `(.L_x_941) ;  /* 0x000003e000000947 */ /* 0x000fea0003800000 */
[----:B---34-:R-:W-:Y:S01]  /*a930*/  ISETP.GE.AND P0, PT, R169, c[0x0][0x27c], PT ;  /* 0x00009f00a9007a0c */ /* 0x018fe20003f06270 */
[----:B------:R-:W-:Y:S01]  /*a940*/  CS2R R46, SRZ ;  /* 0x00000000002e7805 */ /* 0x000fe2000001ff00 */
[----:B------:R-:W-:Y:S01]  /*a950*/  ISETP.GE.AND P1, PT, R166, c[0x0][0x27c], PT ;  /* 0x00009f00a6007a0c */ /* 0x000fe20003f26270 */
[----:B------:R-:W-:-:S10]  /*a960*/  CS2R R48, SRZ ;  /* 0x0000000000307805 */ /* 0x000fd4000001ff00 */
[C---:B------:R-:W-:Y:S01]  /*a970*/  @!P0 IMAD.SHL.U32 R0, R169.reuse, 0x2, RZ ;  /* 0x00000002a9008824 */ /* 0x040fe200078e00ff */
[----:B------:R-:W-:-:S04]  /*a980*/  @!P0 SHF.L.U64.HI R6, R169, 0x1, R82 ;  /* 0x00000001a9068819 */ /* 0x000fc80000010252 */
[----:B------:R-:W-:-:S05]  /*a990*/  @!P0 IADD3 R14, P2, R4, R0, RZ ;  /* 0x00000000040e8210 */ /* 0x000fca0007f5e0ff */
[----:B------:R-:W-:Y:S01]  /*a9a0*/  @!P0 IMAD.X R15, R5, 0x1, R6, P2 ;  /* 0x00000001050f8824 */ /* 0x000fe200010e0606 */
[----:B------:R-:W-:Y:S01]  /*a9b0*/  @!P0 IADD3 R12, P2, R2, R0, RZ ;  /* 0x00000000020c8210 */ /* 0x000fe20007f5e0ff */
[----:B------:R-:W-:-:S03]  /*a9c0*/  @!P1 IMAD.SHL.U32 R0, R166, 0x2, RZ ;  /* 0x00000002a6009824 */ /* 0x000fc600078e00ff */
[----:B------:R1:W5:Y:S01]  /*a9d0*/  @!P0 LD.E.64 R46, [R14.64] ;  /* 0x000000080e2e8980 */ /* 0x000362000c101b00 */
[----:B------:R-:W-:Y:S01]  /*a9e0*/  @!P0 IMAD.X R13, R3, 0x1, R6, P2 ;  /* 0x00000001030d8824 */ /* 0x000fe200010e0606 */
[----:B------:R-:W-:-:S04]  /*a9f0*/  @!P1 SHF.L.U64.HI R6, R166, 0x1, R81 ;  /* 0x00000001a6069819 */ /* 0x000fc80000010251 */
[----:B------:R2:W5:Y:S01]  /*aa00*/  @!P0 LD.E.64 R48, [R12.64] ;  /* 0x000000080c308980 */ /* 0x000562000c101b00 */
[----:B------:R-:W-:Y:S01]  /*aa10*/  ISETP.GE.AND P0, PT, R168, c[0x0][0x27c], PT ;  /* 0x00009f00a8007a0c */ /* 0x000fe20003f06270 */
[----:B------:R-:W-:Y:S01]  /*aa20*/  CS2R R50, SRZ ;  /* 0x0000000000327805 */ /* 0x000fe2000001ff00 */
[----:B------:R-:W-:Y:S01]  /*aa30*/  CS2R R52, SRZ ;  /* 0x0000000000347805 */ /* 0x000fe2000001ff00 */
[----:B-1----:R-:W-:-:S05]  /*aa40*/  @!P1 IADD3 R14, P2, R4, R0, RZ ;  /* 0x00000000040e9210 */ /* 0x002fca0007f5e0ff */
[----:B------:R-:W-:Y:S01]  /*aa50*/  @!P1 IMAD.X R15, R5, 0x1, R6, P2 ;  /* 0x00000001050f9824 */ /* 0x000fe200010e0606 */
[----:B--2---:R-:W-:-:S04]  /*aa60*/  @!P1 IADD3 R12, P2, R2, R0, RZ ;  /* 0x00000000020c9210 */ /* 0x004fc80007f5e0ff */
[C---:B------:R-:W-:Y:S01]  /*aa70*/  @!P0 IMAD.SHL.U32 R0, R168.reuse, 0x2, RZ ;  /* 0x00000002a8008824 */ /* 0x040fe200078e00ff */
[----:B------:R-:W-:Y:S01]  /*aa80*/  ISETP.GE.AND P3, PT, R139, c[0x0][0x27c], PT ;  /* 0x00009f008b007a0c */ /* 0x000fe20003f66270 */
[----:B------:R1:W5:Y:S01]  /*aa90*/  @!P1 LD.E.64 R50, [R14.64] ;  /* 0x000000080e329980 */ /* 0x000362000c101b00 */
[----:B------:R-:W-:Y:S01]  /*aaa0*/  @!P1 IMAD.X R13, R3, 0x1, R6, P2 ;  /* 0x00000001030d9824 */ /* 0x000fe200010e0606 */
[----:B------:R-:W-:-:S04]  /*aab0*/  @!P0 SHF.L.U64.HI R6, R168, 0x1, R80 ;  /* 0x00000001a8068819 */ /* 0x000fc80000010250 */
[----:B------:R2:W5:Y:S01]  /*aac0*/  @!P1 LD.E.64 R52, [R12.64] ;  /* 0x000000080c349980 */ /* 0x000562000c101b00 */
[----:B------:R-:W-:Y:S01]  /*aad0*/  CS2R R54, SRZ ;  /* 0x0000000000367805 */ /* 0x000fe2000001ff00 */
[----:B------:R-:W-:-:S04]  /*aae0*/  CS2R R56, SRZ ;  /* 0x0000000000387805 */ /* 0x000fc8000001ff00 */
[----:B------:R-:W-:Y:S01]  /*aaf0*/  @!P3 IMAD.SHL.U32 R16, R139, 0x2, RZ ;  /* 0x000000028b10b824 */ /* 0x000fe200078e00ff */
[----:B-1----:R-:W-:-:S05]  /*ab00*/  @!P0 IADD3 R14, P1, R4, R0, RZ ;  /* 0x00000000040e8210 */ /* 0x002fca0007f3e0ff */
[----:B------:R-:W-:Y:S01]  /*ab10*/  @!P0 IMAD.X R15, R5, 0x1, R6, P1 ;  /* 0x00000001050f8824 */ /* 0x000fe200008e0606 */
[----:B--2---:R-:W-:-:S04]  /*ab20*/  @!P0 IADD3 R12, P1, R2, R0, RZ ;  /* 0x00000000020c8210 */ /* 0x004fc80007f3e0ff */
[----:B------:R1:W5:Y:S01]  /*ab30*/  @!P0 LD.E.64 R54, [R14.64] ;  /* 0x000000080e368980 */ /* 0x000362000c101b00 */
[----:B------:R-:W-:Y:S01]  /*ab40*/  @!P0 IMAD.X R13, R3, 0x1, R6, P1 ;  /* 0x00000001030d8824 */ /* 0x000fe200008e0606 */
[----:B------:R-:W-:-:S04]  /*ab50*/  @!P3 SHF.L.U64.HI R0, R139, 0x1, R79 ;  /* 0x000000018b00b819 */ /* 0x000fc8000001024f */
[----:B------:R2:W5:Y:S01]  /*ab60*/  @!P0 LD.E.64 R56, [R12.64] ;  /* 0x000000080c388980 */ /* 0x000562000c101b00 */
[----:B------:R-:W-:Y:S01]  /*ab70*/  ISETP.GE.AND P1, PT, R164, c[0x0][0x27c], PT ;  /* 0x00009f00a4007a0c */ /* 0x000fe20003f26270 */
[----:B------:R-:W-:Y:S01]  /*ab80*/  CS2R R28, SRZ ;  /* 0x00000000001c7805 */ /* 0x000fe2000001ff00 */
[----:B------:R-:W-:Y:S01]  /*ab90*/  CS2R R40, SRZ ;  /* 0x0000000000287805 */ /* 0x000fe2000001ff00 */
[----:B--2---:R-:W-:-:S05]  /*aba0*/  @!P3 IADD3 R12, P0, R2, R16, RZ ;  /* 0x00000010020cb210 */ /* 0x004fca0007f1e0ff */
[----:B------:R-:W-:Y:S01]  /*abb0*/  @!P3 IMAD.X R13, R3, 0x1, R0, P0 ;  /* 0x00000001030db824 */ /* 0x000fe200000e0600 */
[----:B------:R-:W-:Y:S02]  /*abc0*/  ISETP.GE.AND P0, PT, R167, c[0x0][0x27c], PT ;  /* 0x00009f00a7007a0c */ /* 0x000fe40003f06270 */
[----:B-1----:R-:W-:Y:S02]  /*abd0*/  @!P3 IADD3 R14, P2, R4, R16, RZ ;  /* 0x00000010040eb210 */ /* 0x002fe40007f5e0ff */
[----:B------:R-:W-:-:S04]  /*abe0*/  @!P1 IMAD.WIDE R18, R164, 0x2, R4 ;  /* 0x00000002a4129825 */ /* 0x000fc800078e0204 */
[----:B------:R-:W-:Y:S01]  /*abf0*/  @!P3 IMAD.X R15, R5, 0x1, R0, P2 ;  /* 0x00000001050fb824 */ /* 0x000fe200010e0600 */
[----:B------:R1:W5:Y:S01]  /*ac00*/  @!P1 LD.E.64 R28, [R18.64] ;  /* 0x00000008121c9980 */ /* 0x000362000c101b00 */
[----:B------:R-:W-:-:S04]  /*ac10*/  @!P1 IMAD.WIDE R16, R164, 0x2, R2 ;  /* 0x00000002a4109825 */ /* 0x000fc800078e0202 */
[C---:B------:R-:W-:Y:S01]  /*ac20*/  @!P0 IMAD.SHL.U32 R0, R167.reuse, 0x2, RZ ;  /* 0x00000002a7008824 */ /* 0x040fe200078e00ff */
[----:B------:R1:W5:Y:S01]  /*ac30*/  @!P1 LD.E.64 R40, [R16.64] ;  /* 0x0000000810289980 */ /* 0x000362000c101b00 */
[----:B------:R-:W-:-:S03]  /*ac40*/  @!P0 SHF.L.U64.HI R6, R167, 0x1, R75 ;  /* 0x00000001a7068819 */ /* 0x000fc6000001024b */
        /* <DEDUP_REMOVED lines=12> */
.L_x_941:
[----:B---34-:R-:W-:Y:S05]  /*ad10*/  BSYNC B0 ;  /* 0x0000000000007941 */ /* 0x018fea0003800000 */
.L_x_940:
[----:B-----5:R-:W-:Y:S01]  /*ad20*/  IMAD.MOV.U32 R0, RZ, RZ, R64 ;  /* 0x000000ffff007224 */ /* 0x020fe200078e0040 */
[----:B------:R-:W-:-:S04]  /*ad30*/  DEPBAR.LE SB0, 0x1 ;  /* 0x000080400000791a */ /* 0x000fc80000000000 */
[----:B-1----:R-:W-:Y:S01]  /*ad40*/  IMAD.MOV.U32 R4, RZ, RZ, R65 ;  /* 0x000000ffff047224 */ /* 0x002fe200078e0041 */
[----:B------:R-:W-:Y:S01]  /*ad50*/  BSSY B1, `(.L_x_942) ;  /* 0x0000145000017945 */ /* 0x000fe20003800000 */
[----:B------:R-:W-:Y:S02]  /*ad60*/  IMAD.MOV.U32 R3, RZ, RZ, R58 ;  /* 0x000000ffff037224 */ /* 0x000fe400078e003a */
[----:B------:R-:W-:Y:S01]  /*ad70*/  IMAD.MOV.U32 R2, RZ, RZ, R59 ;  /* 0x000000ffff027224 */ /* 0x000fe200078e003b */
[----:B------:R-:W-:Y:S01]  /*ad80*/  PRMT R87, R0, 0x5410, R4 ;  /* 0x0000541000577816 */ /* 0x000fe20000000004 */
[----:B------:R-:W-:Y:S02]  /*ad90*/  IMAD.MOV.U32 R0, RZ, RZ, R54 ;  /* 0x000000ffff007224 */ /* 0x000fe400078e0036 */
[----:B------:R-:W-:Y:S01]  /*ada0*/  IMAD.MOV.U32 R4, RZ, RZ, R55 ;  /* 0x000000ffff047224 */ /* 0x000fe200078e0037 */
[----:B------:R-:W-:Y:S01]  /*adb0*/  PRMT R85, R3, 0x5410, R2 ;  /* 0x0000541003557816 */ /* 0x000fe20000000002 */
[----:B------:R-:W-:Y:S01]  /*adc0*/  IMAD.MOV.U32 R2, RZ, RZ, R51 ;  /* 0x000000ffff027224 */ /* 0x000fe200078e0033 */
[----:B------:R-:W-:Y:S01]  /*add0*/  PRMT R83, R0, 0x7610, R83 ;  /* 0x0000761000537816 */ /* 0x000fe20000000053 */
[----:B------:R-:W-:Y:S01]  /*ade0*/  IMAD.MOV.U32 R0, RZ, RZ, R46 ;  /* 0x000000ffff007224 */ /* 0x000fe200078e002e */
[----:B------:R-:W-:-:S02]  /*adf0*/  MOV R3, R50 ;  /* 0x0000003200037202 */ /* 0x000fc40000000f00 */
        /* <DEDUP_REMOVED lines=8> */
[----:B------:R-:W-:Y:S02]  /*ae80*/  PRMT R86, R0, 0x7610, R86 ;  /* 0x0000761000567816 */ /* 0x000fe40000000056 */
[----:B------:R-:W-:-:S02]  /*ae90*/  MOV R2, R29 ;  /* 0x0000001d00027202 */ /* 0x000fc40000000f00 */
[----:B------:R-:W-:Y:S01]  /*aea0*/  PRMT R86, R86, 0x5410, R4 ;  /* 0x0000541056567816 */ /* 0x000fe20000000004 */
[----:B------:R-:W-:Y:S01]  /*aeb0*/  IMAD.IADD R4, R34, 0x1, -R118 ;  /* 0x0000000122047824 */ /* 0x000fe200078e0a76 */
[----:B------:R-:W-:Y:S01]  /*aec0*/  PRMT R75, R3, 0x5410, R2 ;  /* 0x00005410034b7816 */ /* 0x000fe20000000002 */
[----:B------:R-:W-:Y:S01]  /*aed0*/  IMAD.MOV.U32 R3, RZ, RZ, R60 ;  /* 0x000000ffff037224 */ /* 0x000fe200078e003c */
[----:B------:R-:W-:Y:S01]  /*aee0*/  MOV R0, R56 ;  /* 0x0000003800007202 */ /* 0x000fe20000000f00 */
[----:B------:R-:W-:Y:S01]  /*aef0*/  IMAD.MOV.U32 R2, RZ, RZ, R61 ;  /* 0x000000ffff027224 */ /* 0x000fe200078e003d */
[----:B------:R-:W-:Y:S02]  /*af00*/  IMNMX R19, R4, 0x80, PT ;  /* 0x0000008004137817 */ /* 0x000fe40003800200 */
[----:B------:R-:W-:Y:S01]  /*af10*/  PRMT R82, R0, 0x7610, R82 ;  /* 0x0000761000527816 */ /* 0x000fe20000000052 */
[----:B------:R-:W-:Y:S01]  /*af20*/  IMAD.MOV.U32 R0, RZ, RZ, R53 ;  /* 0x000000ffff007224 */ /* 0x000fe200078e0035 */
[----:B------:R-:W-:Y:S01]  /*af30*/  BAR.SYNC.DEFER_BLOCKING 0x0 ;  /* 0x0000000000007b1d */ /* 0x000fe20000010000 */
[----:B------:R-:W-:-:S02]  /*af40*/  ISETP.GE.AND P0, PT, R138, R19, PT ;  /* 0x000000138a00720c */ /* 0x000fc40003f06270 */
[----:B------:R-:W-:Y:S01]  /*af50*/  PRMT R84, R3, 0x5410, R2 ;  /* 0x0000541003547816 */ /* 0x000fe20000000002 */
[----:B------:R-:W-:Y:S01]  /*af60*/  IMAD.MOV.U32 R3, RZ, RZ, R57 ;  /* 0x000000ffff037224 */ /* 0x000fe200078e0039 */
[----:B------:R-:W-:Y:S01]  /*af70*/  MOV R4, R48 ;  /* 0x0000003000047202 */ /* 0x000fe20000000f00 */
[----:B------:R-:W-:-:S03]  /*af80*/  IMAD.MOV.U32 R2, RZ, RZ, R52 ;  /* 0x000000ffff027224 */ /* 0x000fc600078e0034 */
[----:B------:R-:W-:Y:S01]  /*af90*/  PRMT R82, R82, 0x5410, R3 ;  /* 0x0000541052527816 */ /* 0x000fe20000000003 */
[----:B------:R-:W-:Y:S01]  /*afa0*/  IMAD.MOV.U32 R3, RZ, RZ, R49 ;  /* 0x000000ffff037224 */ /* 0x000fe200078e0031 */
[----:B------:R-:W-:Y:S01]  /*afb0*/  PRMT R80, R2, 0x5410, R0 ;  /* 0x0000541002507816 */ /* 0x000fe20000000000 */
[----:B------:R-:W-:Y:S01]  /*afc0*/  IMAD.MOV.U32 R2, RZ, RZ, R40 ;  /* 0x000000ffff027224 */ /* 0x000fe200078e0028 */
[----:B------:R-:W-:Y:S01]  /*afd0*/  PRMT R77, R4, 0x7610, R77 ;  /* 0x00007610044d7816 */ /* 0x000fe2000000004d */
[----:B------:R-:W-:Y:S01]  /*afe0*/  IMAD.MOV.U32 R0, RZ, RZ, R41 ;  /* 0x000000ffff007224 */ /* 0x000fe200078e0029 */
[----:B------:R-:W-:-:S04]  /*aff0*/  PRMT R78, R3, 0x7610, R78 ;  /* 0x00007610034e7816 */ /* 0x000fc8000000004e */
[----:B------:R-:W-:Y:S01]  /*b000*/  PRMT R34, R2, 0x5410, R0 ;  /* 0x0000541002227816 */ /* 0x000fe20000000000 */
[----:B------:R-:W-:Y:S05]  /*b010*/  @P0 BRA `(.L_x_943) ;  /* 0x0000118000000947 */ /* 0x000fea0003800000 */
[----:B------:R-:W-:Y:S01]  /*b020*/  ISETP.GE.AND P0, PT, R164, c[0x0][0x27c], PT ;  /* 0x00009f00a4007a0c */ /* 0x000fe20003f06270 */
[----:B------:R-:W-:-:S12]  /*b030*/  BSSY B0, `(.L_x_944) ;  /* 0x000002d000007945 */ /* 0x000fd80003800000 */
[----:B------:R-:W-:Y:S05]  /*b040*/  @P0 BRA `(.L_x_945) ;  /* 0x000002b000000947 */ /* 0x000fea0003800000 */
[----:B------:R-:W2:Y:S01]  /*b050*/  LDL R88, [R1+0xc] ;  /* 0x00000c0001587983 */ /* 0x000ea20000100800 */
[----:B------:R-:W-:Y:S02]  /*b060*/  SHF.R.U32.HI R0, RZ, 0x10, R9 ;  /* 0x00000010ff007819 */ /* 0x000fe40000011609 */
[--C-:B------:R-:W-:Y:S02]  /*b070*/  SHF.R.U64 R17, R10, 0x10, R11.reuse ;  /* 0x000000100a117819 */ /* 0x100fe4000000120b */
[----:B------:R-:W-:Y:S02]  /*b080*/  SHF.R.U32.HI R3, RZ, 0x10, R11 ;  /* 0x00000010ff037819 */ /* 0x000fe4000001160b */
[----:B------:R-:W-:Y:S01]  /*b090*/  SHF.R.U64 R16, R8, 0x10, R9 ;  /* 0x0000001008107819 */ /* 0x000fe20000001209 */
[----:B------:R-:W-:Y:S02]  /*b0a0*/  HADD2.F32 R17, -RZ, R17.H0_H0 ;  /* 0x20000011ff117230 */ /* 0x000fe40000004100 */
[----:B------:R-:W-:-:S02]  /*b0b0*/  HADD2.F32 R18, -RZ, R3.H0_H0 ;  /* 0x20000003ff127230 */ /* 0x000fc40000004100 */
[----:B------:R-:W-:Y:S01]  /*b0c0*/  HADD2.F32 R3, -RZ, R66.H0_H0 ;  /* 0x20000042ff037230 */ /* 0x000fe20000004100 */
[----:B--2---:R-:W1:Y:S02]  /*b0d0*/  LDS.128 R12, [R88+0x4800] ;  /* 0x00480000580c7984 */ /* 0x004e640000000c00 */
[--C-:B-1----:R-:W-:Y:S02]  /*b0e0*/  HADD2.F32 R11, -RZ, R14.reuse.H0_H0 ;  /* 0x2000000eff0b7230 */ /* 0x102fe40000004100 */
[----:B------:R-:W-:Y:S02]  /*b0f0*/  HADD2.F32 R4, -RZ, R14.H1_H1 ;  /* 0x3000000eff047230 */ /* 0x000fe40000004100 */
[--C-:B------:R-:W-:Y:S02]  /*b100*/  HADD2.F32 R2, -RZ, R15.reuse.H1_H1 ;  /* 0x3000000fff027230 */ /* 0x100fe40000004100 */
[----:B------:R-:W-:Y:S02]  /*b110*/  HADD2.F32 R14, -RZ, R0.H0_H0 ;  /* 0x20000000ff0e7230 */ /* 0x000fe40000004100 */
[----:B------:R-:W-:-:S02]  /*b120*/  HADD2.F32 R10, -RZ, R15.H0_H0 ;  /* 0x2000000fff0a7230 */ /* 0x000fc40000004100 */
[--C-:B------:R-:W-:Y:S02]  /*b130*/  HADD2.F32 R8, -RZ, R12.reuse.H1_H1 ;  /* 0x3000000cff087230 */ /* 0x100fe40000004100 */
[----:B------:R-:W-:Y:S02]  /*b140*/  HADD2.F32 R0, -RZ, R35.H0_H0 ;  /* 0x20000023ff007230 */ /* 0x000fe40000004100 */
[----:B------:R-:W-:Y:S01]  /*b150*/  HADD2.F32 R9, -RZ, R12.H0_H0 ;  /* 0x2000000cff097230 */ /* 0x000fe20000004100 */
[-C--:B------:R-:W-:Y:S01]  /*b160*/  FMUL.FTZ R12, R2, R14.reuse ;  /* 0x0000000e020c7220 */ /* 0x080fe20000410000 */
[--C-:B------:R-:W-:Y:S02]  /*b170*/  HADD2.F32 R6, -RZ, R13.reuse.H0_H0 ;  /* 0x2000000dff067230 */ /* 0x100fe40000004100 */
[----:B------:R-:W-:Y:S01]  /*b180*/  HADD2.F32 R5, -RZ, R13.H1_H1 ;  /* 0x3000000dff057230 */ /* 0x000fe20000004100 */
[----:B------:R-:W-:Y:S02]  /*b190*/  FMUL.FTZ R13, R10, R14 ;  /* 0x0000000e0a0d7220 */ /* 0x000fe40000410000 */
[----:B------:R-:W-:-:S02]  /*b1a0*/  FMUL.FTZ R14, R8, R0 ;  /* 0x00000000080e7220 */ /* 0x000fc40000410000 */
[----:B------:R-:W-:Y:S02]  /*b1b0*/  FFMA.FTZ R15, R10, R18, -R12 ;  /* 0x000000120a0f7223 */ /* 0x000fe4000001080c */
[C---:B------:R-:W-:Y:S01]  /*b1c0*/  FMUL.FTZ R10, R9.reuse, R0 ;  /* 0x00000000090a7220 */ /* 0x040fe20000410000 */
[----:B------:R-:W-:Y:S01]  /*b1d0*/  HADD2.F32 R0, -RZ, R35.H1_H1 ;  /* 0x30000023ff007230 */ /* 0x000fe20000004100 */
[-C--:B------:R-:W-:Y:S01]  /*b1e0*/  FFMA.FTZ R14, R9, R3.reuse, -R14 ;  /* 0x00000003090e7223 */ /* 0x080fe2000001080e */
[----:B------:R-:W-:Y:S01]  /*b1f0*/  HADD2.F32 R9, -RZ, R16.H0_H0 ;  /* 0x20000010ff097230 */ /* 0x000fe20000004100 */
[----:B------:R-:W-:Y:S01]  /*b200*/  FFMA.FTZ R13, R2, R18, R13 ;  /* 0x00000012020d7223 */ /* 0x000fe2000001000d */
[----:B------:R-:W-:Y:S01]  /*b210*/  HADD2.F32 R2, -RZ, R66.H1_H1 ;  /* 0x30000042ff027230 */ /* 0x000fe20000004100 */
[----:B------:R-:W-:Y:S02]  /*b220*/  FFMA.FTZ R12, R8, R3, R10 ;  /* 0x00000003080c7223 */ /* 0x000fe4000001000a */
[----:B------:R-:W-:-:S02]  /*b230*/  FMUL.FTZ R3, R4, R0 ;  /* 0x0000000004037220 */ /* 0x000fc40000410000 */
[----:B------:R-:W-:Y:S02]  /*b240*/  FMUL.FTZ R0, R11, R0 ;  /* 0x000000000b007220 */ /* 0x000fe40000410000 */
[-C--:B------:R-:W-:Y:S02]  /*b250*/  FMUL.FTZ R8, R5, R9.reuse ;  /* 0x0000000905087220 */ /* 0x080fe40000410000 */
[----:B------:R-:W-:Y:S02]  /*b260*/  FMUL.FTZ R9, R6, R9 ;  /* 0x0000000906097220 */ /* 0x000fe40000410000 */
[-C--:B------:R-:W-:Y:S01]  /*b270*/  FFMA.FTZ R10, R11, R2.reuse, -R3 ;  /* 0x000000020b0a7223 */ /* 0x080fe20000010803 */
[----:B------:R-:W-:Y:S01]  /*b280*/  F2FP.PACK_AB R11, R13, R15 ;  /* 0x0000000f0d0b723e */ /* 0x000fe200000000ff */
[----:B------:R-:W-:Y:S02]  /*b290*/  FFMA.FTZ R2, R4, R2, R0 ;  /* 0x0000000204027223 */ /* 0x000fe40000010000 */
[-C--:B------:R-:W-:Y:S01]  /*b2a0*/  FFMA.FTZ R3, R6, R17.reuse, -R8 ;  /* 0x0000001106037223 */ /* 0x080fe20000010808 */
[----:B------:R-:W-:Y:S01]  /*b2b0*/  F2FP.PACK_AB R8, R12, R14 ;  /* 0x0000000e0c08723e */ /* 0x000fe200000000ff */
[----:B------:R-:W-:Y:S01]  /*b2c0*/  FFMA.FTZ R0, R5, R17, R9 ;  /* 0x0000001105007223 */ /* 0x000fe20000010009 */
[----:B------:R-:W-:-:S04]  /*b2d0*/  F2FP.PACK_AB R10, R2, R10 ;  /* 0x0000000a020a723e */ /* 0x000fc800000000ff */
[----:B------:R-:W-:-:S05]  /*b2e0*/  F2FP.PACK_AB R9, R0, R3 ;  /* 0x000000030009723e */ /* 0x000fca00000000ff */
[----:B------:R1:W-:Y:S02]  /*b2f0*/  STS.128 [R88+0x4800], R8 ;  /* 0x0048000858007388 */ /* 0x0003e40000000c00 */
.L_x_945:
[----:B------:R-:W-:Y:S05]  /*b300*/  BSYNC B0 ;  /* 0x0000000000007941 */ /* 0x000fea0003800000 */
.L_x_944:
[----:B------:R-:W-:Y:S01]  /*b310*/  ISETP.GE.AND P0, PT, R169, c[0x0][0x27c], PT ;  /* 0x00009f00a9007a0c */ /* 0x000fe20003f06270 */
[----:B------:R-:W-:-:S12]  /*b320*/  BSSY B0, `(.L_x_946) ;  /* 0x000002d000007945 */ /* 0x000fd80003800000 */
[----:B------:R-:W-:Y:S05]  /*b330*/  @P0 BRA `(.L_x_947) ;  /* 0x000002b000000947 */ /* 0x000fea0003800000 */
[----:B------:R-:W2:Y:S01]  /*b340*/  LDL R35, [R1+0x10] ;  /* 0x0000100001237983 */ /* 0x000ea20000100800 */
[----:B------:R-:W-:Y:S02]  /*b350*/  SHF.R.U32.HI R0, RZ, 0x10, R21 ;  /* 0x00000010ff007819 */ /* 0x000fe40000011615 */
[----:B------:R-:W-:Y:S02]  /*b360*/  SHF.R.U32.HI R2, RZ, 0x10, R23 ;  /* 0x00000010ff027819 */ /* 0x000fe40000011617 */
[----:B------:R-:W-:Y:S02]  /*b370*/  SHF.R.U64 R16, R20, 0x10, R21 ;  /* 0x0000001014107819 */ /* 0x000fe40000001215 */
[----:B------:R-:W-:Y:S01]  /*b380*/  SHF.R.U64 R17, R22, 0x10, R23 ;  /* 0x0000001016117819 */ /* 0x000fe20000001217 */
[----:B------:R-:W-:Y:S02]  /*b390*/  HADD2.F32 R18, -RZ, R2.H0_H0 ;  /* 0x20000002ff127230 */ /* 0x000fe40000004100 */
[----:B------:R-:W-:Y:S01]  /*b3a0*/  HADD2.F32 R2, -RZ, R68.H0_H0 ;  /* 0x20000044ff027230 */ /* 0x000fe20000004100 */
[----:B-12---:R-:W1:Y:S02]  /*b3b0*/  LDS.128 R8, [R35+0x4800] ;  /* 0x0048000023087984 */ /* 0x006e640000000c00 */
[----:B-1----:R-:W-:-:S02]  /*b3c0*/  HADD2.F32 R13, -RZ, R10.H0_H0 ;  /* 0x2000000aff0d7230 */ /* 0x002fc40000004100 */
[----:B------:R-:W-:Y:S02]  /*b3d0*/  HADD2.F32 R5, -RZ, R10.H1_H1 ;  /* 0x3000000aff057230 */ /* 0x000fe40000004100 */
[--C-:B------:R-:W-:Y:S02]  /*b3e0*/  HADD2.F32 R4, -RZ, R11.reuse.H1_H1 ;  /* 0x3000000bff047230 */ /* 0x100fe40000004100 */
[----:B------:R-:W-:Y:S02]  /*b3f0*/  HADD2.F32 R10, -RZ, R0.H0_H0 ;  /* 0x20000000ff0a7230 */ /* 0x000fe40000004100 */
[----:B------:R-:W-:Y:S02]  /*b400*/  HADD2.F32 R12, -RZ, R11.H0_H0 ;  /* 0x2000000bff0c7230 */ /* 0x000fe40000004100 */
[--C-:B------:R-:W-:Y:S02]  /*b410*/  HADD2.F32 R6, -RZ, R9.reuse.H0_H0 ;  /* 0x20000009ff067230 */ /* 0x100fe40000004100 */
[----:B------:R-:W-:Y:S01]  /*b420*/  HADD2.F32 R3, -RZ, R9.H1_H1 ;  /* 0x30000009ff037230 */ /* 0x000fe20000004100 */
[-C--:B------:R-:W-:Y:S01]  /*b430*/  FMUL.FTZ R9, R4, R10.reuse ;  /* 0x0000000a04097220 */ /* 0x080fe20000410000 */
[--C-:B------:R-:W-:Y:S01]  /*b440*/  HADD2.F32 R11, -RZ, R8.reuse.H0_H0 ;  /* 0x20000008ff0b7230 */ /* 0x100fe20000004100 */
[C---:B------:R-:W-:Y:S01]  /*b450*/  FMUL.FTZ R10, R12.reuse, R10 ;  /* 0x0000000a0c0a7220 */ /* 0x040fe20000410000 */
[----:B------:R-:W-:Y:S01]  /*b460*/  HADD2.F32 R0, -RZ, R67.H0_H0 ;  /* 0x20000043ff007230 */ /* 0x000fe20000004100 */
[-C--:B------:R-:W-:Y:S01]  /*b470*/  FFMA.FTZ R15, R12, R18.reuse, -R9 ;  /* 0x000000120c0f7223 */ /* 0x080fe20000010809 */
[----:B------:R-:W-:Y:S01]  /*b480*/  HADD2.F32 R8, -RZ, R8.H1_H1 ;  /* 0x30000008ff087230 */ /* 0x000fe20000004100 */
[----:B------:R-:W-:-:S02]  /*b490*/  FFMA.FTZ R10, R4, R18, R10 ;  /* 0x00000012040a7223 */ /* 0x000fc4000001000a */
[CC--:B------:R-:W-:Y:S02]  /*b4a0*/  FMUL.FTZ R9, R11.reuse, R0.reuse ;  /* 0x000000000b097220 */ /* 0x0c0fe40000410000 */
[C---:B------:R-:W-:Y:S01]  /*b4b0*/  FMUL.FTZ R14, R8.reuse, R0 ;  /* 0x00000000080e7220 */ /* 0x040fe20000410000 */
[----:B------:R-:W-:Y:S01]  /*b4c0*/  HADD2.F32 R0, -RZ, R67.H1_H1 ;  /* 0x30000043ff007230 */ /* 0x000fe20000004100 */
[-C--:B------:R-:W-:Y:S01]  /*b4d0*/  FFMA.FTZ R12, R8, R2.reuse, R9 ;  /* 0x00000002080c7223 */ /* 0x080fe20000010009 */
[----:B------:R-:W-:Y:S01]  /*b4e0*/  HADD2.F32 R9, -RZ, R16.H0_H0 ;  /* 0x20000010ff097230 */ /* 0x000fe20000004100 */
[----:B------:R-:W-:Y:S01]  /*b4f0*/  FFMA.FTZ R14, R11, R2, -R14 ;  /* 0x000000020b0e7223 */ /* 0x000fe2000001080e */
[----:B------:R-:W-:Y:S01]  /*b500*/  HADD2.F32 R2, -RZ, R68.H1_H1 ;  /* 0x30000044ff027230 */ /* 0x000fe20000004100 */
[-C--:B------:R-:W-:Y:S01]  /*b510*/  FMUL.FTZ R4, R5, R0.reuse ;  /* 0x0000000005047220 */ /* 0x080fe20000410000 */
[----:B------:R-:W-:Y:S01]  /*b520*/  HADD2.F32 R11, -RZ, R17.H0_H0 ;  /* 0x20000011ff0b7230 */ /* 0x000fe20000004100 */
[----:B------:R-:W-:-:S02]  /*b530*/  FMUL.FTZ R0, R13, R0 ;  /* 0x000000000d007220 */ /* 0x000fc40000410000 */
[-C--:B------:R-:W-:Y:S02]  /*b540*/  FMUL.FTZ R8, R3, R9.reuse ;  /* 0x0000000903087220 */ /* 0x080fe40000410000 */
[C---:B------:R-:W-:Y:S02]  /*b550*/  FMUL.FTZ R9, R6.reuse, R9 ;  /* 0x0000000906097220 */ /* 0x040fe40000410000 */
[-C--:B------:R-:W-:Y:S02]  /*b560*/  FFMA.FTZ R4, R13, R2.reuse, -R4 ;  /* 0x000000020d047223 */ /* 0x080fe40000010804 */
[----:B------:R-:W-:Y:S02]  /*b570*/  FFMA.FTZ R2, R5, R2, R0 ;  /* 0x0000000205027223 */ /* 0x000fe40000010000 */
[-C--:B------:R-:W-:Y:S01]  /*b580*/  FFMA.FTZ R0, R6, R11.reuse, -R8 ;  /* 0x0000000b06007223 */ /* 0x080fe20000010808 */
[----:B------:R-:W-:Y:S01]  /*b590*/  F2FP.PACK_AB R8, R12, R14 ;  /* 0x0000000e0c08723e */ /* 0x000fe200000000ff */
[----:B------:R-:W-:Y:S01]  /*b5a0*/  FFMA.FTZ R3, R3, R11, R9 ;  /* 0x0000000b03037223 */ /* 0x000fe20000010009 */
[----:B------:R-:W-:-:S02]  /*b5b0*/  F2FP.PACK_AB R11, R10, R15 ;  /* 0x0000000f0a0b723e */ /* 0x000fc400000000ff */
[----:B------:R-:W-:Y:S02]  /*b5c0*/  F2FP.PACK_AB R10, R2, R4 ;  /* 0x00000004020a723e */ /* 0x000fe400000000ff */
[----:B------:R-:W-:-:S05]  /*b5d0*/  F2FP.PACK_AB R9, R3, R0 ;  /* 0x000000000309723e */ /* 0x000fca00000000ff */
[----:B------:R1:W-:Y:S02]  /*b5e0*/  STS.128 [R35+0x4800], R8 ;  /* 0x0048000823007388 */ /* 0x0003e40000000c00 */
.L_x_947:
[----:B------:R-:W-:Y:S05]  /*b5f0*/  BSYNC B0 ;  /* 0x0000000000007941 */ /* 0x000fea0003800000 */
.L_x_946:
        /* <DEDUP_REMOVED lines=46> */
.L_x_949:
[----:B------:R-:W-:Y:S05]  /*b8e0*/  BSYNC B0 ;  /* 0x0000000000007941 */ /* 0x000fea0003800000 */
.L_x_948:
[----:B------:R-:W-:Y:S01]  /*b8f0*/  ISETP.GE.AND P0, PT, R168, c[0x0][0x27c], PT ;  /* 0x00009f00a8007a0c */ /* 0x000fe20003f06270 */
[----:B------:R-:W-:-:S12]  /*b900*/  BSSY B0, `(.L_x_950) ;  /* 0x000002d000007945 */ /* 0x000fd80003800000 */
[----:B------:R-:W-:Y:S05]  /*b910*/  @P0 BRA `(.L_x_951) ;  /* 0x000002b000000947 */ /* 0x000fea0003800000 */
[----:B-1----:R-:W2:Y:S01]  /*b920*/  LDL R20, [R1+0x10] ;  /* 0x0000100001147983 */ /* 0x002ea20000100800 */
[----:B------:R-:W-:Y:S02]  /*b930*/  SHF.R.U32.HI R0, RZ, 0x10, R33 ;  /* 0x00000010ff007819 */ /* 0x000fe40000011621 */
[----:B------:R-:W-:Y:S02]  /*b940*/  SHF.R.U32.HI R2, RZ, 0x10, R31 ;  /* 0x00000010ff027819 */ /* 0x000fe4000001161f */
[----:B------:R-:W-:Y:S02]  /*b950*/  SHF.R.U64 R15, R32, 0x10, R33 ;  /* 0x00000010200f7819 */ /* 0x000fe40000001221 */
[----:B------:R-:W-:Y:S01]  /*b960*/  SHF.R.U64 R16, R30, 0x10, R31 ;  /* 0x000000101e107819 */ /* 0x000fe2000000121f */
[----:B------:R-:W-:Y:S02]  /*b970*/  HADD2.F32 R18, -RZ, R2.H0_H0 ;  /* 0x20000002ff127230 */ /* 0x000fe40000004100 */
[----:B------:R-:W-:Y:S01]  /*b980*/  HADD2.F32 R2, -RZ, R72.H0_H0 ;  /* 0x20000048ff027230 */ /* 0x000fe20000004100 */
[----:B--2---:R-:W1:Y:S02]  /*b990*/  LDS.128 R8, [R20+0x6800] ;  /* 0x0068000014087984 */ /* 0x004e640000000c00 */
        /* <DEDUP_REMOVED lines=35> */
.L_x_951:
[----:B------:R-:W-:Y:S05]  /*bbd0*/  BSYNC B0 ;  /* 0x0000000000007941 */ /* 0x000fea0003800000 */
.L_x_950:
        /* <DEDUP_REMOVED lines=46> */
.L_x_953:
[----:B------:R-:W-:Y:S05]  /*bec0*/  BSYNC B0 ;  /* 0x0000000000007941 */ /* 0x000fea0003800000 */
.L_x_952:
[----:B------:R-:W-:-:S13]  /*bed0*/  ISETP.GE.AND P0, PT, R167, c[0x0][0x27c], PT ;  /* 0x00009f00a7007a0c */ /* 0x000fda0003f06270 */
[----:B------:R-:W-:Y:S05]  /*bee0*/  @P0 BRA `(.L_x_943) ;  /* 0x000002b000000947 */ /* 0x000fea0003800000 */
[----:B-1----:R-:W2:Y:S01]  /*bef0*/  LDL R20, [R1+0x10] ;  /* 0x0000100001147983 */ /* 0x002ea20000100800 */
[----:B------:R-:W-:Y:S02]  /*bf00*/  SHF.R.U32.HI R0, RZ, 0x10, R45 ;  /* 0x00000010ff007819 */ /* 0x000fe4000001162d */
[----:B------:R-:W-:Y:S02]  /*bf10*/  SHF.R.U32.HI R2, RZ, 0x10, R43 ;  /* 0x00000010ff027819 */ /* 0x000fe4000001162b */
[----:B------:R-:W-:Y:S02]  /*bf20*/  SHF.R.U64 R15, R44, 0x10, R45 ;  /* 0x000000102c0f7819 */ /* 0x000fe4000000122d */
[----:B------:R-:W-:Y:S01]  /*bf30*/  SHF.R.U64 R16, R42, 0x10, R43 ;  /* 0x000000102a107819 */ /* 0x000fe2000000122b */
[----:B------:R-:W-:Y:S02]  /*bf40*/  HADD2.F32 R18, -RZ, R2.H0_H0 ;  /* 0x20000002ff127230 */ /* 0x000fe40000004100 */
[----:B------:R-:W-:Y:S01]  /*bf50*/  HADD2.F32 R2, -RZ, R77.H1_H1 ;  /* 0x3000004dff027230 */ /* 0x000fe20000004100 */
        /* <DEDUP_REMOVED lines=9> */
[----:B------:R-:W-:Y:S01]  /*bff0*/  HADD2.F32 R11, -RZ, R8.H0_H0 ;  /* 0x20000008ff0b7230 */ /* 0x000fe20000004100 */
        /* <DEDUP_REMOVED lines=26> */
.L_x_943:
[----:B------:R-:W-:Y:S05]  /*c1a0*/  BSYNC B1 ;  /* 0x0000000000017941 */ /* 0x000fea0003800000 */
.L_x_942:
[----:B------:R-:W-:-:S04]  /*c1b0*/  IADD3 R0, R138, 0x40, RZ ;  /* 0x000000408a007810 */ /* 0x000fc80007ffe0ff */
[----:B------:R-:W-:-:S13]  /*c1c0*/  ISETP.GE.AND P0, PT, R0, R19, PT ;  /* 0x000000130000720c */ /* 0x000fda0003f06270 */
[----:B------:R-:W-:Y:S05]  /*c1d0*/  @P0 BRA `(.L_x_954) ;  /* 0x0000458000000947 */ /* 0x000fea0003800000 */
        /* <DEDUP_REMOVED lines=46> */
.L_x_956:
[----:B------:R-:W-:Y:S05]  /*c4c0*/  BSYNC B0 ;  /* 0x0000000000007941 */ /* 0x000fea0003800000 */
.L_x_955:
        /* <DEDUP_REMOVED lines=27> */
[----:B------:R-:W-:Y:S01]  /*c680*/  HADD2.F32 R0, -RZ, R78.H0_H0 ;  /* 0x2000004eff007230 */ /* 0x000fe20000004100 */
        /* <DEDUP_REMOVED lines=18> */
.L_x_958:
[----:B------:R-:W-:Y:S05]  /*c7b0*/  BSYNC B0 ;  /* 0x0000000000007941 */ /* 0x000fea0003800000 */
.L_x_957:
        /* <DEDUP_REMOVED lines=46> */
.L_x_960:
[----:B------:R-:W-:Y:S05]  /*caa0*/  BSYNC B0 ;  /* 0x0000000000007941 */ /* 0x000fea0003800000 */
.L_x_959:
        /* <DEDUP_REMOVED lines=46> */
.L_x_962:
[----:B------:R-:W-:Y:S05]  /*cd90*/  BSYNC B0 ;  /* 0x0000000000007941 */ /* 0x000fea0003800000 */
.L_x_961:
        /* <DEDUP_REMOVED lines=46> */
.L_x_964:
[----:B------:R-:W-:Y:S05]  /*d080*/  BSYNC B0 ;  /* 0x0000000000007941 */ /* 0x000fea0003800000 */
.L_x_963:
        /* <DEDUP_REMOVED lines=44> */
[----:B------:R1:W-:Y:S01]  /*d350*/  STS.128 [R19+0x9800], R8 ;  /* 0x0098000813007388 */ /* 0x0003e20000000c00 */
[----:B------:R-:W-:Y:S05]  /*d360*/  BRA `(.L_x_954) ;  /* 0x000033f000007947 */ /* 0x000fea0003800000 */
.L_x_937:
[----:B------:R1:W5:Y:S01]  /*d370*/  LDL R35, [R1+0x64] ;  /* 0x0000640001237983 */ /* 0x0003620000100800 */
[----:B------:R-:W-:-:S03]  /*d380*/  IMAD.MOV.U32 R3, RZ, RZ, c[0x0][0x2c4] ;  /* 0x0000b100ff037624 */ /* 0x000fc600078e00ff */
[----:B------:R1:W5:Y:S02]  /*d390*/  LDL R33, [R1+0x60] ;  /* 0x0000600001217983 */ /* 0x0003640000100800 */
[----:B------:R-:W-:Y:S01]  /*d3a0*/  ISETP.NE.AND P0, PT, R3, 0x1, PT ;  /* 0x000000010300780c */ /* 0x000fe20003f05270 */
[----:B------:R-:W-:-:S12]  /*d3b0*/  IMAD.MOV.U32 R5, RZ, RZ, R8 ;  /* 0x000000ffff057224 */ /* 0x000fd800078e0008 */
[----:B------:R-:W-:-:S05]  /*d3c0*/  @P0 IMAD.HI.U32 R3, R0, c[0x0][0x2c8], RZ ;  /* 0x0000b20000030a27 */ /* 0x000fca00078e00ff */
[----:B------:R-:W-:-:S04]  /*d3d0*/  @P0 SHF.R.U32.HI R0, RZ, c[0x0][0x2cc], R3 ;  /* 0x0000b300ff000a19 */ /* 0x000fc80000011603 */
        /* <DEDUP_REMOVED lines=38> */
[----:B------:R-:W-:Y:S01]  /*d640*/  CS2R R20, SRZ ;  /* 0x0000000000147805 */ /* 0x000fe2000001ff00 */
[----:B------:R-:W-:Y:S01]  /*d650*/  CS2R R14, SRZ ;  /* 0x00000000000e7805 */ /* 0x000fe2000001ff00 */
[----:B------:R-:W-:Y:S01]  /*d660*/  CS2R R12, SRZ ;  /* 0x00000000000c7805 */ /* 0x000fe2000001ff00 */
[----:B------:R-:W-:Y:S01]  /*d670*/  CS2R R42, SRZ ;  /* 0x00000000002a7805 */ /* 0x000fe2000001ff00 */
[----:B------:R-:W-:-:S06]  /*d680*/  CS2R R40, SRZ ;  /* 0x0000000000287805 */ /* 0x000fcc000001ff00 */
[C---:B------:R-:W-:Y:S01]  /*d690*/  @!P0 IMAD.SHL.U32 R6, R110.reuse, 0x2, RZ ;  /* 0x000000026e068824 */ /* 0x040fe200078e00ff */
[----:B------:R-:W-:-:S04]  /*d6a0*/  @!P0 SHF.L.U64.HI R0, R110, 0x1, R111 ;  /* 0x000000016e008819 */ /* 0x000fc8000001026f */
[-C--:B---3--:R-:W-:Y:S02]  /*d6b0*/  @!P0 IADD3 R26, P1, R4, R6.reuse, RZ ;  /* 0x00000006041a8210 */ /* 0x088fe40007f3e0ff */
[----:B------:R-:W-:Y:S02]  /*d6c0*/  @!P0 IADD3 R24, P3, R2, R6, RZ ;  /* 0x0000000602188210 */ /* 0x000fe40007f7e0ff */
[----:B----4-:R-:W-:Y:S02]  /*d6d0*/  @!P0 IADD3.X R27, R5, R0, RZ, P1, !PT ;  /* 0x00000000051b8210 */ /* 0x010fe40000ffe4ff */
[----:B------:R-:W-:Y:S01]  /*d6e0*/  ISETP.GE.AND P1, PT, R136, c[0x0][0x27c], PT ;  /* 0x00009f0088007a0c */ /* 0x000fe20003f26270 */
[----:B-1----:R-:W-:Y:S01]  /*d6f0*/  @!P0 IMAD.X R25, R3, 0x1, R0, P3 ;  /* 0x0000000103198824 */ /* 0x002fe200018e0600 */
[----:B-----5:R-:W-:-:S05]  /*d700*/  @!P2 SHF.L.U32 R6, R35, 0x3, RZ ;  /* 0x000000032306a819 */ /* 0x020fca00000006ff */
[----:B------:R-:W-:-:S04]  /*d710*/  @!P2 IMAD.WIDE R10, R6, 0x2, R4 ;  /* 0x00000002060aa825 */ /* 0x000fc800078e0204 */
[----:B------:R-:W-:Y:S01]  /*d720*/  @!P2 IMAD.WIDE R8, R6, 0x2, R2 ;  /* 0x000000020608a825 */ /* 0x000fe200078e0202 */
[----:B------:R1:W5:Y:S03]  /*d730*/  @!P2 LD.E.128 R20, [R10.64] ;  /* 0x000000080a14a980 */ /* 0x000366000c101d00 */
[----:B------:R-:W-:Y:S01]  /*d740*/  @!P1 IMAD.SHL.U32 R0, R33, 0x8, RZ ;  /* 0x0000000821009824 */ /* 0x000fe200078e00ff */
[----:B------:R2:W5:Y:S01]  /*d750*/  @!P2 LD.E.128 R12, [R8.64] ;  /* 0x00000008080ca980 */ /* 0x000562000c101d00 */
[----:B------:R-:W-:Y:S01]  /*d760*/  CS2R R38, SRZ ;  /* 0x0000000000267805 */ /* 0x000fe2000001ff00 */
[----:B------:R-:W-:Y:S01]  /*d770*/  CS2R R36, SRZ ;  /* 0x0000000000247805 */ /* 0x000fe2000001ff00 */
[----:B------:R-:W-:Y:S01]  /*d780*/  CS2R R18, SRZ ;  /* 0x0000000000127805 */ /* 0x000fe2000001ff00 */
[----:B------:R-:W-:Y:S01]  /*d790*/  CS2R R16, SRZ ;  /* 0x0000000000107805 */ /* 0x000fe2000001ff00 */
[----:B------:R-:W-:-:S04]  /*d7a0*/  @!P1 IMAD.WIDE R4, R0, 0x2, R4 ;  /* 0x0000000200049825 */ /* 0x000fc800078e0204 */
[----:B------:R-:W-:Y:S01]  /*d7b0*/  @!P1 IMAD.WIDE R2, R0, 0x2, R2 ;  /* 0x0000000200029825 */ /* 0x000fe200078e0202 */
[----:B------:R3:W5:Y:S04]  /*d7c0*/  @!P1 LD.E.128 R40, [R4.64] ;  /* 0x0000000804289980 */ /* 0x000768000c101d00 */
[----:B------:R3:W5:Y:S04]  /*d7d0*/  @!P1 LD.E.128 R36, [R2.64] ;  /* 0x0000000802249980 */ /* 0x000768000c101d00 */
[----:B------:R3:W5:Y:S01]  /*d7e0*/  @!P0 LD.E.128 R16, [R26.64] ;  /* 0x000000081a108980 */ /* 0x000762000c101d00 */
[----:B-1----:R-:W-:Y:S01]  /*d7f0*/  CS2R R10, SRZ ;  /* 0x00000000000a7805 */ /* 0x002fe2000001ff00 */
[----:B--2---:R-:W-:-:S06]  /*d800*/  CS2R R8, SRZ ;  /* 0x0000000000087805 */ /* 0x004fcc000001ff00 */
[----:B------:R3:W5:Y:S02]  /*d810*/  @!P0 LD.E.128 R8, [R24.64] ;  /* 0x0000000818088980 */ /* 0x000764000c101d00 */
.L_x_966:
[----:B--2---:R-:W-:Y:S05]  /*d820*/  BSYNC B0 ;  /* 0x0000000000007941 */ /* 0x004fea0003800000 */
.L_x_965:
[----:B------:R-:W-:Y:S01]  /*d830*/  IADD3 R0, R28, 0x40, RZ ;  /* 0x000000401c007810 */ /* 0x000fe20007ffe0ff */
[----:B---3-5:R-:W-:Y:S01]  /*d840*/  IMAD.MOV.U32 R4, RZ, RZ, R42 ;  /* 0x000000ffff047224 */ /* 0x028fe200078e002a */
[----:B------:R-:W-:Y:S01]  /*d850*/  MOV R25, R10 ;  /* 0x0000000a00197202 */ /* 0x000fe20000000f00 */
[----:B-1----:R-:W-:Y:S01]  /*d860*/  IMAD.MOV.U32 R3, RZ, RZ, R43 ;  /* 0x000000ffff037224 */ /* 0x002fe200078e002b */
[----:B------:R-:W-:Y:S01]  /*d870*/  ISETP.GE.AND P0, PT, R0, R34, PT ;  /* 0x000000220000720c */ /* 0x000fe20003f06270 */
[----:B------:R-:W-:Y:S01]  /*d880*/  IMAD.MOV.U32 R2, RZ, RZ, R40 ;  /* 0x000000ffff027224 */ /* 0x000fe200078e0028 */
[----:B----4-:R1:W2:Y:S01]  /*d890*/  SHFL.IDX PT, R5, R30, 0x1, 0x1e1f ;  /* 0x003e1f001e057f89 */ /* 0x0102a200000e0000 */
[----:B------:R-:W-:Y:S01]  /*d8a0*/  IMAD.MOV.U32 R0, RZ, RZ, R41 ;  /* 0x000000ffff007224 */ /* 0x000fe200078e0029 */
[----:B------:R-:W-:Y:S01]  /*d8b0*/  PRMT R92, R3, 0x5410, R4 ;  /* 0x00005410035c7816 */ /* 0x000fe20000000004 */
[----:B------:R-:W-:Y:S01]  /*d8c0*/  IMAD.MOV.U32 R3, RZ, RZ, R23 ;  /* 0x000000ffff037224 */ /* 0x000fe200078e0017 */
[----:B------:R-:W-:Y:S01]  /*d8d0*/  PRMT R91, R2, 0x7610, R91 ;  /* 0x00007610025b7816 */ /* 0x000fe2000000005b */
[----:B------:R-:W-:Y:S01]  /*d8e0*/  IMAD.MOV.U32 R2, RZ, RZ, R20 ;  /* 0x000000ffff027224 */ /* 0x000fe200078e0014 */
[----:B------:R-:W-:Y:S01]  /*d8f0*/  PRMT R89, R89, 0x5410, R0 ;  /* 0x0000541059597816 */ /* 0x000fe20000000000 */
[----:B------:R-:W-:Y:S01]  /*d900*/  IMAD.MOV.U32 R0, RZ, RZ, R21 ;  /* 0x000000ffff007224 */ /* 0x000fe200078e0015 */
[----:B------:R-:W-:Y:S01]  /*d910*/  BSSY B0, `(.L_x_967) ;  /* 0x0000050000007945 */ /* 0x000fe20003800000 */
[----:B------:R-:W-:Y:S01]  /*d920*/  IMAD.MOV.U32 R4, RZ, RZ, R22 ;  /* 0x000000ffff047224 */ /* 0x000fe200078e0016 */
        /* <DEDUP_REMOVED lines=27> */
[----:B------:R-:W-:Y:S01]  /*dae0*/  CS2R R80, SRZ ;  /* 0x0000000000507805 */ /* 0x000fe2000001ff00 */
[----:B------:R-:W-:Y:S01]  /*daf0*/  PRMT R85, R2, 0x7610, R85 ;  /* 0x0000761002557816 */ /* 0x000fe20000000055 */
[----:B------:R1:W3:Y:S01]  /*db00*/  SHFL.IDX PT, R4, R31, 0x1, 0x1e1f ;  /* 0x003e1f001f047f89 */ /* 0x0002e200000e0000 */
[----:B------:R-:W-:Y:S01]  /*db10*/  PRMT R73, R24, 0x7610, R73 ;  /* 0x0000761018497816 */ /* 0x000fe20000000049 */
[----:B------:R-:W-:Y:S01]  /*db20*/  CS2R R66, SRZ ;  /* 0x0000000000427805 */ /* 0x000fe2000001ff00 */
[----:B------:R-:W-:Y:S01]  /*db30*/  PRMT R53, R0, 0x5410, R6 ;  /* 0x0000541000357816 */ /* 0x000fe20000000006 */
[----:B------:R1:W4:Y:S01]  /*db40*/  SHFL.IDX PT, R3, R29, 0x1, 0x1e1f ;  /* 0x003e1f001d037f89 */ /* 0x00032200000e0000 */
[----:B------:R-:W-:Y:S01]  /*db50*/  CS2R R64, SRZ ;  /* 0x0000000000407805 */ /* 0x000fe2000001ff00 */
[----:B------:R-:W-:Y:S01]  /*db60*/  CS2R R46, SRZ ;  /* 0x00000000002e7805 */ /* 0x000fe2000001ff00 */
[----:B------:R-:W-:Y:S01]  /*db70*/  CS2R R44, SRZ ;  /* 0x00000000002c7805 */ /* 0x000fe2000001ff00 */
[----:B------:R1:W1:Y:S01]  /*db80*/  SHFL.IDX PT, R2, R32, 0x1, 0x1e1f ;  /* 0x003e1f0020027f89 */ /* 0x00026200000e0000 */
        /* <DEDUP_REMOVED lines=18> */
[----:B-1----:R-:W-:Y:S02]  /*dcb0*/  @!P0 IADD3 R24, P3, R2, R0, RZ ;  /* 0x0000000002188210 */ /* 0x002fe40007f7e0ff */
[----:B------:R-:W-:Y:S02]  /*dcc0*/  @!P0 IADD3.X R27, R5, R6, RZ, P1, !PT ;  /* 0x00000006051b8210 */ /* 0x000fe40000ffe4ff */
[----:B------:R-:W-:Y:S01]  /*dcd0*/  ISETP.GE.AND P1, PT, R136, c[0x0][0x27c], PT ;  /* 0x00009f0088007a0c */ /* 0x000fe20003f26270 */
[----:B----4-:R-:W-:Y:S01]  /*dce0*/  @!P0 IMAD.X R25, R3, 0x1, R6, P3 ;  /* 0x0000000103198824 */ /* 0x010fe200018e0606 */
[----:B------:R-:W-:Y:S01]  /*dcf0*/  @!P2 SHF.L.U32 R6, R35, 0x3, RZ ;  /* 0x000000032306a819 */ /* 0x000fe200000006ff */
[----:B------:R-:W-:Y:S01]  /*dd00*/  CS2R R78, SRZ ;  /* 0x00000000004e7805 */ /* 0x000fe2000001ff00 */
[----:B------:R-:W-:Y:S01]  /*dd10*/  CS2R R76, SRZ ;  /* 0x00000000004c7805 */ /* 0x000fe2000001ff00 */
[----:B------:R-:W-:Y:S01]  /*dd20*/  CS2R R46, SRZ ;  /* 0x00000000002e7805 */ /* 0x000fe2000001ff00 */
[----:B------:R-:W-:Y:S01]  /*dd30*/  CS2R R44, SRZ ;  /* 0x00000000002c7805 */ /* 0x000fe2000001ff00 */
[----:B------:R-:W-:Y:S01]  /*dd40*/  @!P2 IMAD.WIDE R30, R6, 0x2, R4 ;  /* 0x00000002061ea825 */ /* 0x000fe200078e0204 */
[----:B------:R-:W-:Y:S01]  /*dd50*/  CS2R R50, SRZ ;  /* 0x0000000000327805 */ /* 0x000fe2000001ff00 */
[----:B------:R-:W-:-:S02]  /*dd60*/  CS2R R48, SRZ ;  /* 0x0000000000307805 */ /* 0x000fc4000001ff00 */
[----:B------:R-:W-:Y:S01]  /*dd70*/  @!P2 IMAD.WIDE R28, R6, 0x2, R2 ;  /* 0x00000002061ca825 */ /* 0x000fe200078e0202 */
[----:B------:R1:W5:Y:S03]  /*dd80*/  @!P2 LD.E.128 R64, [R30.64] ;  /* 0x000000081e40a980 */ /* 0x000366000c101d00 */
[----:B------:R-:W-:Y:S01]  /*dd90*/  @!P1 IMAD.SHL.U32 R0, R33, 0x8, RZ ;  /* 0x0000000821009824 */ /* 0x000fe200078e00ff */
[----:B------:R1:W5:Y:S03]  /*dda0*/  @!P2 LD.E.128 R68, [R28.64] ;  /* 0x000000081c44a980 */ /* 0x000366000c101d00 */
[C---:B------:R-:W-:Y:S01]  /*ddb0*/  @!P1 IMAD.WIDE R4, R0.reuse, 0x2, R4 ;  /* 0x0000000200049825 */ /* 0x040fe200078e0204 */
[----:B------:R1:W5:Y:S03]  /*ddc0*/  @!P0 LD.E.128 R44, [R26.64] ;  /* 0x000000081a2c8980 */ /* 0x000366000c101d00 */
[----:B------:R-:W-:Y:S01]  /*ddd0*/  @!P1 IMAD.WIDE R2, R0, 0x2, R2 ;  /* 0x0000000200029825 */ /* 0x000fe200078e0202 */
[----:B------:R1:W5:Y:S04]  /*dde0*/  @!P1 LD.E.128 R80, [R4.64] ;  /* 0x0000000804509980 */ /* 0x000368000c101d00 */
[----:B------:R1:W5:Y:S04]  /*ddf0*/  @!P1 LD.E.128 R76, [R2.64] ;  /* 0x00000008024c9980 */ /* 0x000368000c101d00 */
[----:B------:R1:W5:Y:S02]  /*de00*/  @!P0 LD.E.128 R48, [R24.64] ;  /* 0x0000000818308980 */ /* 0x000364000c101d00 */
.L_x_968:
[----:B--2---:R-:W-:Y:S05]  /*de10*/  BSYNC B0 ;  /* 0x0000000000007941 */ /* 0x004fea0003800000 */
.L_x_967:
[----:B-----5:R-:W-:Y:S01]  /*de20*/  IMAD.MOV.U32 R0, RZ, RZ, R82 ;  /* 0x000000ffff007224 */ /* 0x020fe200078e0052 */
[----:B------:R-:W-:-:S04]  /*de30*/  DEPBAR.LE SB0, 0x1 ;  /* 0x000080400000791a */ /* 0x000fc80000000000 */
[----:B-1-3--:R-:W-:Y:S01]  /*de40*/  IMAD.MOV.U32 R4, RZ, RZ, R83 ;  /* 0x000000ffff047224 */ /* 0x00afe200078e0053 */
[----:B------:R-:W-:Y:S01]  /*de50*/  PRMT R105, R0, 0x7610, R105 ;  /* 0x0000761000697816 */ /* 0x000fe20000000069 */
[----:B----4-:R-:W-:Y:S01]  /*de60*/  IMAD.MOV.U32 R3, RZ, RZ, R80 ;  /* 0x000000ffff037224 */ /* 0x010fe200078e0050 */
[----:B------:R-:W-:Y:S01]  /*de70*/  BSSY B1, `(.L_x_969) ;  /* 0x000015c000017945 */ /* 0x000fe20003800000 */
        /* <DEDUP_REMOVED lines=23> */
[----:B------:R-:W-:Y:S01]  /*dff0*/  IMAD.IADD R4, R34, 0x1, -R118 ;  /* 0x0000000122047824 */ /* 0x000fe200078e0a76 */
[----:B------:R-:W-:-:S02]  /*e000*/  MOV R3, R76 ;  /* 0x0000004c00037202 */ /* 0x000fc40000000f00 */
[----:B------:R-:W-:Y:S01]  /*e010*/  PRMT R101, R101, 0x5410, R2 ;  /* 0x0000541065657816 */ /* 0x000fe20000000002 */
[----:B------:R-:W-:Y:S01]  /*e020*/  IMAD.MOV.U32 R2, RZ, RZ, R68 ;  /* 0x000000ffff027224 */ /* 0x000fe200078e0044 */
[----:B------:R-:W-:Y:S01]  /*e030*/  IMNMX R84, R4, 0x80, PT ;  /* 0x0000008004547817 */ /* 0x000fe20003800200 */
[----:B------:R-:W-:Y:S01]  /*e040*/  IMAD.MOV.U32 R4, RZ, RZ, R50 ;  /* 0x000000ffff047224 */ /* 0x000fe200078e0032 */
[----:B------:R-:W-:Y:S01]  /*e050*/  PRMT R102, R3, 0x7610, R102 ;  /* 0x0000761003667816 */ /* 0x000fe20000000066 */
[----:B------:R-:W-:Y:S01]  /*e060*/  IMAD.MOV.U32 R3, RZ, RZ, R71 ;  /* 0x000000ffff037224 */ /* 0x000fe200078e0047 */
[----:B------:R-:W-:Y:S01]  /*e070*/  BAR.SYNC.DEFER_BLOCKING 0x0 ;  /* 0x0000000000007b1d */ /* 0x000fe20000010000 */
[----:B------:R-:W-:Y:S02]  /*e080*/  ISETP.GE.AND P0, PT, R138, R84, PT ;  /* 0x000000548a00720c */ /* 0x000fe40003f06270 */
[----:B------:R-:W-:Y:S02]  /*e090*/  PRMT R99, R0, 0x7610, R99 ;  /* 0x0000761000637816 */ /* 0x000fe40000000063 */
[----:B------:R-:W-:-:S02]  /*e0a0*/  MOV R0, R69 ;  /* 0x0000004500007202 */ /* 0x000fc40000000f00 */
[----:B------:R-:W-:Y:S01]  /*e0b0*/  PRMT R99, R99, 0x5410, R3 ;  /* 0x0000541063637816 */ /* 0x000fe20000000003 */
[----:B------:R-:W-:Y:S01]  /*e0c0*/  IMAD.MOV.U32 R3, RZ, RZ, R51 ;  /* 0x000000ffff037224 */ /* 0x000fe200078e0033 */
[----:B------:R-:W-:Y:S01]  /*e0d0*/  PRMT R98, R2, 0x7610, R98 ;  /* 0x0000761002627816 */ /* 0x000fe20000000062 */
[----:B------:R-:W-:Y:S01]  /*e0e0*/  IMAD.MOV.U32 R2, RZ, RZ, R48 ;  /* 0x000000ffff027224 */ /* 0x000fe200078e0030 */
[----:B------:R-:W-:Y:S01]  /*e0f0*/  PRMT R97, R97, 0x5410, R0 ;  /* 0x0000541061617816 */ /* 0x000fe20000000000 */
[----:B------:R-:W-:Y:S01]  /*e100*/  IMAD.MOV.U32 R0, RZ, RZ, R49 ;  /* 0x000000ffff007224 */ /* 0x000fe200078e0031 */
[----:B------:R-:W-:Y:S02]  /*e110*/  PRMT R94, R4, 0x5410, R3 ;  /* 0x00005410045e7816 */ /* 0x000fe40000000003 */
[----:B------:R-:W-:Y:S02]  /*e120*/  PRMT R93, R2, 0x7610, R93 ;  /* 0x00007610025d7816 */ /* 0x000fe4000000005d */
[----:B------:R-:W-:Y:S01]  /*e130*/  PRMT R91, R91, 0x5410, R0 ;  /* 0x000054105b5b7816 */ /* 0x000fe20000000000 */
[----:B------:R-:W-:Y:S05]  /*e140*/  @P0 BRA `(.L_x_970) ;  /* 0x000012e000000947 */ /* 0x000fea0003800000 */
[----:B------:R1:W5:Y:S04]  /*e150*/  LDL R119, [R1+0x68] ;  /* 0x0000680001777983 */ /* 0x0003680000100800 */
[----:B------:R1:W5:Y:S01]  /*e160*/  LDL R118, [R1+0x6c] ;  /* 0x00006c0001767983 */ /* 0x0003620000100800 */
[----:B------:R-:W-:Y:S01]  /*e170*/  ISETP.GE.AND P0, PT, R110, c[0x0][0x27c], PT ;  /* 0x00009f006e007a0c */ /* 0x000fe20003f06270 */
[----:B------:R-:W-:-:S12]  /*e180*/  BSSY B0, `(.L_x_971) ;  /* 0x0000062000007945 */ /* 0x000fd80003800000 */
[----:B------:R-:W-:Y:S05]  /*e190*/  @P0 BRA `(.L_x_972) ;  /* 0x0000060000000947 */ /* 0x000fea0003800000 */
[----:B------:R-:W2:Y:S01]  /*e1a0*/  LDL R120, [R1+0xcc] ;  /* 0x0000cc0001787983 */ /* 0x000ea20000100800 */
[----:B------:R-:W-:Y:S02]  /*e1b0*/  MOV R0, c[0x0][0x27c] ;  /* 0x00009f0000007a02 */ /* 0x000fe40000000f00 */
[----:B------:R-:W-:Y:S02]  /*e1c0*/  SHF.R.U32.HI R4, RZ, 0x10, R9 ;  /* 0x00000010ff047819 */ /* 0x000fe40000011609 */
[----:B------:R-:W-:Y:S02]  /*e1d0*/  LEA.HI R0, R0, R170, RZ, 0x1d ;  /* 0x000000aa00007211 */ /* 0x000fe400078fe8ff */
[----:B------:R-:W-:Y:S02]  /*e1e0*/  SHF.R.U64 R63, R18, 0x10, R19 ;  /* 0x00000010123f7819 */ /* 0x000fe40000001213 */
[----:B------:R-:W-:Y:S02]  /*e1f0*/  SHF.R.S32.HI R3, RZ, 0x1f, R0 ;  /* 0x0000001fff037819 */ /* 0x000fe40000011400 */
[----:B------:R-:W-:-:S02]  /*e200*/  SHF.L.U32 R2, R0, 0x3, RZ ;  /* 0x0000000300027819 */ /* 0x000fc400000006ff */
[----:B------:R-:W-:Y:S02]  /*e210*/  LEA.HI R0, R3, R0, RZ, 0x2 ;  /* 0x0000000003007211 */ /* 0x000fe400078f10ff */
[----:B-----5:R-:W-:Y:S02]  /*e220*/  LOP3.LUT R2, R119, 0x18, R2, 0xf8, !PT ;  /* 0x0000001877027812 */ /* 0x020fe400078ef802 */
[----:B------:R-:W-:Y:S02]  /*e230*/  SHF.L.U32 R0, R0, 0xa, RZ ;  /* 0x0000000a00007819 */ /* 0x000fe400000006ff */
[----:B------:R-:W-:Y:S02]  /*e240*/  LOP3.LUT R2, R2, R118, RZ, 0x3c, !PT ;  /* 0x0000007602027212 */ /* 0x000fe400078e3cff */
[----:B------:R-:W-:Y:S02]  /*e250*/  LOP3.LUT R0, R0, 0x7ffff000, RZ, 0xc0, !PT ;  /* 0x7ffff00000007812 */ /* 0x000fe400078ec0ff */
[----:B------:R-:W-:-:S02]  /*e260*/  SHF.R.U32.HI R58, RZ, 0x10, R19 ;  /* 0x00000010ff3a7819 */ /* 0x000fc40000011613 */
[----:B------:R-:W-:Y:S02]  /*e270*/  IADD3 R0, R2, R0, R7 ;  /* 0x0000000002007210 */ /* 0x000fe40007ffe007 */
[----:B------:R-:W-:Y:S02]  /*e280*/  SHF.R.U32.HI R52, RZ, 0x10, R17 ;  /* 0x00000010ff347819 */ /* 0x000fe40000011611 */
[----:B------:R-:W-:Y:S01]  /*e290*/  SHF.L.U32 R35, R0, 0x1, RZ ;  /* 0x0000000100237819 */ /* 0x000fe200000006ff */
[----:B------:R-:W-:Y:S01]  /*e2a0*/  HADD2.F32 R0, -RZ, R53.H0_H0 ;  /* 0x20000035ff007230 */ /* 0x000fe20000004100 */
[----:B------:R-:W-:Y:S01]  /*e2b0*/  SHF.R.U64 R62, R8, 0x10, R9 ;  /* 0x00000010083e7819 */ /* 0x000fe20000001209 */
[----:B------:R-:W-:Y:S01]  /*e2c0*/  HADD2.F32 R8, -RZ, R55.H0_H0 ;  /* 0x20000037ff087230 */ /* 0x000fe20000004100 */
[--C-:B------:R-:W-:Y:S01]  /*e2d0*/  SHF.R.U64 R59, R10, 0x10, R11.reuse ;  /* 0x000000100a3b7819 */ /* 0x100fe2000000120b */
[----:B------:R-:W3:Y:S01]  /*e2e0*/  LDS.128 R28, [R35+0x6080] ;  /* 0x00608000231c7984 */ /* 0x000ee20000000c00 */
[----:B------:R-:W-:Y:S01]  /*e2f0*/  HADD2.F32 R75, -RZ, R52.H0_H0 ;  /* 0x20000034ff4b7230 */ /* 0x000fe20000004100 */
[----:B------:R-:W-:-:S02]  /*e300*/  SHF.R.U32.HI R54, RZ, 0x10, R11 ;  /* 0x00000010ff367819 */ /* 0x000fc4000001160b */
[----:B------:R-:W-:Y:S01]  /*e310*/  SHF.R.U64 R72, R16, 0x10, R17 ;  /* 0x0000001010487819 */ /* 0x000fe20000001211 */
[--C-:B---3--:R-:W-:Y:S02]  /*e320*/  HADD2.F32 R3, -RZ, R29.reuse.H0_H0 ;  /* 0x2000001dff037230 */ /* 0x108fe40000004100 */
[----:B------:R-:W-:Y:S02]  /*e330*/  HADD2.F32 R2, -RZ, R29.H1_H1 ;  /* 0x3000001dff027230 */ /* 0x000fe40000004100 */
[----:B------:R-:W-:Y:S01]  /*e340*/  HADD2.F32 R5, -RZ, R28.H0_H0 ;  /* 0x2000001cff057230 */ /* 0x000fe20000004100 */
[----:B------:R-:W-:Y:S01]  /*e350*/  FMUL.FTZ R56, R3, R0 ;  /* 0x0000000003387220 */ /* 0x000fe20000410000 */
[----:B------:R-:W-:Y:S02]  /*e360*/  HADD2.F32 R10, -RZ, R31.H0_H0 ;  /* 0x2000001fff0a7230 */ /* 0x000fe40000004100 */
[--C-:B------:R-:W-:Y:S02]  /*e370*/  HADD2.F32 R16, -RZ, R30.reuse.H0_H0 ;  /* 0x2000001eff107230 */ /* 0x100fe40000004100 */
[----:B------:R-:W-:-:S02]  /*e380*/  HADD2.F32 R11, -RZ, R30.H1_H1 ;  /* 0x3000001eff0b7230 */ /* 0x000fc40000004100 */
[----:B------:R-:W-:Y:S02]  /*e390*/  HADD2.F32 R29, -RZ, R54.H0_H0 ;  /* 0x20000036ff1d7230 */ /* 0x000fe40000004100 */
[----:B------:R-:W-:Y:S02]  /*e3a0*/  HADD2.F32 R17, -RZ, R28.H1_H1 ;  /* 0x3000001cff117230 */ /* 0x000fe40000004100 */
[----:B------:R-:W-:Y:S01]  /*e3b0*/  HADD2.F32 R9, -RZ, R31.H1_H1 ;  /* 0x3000001fff097230 */ /* 0x000fe20000004100 */
[----:B--2---:R-:W2:Y:S02]  /*e3c0*/  LDS.128 R24, [R120] ;  /* 0x0000000078187984 */ /* 0x004ea40000000c00 */
[----:B--2---:R-:W-:Y:S02]  /*e3d0*/  HADD2.F32 R33, -RZ, R25.H0_H0 ;  /* 0x20000019ff217230 */ /* 0x004fe40000004100 */
[--C-:B------:R-:W-:Y:S02]  /*e3e0*/  HADD2.F32 R19, -RZ, R27.reuse.H0_H0 ;  /* 0x2000001bff137230 */ /* 0x100fe40000004100 */
[----:B------:R-:W-:Y:S01]  /*e3f0*/  HADD2.F32 R18, -RZ, R27.H1_H1 ;  /* 0x3000001bff127230 */ /* 0x000fe20000004100 */
[----:B------:R-:W-:Y:S01]  /*e400*/  FMUL.FTZ R6, R33, R0 ;  /* 0x0000000021067220 */ /* 0x000fe20000410000 */
[----:B------:R-:W-:-:S02]  /*e410*/  HADD2.F32 R25, -RZ, R25.H1_H1 ;  /* 0x30000019ff197230 */ /* 0x000fc40000004100 */
[----:B------:R-:W-:Y:S01]  /*e420*/  HADD2.F32 R27, -RZ, R4.H0_H0 ;  /* 0x20000004ff1b7230 */ /* 0x000fe20000004100 */
[----:B------:R-:W-:Y:S01]  /*e430*/  FFMA.FTZ R61, R3, R8, R6 ;  /* 0x00000008033d7223 */ /* 0x000fe20000010006 */
[--C-:B------:R-:W-:Y:S02]  /*e440*/  HADD2.F32 R32, -RZ, R24.reuse.H0_H0 ;  /* 0x20000018ff207230 */ /* 0x100fe40000004100 */
[----:B------:R-:W-:Y:S01]  /*e450*/  HADD2.F32 R4, -RZ, R53.H1_H1 ;  /* 0x30000035ff047230 */ /* 0x000fe20000004100 */
[-C--:B------:R-:W-:Y:S01]  /*e460*/  FMUL.FTZ R0, R25, R27.reuse ;  /* 0x0000001b19007220 */ /* 0x080fe20000410000 */
[----:B------:R-:W-:Y:S01]  /*e470*/  HADD2.F32 R6, -RZ, R55.H1_H1 ;  /* 0x30000037ff067230 */ /* 0x000fe20000004100 */
[----:B------:R-:W-:Y:S01]  /*e480*/  FMUL.FTZ R55, R2, R27 ;  /* 0x0000001b02377220 */ /* 0x000fe20000410000 */
[----:B------:R-:W-:Y:S01]  /*e490*/  HADD2.F32 R34, -RZ, R24.H1_H1 ;  /* 0x30000018ff227230 */ /* 0x000fe20000004100 */
[-C--:B------:R-:W-:Y:S01]  /*e4a0*/  FMUL.FTZ R3, R32, R4.reuse ;  /* 0x0000000420037220 */ /* 0x080fe20000410000 */
[----:B------:R-:W-:Y:S01]  /*e4b0*/  HADD2.F32 R24, -RZ, R26.H0_H0 ;  /* 0x2000001aff187230 */ /* 0x000fe20000004100 */
[----:B------:R-:W-:Y:S01]  /*e4c0*/  FFMA.FTZ R60, R2, R75, R0 ;  /* 0x0000004b023c7223 */ /* 0x000fe20000010000 */
[----:B------:R-:W-:Y:S01]  /*e4d0*/  HADD2.F32 R0, -RZ, R73.H0_H0 ;  /* 0x20000049ff007230 */ /* 0x000fe20000004100 */
[C---:B------:R-:W-:Y:S01]  /*e4e0*/  FMUL.FTZ R53, R5.reuse, R4 ;  /* 0x0000000405357220 */ /* 0x040fe20000410000 */
[----:B------:R-:W-:Y:S01]  /*e4f0*/  HADD2.F32 R2, -RZ, R57.H0_H0 ;  /* 0x20000039ff027230 */ /* 0x000fe20000004100 */
[----:B------:R-:W-:Y:S01]  /*e500*/  FFMA.FTZ R57, R5, R6, R3 ;  /* 0x0000000605397223 */ /* 0x000fe20000010003 */
[----:B------:R-:W-:Y:S01]  /*e510*/  HADD2.F32 R3, -RZ, R73.H1_H1 ;  /* 0x30000049ff037230 */ /* 0x000fe20000004100 */
[-C--:B------:R-:W-:Y:S01]  /*e520*/  FMUL.FTZ R5, R19, R0.reuse ;  /* 0x0000000013057220 */ /* 0x080fe20000410000 */
[----:B------:R-:W-:Y:S01]  /*e530*/  HADD2.F32 R4, -RZ, R74.H0_H0 ;  /* 0x2000004aff047230 */ /* 0x000fe20000004100 */
[C---:B------:R-:W-:Y:S01]  /*e540*/  FMUL.FTZ R28, R10.reuse, R0 ;  /* 0x000000000a1c7220 */ /* 0x040fe20000410000 */
[----:B------:R-:W-:Y:S01]  /*e550*/  HADD2.F32 R73, -RZ, R58.H0_H0 ;  /* 0x2000003aff497230 */ /* 0x000fe20000004100 */
[----:B------:R-:W-:Y:S01]  /*e560*/  FFMA.FTZ R30, R10, R3, R5 ;  /* 0x000000030a1e7223 */ /* 0x000fe20000010005 */
[----:B------:R-:W-:Y:S01]  /*e570*/  HADD2.F32 R5, -RZ, R62.H0_H0 ;  /* 0x2000003eff057230 */ /* 0x000fe20000004100 */
[-C--:B------:R-:W-:Y:S01]  /*e580*/  FMUL.FTZ R27, R24, R2.reuse ;  /* 0x00000002181b7220 */ /* 0x080fe20000410000 */
[----:B------:R-:W-:Y:S01]  /*e590*/  HADD2.F32 R10, -RZ, R59.H0_H0 ;  /* 0x2000003bff0a7230 */ /* 0x000fe20000004100 */
[----:B------:R-:W-:Y:S01]  /*e5a0*/  FMUL.FTZ R31, R16, R2 ;  /* 0x00000002101f7220 */ /* 0x000fe20000410000 */
[----:B------:R-:W-:Y:S01]  /*e5b0*/  HADD2.F32 R26, -RZ, R26.H1_H1 ;  /* 0x3000001aff1a7230 */ /* 0x000fe20000004100 */
[----:B------:R-:W-:Y:S01]  /*e5c0*/  FMUL.FTZ R0, R18, R29 ;  /* 0x0000001d12007220 */ /* 0x000fe20000410000 */
[----:B------:R-:W-:Y:S01]  /*e5d0*/  HADD2.F32 R59, -RZ, R72.H0_H0 ;  /* 0x20000048ff3b7230 */ /* 0x000fe20000004100 */
[----:B------:R-:W-:Y:S01]  /*e5e0*/  FMUL.FTZ R2, R34, R5 ;  /* 0x0000000522027220 */ /* 0x000fe20000410000 */
[----:B------:R-:W-:Y:S01]  /*e5f0*/  HADD2.F32 R58, -RZ, R63.H0_H0 ;  /* 0x2000003fff3a7230 */ /* 0x000fe20000004100 */
[----:B------:R-:W-:-:S02]  /*e600*/  FFMA.FTZ R54, R16, R4, R27 ;  /* 0x0000000410367223 */ /* 0x000fc4000001001b */
[C---:B------:R-:W-:Y:S02]  /*e610*/  FMUL.FTZ R16, R9.reuse, R29 ;  /* 0x0000001d09107220 */ /* 0x040fe40000410000 */
[----:B------:R-:W-:Y:S02]  /*e620*/  FFMA.FTZ R27, R9, R73, R0 ;  /* 0x00000049091b7223 */ /* 0x000fe40000010000 */
[-C--:B------:R-:W-:Y:S02]  /*e630*/  FMUL.FTZ R0, R26, R10.reuse ;  /* 0x0000000a1a007220 */ /* 0x080fe40000410000 */
[C---:B------:R-:W-:Y:S02]  /*e640*/  FFMA.FTZ R29, R17.reuse, R59, R2 ;  /* 0x0000003b111d7223 */ /* 0x040fe40000010002 */
[----:B------:R-:W-:Y:S02]  /*e650*/  FMUL.FTZ R9, R17, R5 ;  /* 0x0000000511097220 */ /* 0x000fe40000410000 */
[----:B------:R-:W-:-:S02]  /*e660*/  FMUL.FTZ R2, R11, R10 ;  /* 0x0000000a0b027220 */ /* 0x000fc40000410000 */
[----:B------:R-:W-:Y:S01]  /*e670*/  FFMA.FTZ R52, R11, R58, R0 ;  /* 0x0000003a0b347223 */ /* 0x000fe20000010000 */
[----:B------:R-:W-:Y:S01]  /*e680*/  F2FP.PACK_AB R11, R27, R30 ;  /* 0x0000001e1b0b723e */ /* 0x000fe200000000ff */
[----:B------:R-:W-:Y:S02]  /*e690*/  FFMA.FTZ R5, R24, R4, -R31 ;  /* 0x0000000418057223 */ /* 0x000fe4000001081f */
[----:B------:R-:W-:Y:S01]  /*e6a0*/  FFMA.FTZ R17, R33, R8, -R56 ;  /* 0x0000000821117223 */ /* 0x000fe20000010838 */
[----:B------:R-:W-:Y:S01]  /*e6b0*/  F2FP.PACK_AB R8, R29, R57 ;  /* 0x000000391d08723e */ /* 0x000fe200000000ff */
[----:B------:R-:W-:Y:S02]  /*e6c0*/  FFMA.FTZ R10, R25, R75, -R55 ;  /* 0x0000004b190a7223 */ /* 0x000fe40000010837 */
[----:B------:R-:W-:Y:S02]  /*e6d0*/  FFMA.FTZ R6, R32, R6, -R53 ;  /* 0x0000000620067223 */ /* 0x000fe40000010835 */
[----:B------:R-:W-:Y:S01]  /*e6e0*/  FFMA.FTZ R3, R19, R3, -R28 ;  /* 0x0000000313037223 */ /* 0x000fe2000001081c */
[----:B------:R-:W-:Y:S01]  /*e6f0*/  F2FP.PACK_AB R17, R10, R17 ;  /* 0x000000110a11723e */ /* 0x000fe200000000ff */
        /* <DEDUP_REMOVED lines=10> */
.L_x_972:
[----:B------:R-:W-:Y:S05]  /*e7a0*/  BSYNC B0 ;  /* 0x0000000000007941 */ /* 0x000fea0003800000 */
.L_x_971:
[----:B------:R-:W-:Y:S01]  /*e7b0*/  ISETP.GE.AND P0, PT, R137, c[0x0][0x27c], PT ;  /* 0x00009f0089007a0c */ /* 0x000fe20003f06270 */
[----:B------:R-:W-:-:S12]  /*e7c0*/  BSSY B0, `(.L_x_973) ;  /* 0x0000063000007945 */ /* 0x000fd80003800000 */
[----:B------:R-:W-:Y:S05]  /*e7d0*/  @P0 BRA `(.L_x_974) ;  /* 0x0000061000000947 */ /* 0x000fea0003800000 */
[----:B------:R-:W3:Y:S04]  /*e7e0*/  LDL R2, [R1+0x64] ;  /* 0x0000640001027983 */ /* 0x000ee80000100800 */
[----:B------:R-:W4:Y:S01]  /*e7f0*/  LDL R59, [R1+0xdc] ;  /* 0x0000dc00013b7983 */ /* 0x000f220000100800 */
[----:B------:R-:W-:Y:S02]  /*e800*/  MOV R0, c[0x0][0x27c] ;  /* 0x00009f0000007a02 */ /* 0x000fe40000000f00 */
[--C-:B------:R-:W-:Y:S02]  /*e810*/  SHF.R.U32.HI R4, RZ, 0x10, R13.reuse ;  /* 0x00000010ff047819 */ /* 0x100fe4000001160d */
[----:B------:R-:W-:Y:S02]  /*e820*/  SHF.R.U64 R54, R12, 0x10, R13 ;  /* 0x000000100c367819 */ /* 0x000fe4000000120d */
[----:B------:R-:W-:-:S02]  /*e830*/  SHF.R.U32.HI R26, RZ, 0x10, R21 ;  /* 0x00000010ff1a7819 */ /* 0x000fc40000011615 */
[--C-:B------:R-:W-:Y:S02]  /*e840*/  SHF.R.U64 R55, R22, 0x10, R23.reuse ;  /* 0x0000001016377819 */ /* 0x100fe40000001217 */
[----:B------:R-:W-:Y:S01]  /*e850*/  SHF.R.U32.HI R33, RZ, 0x10, R23 ;  /* 0x00000010ff217819 */ /* 0x000fe20000011617 */
[----:B------:R-:W-:Y:S01]  /*e860*/  HADD2.F32 R58, -RZ, R26.H0_H0 ;  /* 0x2000001aff3a7230 */ /* 0x000fe20000004100 */
[--C-:B--2---:R-:W-:Y:S02]  /*e870*/  SHF.R.U64 R35, R14, 0x10, R15.reuse ;  /* 0x000000100e237819 */ /* 0x104fe4000000120f */
[----:B------:R-:W-:Y:S01]  /*e880*/  SHF.R.U32.HI R27, RZ, 0x10, R15 ;  /* 0x00000010ff1b7819 */ /* 0x000fe2000001160f */
[----:B------:R-:W-:Y:S01]  /*e890*/  HADD2.F32 R57, -RZ, R33.H0_H0 ;  /* 0x20000021ff397230 */ /* 0x000fe20000004100 */
[----:B------:R-:W-:Y:S01]  /*e8a0*/  SHF.R.U64 R56, R20, 0x10, R21 ;  /* 0x0000001014387819 */ /* 0x000fe20000001215 */
[----:B------:R-:W-:Y:S01]  /*e8b0*/  HADD2.F32 R33, -RZ, R55.H0_H0 ;  /* 0x20000037ff217230 */ /* 0x000fe20000004100 */
[----:B---3--:R-:W-:-:S04]  /*e8c0*/  LEA.HI R0, R0, R2, RZ, 0x1d ;  /* 0x0000000200007211 */ /* 0x008fc800078fe8ff */
[----:B------:R-:W-:Y:S01]  /*e8d0*/  SHF.R.S32.HI R2, RZ, 0x1f, R0 ;  /* 0x0000001fff027819 */ /* 0x000fe20000011400 */
[----:B----4-:R-:W2:Y:S01]  /*e8e0*/  LDS.128 R8, [R59] ;  /* 0x000000003b087984 */ /* 0x010ea20000000c00 */
[----:B------:R-:W-:Y:S02]  /*e8f0*/  SHF.L.U32 R3, R0, 0x3, RZ ;  /* 0x0000000300037819 */ /* 0x000fe400000006ff */
[----:B------:R-:W-:Y:S02]  /*e900*/  LEA.HI R0, R2, R0, RZ, 0x2 ;  /* 0x0000000002007211 */ /* 0x000fe400078f10ff */
[----:B-----5:R-:W-:Y:S02]  /*e910*/  LOP3.LUT R2, R119, 0x18, R3, 0xf8, !PT ;  /* 0x0000001877027812 */ /* 0x020fe400078ef803 */
[----:B------:R-:W-:Y:S02]  /*e920*/  SHF.L.U32 R0, R0, 0xa, RZ ;  /* 0x0000000a00007819 */ /* 0x000fe400000006ff */
[----:B------:R-:W-:-:S02]  /*e930*/  LOP3.LUT R2, R2, R118, RZ, 0x3c, !PT ;  /* 0x0000007602027212 */ /* 0x000fc400078e3cff */
[----:B------:R-:W-:-:S04]  /*e940*/  LOP3.LUT R0, R0, 0x7ffff000, RZ, 0xc0, !PT ;  /* 0x7ffff00000007812 */ /* 0x000fc800078ec0ff */
[----:B------:R-:W-:-:S04]  /*e950*/  IADD3 R0, R2, R0, R7 ;  /* 0x0000000002007210 */ /* 0x000fc80007ffe007 */
[----:B------:R-:W-:Y:S01]  /*e960*/  SHF.L.U32 R29, R0, 0x1, RZ ;  /* 0x00000001001d7819 */ /* 0x000fe200000006ff */
[----:B------:R-:W-:-:S04]  /*e970*/  HADD2.F32 R0, -RZ, R74.H1_H1 ;  /* 0x3000004aff007230 */ /* 0x000fc80000004100 */
[----:B------:R-:W3:Y:S01]  /*e980*/  LDS.128 R16, [R29+0x6080] ;  /* 0x006080001d107984 */ /* 0x000ee20000000c00 */
[--C-:B--2---:R-:W-:Y:S02]  /*e990*/  HADD2.F32 R24, -RZ, R9.reuse.H0_H0 ;  /* 0x20000009ff187230 */ /* 0x104fe40000004100 */
[----:B------:R-:W-:Y:S02]  /*e9a0*/  HADD2.F32 R22, -RZ, R9.H1_H1 ;  /* 0x30000009ff167230 */ /* 0x000fe40000004100 */
[--C-:B------:R-:W-:Y:S01]  /*e9b0*/  HADD2.F32 R23, -RZ, R8.reuse.H0_H0 ;  /* 0x20000008ff177230 */ /* 0x100fe20000004100 */
[----:B------:R-:W-:Y:S01]  /*e9c0*/  FMUL.FTZ R6, R24, R0 ;  /* 0x0000000018067220 */ /* 0x000fe20000410000 */
[----:B------:R-:W-:Y:S02]  /*e9d0*/  HADD2.F32 R25, -RZ, R8.H1_H1 ;  /* 0x30000008ff197230 */ /* 0x000fe40000004100 */
[----:B------:R-:W-:Y:S02]  /*e9e0*/  HADD2.F32 R8, -RZ, R85.H1_H1 ;  /* 0x30000055ff087230 */ /* 0x000fe40000004100 */
[----:B------:R-:W-:-:S02]  /*e9f0*/  HADD2.F32 R15, -RZ, R11.H0_H0 ;  /* 0x2000000bff0f7230 */ /* 0x000fc40000004100 */
[--C-:B------:R-:W-:Y:S02]  /*ea00*/  HADD2.F32 R20, -RZ, R10.reuse.H0_H0 ;  /* 0x2000000aff147230 */ /* 0x100fe40000004100 */
[----:B------:R-:W-:Y:S02]  /*ea10*/  HADD2.F32 R21, -RZ, R10.H1_H1 ;  /* 0x3000000aff157230 */ /* 0x000fe40000004100 */
[----:B------:R-:W-:Y:S02]  /*ea20*/  HADD2.F32 R14, -RZ, R11.H1_H1 ;  /* 0x3000000bff0e7230 */ /* 0x000fe40000004100 */
[--C-:B---3--:R-:W-:Y:S02]  /*ea30*/  HADD2.F32 R3, -RZ, R17.reuse.H0_H0 ;  /* 0x20000011ff037230 */ /* 0x108fe40000004100 */
[--C-:B------:R-:W-:Y:S02]  /*ea40*/  HADD2.F32 R5, -RZ, R16.reuse.H0_H0 ;  /* 0x20000010ff057230 */ /* 0x100fe40000004100 */
[----:B------:R-:W-:Y:S01]  /*ea50*/  HADD2.F32 R13, -RZ, R16.H1_H1 ;  /* 0x30000010ff0d7230 */ /* 0x000fe20000004100 */
[C---:B------:R-:W-:Y:S01]  /*ea60*/  FMUL.FTZ R31, R3.reuse, R0 ;  /* 0x00000000031f7220 */ /* 0x040fe20000410000 */
[----:B------:R-:W-:Y:S01]  /*ea70*/  HADD2.F32 R16, -RZ, R4.H0_H0 ;  /* 0x20000004ff107230 */ /* 0x000fe20000004100 */
[----:B------:R-:W-:Y:S01]  /*ea80*/  FFMA.FTZ R53, R3, R8, R6 ;  /* 0x0000000803357223 */ /* 0x000fe20000010006 */
[----:B------:R-:W-:-:S02]  /*ea90*/  HADD2.F32 R2, -RZ, R17.H1_H1 ;  /* 0x30000011ff027230 */ /* 0x000fc40000004100 */
[----:B------:R-:W-:Y:S01]  /*eaa0*/  HADD2.F32 R4, -RZ, R85.H0_H0 ;  /* 0x20000055ff047230 */ /* 0x000fe20000004100 */
[-C--:B------:R-:W-:Y:S01]  /*eab0*/  FMUL.FTZ R0, R22, R16.reuse ;  /* 0x0000001016007220 */ /* 0x080fe20000410000 */
[----:B------:R-:W-:Y:S01]  /*eac0*/  HADD2.F32 R6, -RZ, R87.H0_H0 ;  /* 0x20000057ff067230 */ /* 0x000fe20000004100 */
[C---:B------:R-:W-:Y:S01]  /*ead0*/  FMUL.FTZ R30, R2.reuse, R16 ;  /* 0x00000010021e7220 */ /* 0x040fe20000410000 */
[----:B------:R-:W-:Y:S01]  /*eae0*/  HADD2.F32 R10, -RZ, R19.H0_H0 ;  /* 0x20000013ff0a7230 */ /* 0x000fe20000004100 */
[----:B------:R-:W-:Y:S01]  /*eaf0*/  FMUL.FTZ R3, R23, R4 ;  /* 0x0000000417037220 */ /* 0x000fe20000410000 */
[----:B------:R-:W-:Y:S01]  /*eb00*/  HADD2.F32 R12, -RZ, R18.H0_H0 ;  /* 0x20000012ff0c7230 */ /* 0x000fe20000004100 */
[----:B------:R-:W-:Y:S01]  /*eb10*/  FFMA.FTZ R52, R2, R58, R0 ;  /* 0x0000003a02347223 */ /* 0x000fe20000010000 */
[----:B------:R-:W-:Y:S01]  /*eb20*/  HADD2.F32 R0, -RZ, R86.H1_H1 ;  /* 0x30000056ff007230 */ /* 0x000fe20000004100 */
[C---:B------:R-:W-:Y:S01]  /*eb30*/  FFMA.FTZ R32, R5.reuse, R6, R3 ;  /* 0x0000000605207223 */ /* 0x040fe20000010003 */
[----:B------:R-:W-:Y:S01]  /*eb40*/  HADD2.F32 R3, -RZ, R87.H1_H1 ;  /* 0x30000057ff037230 */ /* 0x000fe20000004100 */
[----:B------:R-:W-:Y:S01]  /*eb50*/  FMUL.FTZ R28, R5, R4 ;  /* 0x00000004051c7220 */ /* 0x000fe20000410000 */
[----:B------:R-:W-:Y:S01]  /*eb60*/  HADD2.F32 R11, -RZ, R18.H1_H1 ;  /* 0x30000012ff0b7230 */ /* 0x000fe20000004100 */
[-C--:B------:R-:W-:Y:S01]  /*eb70*/  FMUL.FTZ R5, R15, R0.reuse ;  /* 0x000000000f057220 */ /* 0x080fe20000410000 */
[----:B------:R-:W-:Y:S01]  /*eb80*/  HADD2.F32 R9, -RZ, R19.H1_H1 ;  /* 0x30000013ff097230 */ /* 0x000fe20000004100 */
[C---:B------:R-:W-:Y:S01]  /*eb90*/  FMUL.FTZ R17, R10.reuse, R0 ;  /* 0x000000000a117220 */ /* 0x040fe20000410000 */
[----:B------:R-:W-:Y:S01]  /*eba0*/  HADD2.F32 R2, -RZ, R86.H0_H0 ;  /* 0x20000056ff027230 */ /* 0x000fe20000004100 */
[----:B------:R-:W-:Y:S01]  /*ebb0*/  FFMA.FTZ R19, R10, R3, R5 ;  /* 0x000000030a137223 */ /* 0x000fe20000010005 */
[----:B------:R-:W-:Y:S01]  /*ebc0*/  HADD2.F32 R18, -RZ, R27.H0_H0 ;  /* 0x2000001bff127230 */ /* 0x000fe20000004100 */
[----:B------:R-:W-:Y:S01]  /*ebd0*/  FFMA.FTZ R6, R23, R6, -R28 ;  /* 0x0000000617067223 */ /* 0x000fe2000001081c */
[----:B------:R-:W-:Y:S01]  /*ebe0*/  HADD2.F32 R5, -RZ, R54.H0_H0 ;  /* 0x20000036ff057230 */ /* 0x000fe20000004100 */
[-C--:B------:R-:W-:Y:S01]  /*ebf0*/  FMUL.FTZ R16, R20, R2.reuse ;  /* 0x0000000214107220 */ /* 0x080fe20000410000 */
[----:B------:R-:W-:Y:S01]  /*ec00*/  HADD2.F32 R4, -RZ, R88.H0_H0 ;  /* 0x20000058ff047230 */ /* 0x000fe20000004100 */
[----:B------:R-:W-:Y:S01]  /*ec10*/  FMUL.FTZ R26, R12, R2 ;  /* 0x000000020c1a7220 */ /* 0x000fe20000410000 */
[----:B------:R-:W-:Y:S01]  /*ec20*/  HADD2.F32 R10, -RZ, R35.H0_H0 ;  /* 0x20000023ff0a7230 */ /* 0x000fe20000004100 */
[----:B------:R-:W-:Y:S01]  /*ec30*/  FMUL.FTZ R0, R14, R18 ;  /* 0x000000120e007220 */ /* 0x000fe20000410000 */
[----:B------:R-:W-:Y:S01]  /*ec40*/  HADD2.F32 R35, -RZ, R56.H0_H0 ;  /* 0x20000038ff237230 */ /* 0x000fe20000004100 */
[----:B------:R-:W-:-:S02]  /*ec50*/  FMUL.FTZ R2, R25, R5 ;  /* 0x0000000519027220 */ /* 0x000fc40000410000 */
[----:B------:R-:W-:Y:S02]  /*ec60*/  FFMA.FTZ R34, R12, R4, R16 ;  /* 0x000000040c227223 */ /* 0x000fe40000010010 */
[C---:B------:R-:W-:Y:S02]  /*ec70*/  FMUL.FTZ R12, R9.reuse, R18 ;  /* 0x00000012090c7220 */ /* 0x040fe40000410000 */
[----:B------:R-:W-:Y:S02]  /*ec80*/  FFMA.FTZ R16, R9, R57, R0 ;  /* 0x0000003909107223 */ /* 0x000fe40000010000 */
[----:B------:R-:W-:Y:S02]  /*ec90*/  FMUL.FTZ R0, R21, R10 ;  /* 0x0000000a15007220 */ /* 0x000fe40000410000 */
[C---:B------:R-:W-:Y:S02]  /*eca0*/  FFMA.FTZ R18, R13.reuse, R35, R2 ;  /* 0x000000230d127223 */ /* 0x040fe40000010002 */
[----:B------:R-:W-:-:S02]  /*ecb0*/  FMUL.FTZ R9, R13, R5 ;  /* 0x000000050d097220 */ /* 0x000fc40000410000 */
[C---:B------:R-:W-:Y:S02]  /*ecc0*/  FMUL.FTZ R2, R11.reuse, R10 ;  /* 0x0000000a0b027220 */ /* 0x040fe40000410000 */
[----:B------:R-:W-:Y:S01]  /*ecd0*/  FFMA.FTZ R27, R11, R33, R0 ;  /* 0x000000210b1b7223 */ /* 0x000fe20000010000 */
[----:B------:R-:W-:Y:S01]  /*ece0*/  F2FP.PACK_AB R11, R16, R19 ;  /* 0x00000013100b723e */ /* 0x000fe200000000ff */
[----:B------:R-:W-:Y:S02]  /*ecf0*/  FFMA.FTZ R5, R20, R4, -R26 ;  /* 0x0000000414057223 */ /* 0x000fe4000001081a */
[----:B------:R-:W-:Y:S01]  /*ed00*/  FFMA.FTZ R13, R24, R8, -R31 ;  /* 0x00000008180d7223 */ /* 0x000fe2000001081f */
[----:B------:R-:W-:Y:S01]  /*ed10*/  F2FP.PACK_AB R8, R18, R32 ;  /* 0x000000201208723e */ /* 0x000fe200000000ff */
[----:B------:R-:W-:Y:S02]  /*ed20*/  FFMA.FTZ R10, R22, R58, -R30 ;  /* 0x0000003a160a7223 */ /* 0x000fe4000001081e */
        /* <DEDUP_REMOVED lines=8> */
[----:B------:R-:W-:Y:S02]  /*edb0*/  F2FP.PACK_AB R14, R2, R5 ;  /* 0x00000005020e723e */ /* 0x000fe400000000ff */
[----:B------:R-:W-:-:S03]  /*edc0*/  F2FP.PACK_AB R10, R27, R34 ;  /* 0x000000221b0a723e */ /* 0x000fc600000000ff */
[----:B------:R2:W-:Y:S04]  /*edd0*/  STS.128 [R59], R12 ;  /* 0x0000000c3b007388 */ /* 0x0005e80000000c00 */
[----:B------:R2:W-:Y:S02]  /*ede0*/  STS.128 [R29+0x6080], R8 ;  /* 0x006080081d007388 */ /* 0x0005e40000000c00 */
.L_x_974:
[----:B------:R-:W-:Y:S05]  /*edf0*/  BSYNC B0 ;  /* 0x0000000000007941 */ /* 0x000fea0003800000 */
.L_x_973:
[----:B------:R-:W-:-:S13]  /*ee00*/  ISETP.GE.AND P0, PT, R136, c[0x0][0x27c], PT ;  /* 0x00009f0088007a0c */ /* 0x000fda0003f06270 */
[----:B------:R-:W-:Y:S05]  /*ee10*/  @P0 BRA `(.L_x_970) ;  /* 0x0000061000000947 */ /* 0x000fea0003800000 */
[----:B------:R-:W3:Y:S04]  /*ee20*/  LDL R2, [R1+0x60] ;  /* 0x0000600001027983 */ /* 0x000ee80000100800 */
[----:B------:R-:W4:Y:S01]  /*ee30*/  LDL R52, [R1+0xd4] ;  /* 0x0000d40001347983 */ /* 0x000f220000100800 */
[----:B------:R-:W-:Y:S01]  /*ee40*/  MOV R0, c[0x0][0x27c] ;  /* 0x00009f0000007a02 */ /* 0x000fe20000000f00 */
[----:B------:R-:W-:Y:S01]  /*ee50*/  HADD2.F32 R6, -RZ, R89.H1_H1 ;  /* 0x30000059ff067230 */ /* 0x000fe20000004100 */
[----:B------:R-:W-:Y:S02]  /*ee60*/  SHF.R.U32.HI R4, RZ, 0x10, R37 ;  /* 0x00000010ff047819 */ /* 0x000fe40000011625 */
[----:B------:R-:W-:Y:S02]  /*ee70*/  SHF.R.U32.HI R24, RZ, 0x10, R41 ;  /* 0x00000010ff187819 */ /* 0x000fe40000011629 */
[----:B------:R-:W-:-:S02]  /*ee80*/  SHF.R.U64 R33, R38, 0x10, R39 ;  /* 0x0000001026217819 */ /* 0x000fc40000001227 */
[----:B------:R-:W-:Y:S01]  /*ee90*/  SHF.R.U32.HI R26, RZ, 0x10, R39 ;  /* 0x00000010ff1a7819 */ /* 0x000fe20000011627 */
[----:B------:R-:W-:Y:S01]  /*eea0*/  HADD2.F32 R39, -RZ, R24.H0_H0 ;  /* 0x20000018ff277230 */ /* 0x000fe20000004100 */
[----:B------:R-:W-:Y:S02]  /*eeb0*/  SHF.R.U64 R36, R36, 0x10, R37 ;  /* 0x0000001024247819 */ /* 0x000fe40000001225 */
[----:B------:R-:W-:Y:S02]  /*eec0*/  SHF.R.U32.HI R27, RZ, 0x10, R43 ;  /* 0x00000010ff1b7819 */ /* 0x000fe4000001162b */
[----:B------:R-:W-:Y:S02]  /*eed0*/  SHF.R.U64 R40, R40, 0x10, R41 ;  /* 0x0000001028287819 */ /* 0x000fe40000001229 */
[----:B------:R-:W-:Y:S01]  /*eee0*/  SHF.R.U64 R37, R42, 0x10, R43 ;  /* 0x000000102a257819 */ /* 0x000fe2000000122b */
[----:B------:R-:W-:Y:S02]  /*eef0*/  HADD2.F32 R38, -RZ, R27.H0_H0 ;  /* 0x2000001bff267230 */ /* 0x000fe40000004100 */
[----:B------:R-:W-:-:S02]  /*ef00*/  HADD2.F32 R27, -RZ, R33.H0_H0 ;  /* 0x20000021ff1b7230 */ /* 0x000fc40000004100 */
[----:B------:R-:W-:Y:S01]  /*ef10*/  HADD2.F32 R33, -RZ, R37.H0_H0 ;  /* 0x20000025ff217230 */ /* 0x000fe20000004100 */
[----:B---3--:R-:W-:-:S04]  /*ef20*/  LEA.HI R0, R0, R2, RZ, 0x1d ;  /* 0x0000000200007211 */ /* 0x008fc800078fe8ff */
[----:B------:R-:W-:Y:S01]  /*ef30*/  SHF.R.S32.HI R2, RZ, 0x1f, R0 ;  /* 0x0000001fff027819 */ /* 0x000fe20000011400 */
[----:B--2-4-:R-:W2:Y:S01]  /*ef40*/  LDS.128 R8, [R52] ;  /* 0x0000000034087984 */ /* 0x014ea20000000c00 */
        /* <DEDUP_REMOVED lines=18> */
[----:B------:R-:W-:Y:S02]  /*f070*/  HADD2.F32 R23, -RZ, R8.H1_H1 ;  /* 0x30000008ff177230 */ /* 0x000fe40000004100 */
[--C-:B---3--:R-:W-:Y:S02]  /*f080*/  HADD2.F32 R3, -RZ, R13.reuse.H0_H0 ;  /* 0x2000000dff037230 */ /* 0x108fe40000004100 */
[----:B------:R-:W-:Y:S02]  /*f090*/  HADD2.F32 R2, -RZ, R13.H1_H1 ;  /* 0x3000000dff027230 */ /* 0x000fe40000004100 */
[--C-:B------:R-:W-:Y:S01]  /*f0a0*/  HADD2.F32 R9, -RZ, R12.reuse.H0_H0 ;  /* 0x2000000cff097230 */ /* 0x100fe20000004100 */
[C---:B------:R-:W-:Y:S01]  /*f0b0*/  FMUL.FTZ R30, R3.reuse, R0 ;  /* 0x00000000031e7220 */ /* 0x040fe20000410000 */
[----:B------:R-:W-:Y:S01]  /*f0c0*/  HADD2.F32 R13, -RZ, R12.H1_H1 ;  /* 0x3000000cff0d7230 */ /* 0x000fe20000004100 */
[----:B------:R-:W-:Y:S01]  /*f0d0*/  FFMA.FTZ R35, R3, R6, R5 ;  /* 0x0000000603237223 */ /* 0x000fe20000010005 */
[----:B------:R-:W-:-:S02]  /*f0e0*/  HADD2.F32 R12, -RZ, R14.H0_H0 ;  /* 0x2000000eff0c7230 */ /* 0x000fc40000004100 */
[----:B------:R-:W-:Y:S02]  /*f0f0*/  HADD2.F32 R11, -RZ, R14.H1_H1 ;  /* 0x3000000eff0b7230 */ /* 0x000fe40000004100 */
[----:B------:R-:W-:Y:S02]  /*f100*/  HADD2.F32 R14, -RZ, R4.H0_H0 ;  /* 0x20000004ff0e7230 */ /* 0x000fe40000004100 */
[----:B------:R-:W-:Y:S02]  /*f110*/  HADD2.F32 R4, -RZ, R89.H0_H0 ;  /* 0x20000059ff047230 */ /* 0x000fe40000004100 */
[----:B------:R-:W-:Y:S01]  /*f120*/  HADD2.F32 R5, -RZ, R91.H0_H0 ;  /* 0x2000005bff057230 */ /* 0x000fe20000004100 */
[-C--:B------:R-:W-:Y:S01]  /*f130*/  FMUL.FTZ R0, R20, R14.reuse ;  /* 0x0000000e14007220 */ /* 0x080fe20000410000 */
[--C-:B------:R-:W-:Y:S01]  /*f140*/  HADD2.F32 R10, -RZ, R15.reuse.H0_H0 ;  /* 0x2000000fff0a7230 */ /* 0x100fe20000004100 */
[C---:B------:R-:W-:Y:S01]  /*f150*/  FMUL.FTZ R29, R2.reuse, R14 ;  /* 0x0000000e021d7220 */ /* 0x040fe20000410000 */
[----:B------:R-:W-:Y:S01]  /*f160*/  HADD2.F32 R8, -RZ, R15.H1_H1 ;  /* 0x3000000fff087230 */ /* 0x000fe20000004100 */
[----:B------:R-:W-:Y:S01]  /*f170*/  FFMA.FTZ R34, R2, R39, R0 ;  /* 0x0000002702227223 */ /* 0x000fe20000010000 */
[--C-:B------:R-:W-:Y:S01]  /*f180*/  HADD2.F32 R2, -RZ, R90.reuse.H0_H0 ;  /* 0x2000005aff027230 */ /* 0x100fe20000004100 */
[-C--:B------:R-:W-:Y:S01]  /*f190*/  FMUL.FTZ R3, R21, R4.reuse ;  /* 0x0000000415037220 */ /* 0x080fe20000410000 */
[----:B------:R-:W-:Y:S01]  /*f1a0*/  HADD2.F32 R0, -RZ, R90.H1_H1 ;  /* 0x3000005aff007230 */ /* 0x000fe20000004100 */
[C---:B------:R-:W-:Y:S01]  /*f1b0*/  FMUL.FTZ R28, R9.reuse, R4 ;  /* 0x00000004091c7220 */ /* 0x040fe20000410000 */
[--C-:B------:R-:W-:Y:S01]  /*f1c0*/  HADD2.F32 R4, -RZ, R92.reuse.H1_H1 ;  /* 0x3000005cff047230 */ /* 0x100fe20000004100 */
[----:B------:R-:W-:Y:S01]  /*f1d0*/  FFMA.FTZ R31, R9, R5, R3 ;  /* 0x00000005091f7223 */ /* 0x000fe20000010003 */
[----:B------:R-:W-:Y:S01]  /*f1e0*/  HADD2.F32 R3, -RZ, R92.H0_H0 ;  /* 0x2000005cff037230 */ /* 0x000fe20000004100 */
[----:B------:R-:W-:Y:S01]  /*f1f0*/  FMUL.FTZ R14, R18, R2 ;  /* 0x00000002120e7220 */ /* 0x000fe20000410000 */
[----:B------:R-:W-:Y:S01]  /*f200*/  HADD2.F32 R15, -RZ, R26.H0_H0 ;  /* 0x2000001aff0f7230 */ /* 0x000fe20000004100 */
[----:B------:R-:W-:-:S02]  /*f210*/  FMUL.FTZ R9, R17, R0 ;  /* 0x0000000011097220 */ /* 0x000fc40000410000 */
[----:B------:R-:W-:Y:S02]  /*f220*/  FFMA.FTZ R32, R12, R4, R14 ;  /* 0x000000040c207223 */ /* 0x000fe4000001000e */
[C---:B------:R-:W-:Y:S02]  /*f230*/  FMUL.FTZ R14, R10.reuse, R0 ;  /* 0x000000000a0e7220 */ /* 0x040fe40000410000 */
[----:B------:R-:W-:Y:S01]  /*f240*/  FFMA.FTZ R24, R10, R3, R9 ;  /* 0x000000030a187223 */ /* 0x000fe20000010009 */
[----:B------:R-:W-:Y:S01]  /*f250*/  HADD2.F32 R10, -RZ, R36.H0_H0 ;  /* 0x20000024ff0a7230 */ /* 0x000fe20000004100 */
[----:B------:R-:W-:Y:S01]  /*f260*/  FMUL.FTZ R26, R12, R2 ;  /* 0x000000020c1a7220 */ /* 0x000fe20000410000 */
[----:B------:R-:W-:Y:S01]  /*f270*/  HADD2.F32 R36, -RZ, R40.H0_H0 ;  /* 0x20000028ff247230 */ /* 0x000fe20000004100 */
[----:B------:R-:W-:Y:S02]  /*f280*/  FMUL.FTZ R0, R16, R15 ;  /* 0x0000000f10007220 */ /* 0x000fe40000410000 */
[----:B------:R-:W-:-:S02]  /*f290*/  FMUL.FTZ R2, R23, R10 ;  /* 0x0000000a17027220 */ /* 0x000fc40000410000 */
[C---:B------:R-:W-:Y:S02]  /*f2a0*/  FMUL.FTZ R9, R8.reuse, R15 ;  /* 0x0000000f08097220 */ /* 0x040fe40000410000 */
[----:B------:R-:W-:Y:S02]  /*f2b0*/  FFMA.FTZ R12, R8, R38, R0 ;  /* 0x00000026080c7223 */ /* 0x000fe40000010000 */
[-C--:B------:R-:W-:Y:S02]  /*f2c0*/  FMUL.FTZ R0, R19, R27.reuse ;  /* 0x0000001b13007220 */ /* 0x080fe40000410000 */
[C---:B------:R-:W-:Y:S02]  /*f2d0*/  FFMA.FTZ R15, R13.reuse, R36, R2 ;  /* 0x000000240d0f7223 */ /* 0x040fe40000010002 */
[----:B------:R-:W-:Y:S02]  /*f2e0*/  FMUL.FTZ R8, R13, R10 ;  /* 0x0000000a0d087220 */ /* 0x000fe40000410000 */
[----:B------:R-:W-:-:S02]  /*f2f0*/  FMUL.FTZ R2, R11, R27 ;  /* 0x0000001b0b027220 */ /* 0x000fc40000410000 */
[----:B------:R-:W-:Y:S02]  /*f300*/  FFMA.FTZ R13, R22, R6, -R30 ;  /* 0x00000006160d7223 */ /* 0x000fe4000001081e */
[----:B------:R-:W-:Y:S02]  /*f310*/  FFMA.FTZ R6, R21, R5, -R28 ;  /* 0x0000000515067223 */ /* 0x000fe4000001081c */
[----:B------:R-:W-:Y:S01]  /*f320*/  FFMA.FTZ R27, R11, R33, R0 ;  /* 0x000000210b1b7223 */ /* 0x000fe20000010000 */
[----:B------:R-:W-:Y:S01]  /*f330*/  F2FP.PACK_AB R11, R12, R24 ;  /* 0x000000180c0b723e */ /* 0x000fe200000000ff */
[----:B------:R-:W-:Y:S02]  /*f340*/  FFMA.FTZ R5, R18, R4, -R26 ;  /* 0x0000000412057223 */ /* 0x000fe4000001081a */
        /* <DEDUP_REMOVED lines=10> */
[----:B------:R-:W-:-:S02]  /*f3f0*/  F2FP.PACK_AB R9, R34, R35 ;  /* 0x000000232209723e */ /* 0x000fc400000000ff */
[----:B------:R-:W-:Y:S01]  /*f400*/  F2FP.PACK_AB R10, R27, R32 ;  /* 0x000000201b0a723e */ /* 0x000fe200000000ff */
[----:B------:R2:W-:Y:S04]  /*f410*/  STS.128 [R52], R12 ;  /* 0x0000000c34007388 */ /* 0x0005e80000000c00 */
[----:B------:R2:W-:Y:S02]  /*f420*/  STS.128 [R25+0x6080], R8 ;  /* 0x0060800819007388 */ /* 0x0005e40000000c00 */
.L_x_970:
[----:B------:R-:W-:Y:S05]  /*f430*/  BSYNC B1 ;  /* 0x0000000000017941 */ /* 0x000fea0003800000 */
.L_x_969:
[----:B------:R-:W-:-:S04]  /*f440*/  IADD3 R0, R138, 0x40, RZ ;  /* 0x000000408a007810 */ /* 0x000fc80007ffe0ff */
[----:B------:R-:W-:-:S13]  /*f450*/  ISETP.GE.AND P0, PT, R0, R84, PT ;  /* 0x000000540000720c */ /* 0x000fda0003f06270 */
[----:B------:R-:W-:Y:S05]  /*f460*/  @P0 BRA `(.L_x_954) ;  /* 0x000012f000000947 */ /* 0x000fea0003800000 */
[----:B--2---:R2:W5:Y:S04]  /*f470*/  LDL R52, [R1+0xac] ;  /* 0x0000ac0001347983 */ /* 0x0045680000100800 */
[----:B------:R2:W5:Y:S04]  /*f480*/  LDL R43, [R1+0xb0] ;  /* 0x0000b000012b7983 */ /* 0x0005680000100800 */
[----:B------:R2:W5:Y:S01]  /*f490*/  LDL R42, [R1+0xb4] ;  /* 0x0000b400012a7983 */ /* 0x0005620000100800 */
[----:B------:R-:W-:Y:S01]  /*f4a0*/  ISETP.GE.AND P0, PT, R110, c[0x0][0x27c], PT ;  /* 0x00009f006e007a0c */ /* 0x000fe20003f06270 */
[----:B------:R-:W-:-:S12]  /*f4b0*/  BSSY B0, `(.L_x_975) ;  /* 0x0000062000007945 */ /* 0x000fd80003800000 */
[----:B------:R-:W-:Y:S05]  /*f4c0*/  @P0 BRA `(.L_x_976) ;  /* 0x0000060000000947 */ /* 0x000fea0003800000 */
[----:B------:R-:W3:Y:S01]  /*f4d0*/  LDL R41, [R1+0xe0] ;  /* 0x0000e00001297983 */ /* 0x000ee20000100800 */
[----:B------:R-:W-:Y:S01]  /*f4e0*/  MOV R0, c[0x0][0x27c] ;  /* 0x00009f0000007a02 */ /* 0x000fe20000000f00 */
[----:B------:R-:W-:Y:S01]  /*f4f0*/  HADD2.F32 R6, -RZ, R93.H1_H1 ;  /* 0x3000005dff067230 */ /* 0x000fe20000004100 */
[----:B------:R-:W-:Y:S02]  /*f500*/  SHF.R.U32.HI R4, RZ, 0x10, R49 ;  /* 0x00000010ff047819 */ /* 0x000fe40000011631 */
[----:B------:R-:W-:Y:S02]  /*f510*/  LEA.HI R0, R0, R170, RZ, 0x1d ;  /* 0x000000aa00007211 */ /* 0x000fe400078fe8ff */
[----:B------:R-:W-:Y:S02]  /*f520*/  SHF.R.U32.HI R24, RZ, 0x10, R45 ;  /* 0x00000010ff187819 */ /* 0x000fe4000001162d */
[----:B------:R-:W-:Y:S02]  /*f530*/  SHF.R.S32.HI R3, RZ, 0x1f, R0 ;  /* 0x0000001fff037819 */ /* 0x000fe40000011400 */
[----:B------:R-:W-:Y:S01]  /*f540*/  SHF.L.U32 R2, R0, 0x3, RZ ;  /* 0x0000000300027819 */ /* 0x000fe200000006ff */
[----:B------:R-:W-:Y:S01]  /*f550*/  HADD2.F32 R40, -RZ, R24.H0_H0 ;  /* 0x20000018ff287230 */ /* 0x000fe20000004100 */
[----:B------:R-:W-:-:S02]  /*f560*/  LEA.HI R0, R3, R0, RZ, 0x2 ;  /* 0x0000000003007211 */ /* 0x000fc400078f10ff */
[----:B-----5:R-:W-:Y:S02]  /*f570*/  LOP3.LUT R2, R52, 0x18, R2, 0xf8, !PT ;  /* 0x0000001834027812 */ /* 0x020fe400078ef802 */
[----:B------:R-:W-:Y:S02]  /*f580*/  SHF.L.U32 R0, R0, 0xa, RZ ;  /* 0x0000000a00007819 */ /* 0x000fe400000006ff */
[----:B------:R-:W-:Y:S02]  /*f590*/  LOP3.LUT R2, R2, R43, RZ, 0x3c, !PT ;  /* 0x0000002b02027212 */ /* 0x000fe400078e3cff */
[----:B------:R-:W-:Y:S02]  /*f5a0*/  LOP3.LUT R0, R0, 0x7ffff000, RZ, 0xc0, !PT ;  /* 0x7ffff00000007812 */ /* 0x000fe400078ec0ff */
[----:B------:R-:W-:Y:S02]  /*f5b0*/  SHF.R.U32.HI R26, RZ, 0x10, R51 ;  /* 0x00000010ff1a7819 */ /* 0x000fe40000011633 */
[----:B------:R-:W-:-:S02]  /*f5c0*/  IADD3 R0, R2, R0, R42 ;  /* 0x0000000002007210 */ /* 0x000fc40007ffe02a */
[----:B------:R-:W-:Y:S02]  /*f5d0*/  SHF.R.U64 R36, R48, 0x10, R49 ;  /* 0x0000001030247819 */ /* 0x000fe40000001231 */
[----:B------:R-:W-:Y:S01]  /*f5e0*/  SHF.L.U32 R25, R0, 0x1, RZ ;  /* 0x0000000100197819 */ /* 0x000fe200000006ff */
[----:B------:R-:W-:Y:S01]  /*f5f0*/  HADD2.F32 R0, -RZ, R91.H1_H1 ;  /* 0x3000005bff007230 */ /* 0x000fe20000004100 */
[----:B------:R-:W-:Y:S02]  /*f600*/  SHF.R.U32.HI R27, RZ, 0x10, R47 ;  /* 0x00000010ff1b7819 */ /* 0x000fe4000001162f */
[----:B------:R-:W-:Y:S01]  /*f610*/  SHF.R.U64 R38, R44, 0x10, R45 ;  /* 0x000000102c267819 */ /* 0x000fe2000000122d */
[----:B------:R-:W4:Y:S01]  /*f620*/  LDS.128 R12, [R25+0x6080] ;  /* 0x00608000190c7984 */ /* 0x000f220000000c00 */
[----:B------:R-:W-:Y:S01]  /*f630*/  SHF.R.U64 R31, R50, 0x10, R51 ;  /* 0x00000010321f7819 */ /* 0x000fe20000001233 */
[----:B------:R-:W-:Y:S01]  /*f640*/  HADD2.F32 R39, -RZ, R27.H0_H0 ;  /* 0x2000001bff277230 */ /* 0x000fe20000004100 */
[----:B------:R-:W-:Y:S01]  /*f650*/  SHF.R.U64 R37, R46, 0x10, R47 ;  /* 0x000000102e257819 */ /* 0x000fe2000000122f */
[----:B------:R-:W-:-:S02]  /*f660*/  HADD2.F32 R38, -RZ, R38.H0_H0 ;  /* 0x20000026ff267230 */ /* 0x000fc40000004100 */
[----:B------:R-:W-:Y:S02]  /*f670*/  HADD2.F32 R27, -RZ, R31.H0_H0 ;  /* 0x2000001fff1b7230 */ /* 0x000fe40000004100 */
[----:B------:R-:W-:Y:S02]  /*f680*/  HADD2.F32 R31, -RZ, R37.H0_H0 ;  /* 0x20000025ff1f7230 */ /* 0x000fe40000004100 */
[--C-:B----4-:R-:W-:Y:S02]  /*f690*/  HADD2.F32 R3, -RZ, R13.reuse.H0_H0 ;  /* 0x2000000dff037230 */ /* 0x110fe40000004100 */
[----:B------:R-:W-:Y:S02]  /*f6a0*/  HADD2.F32 R2, -RZ, R13.H1_H1 ;  /* 0x3000000dff027230 */ /* 0x000fe40000004100 */
[----:B------:R-:W-:Y:S01]  /*f6b0*/  HADD2.F32 R13, -RZ, R12.H1_H1 ;  /* 0x3000000cff0d7230 */ /* 0x000fe20000004100 */
[----:B------:R-:W-:Y:S01]  /*f6c0*/  FMUL.FTZ R30, R3, R0 ;  /* 0x00000000031e7220 */ /* 0x000fe20000410000 */
[----:B---3--:R-:W3:Y:S02]  /*f6d0*/  LDS.128 R8, [R41] ;  /* 0x0000000029087984 */ /* 0x008ee40000000c00 */
[----:B---3--:R-:W-:-:S02]  /*f6e0*/  HADD2.F32 R22, -RZ, R9.H0_H0 ;  /* 0x20000009ff167230 */ /* 0x008fc40000004100 */
[----:B------:R-:W-:Y:S02]  /*f6f0*/  HADD2.F32 R20, -RZ, R9.H1_H1 ;  /* 0x30000009ff147230 */ /* 0x000fe40000004100 */
[--C-:B------:R-:W-:Y:S01]  /*f700*/  HADD2.F32 R17, -RZ, R11.reuse.H0_H0 ;  /* 0x2000000bff117230 */ /* 0x100fe20000004100 */
[----:B------:R-:W-:Y:S01]  /*f710*/  FMUL.FTZ R5, R22, R0 ;  /* 0x0000000016057220 */ /* 0x000fe20000410000 */
[----:B------:R-:W-:Y:S02]  /*f720*/  HADD2.F32 R16, -RZ, R11.H1_H1 ;  /* 0x3000000bff107230 */ /* 0x000fe40000004100 */
[----:B------:R-:W-:Y:S01]  /*f730*/  HADD2.F32 R9, -RZ, R12.H0_H0 ;  /* 0x2000000cff097230 */ /* 0x000fe20000004100 */
[----:B------:R-:W-:Y:S01]  /*f740*/  FFMA.FTZ R35, R3, R6, R5 ;  /* 0x0000000603237223 */ /* 0x000fe20000010005 */
[--C-:B------:R-:W-:Y:S02]  /*f750*/  HADD2.F32 R12, -RZ, R14.reuse.H0_H0 ;  /* 0x2000000eff0c7230 */ /* 0x100fe40000004100 */
[----:B------:R-:W-:-:S02]  /*f760*/  HADD2.F32 R11, -RZ, R14.H1_H1 ;  /* 0x3000000eff0b7230 */ /* 0x000fc40000004100 */
[----:B------:R-:W-:Y:S02]  /*f770*/  HADD2.F32 R14, -RZ, R4.H0_H0 ;  /* 0x20000004ff0e7230 */ /* 0x000fe40000004100 */
[----:B------:R-:W-:Y:S02]  /*f780*/  HADD2.F32 R21, -RZ, R8.H0_H0 ;  /* 0x20000008ff157230 */ /* 0x000fe40000004100 */
[----:B------:R-:W-:Y:S01]  /*f790*/  HADD2.F32 R4, -RZ, R93.H0_H0 ;  /* 0x2000005dff047230 */ /* 0x000fe20000004100 */
[-C--:B------:R-:W-:Y:S01]  /*f7a0*/  FMUL.FTZ R0, R20, R14.reuse ;  /* 0x0000000e14007220 */ /* 0x080fe20000410000 */
[----:B------:R-:W-:Y:S01]  /*f7b0*/  HADD2.F32 R5, -RZ, R96.H0_H0 ;  /* 0x20000060ff057230 */ /* 0x000fe20000004100 */
[C---:B------:R-:W-:Y:S01]  /*f7c0*/  FMUL.FTZ R29, R2.reuse, R14 ;  /* 0x0000000e021d7220 */ /* 0x040fe20000410000 */
[----:B------:R-:W-:Y:S01]  /*f7d0*/  HADD2.F32 R18, -RZ, R10.H0_H0 ;  /* 0x2000000aff127230 */ /* 0x000fe20000004100 */
[----:B------:R-:W-:Y:S01]  /*f7e0*/  FFMA.FTZ R34, R2, R40, R0 ;  /* 0x0000002802227223 */ /* 0x000fe20000010000 */
[--C-:B------:R-:W-:Y:S01]  /*f7f0*/  HADD2.F32 R2, -RZ, R94.reuse.H0_H0 ;  /* 0x2000005eff027230 */ /* 0x100fe20000004100 */
[-C--:B------:R-:W-:Y:S01]  /*f800*/  FMUL.FTZ R3, R21, R4.reuse ;  /* 0x0000000415037220 */ /* 0x080fe20000410000 */
[----:B------:R-:W-:Y:S01]  /*f810*/  HADD2.F32 R0, -RZ, R94.H1_H1 ;  /* 0x3000005eff007230 */ /* 0x000fe20000004100 */
[C---:B------:R-:W-:Y:S01]  /*f820*/  FMUL.FTZ R28, R9.reuse, R4 ;  /* 0x00000004091c7220 */ /* 0x040fe20000410000 */
[----:B------:R-:W-:Y:S01]  /*f830*/  HADD2.F32 R19, -RZ, R10.H1_H1 ;  /* 0x3000000aff137230 */ /* 0x000fe20000004100 */
[----:B------:R-:W-:Y:S01]  /*f840*/  FFMA.FTZ R32, R9, R5, R3 ;  /* 0x0000000509207223 */ /* 0x000fe20000010003 */
[----:B------:R-:W-:Y:S01]  /*f850*/  HADD2.F32 R4, -RZ, R97.H0_H0 ;  /* 0x20000061ff047230 */ /* 0x000fe20000004100 */
[----:B------:R-:W-:Y:S01]  /*f860*/  FMUL.FTZ R14, R18, R2 ;  /* 0x00000002120e7220 */ /* 0x000fe20000410000 */
[--C-:B------:R-:W-:Y:S01]  /*f870*/  HADD2.F32 R10, -RZ, R15.reuse.H0_H0 ;  /* 0x2000000fff0a7230 */ /* 0x100fe20000004100 */
[C---:B------:R-:W-:Y:S01]  /*f880*/  FMUL.FTZ R9, R17.reuse, R0 ;  /* 0x0000000011097220 */ /* 0x040fe20000410000 */
[----:B------:R-:W-:Y:S01]  /*f890*/  HADD2.F32 R3, -RZ, R96.H1_H1 ;  /* 0x30000060ff037230 */ /* 0x000fe20000004100 */
[----:B------:R-:W-:Y:S01]  /*f8a0*/  FFMA.FTZ R33, R12, R4, R14 ;  /* 0x000000040c217223 */ /* 0x000fe2000001000e */
[----:B------:R-:W-:Y:S01]  /*f8b0*/  HADD2.F32 R23, -RZ, R8.H1_H1 ;  /* 0x30000008ff177230 */ /* 0x000fe20000004100 */
[C---:B------:R-:W-:Y:S01]  /*f8c0*/  FMUL.FTZ R14, R10.reuse, R0 ;  /* 0x000000000a0e7220 */ /* 0x040fe20000410000 */
[----:B------:R-:W-:Y:S01]  /*f8d0*/  HADD2.F32 R8, -RZ, R15.H1_H1 ;  /* 0x3000000fff087230 */ /* 0x000fe20000004100 */
[-C--:B------:R-:W-:Y:S01]  /*f8e0*/  FFMA.FTZ R24, R10, R3.reuse, R9 ;  /* 0x000000030a187223 */ /* 0x080fe20000010009 */
[----:B------:R-:W-:Y:S01]  /*f8f0*/  HADD2.F32 R15, -RZ, R26.H0_H0 ;  /* 0x2000001aff0f7230 */ /* 0x000fe20000004100 */
[----:B------:R-:W-:Y:S01]  /*f900*/  FMUL.FTZ R26, R12, R2 ;  /* 0x000000020c1a7220 */ /* 0x000fe20000410000 */
[----:B------:R-:W-:Y:S01]  /*f910*/  HADD2.F32 R10, -RZ, R36.H0_H0 ;  /* 0x20000024ff0a7230 */ /* 0x000fe20000004100 */
[----:B------:R-:W-:-:S02]  /*f920*/  FFMA.FTZ R3, R17, R3, -R14 ;  /* 0x0000000311037223 */ /* 0x000fc4000001080e */
[-C--:B------:R-:W-:Y:S02]  /*f930*/  FMUL.FTZ R0, R16, R15.reuse ;  /* 0x0000000f10007220 */ /* 0x080fe40000410000 */
[----:B------:R-:W-:Y:S02]  /*f940*/  FMUL.FTZ R2, R23, R10 ;  /* 0x0000000a17027220 */ /* 0x000fe40000410000 */
[C---:B------:R-:W-:Y:S02]  /*f950*/  FMUL.FTZ R9, R8.reuse, R15 ;  /* 0x0000000f08097220 */ /* 0x040fe40000410000 */
[----:B------:R-:W-:Y:S02]  /*f960*/  FFMA.FTZ R12, R8, R39, R0 ;  /* 0x00000027080c7223 */ /* 0x000fe40000010000 */
[----:B------:R-:W-:Y:S02]  /*f970*/  FMUL.FTZ R0, R19, R27 ;  /* 0x0000001b13007220 */ /* 0x000fe40000410000 */
[----:B------:R-:W-:-:S02]  /*f980*/  FFMA.FTZ R15, R13, R38, R2 ;  /* 0x000000260d0f7223 */ /* 0x000fc40000010002 */
[----:B------:R-:W-:Y:S02]  /*f990*/  FMUL.FTZ R8, R13, R10 ;  /* 0x0000000a0d087220 */ /* 0x000fe40000410000 */
[----:B------:R-:W-:Y:S02]  /*f9a0*/  FMUL.FTZ R2, R11, R27 ;  /* 0x0000001b0b027220 */ /* 0x000fe40000410000 */
[----:B------:R-:W-:Y:S02]  /*f9b0*/  FFMA.FTZ R13, R22, R6, -R30 ;  /* 0x00000006160d7223 */ /* 0x000fe4000001081e */
[----:B------:R-:W-:Y:S02]  /*f9c0*/  FFMA.FTZ R6, R21, R5, -R28 ;  /* 0x0000000515067223 */ /* 0x000fe4000001081c */
[----:B------:R-:W-:Y:S01]  /*f9d0*/  FFMA.FTZ R27, R11, R31, R0 ;  /* 0x0000001f0b1b7223 */ /* 0x000fe20000010000 */
[----:B------:R-:W-:Y:S01]  /*f9e0*/  F2FP.PACK_AB R11, R12, R24 ;  /* 0x000000180c0b723e */ /* 0x000fe200000000ff */
[----:B------:R-:W-:-:S02]  /*f9f0*/  FFMA.FTZ R5, R18, R4, -R26 ;  /* 0x0000000412057223 */ /* 0x000fc4000001081a */
[----:B------:R-:W-:Y:S02]  /*fa00*/  FFMA.FTZ R10, R20, R40, -R29 ;  /* 0x00000028140a7223 */ /* 0x000fe4000001081d */
[----:B------:R-:W-:Y:S01]  /*fa10*/  FFMA.FTZ R0, R16, R39, -R9 ;  /* 0x0000002710007223 */ /* 0x000fe20000010809 */
[----:B------:R-:W-:Y:S01]  /*fa20*/  F2FP.PACK_AB R9, R34, R35 ;  /* 0x000000232209723e */ /* 0x000fe200000000ff */
[----:B------:R-:W-:Y:S01]  /*fa30*/  FFMA.FTZ R4, R23, R38, -R8 ;  /* 0x0000002617047223 */ /* 0x000fe20000010808 */
[----:B------:R-:W-:Y:S01]  /*fa40*/  F2FP.PACK_AB R8, R15, R32 ;  /* 0x000000200f08723e */ /* 0x000fe200000000ff */
[----:B------:R-:W-:Y:S01]  /*fa50*/  FFMA.FTZ R2, R19, R31, -R2 ;  /* 0x0000001f13027223 */ /* 0x000fe20000010802 */
[----:B------:R-:W-:Y:S02]  /*fa60*/  F2FP.PACK_AB R15, R0, R3 ;  /* 0x00000003000f723e */ /* 0x000fe400000000ff */
[----:B------:R-:W-:Y:S02]  /*fa70*/  F2FP.PACK_AB R13, R10, R13 ;  /* 0x0000000d0a0d723e */ /* 0x000fe400000000ff */
[----:B------:R-:W-:-:S02]  /*fa80*/  F2FP.PACK_AB R12, R4, R6 ;  /* 0x00000006040c723e */ /* 0x000fc400000000ff */
[----:B------:R-:W-:Y:S02]  /*fa90*/  F2FP.PACK_AB R14, R2, R5 ;  /* 0x00000005020e723e */ /* 0x000fe400000000ff */
[----:B------:R-:W-:-:S03]  /*faa0*/  F2FP.PACK_AB R10, R27, R33 ;  /* 0x000000211b0a723e */ /* 0x000fc600000000ff */
[----:B------:R3:W-:Y:S04]  /*fab0*/  STS.128 [R41], R12 ;  /* 0x0000000c29007388 */ /* 0x0007e80000000c00 */
[----:B------:R3:W-:Y:S02]  /*fac0*/  STS.128 [R25+0x6080], R8 ;  /* 0x0060800819007388 */ /* 0x0007e40000000c00 */
.L_x_976:
[----:B------:R-:W-:Y:S05]  /*fad0*/  BSYNC B0 ;  /* 0x0000000000007941 */ /* 0x000fea0003800000 */
.L_x_975:
[----:B------:R-:W-:Y:S01]  /*fae0*/  ISETP.GE.AND P0, PT, R137, c[0x0][0x27c], PT ;  /* 0x00009f0089007a0c */ /* 0x000fe20003f06270 */
[----:B------:R-:W-:-:S12]  /*faf0*/  BSSY B0, `(.L_x_977) ;  /* 0x0000063000007945 */ /* 0x000fd80003800000 */
[----:B------:R-:W-:Y:S05]  /*fb00*/  @P0 BRA `(.L_x_978) ;  /* 0x0000061000000947 */ /* 0x000fea0003800000 */
[----:B------:R-:W4:Y:S04]  /*fb10*/  LDL R2, [R1+0x64] ;  /* 0x0000640001027983 */ /* 0x000f280000100800 */
[----:B---3--:R-:W3:Y:S01]  /*fb20*/  LDL R41, [R1+0xd8] ;  /* 0x0000d80001297983 */ /* 0x008ee20000100800 */
[----:B------:R-:W-:Y:S01]  /*fb30*/  MOV R0, c[0x0][0x27c] ;  /* 0x00009f0000007a02 */ /* 0x000fe20000000f00 */
[----:B------:R-:W-:Y:S01]  /*fb40*/  HADD2.F32 R6, -RZ, R98.H1_H1 ;  /* 0x30000062ff067230 */ /* 0x000fe20000004100 */
[----:B------:R-:W-:Y:S02]  /*fb50*/  SHF.R.U32.HI R4, RZ, 0x10, R69 ;  /* 0x00000010ff047819 */ /* 0x000fe40000011645 */
[----:B------:R-:W-:Y:S02]  /*fb60*/  SHF.R.U32.HI R24, RZ, 0x10, R65 ;  /* 0x00000010ff187819 */ /* 0x000fe40000011641 */
[----:B------:R-:W-:-:S02]  /*fb70*/  SHF.R.U32.HI R26, RZ, 0x10, R71 ;  /* 0x00000010ff1a7819 */ /* 0x000fc40000011647 */
[----:B------:R-:W-:Y:S01]  /*fb80*/  SHF.R.U64 R31, R68, 0x10, R69 ;  /* 0x00000010441f7819 */ /* 0x000fe20000001245 */
[----:B------:R-:W-:Y:S01]  /*fb90*/  HADD2.F32 R40, -RZ, R24.H0_H0 ;  /* 0x20000018ff287230 */ /* 0x000fe20000004100 */
[----:B------:R-:W-:Y:S02]  /*fba0*/  SHF.R.U32.HI R27, RZ, 0x10, R67 ;  /* 0x00000010ff1b7819 */ /* 0x000fe40000011643 */
[----:B------:R-:W-:Y:S02]  /*fbb0*/  SHF.R.U64 R35, R64, 0x10, R65 ;  /* 0x0000001040237819 */ /* 0x000fe40000001241 */
[----:B------:R-:W-:Y:S01]  /*fbc0*/  SHF.R.U64 R32, R70, 0x10, R71 ;  /* 0x0000001046207819 */ /* 0x000fe20000001247 */
[----:B------:R-:W-:Y:S01]  /*fbd0*/  HADD2.F32 R39, -RZ, R27.H0_H0 ;  /* 0x2000001bff277230 */ /* 0x000fe20000004100 */
[----:B------:R-:W-:Y:S01]  /*fbe0*/  SHF.R.U64 R37, R66, 0x10, R67 ;  /* 0x0000001042257819 */ /* 0x000fe20000001243 */
[----:B------:R-:W-:Y:S02]  /*fbf0*/  HADD2.F32 R35, -RZ, R35.H0_H0 ;  /* 0x20000023ff237230 */ /* 0x000fe40000004100 */
[----:B------:R-:W-:Y:S01]  /*fc00*/  HADD2.F32 R27, -RZ, R32.H0_H0 ;  /* 0x20000020ff1b7230 */ /* 0x000fe20000004100 */
[----:B----4-:R-:W-:-:S04]  /*fc10*/  LEA.HI R0, R0, R2, RZ, 0x1d ;  /* 0x0000000200007211 */ /* 0x010fc800078fe8ff */
[----:B------:R-:W-:Y:S01]  /*fc20*/  SHF.R.S32.HI R2, RZ, 0x1f, R0 ;  /* 0x0000001fff027819 */ /* 0x000fe20000011400 */
[----:B---3--:R-:W3:Y:S01]  /*fc30*/  LDS.128 R8, [R41] ;  /* 0x0000000029087984 */ /* 0x008ee20000000c00 */
        /* <DEDUP_REMOVED lines=9> */
[----:B------:R-:W4:Y:S01]  /*fcd0*/  LDS.128 R12, [R25+0x6080] ;  /* 0x00608000190c7984 */ /* 0x000f220000000c00 */
[--C-:B---3--:R-:W-:Y:S02]  /*fce0*/  HADD2.F32 R22, -RZ, R9.reuse.H0_H0 ;  /* 0x20000009ff167230 */ /* 0x108fe40000004100 */
        /* <DEDUP_REMOVED lines=8> */
[--C-:B----4-:R-:W-:Y:S02]  /*fd70*/  HADD2.F32 R3, -RZ, R13.reuse.H0_H0 ;  /* 0x2000000dff037230 */ /* 0x110fe40000004100 */
        /* <DEDUP_REMOVED lines=9> */
[--C-:B------:R-:W-:Y:S01]  /*fe10*/  HADD2.F32 R5, -RZ, R100.reuse.H0_H0 ;  /* 0x20000064ff057230 */ /* 0x100fe20000004100 */
        /* <DEDUP_REMOVED lines=9> */
[----:B------:R-:W-:Y:S01]  /*feb0*/  HADD2.F32 R4, -RZ, R101.H0_H0 ;  /* 0x20000065ff047230 */ /* 0x000fe20000004100 */
[----:B------:R-:W-:Y:S01]  /*fec0*/  FFMA.FTZ R33, R9, R5, R3 ;  /* 0x0000000509217223 */ /* 0x000fe20000010003 */
[----:B------:R-:W-:Y:S01]  /*fed0*/  HADD2.F32 R3, -RZ, R100.H1_H1 ;  /* 0x30000064ff037230 */ /* 0x000fe20000004100 */
        /* <DEDUP_REMOVED lines=13> */
[----:B------:R-:W-:Y:S02]  /*ffb0*/  FMUL.FTZ R0, R19, R27 ;  /* 0x0000001b13007220 */ /* 0x000fe40000410000 */
        /* <DEDUP_REMOVED lines=22> */
.L_x_978:
[----:B------:R-:W-:Y:S05]  /*10120*/  BSYNC B0 ;  /* 0x0000000000007941 */ /* 0x000fea0003800000 */
.L_x_977:
[----:B------:R-:W-:-:S13]  /*10130*/  ISETP.GE.AND P0, PT, R136, c[0x0][0x27c], PT ;  /* 0x00009f0088007a0c */ /* 0x000fda0003f06270 */
        /* <DEDUP_REMOVED lines=98> */
.L_x_954:
[----:B------:R-:W-:Y:S05]  /*10760*/  BSYNC B2 ;  /* 0x0000000000027941 */ /* 0x000fea0003800000 */
.L_x_936:
[----:B---3--:R-:W-:Y:S01]  /*10770*/  IMAD R0, R106, c[0x0][0x208], RZ ;  /* 0x000082006a007a24 */ /* 0x008fe200078e02ff */
[----:B------:R-:W-:-:S04]  /*10780*/  DEPBAR.LE SB0, 0x0 ;  /* 0x000080000000791a */ /* 0x000fc80000000000 */
[----:B------:R-:W-:Y:S01]  /*10790*/  IMAD.WIDE.U32 R2, R222, c[0x0][0x208], RZ ;  /* 0x00008200de027a25 */ /* 0x000fe200078e00ff */
[----:B------:R-:W-:Y:S01]  /*107a0*/  BAR.SYNC.DEFER_BLOCKING 0x0 ;  /* 0x0000000000007b1d */ /* 0x000fe20000010000 */
[----:B------:R-:W-:Y:S02]  /*107b0*/  ISETP.GE.AND P3, PT, R116, c[0x0][0x1d4], PT ;  /* 0x0000750074007a0c */ /* 0x000fe40003f66270 */
[----:B------:R-:W-:Y:S01]  /*107c0*/  IMAD R0, R222, c[0x0][0x20c], R0 ;  /* 0x00008300de007a24 */ /* 0x000fe200078e0200 */
[----:B------:R-:W-:Y:S01]  /*107d0*/  SHF.L.U64.HI R233, R116, 0x1, R117 ;  /* 0x0000000174e97819 */ /* 0x000fe20000010275 */
[----:B-12---:R-:W-:Y:S01]  /*107e0*/  IMAD.WIDE.U32 R8, R95, c[0x0][0x210], RZ ;  /* 0x000084005f087a25 */ /* 0x006fe200078e00ff */
[----:B------:R-:W-:Y:S01]  /*107f0*/  SHF.L.U64.HI R235, R252, 0x1, R113 ;  /* 0x00000001fceb7819 */ /* 0x000fe20000010271 */
[----:B------:R-:W1:Y:S01]  /*10800*/  S2R R23, SR_TID.X ;  /* 0x0000000000177919 */ /* 0x000e620000002100 */
[----:B------:R-:W-:Y:S01]  /*10810*/  SHF.L.U64.HI R231, R109, 0x1, R112 ;  /* 0x000000016de77819 */ /* 0x000fe20000010270 */
[----:B------:R-:W-:Y:S01]  /*10820*/  IMAD.IADD R3, R3, 0x1, R0 ;  /* 0x0000000103037824 */ /* 0x000fe200078e0200 */
[----:B------:R-:W-:Y:S01]  /*10830*/  ISETP.GE.AND P2, PT, R109, c[0x0][0x1d4], PT ;  /* 0x000075006d007a0c */ /* 0x000fe20003f46270 */
[----:B------:R-:W-:Y:S01]  /*10840*/  IMAD R0, R107, c[0x0][0x218], RZ ;  /* 0x000086006b007a24 */ /* 0x000fe200078e02ff */
[----:B------:R-:W-:Y:S01]  /*10850*/  STL.64 [R1+0x30], R8 ;  /* 0x0000300801007387 */ /* 0x000fe20000100a00 */
[C---:B------:R-:W-:Y:S01]  /*10860*/  IMAD.WIDE.U32 R2, R220.reuse, c[0x0][0x218], R2 ;  /* 0x00008600dc027a25 */ /* 0x040fe200078e0002 */
[----:B------:R-:W-:Y:S01]  /*10870*/  LOP3.LUT R209, R209, 0xfffffbff, RZ, 0xc0, !PT ;  /* 0xfffffbffd1d17812 */ /* 0x000fe200078ec0ff */
[----:B------:R-:W-:Y:S02]  /*10880*/  BSSY B0, `(.L_x_979) ;  /* 0x000003e000007945 */ /* 0x000fe40003800000 */
[----:B------:R-:W-:Y:S01]  /*10890*/  IMAD R4, R220, c[0x0][0x21c], R0 ;  /* 0x00008700dc047a24 */ /* 0x000fe200078e0200 */
[----:B------:R-:W-:Y:S01]  /*108a0*/  IADD3 R0, P0, R2, R8, RZ ;  /* 0x0000000802007210 */ /* 0x000fe20007f1e0ff */
[----:B------:R-:W-:-:S02]  /*108b0*/  IMAD R5, R95, c[0x0][0x214], R9 ;  /* 0x000085005f057a24 */ /* 0x000fc400078e0209 */
[----:B------:R-:W-:Y:S02]  /*108c0*/  IMAD.SHL.U32 R234, R116, 0x2, RZ ;  /* 0x0000000274ea7824 */ /* 0x000fe400078e00ff */
[----:B------:R-:W-:Y:S01]  /*108d0*/  IMAD.SHL.U32 R236, R252, 0x2, RZ ;  /* 0x00000002fcec7824 */ /* 0x000fe200078e00ff */
[----:B------:R-:W-:Y:S01]  /*108e0*/  IADD3.X R2, R5, R3, R4, P0, !PT ;  /* 0x0000000305027210 */ /* 0x000fe200007fe404 */
[----:B------:R-:W-:Y:S01]  /*108f0*/  IMAD.SHL.U32 R210, R115, 0x2, RZ ;  /* 0x0000000273d27824 */ /* 0x000fe200078e00ff */
[C---:B------:R-:W-:Y:S01]  /*10900*/  LEA R22, P0, R0.reuse, c[0x0][0x1f8], 0x1 ;  /* 0x00007e0000167a11 */ /* 0x040fe200078008ff */
[----:B------:R-:W-:Y:S01]  /*10910*/  LDSM.16.M88.4 R16, [R198] ;  /* 0x00000000c610783b */ /* 0x000fe20000000200 */
[----:B------:R-:W-:Y:S02]  /*10920*/  IMAD.SHL.U32 R232, R109, 0x2, RZ ;  /* 0x000000026de87824 */ /* 0x000fe400078e00ff */
[----:B------:R-:W-:Y:S01]  /*10930*/  LEA.HI.X R6, R0, c[0x0][0x1fc], R2, 0x1, P0 ;  /* 0x00007f0000067a11 */ /* 0x000fe200000f0c02 */
[----:B------:R-:W-:Y:S01]  /*10940*/  IMAD.IADD R0, R132, 0x1, -R114 ;  /* 0x0000000184007824 */ /* 0x000fe200078e0a72 */
[----:B------:R-:W2:Y:S01]  /*10950*/  SHFL.IDX PT, R2, R22, RZ, 0x1c1f ;  /* 0x001c1fff16027589 */ /* 0x000ea200000e0000 */
[----:B-1----:R-:W-:-:S03]  /*10960*/  ISETP.GT.AND P4, PT, R23, 0x3f, PT ;  /* 0x0000003f1700780c */ /* 0x002fc60003f84270 */
[----:B------:R-:W1:Y:S01]  /*10970*/  SHFL.IDX PT, R3, R6, RZ, 0x1c1f ;  /* 0x001c1fff06037589 */ /* 0x000e6200000e0000 */
[----:B------:R-:W-:-:S03]  /*10980*/  ISETP.LT.OR P1, PT, R0, 0x1, P3 ;  /* 0x000000010000780c */ /* 0x000fc60001f21670 */
[----:B------:R-:W3:Y:S04]  /*10990*/  LDSM.16.M88.4 R12, [R198+0x1000] ;  /* 0x00100000c60c783b */ /* 0x000ee80000000200 */
[----:B------:R-:W4:Y:S02]  /*109a0*/  LDSM.16.M88.4 R24, [R171] ;  /* 0x00000000ab18783b */ /* 0x000f240000000200 */
[----:B------:R-:W-:Y:S02]  /*109b0*/  @P4 LOP3.LUT R209, R209, 0x400, RZ, 0xfc, !PT ;  /* 0x00000400d1d14812 */ /* 0x000fe400078efcff */
[----:B------:R-:W3:Y:S04]  /*109c0*/  LDSM.16.M88.4 R32, [R171+0x400] ;  /* 0x00040000ab20783b */ /* 0x000ee80000000200 */
[----:B------:R-:W3:Y:S01]  /*109d0*/  LDSM.16.M88.4 R28, [R171+0x800] ;  /* 0x00080000ab1c783b */ /* 0x000ee20000000200 */
[----:B--2---:R-:W-:-:S03]  /*109e0*/  IADD3 R20, P0, R2, R234, RZ ;  /* 0x000000ea02147210 */ /* 0x004fc60007f1e0ff */
[----:B------:R-:W2:Y:S02]  /*109f0*/  LDSM.16.M88.4 R36, [R199] ;  /* 0x00000000c724783b */ /* 0x000ea40000000200 */
[----:B-1----:R-:W-:Y:S02]  /*10a00*/  IMAD.X R21, R3, 0x1, R233, P0 ;  /* 0x0000000103157824 */ /* 0x002fe400000e06e9 */
[----:B------:R-:W1:Y:S01]  /*10a10*/  LDSM.16.M88.4 R8, [R199+0x1000] ;  /* 0x00100000c708783b */ /* 0x000e620000000200 */
[----:B------:R-:W-:-:S03]  /*10a20*/  IADD3 R4, P0, R2, R236, RZ ;  /* 0x000000ec02047210 */ /* 0x000fc60007f1e0ff */
[----:B------:R-:W1:Y:S04]  /*10a30*/  LDSM.16.M88.4 R48, [R200] ;  /* 0x00000000c830783b */ /* 0x000e680000000200 */
[----:B-----5:R-:W1:Y:S04]  /*10a40*/  LDSM.16.M88.4 R52, [R208] ;  /* 0x00000000d034783b */ /* 0x020e680000000200 */
[----:B------:R-:W1:Y:S04]  /*10a50*/  LDSM.16.M88.4 R64, [R207] ;  /* 0x00000000cf40783b */ /* 0x000e680000000200 */
[----:B------:R-:W-:Y:S01]  /*10a60*/  @!PT LDS RZ, [RZ] ;  /* 0x00000000fffff984 */ /* 0x000fe20000000800 */
[----:B------:R-:W-:Y:S01]  /*10a70*/  @!PT LDS RZ, [RZ] ;  /* 0x00000000fffff984 */ /* 0x000fe20000000800 */
[----:B------:R-:W-:Y:S01]  /*10a80*/  @!PT LDS RZ, [RZ] ;  /* 0x00000000fffff984 */ /* 0x000fe20000000800 */
[----:B------:R1:W-:Y:S01]  /*10a90*/  LDGSTS.E.BYPASS.LTC128B.128 [R210+0x1880], [R20.64], !P1 ;  /* 0x0188000014d27fae */ /* 0x0003e2000c901d48 */
[----:B------:R-:W-:-:S03]  /*10aa0*/  ISETP.GE.AND P1, PT, R252, c[0x0][0x1d4], PT ;  /* 0x00007500fc007a0c */ /* 0x000fc60003f26270 */
[----:B------:R2:W-:Y:S02]  /*10ab0*/  STL [R1+0x38], R5 ;  /* 0x0000380501007387 */ /* 0x0005e40000100800 */
[----:B--2---:R-:W-:Y:S01]  /*10ac0*/  IMAD.X R5, R3, 0x1, R235, P0 ;  /* 0x0000000103057824 */ /* 0x004fe200000e06eb */
[----:B------:R-:W-:-:S13]  /*10ad0*/  ISETP.LT.OR P0, PT, R0, 0x1, P1 ;  /* 0x000000010000780c */ /* 0x000fda0000f01670 */
[----:B------:R2:W-:Y:S01]  /*10ae0*/  LDGSTS.E.BYPASS.LTC128B.128 [R210+0x2480], [R4.64], !P0 ;  /* 0x0248000004d27fae */ /* 0x0005e2000c101d48 */
[----:B------:R-:W-:-:S05]  /*10af0*/  IADD3 R2, P0, R2, R232, RZ ;  /* 0x000000e802027210 */ /* 0x000fca0007f1e0ff */
[----:B------:R-:W-:Y:S01]  /*10b00*/  IMAD.X R3, R3, 0x1, R231, P0 ;  /* 0x0000000103037824 */ /* 0x000fe200000e06e7 */
[----:B------:R-:W-:-:S13]  /*10b10*/  ISETP.LT.OR P0, PT, R0, 0x1, P2 ;  /* 0x000000010000780c */ /* 0x000fda0001701670 */
[----:B------:R2:W-:Y:S01]  /*10b20*/  LDGSTS.E.BYPASS.LTC128B.128 [R210+0x3080], [R2.64], !P0 ;  /* 0x0308000002d27fae */ /* 0x0005e2000c101d48 */
[----:B------:R-:W-:Y:S05]  /*10b30*/  @P4 BRA `(.L_x_980) ;  /* 0x0000012000004947 */ /* 0x000fea0003800000 */
[----:B-1-34-:R-:W-:Y:S05]  /*10b40*/  BRA.DIV ~URZ, `(.L_x_981) ;  /* 0x000161127f007947 */ /* 0x01afea000b800000 */
[----:B--2---:R1:W2:Y:S04]  /*10b50*/  SHFL.IDX PT, R4, R6, 0x1, 0x1c1f ;  /* 0x003c1f0006047f89 */ /* 0x0042a800000e0000 */
[----:B------:R1:W3:Y:S02]  /*10b60*/  SHFL.IDX PT, R2, R22, 0x1, 0x1c1f ;  /* 0x003c1f0016027f89 */ /* 0x0002e400000e0000 */
.L_x_1180:
[----:B-1-3--:R-:W-:Y:S02]  /*10b70*/  IADD3 R22, P0, R2, R234, RZ ;  /* 0x000000ea02167210 */ /* 0x00afe40007f1e0ff */
[----:B------:R-:W-:-:S03]  /*10b80*/  ISETP.LT.OR P1, PT, R0, 0x21, P1 ;  /* 0x000000210000780c */ /* 0x000fc60000f21670 */
        /* <DEDUP_REMOVED lines=13> */
.L_x_980:
[----:B-1-34-:R-:W-:Y:S05]  /*10c60*/  BSYNC B0 ;  /* 0x0000000000007941 */ /* 0x01afea0003800000 */
.L_x_979:
[----:B------:R-:W0:Y:S01]  /*10c70*/  LDGDEPBAR ;  /* 0x00000000000079af */ /* 0x000e220000000000 */
[----:B------:R-:W-:Y:S01]  /*10c80*/  WARPSYNC 0xffffffff ;  /* 0xffffffff00007948 */ /* 0x000fe20003800000 */
[-C--:B------:R-:W-:Y:S02]  /*10c90*/  HMMA.16816.F32 R20, R16, R24.reuse, RZ ;  /* 0x000000181014723c */ /* 0x080fe400000018ff */
[----:B------:R-:W-:Y:S04]  /*10ca0*/  LDSM.16.M88.4 R56, [R171+0xc00] ;  /* 0x000c0000ab38783b */ /* 0x000fe80000000200 */
[----:B------:R-:W1:Y:S02]  /*10cb0*/  LDSM.16.M88.4 R40, [R198+0x2000] ;  /* 0x00200000c628783b */ /* 0x000e640000000200 */
[C---:B------:R-:W-:Y:S02]  /*10cc0*/  HMMA.16816.F32 R60, R12.reuse, R24, RZ ;  /* 0x000000180c3c723c */ /* 0x040fe400000018ff */
[----:B------:R-:W-:Y:S04]  /*10cd0*/  LDSM.16.M88.4 R44, [R206] ;  /* 0x00000000ce2c783b */ /* 0x000fe80000000200 */
[----:B--2---:R-:W2:Y:S01]  /*10ce0*/  LDL R2, [R1+0x20] ;  /* 0x0000200001027983 */ /* 0x004ea20000100800 */
[----:B------:R-:W-:Y:S01]  /*10cf0*/  BSSY B1, `(.L_x_982) ;  /* 0x0000115000017945 */ /* 0x000fe20003800000 */
[C---:B------:R-:W-:Y:S08]  /*10d00*/  HMMA.16816.F32 R92, R12.reuse, R32, RZ ;  /* 0x000000200c5c723c */ /* 0x040ff000000018ff */
[C---:B------:R-:W-:Y:S08]  /*10d10*/  HMMA.16816.F32 R80, R12.reuse, R28, RZ ;  /* 0x0000001c0c50723c */ /* 0x040ff000000018ff */
[C---:B------:R-:W-:Y:S08]  /*10d20*/  HMMA.16816.F32 R96, R12.reuse, R26, RZ ;  /* 0x0000001a0c60723c */ /* 0x040ff000000018ff */
[C---:B------:R-:W-:Y:S08]  /*10d30*/  HMMA.16816.F32 R88, R12.reuse, R34, RZ ;  /* 0x000000220c58723c */ /* 0x040ff000000018ff */
[----:B------:R-:W-:Y:S08]  /*10d40*/  HMMA.16816.F32 R76, R12, R30, RZ ;  /* 0x0000001e0c4c723c */ /* 0x000ff000000018ff */
[----:B------:R-:W-:Y:S01]  /*10d50*/  HMMA.16816.F32 R12, R36, R48, R20 ;  /* 0x00000030240c723c */ /* 0x000fe20000001814 */
[----:B------:R-:W-:Y:S07]  /*10d60*/  LDSM.16.M88.4 R20, [R198+0x4000] ;  /* 0x00400000c614783b */ /* 0x000fee0000000200 */
[C---:B------:R-:W-:Y:S08]  /*10d70*/  HMMA.16816.F32 R68, R16.reuse, R28, RZ ;  /* 0x0000001c1044723c */ /* 0x040ff000000018ff */
[C---:B------:R-:W-:Y:S08]  /*10d80*/  HMMA.16816.F32 R72, R16.reuse, R32, RZ ;  /* 0x000000201048723c */ /* 0x040ff000000018ff */
[C---:B------:R-:W-:Y:S08]  /*10d90*/  HMMA.16816.F32 R24, R16.reuse, R26, RZ ;  /* 0x0000001a1018723c */ /* 0x040ff000000018ff */
[C---:B------:R-:W-:Y:S01]  /*10da0*/  HMMA.16816.F32 R84, R16.reuse, R34, RZ ;  /* 0x000000221054723c */ /* 0x040fe200000018ff */
[----:B------:R-:W3:Y:S07]  /*10db0*/  LDSM.16.M88.4 R32, [R198+0x3000] ;  /* 0x00300000c620783b */ /* 0x000eee0000000200 */
[----:B------:R-:W-:Y:S01]  /*10dc0*/  HMMA.16816.F32 R100, R16, R30, RZ ;  /* 0x0000001e1064723c */ /* 0x000fe200000018ff */
[----:B------:R-:W4:Y:S04]  /*10dd0*/  LDSM.16.M88.4 R28, [R199+0x2000] ;  /* 0x00200000c71c783b */ /* 0x000f280000000200 */
[----:B------:R-:W-:Y:S03]  /*10de0*/  LDSM.16.M88.4 R16, [R198+0x5000] ;  /* 0x00500000c610783b */ /* 0x000fe60000000200 */
[----:B------:R-:W-:Y:S08]  /*10df0*/  HMMA.16816.F32 R60, R8, R48, R60 ;  /* 0x00000030083c723c */ /* 0x000ff0000000183c */
[----:B-1----:R-:W-:Y:S08]  /*10e00*/  HMMA.16816.F32 R12, R40, R56, R12 ;  /* 0x00000038280c723c */ /* 0x002ff0000000180c */
[----:B------:R-:W-:Y:S08]  /*10e10*/  HMMA.16816.F32 R116, R36, R64, R68 ;  /* 0x000000402474723c */ /* 0x000ff00000001844 */
[C---:B------:R-:W-:Y:S08]  /*10e20*/  HMMA.16816.F32 R104, R8.reuse, R52, R92 ;  /* 0x000000340868723c */ /* 0x040ff0000000185c */
[----:B------:R-:W-:Y:S08]  /*10e30*/  HMMA.16816.F32 R120, R8, R64, R80 ;  /* 0x000000400878723c */ /* 0x000ff00000001850 */
[----:B------:R-:W-:Y:S01]  /*10e40*/  HMMA.16816.F32 R68, R36, R50, R24 ;  /* 0x000000322444723c */ /* 0x000fe20000001818 */
[----:B------:R-:W1:Y:S07]  /*10e50*/  LDSM.16.M88.4 R24, [R199+0x3000] ;  /* 0x00300000c718783b */ /* 0x000e6e0000000200 */
[----:B------:R-:W-:Y:S08]  /*10e60*/  HMMA.16816.F32 R112, R8, R54, R88 ;  /* 0x000000360870723c */ /* 0x000ff00000001858 */
[C---:B------:R-:W-:Y:S08]  /*10e70*/  HMMA.16816.F32 R80, R36.reuse, R52, R72 ;  /* 0x000000342450723c */ /* 0x040ff00000001848 */
[----:B------:R-:W-:Y:S01]  /*10e80*/  HMMA.16816.F32 R92, R36, R54, R84 ;  /* 0x00000036245c723c */ /* 0x000fe20000001854 */
[----:B------:R-:W5:Y:S07]  /*10e90*/  LDSM.16.M88.4 R52, [R171+0x1800] ;  /* 0x00180000ab34783b */ /* 0x000f6e0000000200 */
[----:B------:R-:W-:Y:S08]  /*10ea0*/  HMMA.16816.F32 R96, R8, R50, R96 ;  /* 0x000000320860723c */ /* 0x000ff00000001860 */
[----:B---3--:R-:W-:Y:S08]  /*10eb0*/  HMMA.16816.F32 R60, R32, R56, R60 ;  /* 0x00000038203c723c */ /* 0x008ff0000000183c */
[----:B----4-:R-:W-:Y:S01]  /*10ec0*/  HMMA.16816.F32 R48, R28, R44, R12 ;  /* 0x0000002c1c30723c */ /* 0x010fe2000000180c */
[----:B------:R-:W-:Y:S07]  /*10ed0*/  LDSM.16.M88.4 R12, [R199+0x4000] ;  /* 0x00400000c70c783b */ /* 0x000fee0000000200 */
[-C--:B------:R-:W-:Y:S01]  /*10ee0*/  HMMA.16816.F32 R100, R36, R66.reuse, R100 ;  /* 0x000000422464723c */ /* 0x080fe20000001864 */
[----:B------:R-:W3:Y:S07]  /*10ef0*/  LDSM.16.M88.4 R36, [R203] ;  /* 0x00000000cb24783b */ /* 0x000eee0000000200 */
[----:B------:R-:W-:Y:S01]  /*10f00*/  HMMA.16816.F32 R124, R8, R66, R76 ;  /* 0x00000042087c723c */ /* 0x000fe2000000184c */
[----:B------:R-:W-:Y:S07]  /*10f10*/  LDSM.16.M88.4 R8, [R199+0x5000] ;  /* 0x00500000c708783b */ /* 0x000fee0000000200 */
[----:B-1----:R-:W-:Y:S08]  /*10f20*/  HMMA.16816.F32 R60, R24, R44, R60 ;  /* 0x0000002c183c723c */ /* 0x002ff0000000183c */
[----:B------:R-:W-:Y:S08]  /*10f30*/  HMMA.16816.F32 R68, R40, R58, R68 ;  /* 0x0000003a2844723c */ /* 0x000ff00000001844 */
[----:B-----5:R-:W-:Y:S01]  /*10f40*/  HMMA.16816.F32 R64, R20, R52, R48 ;  /* 0x000000341440723c */ /* 0x020fe20000001830 */
[----:B------:R-:W1:Y:S07]  /*10f50*/  LDSM.16.M88.4 R48, [R171+0x1000] ;  /* 0x00100000ab30783b */ /* 0x000e6e0000000200 */
[----:B------:R-:W-:Y:S08]  /*10f60*/  HMMA.16816.F32 R72, R32, R58, R96 ;  /* 0x0000003a2048723c */ /* 0x000ff00000001860 */
[----:B------:R-:W-:Y:S08]  /*10f70*/  HMMA.16816.F32 R56, R16, R52, R60 ;  /* 0x000000341038723c */ /* 0x000ff0000000183c */
[----:B------:R-:W-:Y:S08]  /*10f80*/  HMMA.16816.F32 R60, R28, R46, R68 ;  /* 0x0000002e1c3c723c */ /* 0x000ff00000001844 */
[----:B---3--:R-:W-:Y:S01]  /*10f90*/  HMMA.16816.F32 R76, R12, R36, R64 ;  /* 0x000000240c4c723c */ /* 0x008fe20000001840 */
[----:B------:R-:W3:Y:S07]  /*10fa0*/  LDSM.16.M88.4 R64, [R205] ;  /* 0x00000000cd40783b */ /* 0x000eee0000000200 */
[----:B------:R-:W-:Y:S01]  /*10fb0*/  HMMA.16816.F32 R68, R24, R46, R72 ;  /* 0x0000002e1844723c */ /* 0x000fe20000001848 */
[----:B------:R-:W4:Y:S07]  /*10fc0*/  LDSM.16.M88.4 R44, [R171+0x1c00] ;  /* 0x001c0000ab2c783b */ /* 0x000f2e0000000200 */
[----:B-1----:R-:W-:Y:S08]  /*10fd0*/  HMMA.16816.F32 R72, R40, R48, R80 ;  /* 0x000000302848723c */ /* 0x002ff00000001850 */
[----:B------:R-:W-:Y:S01]  /*10fe0*/  HMMA.16816.F32 R60, R20, R54, R60 ;  /* 0x00000036143c723c */ /* 0x000fe2000000183c */
[----:B------:R-:W-:-:S04]  /*10ff0*/  FMUL.FTZ R0, R76, c[0x0][0x320] ;  /* 0x0000c8004c007a20 */ /* 0x000fc80000410000 */
[----:B------:R1:W1:Y:S03]  /*11000*/  MUFU.TANH R109, R0 ;  /* 0x00000000006d7308 */ /* 0x0002660000002400 */
[----:B------:R-:W-:Y:S08]  /*11010*/  HMMA.16816.F32 R84, R8, R36, R56 ;  /* 0x000000240854723c */ /* 0x000ff00000001838 */
[----:B------:R-:W-:Y:S01]  /*11020*/  HMMA.16816.F32 R56, R32, R48, R104 ;  /* 0x000000302038723c */ /* 0x000fe20000001868 */
[----:B-1----:R-:W-:-:S07]  /*11030*/  FMUL.FTZ R0, R77, c[0x0][0x320] ;  /* 0x0000c8004d007a20 */ /* 0x002fce0000410000 */
[----:B------:R-:W-:Y:S01]  /*11040*/  HMMA.16816.F32 R68, R16, R54, R68 ;  /* 0x000000361044723c */ /* 0x000fe20000001844 */
[----:B------:R1:W1:Y:S01]  /*11050*/  MUFU.TANH R105, R0 ;  /* 0x0000000000697308 */ /* 0x0002620000002400 */
[----:B--2---:R-:W-:-:S06]  /*11060*/  ISETP.GT.AND P0, PT, R134, R2, PT ;  /* 0x000000028600720c */ /* 0x004fcc0003f04270 */
[----:B---3--:R-:W-:Y:S08]  /*11070*/  HMMA.16816.F32 R72, R28, R64, R72 ;  /* 0x000000401c48723c */ /* 0x008ff00000001848 */
[----:B------:R-:W-:Y:S01]  /*11080*/  HMMA.16816.F32 R80, R12, R38, R60 ;  /* 0x000000260c50723c */ /* 0x000fe2000000183c */
[----:B-1----:R-:W-:Y:S01]  /*11090*/  FMUL.FTZ R0, R78, c[0x0][0x320] ;  /* 0x0000c8004e007a20 */ /* 0x002fe20000410000 */
[----:B------:R-:W-:Y:S03]  /*110a0*/  LDSM.16.M88.4 R60, [R202] ;  /* 0x00000000ca3c783b */ /* 0x000fe60000000200 */
[----:B------:R1:W2:Y:S03]  /*110b0*/  MUFU.TANH R129, R0 ;  /* 0x0000000000817308 */ /* 0x0002a60000002400 */
[----:B------:R-:W-:Y:S01]  /*110c0*/  HMMA.16816.F32 R52, R24, R64, R56 ;  /* 0x000000401834723c */ /* 0x000fe20000001838 */
[----:B------:R-:W3:Y:S07]  /*110d0*/  LDSM.16.M88.4 R56, [R171+0x1400] ;  /* 0x00140000ab38783b */ /* 0x000eee0000000200 */
[----:B------:R-:W-:Y:S01]  /*110e0*/  HMMA.16816.F32 R88, R8, R38, R68 ;  /* 0x000000260858723c */ /* 0x000fe20000001844 */
[----:B-1----:R-:W-:-:S07]  /*110f0*/  FMUL.FTZ R0, R79, c[0x0][0x320] ;  /* 0x0000c8004f007a20 */ /* 0x002fce0000410000 */
[----:B------:R-:W-:Y:S01]  /*11100*/  HMMA.16816.F32 R68, R40, R50, R92 ;  /* 0x000000322844723c */ /* 0x000fe2000000185c */
[----:B------:R1:W1:Y:S07]  /*11110*/  MUFU.TANH R106, R0 ;  /* 0x00000000006a7308 */ /* 0x00026e0000002400 */
[----:B----4-:R-:W-:Y:S08]  /*11120*/  HMMA.16816.F32 R72, R20, R44, R72 ;  /* 0x0000002c1448723c */ /* 0x010ff00000001848 */
[----:B------:R-:W-:Y:S01]  /*11130*/  HMMA.16816.F32 R76, R32, R50, R112 ;  /* 0x00000032204c723c */ /* 0x000fe20000001870 */
[----:B-1----:R-:W-:-:S04]  /*11140*/  FMUL.FTZ R0, R84, c[0x0][0x320] ;  /* 0x0000c80054007a20 */ /* 0x002fc80000410000 */
[----:B------:R1:W4:Y:S03]  /*11150*/  MUFU.TANH R130, R0 ;  /* 0x0000000000827308 */ /* 0x0003260000002400 */
[----:B------:R-:W-:Y:S01]  /*11160*/  HMMA.16816.F32 R36, R16, R44, R52 ;  /* 0x0000002c1024723c */ /* 0x000fe20000001834 */
[----:B------:R-:W5:Y:S07]  /*11170*/  LDSM.16.M88.4 R52, [R204] ;  /* 0x00000000cc34783b */ /* 0x000f6e0000000200 */
[----:B------:R-:W-:Y:S01]  /*11180*/  HMMA.16816.F32 R48, R28, R66, R68 ;  /* 0x000000421c30723c */ /* 0x000fe20000001844 */
[----:B-1----:R-:W-:-:S07]  /*11190*/  FMUL.FTZ R0, R85, c[0x0][0x320] ;  /* 0x0000c80055007a20 */ /* 0x002fce0000410000 */
[----:B------:R-:W-:Y:S01]  /*111a0*/  HMMA.16816.F32 R68, R24, R66, R76 ;  /* 0x000000421844723c */ /* 0x000fe2000000184c */
[----:B------:R1:W1:Y:S07]  /*111b0*/  MUFU.TANH R107, R0 ;  /* 0x00000000006b7308 */ /* 0x00026e0000002400 */
[C---:B---3--:R-:W-:Y:S08]  /*111c0*/  HMMA.16816.F32 R64, R40.reuse, R56, R116 ;  /* 0x000000382840723c */ /* 0x048ff00000001874 */
[----:B------:R-:W-:Y:S01]  /*111d0*/  HMMA.16816.F32 R40, R40, R58, R100 ;  /* 0x0000003a2828723c */ /* 0x000fe20000001864 */
[----:B-1----:R-:W-:-:S04]  /*111e0*/  FMUL.FTZ R0, R86, c[0x0][0x320] ;  /* 0x0000c80056007a20 */ /* 0x002fc80000410000 */
[----:B------:R1:W3:Y:S03]  /*111f0*/  MUFU.TANH R131, R0 ;  /* 0x0000000000837308 */ /* 0x0002e60000002400 */
[----:B------:R-:W-:Y:S01]  /*11200*/  HMMA.16816.F32 R68, R16, R46, R68 ;  /* 0x0000002e1044723c */ /* 0x000fe20000001844 */
[----:B-1----:R-:W-:-:S07]  /*11210*/  FMUL.FTZ R0, R87, c[0x0][0x320] ;  /* 0x0000c80057007a20 */ /* 0x002fce0000410000 */
[----:B------:R-:W-:Y:S01]  /*11220*/  HMMA.16816.F32 R84, R8, R60, R36 ;  /* 0x0000003c0854723c */ /* 0x000fe20000001824 */
[----:B------:R1:W1:Y:S07]  /*11230*/  MUFU.TANH R128, R0 ;  /* 0x0000000000807308 */ /* 0x00026e0000002400 */
[----:B------:R-:W-:Y:S01]  /*11240*/  HMMA.16816.F32 R36, R20, R46, R48 ;  /* 0x0000002e1424723c */ /* 0x000fe20000001830 */
[----:B------:R-:W2:Y:S07]  /*11250*/  LDSM.16.M88.4 R48, [R171+0x2000] ;  /* 0x00200000ab30783b */ /* 0x000eae0000000200 */
[----:B-----5:R-:W-:Y:S01]  /*11260*/  HMMA.16816.F32 R44, R28, R52, R64 ;  /* 0x000000341c2c723c */ /* 0x020fe20000001840 */
[----:B-1----:R-:W-:-:S04]  /*11270*/  FMUL.FTZ R0, R80, c[0x0][0x320] ;  /* 0x0000c80050007a20 */ /* 0x002fc80000410000 */
[----:B------:R1:W1:Y:S03]  /*11280*/  MUFU.TANH R94, R0 ;  /* 0x00000000005e7308 */ /* 0x0002660000002400 */
[-C--:B------:R-:W-:Y:S08]  /*11290*/  HMMA.16816.F32 R68, R8, R62.reuse, R68 ;  /* 0x0000003e0844723c */ /* 0x080ff00000001844 */
[----:B------:R-:W-:Y:S01]  /*112a0*/  HMMA.16816.F32 R76, R12, R62, R36 ;  /* 0x0000003e0c4c723c */ /* 0x000fe20000001824 */
[----:B------:R-:W5:Y:S01]  /*112b0*/  LDSM.16.M88.4 R36, [R201] ;  /* 0x00000000c924783b */ /* 0x000f620000000200 */
[----:B------:R-:W-:-:S04]  /*112c0*/  DEPBAR.LE SB0, 0x0 ;  /* 0x000080000000791a */ /* 0x000fc80000000000 */
[----:B-1----:R-:W-:Y:S02]  /*112d0*/  FMUL.FTZ R0, R81, c[0x0][0x320] ;  /* 0x0000c80051007a20 */ /* 0x002fe40000410000 */
[----:B------:R-:W-:Y:S02]  /*112e0*/  HMMA.16816.F32 R28, R28, R54, R40 ;  /* 0x000000361c1c723c */ /* 0x000fe40000001828 */
[----:B------:R1:W1:Y:S06]  /*112f0*/  MUFU.TANH R93, R0 ;  /* 0x00000000005d7308 */ /* 0x00026c0000002400 */
[----:B--2---:R-:W-:Y:S01]  /*11300*/  HMMA.16816.F32 R44, R20, R48, R44 ;  /* 0x00000030142c723c */ /* 0x004fe2000000182c */
[----:B-1----:R-:W-:-:S04]  /*11310*/  FMUL.FTZ R0, R82, c[0x0][0x320] ;  /* 0x0000c80052007a20 */ /* 0x002fc80000410000 */
[----:B------:R1:W2:Y:S11]  /*11320*/  MUFU.TANH R96, R0 ;  /* 0x0000000000607308 */ /* 0x0002b60000002400 */
[----:B------:R-:W-:Y:S08]  /*11330*/  HMMA.16816.F32 R20, R20, R50, R28 ;  /* 0x000000321414723c */ /* 0x000ff0000000181c */
[----:B-----5:R-:W-:Y:S01]  /*11340*/  HMMA.16816.F32 R44, R12, R36, R44 ;  /* 0x000000240c2c723c */ /* 0x020fe2000000182c */
[----:B-1----:R-:W-:-:S07]  /*11350*/  FMUL.FTZ R0, R83, c[0x0][0x320] ;  /* 0x0000c80053007a20 */ /* 0x002fce0000410000 */
[----:B------:R-:W-:Y:S01]  /*11360*/  HMMA.16816.F32 R80, R12, R60, R72 ;  /* 0x0000003c0c50723c */ /* 0x000fe20000001848 */
[----:B------:R1:W1:Y:S07]  /*11370*/  MUFU.TANH R95, R0 ;  /* 0x00000000005f7308 */ /* 0x00026e0000002400 */
[C---:B------:R-:W-:Y:S08]  /*11380*/  HMMA.16816.F32 R72, R32.reuse, R56, R120 ;  /* 0x000000382048723c */ /* 0x040ff00000001878 */
[----:B------:R-:W-:Y:S01]  /*11390*/  HMMA.16816.F32 R32, R32, R58, R124 ;  /* 0x0000003a2020723c */ /* 0x000fe2000000187c */
[----:B-1----:R-:W-:-:S04]  /*113a0*/  FMUL.FTZ R0, R88, c[0x0][0x320] ;  /* 0x0000c80058007a20 */ /* 0x002fc80000410000 */
[----:B------:R1:W1:Y:S03]  /*113b0*/  MUFU.TANH R98, R0 ;  /* 0x0000000000627308 */ /* 0x0002660000002400 */
[----:B------:R-:W-:Y:S08]  /*113c0*/  HMMA.16816.F32 R12, R12, R38, R20 ;  /* 0x000000260c0c723c */ /* 0x000ff00000001814 */
[----:B------:R-:W-:Y:S01]  /*113d0*/  HMMA.16816.F32 R64, R24, R52, R72 ;  /* 0x000000341840723c */ /* 0x000fe20000001848 */
[----:B-1----:R-:W-:-:S07]  /*113e0*/  FMUL.FTZ R0, R89, c[0x0][0x320] ;  /* 0x0000c80059007a20 */ /* 0x002fce0000410000 */
[----:B------:R-:W-:Y:S01]  /*113f0*/  HMMA.16816.F32 R52, R24, R54, R32 ;  /* 0x000000361834723c */ /* 0x000fe20000001820 */
[----:B------:R1:W1:Y:S11]  /*11400*/  MUFU.TANH R97, R0 ;  /* 0x0000000000617308 */ /* 0x0002760000002400 */
[----:B------:R-:W-:Y:S04]  /*11410*/  @!UPT UIADD3 URZ, URZ, URZ, URZ ;  /* 0x0000003f3f3ff290 */ /* 0x000fe8000fffe03f */
[----:B------:R-:W-:Y:S01]  /*11420*/  HMMA.16816.F32 R40, R16, R48, R64 ;  /* 0x000000301028723c */ /* 0x000fe20000001840 */
[----:B-1----:R-:W-:-:S04]  /*11430*/  FMUL.FTZ R0, R90, c[0x0][0x320] ;  /* 0x0000c8005a007a20 */ /* 0x002fc80000410000 */
[----:B------:R1:W1:Y:S03]  /*11440*/  MUFU.TANH R104, R0 ;  /* 0x0000000000687308 */ /* 0x0002660000002400 */
[----:B------:R-:W-:Y:S01]  /*11450*/  HMMA.16816.F32 R16, R16, R50, R52 ;  /* 0x000000321010723c */ /* 0x000fe20000001834 */
[----:B-1----:R-:W-:Y:S11]  /*11460*/  FMUL.FTZ R0, R91, c[0x0][0x320] ;  /* 0x0000c8005b007a20 */ /* 0x002ff60000410000 */
[----:B------:R-:W-:Y:S04]  /*11470*/  @!UPT UIADD3 URZ, URZ, URZ, URZ ;  /* 0x0000003f3f3ff290 */ /* 0x000fe8000fffe03f */
[C---:B------:R-:W-:Y:S01]  /*11480*/  HMMA.16816.F32 R24, R8.reuse, R36, R40 ;  /* 0x000000240818723c */ /* 0x040fe20000001828 */
[----:B------:R1:W1:Y:S07]  /*11490*/  MUFU.TANH R99, R0 ;  /* 0x0000000000637308 */ /* 0x00026e0000002400 */
        /* <DEDUP_REMOVED lines=68> */
[----:B------:R-:W2:Y:S04]  /*118e0*/  LDL R3, [R1+0x24] ;  /* 0x0000240001037983 */ /* 0x000ea80000100800 */
[----:B------:R-:W3:Y:S01]  /*118f0*/  LDL.64 R142, [R1+0x48] ;  /* 0x00004800018e7983 */ /* 0x000ee20000100a00 */
[----:B------:R-:W-:-:S03]  /*11900*/  IMAD.MOV.U32 R5, RZ, RZ, c[0x0][0x2b8] ;  /* 0x0000ae00ff057624 */ /* 0x000fc600078e00ff */
[----:B------:R-:W4:Y:S02]  /*11910*/  LDL R4, [R1+0x54] ;  /* 0x0000540001047983 */ /* 0x000f240000100800 */
[----:B------:R-:W-:Y:S01]  /*11920*/  ISETP.NE.AND P2, PT, R5, 0x1, PT ;  /* 0x000000010500780c */ /* 0x000fe20003f45270 */
[----:B------:R-:W-:Y:S01]  /*11930*/  IMAD.MOV.U32 R220, RZ, RZ, RZ ;  /* 0x000000ffffdc7224 */ /* 0x000fe200078e00ff */
[----:B------:R-:W5:Y:S04]  /*11940*/  LDL.64 R140, [R1+0x40] ;  /* 0x00004000018c7983 */ /* 0x000f680000100a00 */
[----:B------:R-:W3:Y:S01]  /*11950*/  LDL R6, [R1+0x50] ;  /* 0x0000500001067983 */ /* 0x000ee20000100800 */
[C---:B--2---:R-:W-:Y:S02]  /*11960*/  IADD3 R2, R3.reuse, R133, R2 ;  /* 0x0000008503027210 */ /* 0x044fe40007ffe002 */
[----:B------:R-:W-:-:S02]  /*11970*/  ISETP.GT.AND P1, PT, R3, 0x2f, PT ;  /* 0x0000002f0300780c */ /* 0x000fc40003f24270 */
[----:B------:R-:W-:-:S05]  /*11980*/  IADD3 R2, R2, -0x30, RZ ;  /* 0xffffffd002027810 */ /* 0x000fca0007ffe0ff */
[----:B------:R-:W-:-:S04]  /*11990*/  @P2 IMAD.HI.U32 R3, R2, c[0x0][0x2bc], RZ ;  /* 0x0000af0002032a27 */ /* 0x000fc800078e00ff */
[----:B-1----:R-:W-:Y:S01]  /*119a0*/  IMAD.MOV.U32 R0, RZ, RZ, R2 ;  /* 0x000000ffff007224 */ /* 0x002fe200078e0002 */
[----:B------:R-:W-:-:S04]  /*119b0*/  @P2 SHF.R.U32.HI R0, RZ, c[0x0][0x2c0], R3 ;  /* 0x0000b000ff002a19 */ /* 0x000fc80000011603 */
[----:B---3--:R-:W-:-:S04]  /*119c0*/  @!P1 IADD3 R3, P0, R0, R142, RZ ;  /* 0x0000008e00039210 */ /* 0x008fc80007f1e0ff */
[----:B----4-:R-:W-:Y:S02]  /*119d0*/  @!P1 LEA.HI.X.SX32 R5, R0, R4, 0x1, P0 ;  /* 0x0000000400059211 */ /* 0x010fe400000f0eff */
[----:B------:R-:W-:-:S04]  /*119e0*/  @!P1 LEA R4, P0, R3, c[0x0][0x2a0], 0x2 ;  /* 0x0000a80003049a11 */ /* 0x000fc800078010ff */
[----:B------:R-:W-:-:S05]  /*119f0*/  @!P1 LEA.HI.X R5, R3, c[0x0][0x2a4], R5, 0x2, P0 ;  /* 0x0000a90003059a11 */ /* 0x000fca00000f1405 */
[----:B------:R-:W2:Y:S01]  /*11a00*/  @!P1 LDG.E R220, [R4.64] ;  /* 0x0000000804dc9981 */ /* 0x000ea2000c1e1900 */
[----:B------:R-:W-:-:S03]  /*11a10*/  IMAD.MOV R0, RZ, RZ, -R0 ;  /* 0x000000ffff007224 */ /* 0x000fc600078e0a00 */
[----:B------:R-:W1:Y:S01]  /*11a20*/  S2R R142, SR_TID.X ;  /* 0x00000000008e7919 */ /* 0x000e620000002100 */
[----:B------:R-:W-:-:S04]  /*11a30*/  IMAD R222, R0, c[0x0][0x2b8], R2 ;  /* 0x0000ae0000de7a24 */ /* 0x000fc800078e0202 */
[----:B------:R-:W-:Y:S01]  /*11a40*/  IMAD.WIDE.U32 R2, R222, c[0x0][0x1e0], RZ ;  /* 0x00007800de027a25 */ /* 0x000fe200078e00ff */
[----:B------:R-:W-:-:S05]  /*11a50*/  SHF.R.S32.HI R0, RZ, 0x1f, R222 ;  /* 0x0000001fff007819 */ /* 0x000fca00000114de */
[----:B------:R-:W-:-:S04]  /*11a60*/  IMAD R0, R0, c[0x0][0x1e0], RZ ;  /* 0x0000780000007a24 */ /* 0x000fc800078e02ff */
[----:B------:R-:W-:-:S04]  /*11a70*/  IMAD R0, R222, c[0x0][0x1e4], R0 ;  /* 0x00007900de007a24 */ /* 0x000fc800078e0200 */
[----:B------:R-:W-:Y:S01]  /*11a80*/  IMAD.IADD R3, R3, 0x1, R0 ;  /* 0x0000000103037824 */ /* 0x000fe200078e0200 */
[----:B-1----:R-:W-:-:S04]  /*11a90*/  SHF.R.S32.HI R135, RZ, 0x1f, R142 ;  /* 0x0000001fff877819 */ /* 0x002fc8000001148e */
[----:B------:R-:W-:-:S04]  /*11aa0*/  LEA.HI R135, R135, R142, RZ, 0x2 ;  /* 0x0000008e87877211 */ /* 0x000fc800078f10ff */
[----:B------:R-:W-:-:S04]  /*11ab0*/  SHF.R.S32.HI R135, RZ, 0x2, R135 ;  /* 0x00000002ff877819 */ /* 0x000fc80000011487 */
[----:B------:R-:W-:-:S04]  /*11ac0*/  IADD3 R10, -R135, 0x30, RZ ;  /* 0x00000030870a7810 */ /* 0x000fc80007ffe1ff */
[----:B------:R-:W-:Y:S02]  /*11ad0*/  ISETP.GE.AND P1, PT, R10, 0x1, PT ;  /* 0x000000010a00780c */ /* 0x000fe40003f26270 */
[----:B--2---:R-:W-:Y:S01]  /*11ae0*/  SHF.R.S32.HI R0, RZ, 0x1f, R220 ;  /* 0x0000001fff007819 */ /* 0x004fe200000114dc */
[----:B------:R-:W-:-:S04]  /*11af0*/  IMAD.WIDE.U32 R2, R220, c[0x0][0x1f0], R2 ;  /* 0x00007c00dc027a25 */ /* 0x000fc800078e0002 */
[----:B------:R-:W-:-:S04]  /*11b00*/  IMAD R0, R0, c[0x0][0x1f0], RZ ;  /* 0x00007c0000007a24 */ /* 0x000fc800078e02ff */
[----:B------:R-:W-:Y:S01]  /*11b10*/  IMAD R4, R220, c[0x0][0x1f4], R0 ;  /* 0x00007d00dc047a24 */ /* 0x000fe200078e0200 */
[----:B-----5:R-:W-:-:S04]  /*11b20*/  IADD3 R0, P0, R140, R2, RZ ;  /* 0x000000028c007210 */ /* 0x020fc80007f1e0ff */
[----:B------:R-:W-:Y:S02]  /*11b30*/  IADD3.X R2, R6, R3, R4, P0, !PT ;  /* 0x0000000306027210 */ /* 0x000fe400007fe404 */
[----:B------:R-:W-:-:S04]  /*11b40*/  LEA R6, P0, R0, c[0x0][0x1c8], 0x1 ;  /* 0x0000720000067a11 */ /* 0x000fc800078008ff */
[----:B------:R-:W-:Y:S01]  /*11b50*/  LEA.HI.X R5, R0, c[0x0][0x1cc], R2, 0x1, P0 ;  /* 0x0000730000057a11 */ /* 0x000fe200000f0c02 */
[----:B------:R-:W-:Y:S06]  /*11b60*/  BRA.DIV ~URZ, `(.L_x_984) ;  /* 0x000151c27f007947 */ /* 0x000fec000b800000 */
[----:B------:R1:W2:Y:S02]  /*11b70*/  SHFL.IDX PT, R4, R5, RZ, 0x1c1f ;  /* 0x001c1fff05047589 */ /* 0x0002a400000e0000 */
.L_x_1181:
[----:B------:R-:W-:Y:S05]  /*11b80*/  BRA.DIV ~URZ, `(.L_x_985) ;  /* 0x000152127f007947 */ /* 0x000fea000b800000 */
[----:B------:R3:W4:Y:S02]  /*11b90*/  SHFL.IDX PT, R0, R6, RZ, 0x1c1f ;  /* 0x001c1fff06007589 */ /* 0x00072400000e0000 */
.L_x_1182:
[----:B------:R-:W-:Y:S01]  /*11ba0*/  BSSY B0, `(.L_x_986) ;  /* 0x0000013000007945 */ /* 0x000fe20003800000 */
[----:B------:R-:W-:Y:S05]  /*11bb0*/  @!P1 BRA `(.L_x_987) ;  /* 0x0000011000009947 */ /* 0x000fea0003800000 */
[----:B------:R-:W5:Y:S04]  /*11bc0*/  LDL.64 R2, [R1] ;  /* 0x0000000001027983 */ /* 0x000f680000100a00 */
[----:B---3--:R-:W3:Y:S01]  /*11bd0*/  LDL R11, [R1+0x8] ;  /* 0x00000800010b7983 */ /* 0x008ee20000100800 */
[----:B-----5:R-:W-:Y:S02]  /*11be0*/  ISETP.GE.AND P0, PT, R2, c[0x0][0x1d4], PT ;  /* 0x0000750002007a0c */ /* 0x020fe40003f06270 */
[----:B----4-:R-:W-:-:S05]  /*11bf0*/  IADD3 R2, P1, R0, R234, RZ ;  /* 0x000000ea00027210 */ /* 0x010fca0007f3e0ff */
[----:B--2---:R-:W-:Y:S01]  /*11c00*/  IMAD.X R3, R4, 0x1, R233, P1 ;  /* 0x0000000104037824 */ /* 0x004fe200008e06e9 */
[----:B------:R-:W-:-:S05]  /*11c10*/  IADD3 R8, P1, R0, R236, RZ ;  /* 0x000000ec00087210 */ /* 0x000fca0007f3e0ff */
        /* <DEDUP_REMOVED lines=9> */
[----:B---3--:R-:W-:-:S13]  /*11cb0*/  ISETP.GE.AND P0, PT, R11, c[0x0][0x1d4], PT ;  /* 0x000075000b007a0c */ /* 0x008fda0003f06270 */
[----:B------:R4:W-:Y:S02]  /*11cc0*/  LDGSTS.E.BYPASS.LTC128B.128 [R210+0x5480], [R2.64], !P0 ;  /* 0x0548000002d27fae */ /* 0x0009e4000c101d48 */
.L_x_987:
[----:B------:R-:W-:Y:S05]  /*11cd0*/  BSYNC B0 ;  /* 0x0000000000007941 */ /* 0x000fea0003800000 */
.L_x_986:
[----:B------:R-:W-:Y:S01]  /*11ce0*/  ISETP.GE.AND P0, PT, R10, 0x21, PT ;  /* 0x000000210a00780c */ /* 0x000fe20003f06270 */
[----:B------:R-:W-:Y:S06]  /*11cf0*/  BRA.DIV ~URZ, `(.L_x_988) ;  /* 0x000151127f007947 */ /* 0x000fec000b800000 */
[----:B--2---:R2:W1:Y:S04]  /*11d00*/  SHFL.IDX PT, R4, R5, 0x1, 0x1c1f ;  /* 0x003c1f0005047f89 */ /* 0x00446800000e0000 */
[----:B----4-:R2:W4:Y:S02]  /*11d10*/  SHFL.IDX PT, R0, R6, 0x1, 0x1c1f ;  /* 0x003c1f0006007f89 */ /* 0x01052400000e0000 */
.L_x_1183:
[----:B------:R-:W-:Y:S05]  /*11d20*/  @!P0 BRA `(.L_x_983) ;  /* 0x0000011000008947 */ /* 0x000fea0003800000 */
[----:B------:R-:W5:Y:S04]  /*11d30*/  LDL.64 R2, [R1] ;  /* 0x0000000001027983 */ /* 0x000f680000100a00 */
[----:B-12---:R-:W2:Y:S01]  /*11d40*/  LDL R5, [R1+0x8] ;  /* 0x0000080001057983 */ /* 0x006ea20000100800 */
[----:B-----5:R-:W-:-:S02]  /*11d50*/  ISETP.GE.AND P0, PT, R2, c[0x0][0x1d4], PT ;  /* 0x0000750002007a0c */ /* 0x020fc40003f06270 */
[----:B----4-:R-:W-:-:S05]  /*11d60*/  IADD3 R2, P1, R0, R234, RZ ;  /* 0x000000ea00027210 */ /* 0x010fca0007f3e0ff */
[----:B------:R-:W-:Y:S01]  /*11d70*/  IMAD.X R3, R4, 0x1, R233, P1 ;  /* 0x0000000104037824 */ /* 0x000fe200008e06e9 */
        /* <DEDUP_REMOVED lines=10> */
[----:B--2---:R-:W-:-:S13]  /*11e20*/  ISETP.GE.AND P0, PT, R5, c[0x0][0x1d4], PT ;  /* 0x0000750005007a0c */ /* 0x004fda0003f06270 */
[----:B------:R4:W-:Y:S02]  /*11e30*/  LDGSTS.E.BYPASS.LTC128B.128 [R210+0x5c80], [R2.64], !P0 ;  /* 0x05c8000002d27fae */ /* 0x0009e4000c101d48 */
.L_x_983:
[----:B--234-:R-:W-:Y:S05]  /*11e40*/  BSYNC B1 ;  /* 0x0000000000017941 */ /* 0x01cfea0003800000 */
.L_x_982:
[----:B------:R-:W2:Y:S01]  /*11e50*/  LDL R2, [R1+0x58] ;  /* 0x0000580001027983 */ /* 0x000ea20000100800 */
[----:B------:R-:W-:-:S03]  /*11e60*/  IMAD.MOV.U32 R3, RZ, RZ, c[0x0][0x2c4] ;  /* 0x0000b100ff037624 */ /* 0x000fc600078e00ff */
[----:B-1----:R-:W2:Y:S02]  /*11e70*/  LDL R0, [R1+0x7c] ;  /* 0x00007c0001007983 */ /* 0x002ea40000100800 */
[----:B------:R-:W-:Y:S01]  /*11e80*/  ISETP.NE.AND P0, PT, R3, 0x1, PT ;  /* 0x000000010300780c */ /* 0x000fe20003f05270 */
[----:B------:R-:W-:Y:S01]  /*11e90*/  ULDC UR4, c[0x0][0x324] ;  /* 0x0000c90000047ab9 */ /* 0x000fe20000000800 */
[----:B------:R-:W0:Y:S01]  /*11ea0*/  LDGDEPBAR ;  /* 0x00000000000079af */ /* 0x000e220000000000 */
[----:B------:R-:W-:Y:S01]  /*11eb0*/  ULOP3.LUT UR4, URZ, UR4, URZ, 0x33, !UPT ;  /* 0x000000043f047292 */ /* 0x000fe2000f8e333f */
[----:B------:R-:W-:Y:S01]  /*11ec0*/  IMAD.IADD R8, R132, 0x1, -R251 ;  /* 0x0000000184087824 */ /* 0x000fe200078e0afb */
[C---:B------:R-:W-:Y:S01]  /*11ed0*/  IADD3 R9, -R251.reuse, R108, RZ ;  /* 0x0000006cfb097210 */ /* 0x040fe20007ffe1ff */
[----:B--2---:R-:W-:Y:S01]  /*11ee0*/  IMAD.IADD R0, R0, 0x1, R2 ;  /* 0x0000000100007824 */ /* 0x004fe200078e0202 */
[----:B------:R-:W-:-:S06]  /*11ef0*/  IADD3 R2, -R251, 0x1, R132 ;  /* 0x00000001fb027810 */ /* 0x000fcc0007ffe184 */
[----:B------:R-:W-:-:S04]  /*11f00*/  @P0 IMAD.HI.U32 R3, R0, c[0x0][0x2c8], RZ ;  /* 0x0000b20000030a27 */ /* 0x000fc800078e00ff */
[----:B------:R-:W-:Y:S01]  /*11f10*/  IMAD.MOV.U32 R4, RZ, RZ, R0 ;  /* 0x000000ffff047224 */ /* 0x000fe200078e0000 */
[----:B------:R-:W-:-:S04]  /*11f20*/  IADD3 R0, R2, -R249, RZ ;  /* 0x800000f902007210 */ /* 0x000fc80007ffe0ff */
[C---:B------:R-:W-:Y:S02]  /*11f30*/  IADD3 R6, R0.reuse, UR4, RZ ;  /* 0x0000000400067c10 */ /* 0x040fe4000fffe0ff */
[----:B------:R-:W-:Y:S02]  /*11f40*/  @P0 SHF.R.U32.HI R4, RZ, c[0x0][0x2cc], R3 ;  /* 0x0000b300ff040a19 */ /* 0x000fe40000011603 */
[----:B------:R-:W-:Y:S01]  /*11f50*/  IADD3 R5, R0, c[0x0][0x328], RZ ;  /* 0x0000ca0000057a10 */ /* 0x000fe20007ffe0ff */
[----:B------:R-:W-:Y:S05]  /*11f60*/  BRA.DIV ~URZ, `(.L_x_989) ;  /* 0x00014f727f007947 */ /* 0x000fea000b800000 */
[----:B------:R1:W2:Y:S02]  /*11f70*/  SHFL.IDX PT, R3, R4, RZ, 0x1c1f ;  /* 0x001c1fff04037589 */ /* 0x0002a400000e0000 */
.L_x_1184:
        /* <DEDUP_REMOVED lines=17> */
.L_x_992:
[----:B------:R-:W-:-:S04]  /*12090*/  MOV R10, 0x1 ;  /* 0x00000001000a7802 */ /* 0x000fc80000000f00 */
[----:B------:R-:W-:-:S13]  /*120a0*/  ISETP.NE.AND P0, PT, R10, c[0x0][0x32c], PT ;  /* 0x0000cb000a007a0c */ /* 0x000fda0003f05270 */
[----:B------:R-:W-:-:S05]  /*120b0*/  @P0 IMAD.HI.U32 R10, R3, c[0x0][0x330], RZ ;  /* 0x0000cc00030a0a27 */ /* 0x000fca00078e00ff */
[----:B------:R-:W-:Y:S02]  /*120c0*/  @P0 SHF.R.U32.HI R3, RZ, c[0x0][0x334], R10 ;  /* 0x0000cd00ff030a19 */ /* 0x000fe4000001160a */
.L_x_993:
[----:B------:R-:W-:Y:S05]  /*120d0*/  BSYNC B0 ;  /* 0x0000000000007941 */ /* 0x000fea0003800000 */
.L_x_991:
[----:B------:R-:W-:-:S05]  /*120e0*/  IMAD R3, R3, c[0x0][0x32c], R9 ;  /* 0x0000cb0003037a24 */ /* 0x000fca00078e0209 */
[----:B------:R-:W-:Y:S02]  /*120f0*/  IADD3 R10, R3, c[0x0][0x32c], RZ ;  /* 0x0000cb00030a7a10 */ /* 0x000fe40007ffe0ff */
[----:B------:R-:W-:Y:S02]  /*12100*/  IMNMX R0, R0, R3, !PT ;  /* 0x0000000300007217 */ /* 0x000fe40007800200 */
[----:B------:R-:W-:Y:S02]  /*12110*/  IMNMX R2, R2, R10, PT ;  /* 0x0000000a02027217 */ /* 0x000fe40003800200 */
.L_x_990:
[C---:B------:R-:W-:Y:S02]  /*12120*/  ISETP.GE.AND P0, PT, R108.reuse, 0x2, PT ;  /* 0x000000026c00780c */ /* 0x040fe40003f06270 */
        /* <DEDUP_REMOVED lines=61> */
.L_x_1185:
        /* <DEDUP_REMOVED lines=17> */
.L_x_997:
[----:B------:R-:W-:-:S04]  /*12610*/  MOV R10, 0x1 ;  /* 0x00000001000a7802 */ /* 0x000fc80000000f00 */
[----:B------:R-:W-:-:S13]  /*12620*/  ISETP.NE.AND P0, PT, R10, c[0x0][0x32c], PT ;  /* 0x0000cb000a007a0c */ /* 0x000fda0003f05270 */
[----:B------:R-:W-:-:S05]  /*12630*/  @P0 IMAD.HI.U32 R10, R3, c[0x0][0x330], RZ ;  /* 0x0000cc00030a0a27 */ /* 0x000fca00078e00ff */
[----:B------:R-:W-:Y:S02]  /*12640*/  @P0 SHF.R.U32.HI R3, RZ, c[0x0][0x334], R10 ;  /* 0x0000cd00ff030a19 */ /* 0x000fe4000001160a */
.L_x_998:
[----:B------:R-:W-:Y:S05]  /*12650*/  BSYNC B0 ;  /* 0x0000000000007941 */ /* 0x000fea0003800000 */
.L_x_996:
[----:B------:R-:W-:-:S05]  /*12660*/  IMAD R3, R3, c[0x0][0x32c], R9 ;  /* 0x0000cb0003037a24 */ /* 0x000fca00078e0209 */
[----:B------:R-:W-:Y:S02]  /*12670*/  IADD3 R10, R3, c[0x0][0x32c], RZ ;  /* 0x0000cb00030a7a10 */ /* 0x000fe40007ffe0ff */
[----:B------:R-:W-:Y:S02]  /*12680*/  IMNMX R0, R0, R3, !PT ;  /* 0x0000000300007217 */ /* 0x000fe40007800200 */
[----:B------:R-:W-:Y:S02]  /*12690*/  IMNMX R2, R2, R10, PT ;  /* 0x0000000a02027217 */ /* 0x000fe40003800200 */
.L_x_995:
        /* <DEDUP_REMOVED lines=44> */
.L_x_1186:
        /* <DEDUP_REMOVED lines=17> */
.L_x_1002:
[----:B------:R-:W-:-:S04]  /*12a70*/  MOV R10, 0x1 ;  /* 0x00000001000a7802 */ /* 0x000fc80000000f00 */
[----:B------:R-:W-:-:S13]  /*12a80*/  ISETP.NE.AND P0, PT, R10, c[0x0][0x32c], PT ;  /* 0x0000cb000a007a0c */ /* 0x000fda0003f05270 */
[----:B------:R-:W-:-:S05]  /*12a90*/  @P0 IMAD.HI.U32 R10, R3, c[0x0][0x330], RZ ;  /* 0x0000cc00030a0a27 */ /* 0x000fca00078e00ff */
[----:B------:R-:W-:Y:S02]  /*12aa0*/  @P0 SHF.R.U32.HI R3, RZ, c[0x0][0x334], R10 ;  /* 0x0000cd00ff030a19 */ /* 0x000fe4000001160a */
.L_x_1003:
[----:B------:R-:W-:Y:S05]  /*12ab0*/  BSYNC B0 ;  /* 0x0000000000007941 */ /* 0x000fea0003800000 */
.L_x_1001:
[----:B------:R-:W-:-:S05]  /*12ac0*/  IMAD R3, R3, c[0x0][0x32c], R9 ;  /* 0x0000cb0003037a24 */ /* 0x000fca00078e0209 */
[----:B------:R-:W-:Y:S02]  /*12ad0*/  IADD3 R10, R3, c[0x0][0x32c], RZ ;  /* 0x0000cb00030a7a10 */ /* 0x000fe40007ffe0ff */
[----:B------:R-:W-:Y:S02]  /*12ae0*/  IMNMX R0, R0, R3, !PT ;  /* 0x0000000300007217 */ /* 0x000fe40007800200 */
[----:B------:R-:W-:Y:S02]  /*12af0*/  IMNMX R2, R2, R10, PT ;  /* 0x0000000a02027217 */ /* 0x000fe40003800200 */
.L_x_1000:
        /* <DEDUP_REMOVED lines=44> */
.L_x_1187:
        /* <DEDUP_REMOVED lines=10> */
[----:B--234-:R-:W-:Y:S01]  /*12e60*/  IMAD.MOV.U32 R4, RZ, RZ, 0x1 ;  /* 0x00000001ff047424 */ /* 0x01cfe200078e00ff */
[----:B------:R-:W-:-:S04]  /*12e70*/  LOP3.LUT R3, RZ, R3, RZ, 0x33, !PT ;  /* 0x00000003ff037212 */ /* 0x000fc800078e33ff */
[----:B------:R-:W-:-:S13]  /*12e80*/  ISETP.NE.AND P0, PT, R4, c[0x0][0x32c], PT ;  /* 0x0000cb0004007a0c */ /* 0x000fda0003f05270 */
[----:B------:R-:W-:-:S05]  /*12e90*/  @P0 IMAD.HI.U32 R4, R3, c[0x0][0x330], RZ ;  /* 0x0000cc0003040a27 */ /* 0x000fca00078e00ff */
[----:B------:R-:W-:-:S04]  /*12ea0*/  @P0 SHF.R.U32.HI R3, RZ, c[0x0][0x334], R4 ;  /* 0x0000cd00ff030a19 */ /* 0x000fc80000011604 */
[----:B------:R-:W-:Y:S01]  /*12eb0*/  LOP3.LUT R3, RZ, R3, RZ, 0x33, !PT ;  /* 0x00000003ff037212 */ /* 0x000fe200078e33ff */
[----:B------:R-:W-:Y:S05]  /*12ec0*/  BRA `(.L_x_1008) ;  /* 0x0000004000007947 */ /* 0x000fea0003800000 */
.L_x_1007:
[----:B--234-:R-:W-:-:S04]  /*12ed0*/  MOV R4, 0x1 ;  /* 0x0000000100047802 */ /* 0x01cfc80000000f00 */
[----:B------:R-:W-:-:S13]  /*12ee0*/  ISETP.NE.AND P0, PT, R4, c[0x0][0x32c], PT ;  /* 0x0000cb0004007a0c */ /* 0x000fda0003f05270 */
[----:B------:R-:W-:-:S05]  /*12ef0*/  @P0 IMAD.HI.U32 R4, R3, c[0x0][0x330], RZ ;  /* 0x0000cc0003040a27 */ /* 0x000fca00078e00ff */
[----:B------:R-:W-:Y:S02]  /*12f00*/  @P0 SHF.R.U32.HI R3, RZ, c[0x0][0x334], R4 ;  /* 0x0000cd00ff030a19 */ /* 0x000fe40000011604 */
.L_x_1008:
[----:B------:R-:W-:Y:S05]  /*12f10*/  BSYNC B0 ;  /* 0x0000000000007941 */ /* 0x000fea0003800000 */
.L_x_1006:
[----:B------:R-:W-:-:S05]  /*12f20*/  IMAD R3, R3, c[0x0][0x32c], R9 ;  /* 0x0000cb0003037a24 */ /* 0x000fca00078e0209 */
[----:B------:R-:W-:Y:S02]  /*12f30*/  IADD3 R4, R3, c[0x0][0x32c], RZ ;  /* 0x0000cb0003047a10 */ /* 0x000fe40007ffe0ff */
[----:B------:R-:W-:Y:S02]  /*12f40*/  IMNMX R0, R0, R3, !PT ;  /* 0x0000000300007217 */ /* 0x000fe40007800200 */
[----:B------:R-:W-:Y:S02]  /*12f50*/  IMNMX R2, R2, R4, PT ;  /* 0x0000000402027217 */ /* 0x000fe40003800200 */
.L_x_1005:
        /* <DEDUP_REMOVED lines=43> */
[----:B--234-:R-:W-:Y:S02]  /*13210*/  FMNMX.FTZ R4, R20, R0, !PT ;  /* 0x0000000014047209 */ /* 0x01cfe40007810000 */
        /* <DEDUP_REMOVED lines=44> */
.L_x_1188:
        /* <DEDUP_REMOVED lines=15> */
.L_x_1189:
[C---:B------:R-:W-:Y:S01]  /*135d0*/  FMUL.FTZ R0, R105.reuse, c[0x0][0x2d0] ;  /* 0x0000b40069007a20 */ /* 0x040fe20000410000 */
[----:B------:R-:W-:Y:S01]  /*135e0*/  FSETP.NEU.FTZ.AND P0, PT, R105, -INF , PT ;  /* 0xff8000006900780b */ /* 0x000fe20003f1d000 */
[----:B------:R-:W2:Y:S01]  /*135f0*/  LDL R213, [R1+0x58] ;  /* 0x0000580001d57983 */ /* 0x000ea20000100800 */
[----:B------:R-:W-:Y:S01]  /*13600*/  FMUL.FTZ R3, R104, c[0x0][0x2d0] ;  /* 0x0000b40068037a20 */ /* 0x000fe20000410000 */
[----:B------:R-:W-:Y:S01]  /*13610*/  WARPSYNC 0xffffffff ;  /* 0xffffffff00007948 */ /* 0x000fe20003800000 */
[----:B------:R-:W-:Y:S01]  /*13620*/  FSEL R4, R0, RZ, P0 ;  /* 0x000000ff00047208 */ /* 0x000fe20000000000 */
[----:B------:R-:W-:Y:S01]  /*13630*/  LDSM.16.MT88.4 R60, [R196+0xc00] ;  /* 0x000c0000c43c783b */ /* 0x000fe20000004200 */
[----:B------:R-:W-:-:S02]  /*13640*/  FSETP.NEU.FTZ.AND P0, PT, R104, -INF , PT ;  /* 0xff8000006800780b */ /* 0x000fc40003f1d000 */
[----:B------:R-:W-:Y:S01]  /*13650*/  MOV R212, c[0x0][0x2c4] ;  /* 0x0000b10000d47a02 */ /* 0x000fe20000000f00 */
[--C-:B------:R-:W-:Y:S01]  /*13660*/  FFMA.FTZ R0, R14, c[0x0][0x2d0], -R4.reuse ;  /* 0x0000b4000e007a23 */ /* 0x100fe20000010804 */
[----:B------:R-:W-:Y:S01]  /*13670*/  FSEL R3, R3, RZ, P0 ;  /* 0x000000ff03037208 */ /* 0x000fe20000000000 */
[----:B------:R-:W-:Y:S01]  /*13680*/  FFMA.FTZ R2, R33, c[0x0][0x2d0], -R4 ;  /* 0x0000b40021027a23 */ /* 0x000fe20000010804 */
[----:B------:R-:W-:Y:S01]  /*13690*/  FSETP.NEU.FTZ.AND P0, PT, R6, -INF , PT ;  /* 0xff8000000600780b */ /* 0x000fe20003f1d000 */
[----:B------:R1:W-:Y:S01]  /*136a0*/  MUFU.EX2 R108, R0 ;  /* 0x00000000006c7308 */ /* 0x0003e20000000800 */
[----:B------:R-:W-:Y:S01]  /*136b0*/  LDSM.16.MT88.4 R64, [R197] ;  /* 0x00000000c540783b */ /* 0x000fe20000004200 */
[----:B------:R-:W-:Y:S01]  /*136c0*/  FFMA.FTZ R5, R32, c[0x0][0x2d0], -R3 ;  /* 0x0000b40020057a23 */ /* 0x000fe20000010803 */
[----:B------:R-:W-:Y:S02]  /*136d0*/  ISETP.NE.AND P1, PT, R212, 0x1, PT ;  /* 0x00000001d400780c */ /* 0x000fe40003f25270 */
[----:B------:R-:W5:Y:S01]  /*136e0*/  LDSM.16.MT88.4 R68, [R196] ;  /* 0x00000000c444783b */ /* 0x000f620000004200 */
[----:B------:R-:W-:-:S02]  /*136f0*/  MOV R212, c[0x0][0x32c] ;  /* 0x0000cb0000d47a02 */ /* 0x000fc40000000f00 */
[----:B------:R3:W-:Y:S01]  /*13700*/  MUFU.EX2 R146, R2 ;  /* 0x0000000200927308 */ /* 0x0007e20000000800 */
[----:B------:R-:W-:Y:S01]  /*13710*/  LDSM.16.MT88.4 R44, [R196+0x1000] ;  /* 0x00100000c42c783b */ /* 0x000fe20000004200 */
[----:B------:R-:W-:-:S03]  /*13720*/  IADD3 R221, R221, -0x2, RZ ;  /* 0xfffffffedddd7810 */ /* 0x000fc60007ffe0ff */
[----:B------:R-:W-:Y:S01]  /*13730*/  LDSM.16.MT88.4 R48, [R197+0x400] ;  /* 0x00040000c530783b */ /* 0x000fe20000004200 */
[----:B-1----:R-:W-:Y:S02]  /*13740*/  FFMA.FTZ R0, R17, c[0x0][0x2d0], -R4 ;  /* 0x0000b40011007a23 */ /* 0x002fe40000010804 */
[----:B------:R1:W-:Y:S01]  /*13750*/  MUFU.EX2 R144, R5 ;  /* 0x0000000500907308 */ /* 0x0003e20000000800 */
[----:B------:R-:W4:Y:S01]  /*13760*/  LDSM.16.MT88.4 R52, [R196+0x400] ;  /* 0x00040000c434783b */ /* 0x000f220000004200 */
[----:B---3--:R-:W-:-:S06]  /*13770*/  FMUL.FTZ R2, R6, c[0x0][0x2d0] ;  /* 0x0000b40006027a20 */ /* 0x008fcc0000410000 */
[----:B------:R3:W-:Y:S01]  /*13780*/  MUFU.EX2 R107, R0 ;  /* 0x00000000006b7308 */ /* 0x0007e20000000800 */
[----:B------:R-:W-:Y:S02]  /*13790*/  FSEL R2, R2, RZ, P0 ;  /* 0x000000ff02027208 */ /* 0x000fe40000000000 */
[----:B-1--4-:R-:W-:-:S03]  /*137a0*/  FMNMX.FTZ R5, R9, R8, !PT ;  /* 0x0000000809057209 */ /* 0x012fc60007810000 */
[----:B------:R-:W-:Y:S01]  /*137b0*/  FFMA.FTZ R8, R36, c[0x0][0x2d0], -R2 ;  /* 0x0000b40024087a23 */ /* 0x000fe20000010802 */
[----:B------:R-:W-:-:S03]  /*137c0*/  FSETP.NEU.FTZ.AND P0, PT, R5, -INF , PT ;  /* 0xff8000000500780b */ /* 0x000fc60003f1d000 */
[----:B------:R1:W-:Y:S01]  /*137d0*/  MUFU.EX2 R129, R8 ;  /* 0x0000000800817308 */ /* 0x0003e20000000800 */
[----:B---3--:R-:W-:-:S07]  /*137e0*/  FFMA.FTZ R0, R21, c[0x0][0x2d0], -R4 ;  /* 0x0000b40015007a23 */ /* 0x008fce0000010804 */
[----:B------:R3:W-:Y:S01]  /*137f0*/  MUFU.EX2 R112, R0 ;  /* 0x0000000000707308 */ /* 0x0007e20000000800 */
[----:B-1----:R-:W-:-:S07]  /*13800*/  FFMA.FTZ R8, R37, c[0x0][0x2d0], -R2 ;  /* 0x0000b40025087a23 */ /* 0x002fce0000010802 */
[----:B------:R-:W-:Y:S01]  /*13810*/  MUFU.EX2 R130, R8 ;  /* 0x0000000800827308 */ /* 0x000fe20000000800 */
[----:B---3--:R-:W-:-:S07]  /*13820*/  FFMA.FTZ R0, R24, c[0x0][0x2d0], -R4 ;  /* 0x0000b40018007a23 */ /* 0x008fce0000010804 */
[----:B------:R1:W-:Y:S02]  /*13830*/  MUFU.EX2 R123, R0 ;  /* 0x00000000007b7308 */ /* 0x0003e40000000800 */
[----:B-1----:R-:W-:-:S06]  /*13840*/  FFMA.FTZ R0, R27, c[0x0][0x2d0], -R4 ;  /* 0x0000b4001b007a23 */ /* 0x002fcc0000010804 */
[----:B------:R1:W-:Y:S02]  /*13850*/  MUFU.EX2 R128, R0 ;  /* 0x0000000000807308 */ /* 0x0003e40000000800 */
[----:B-1----:R-:W-:-:S06]  /*13860*/  FFMA.FTZ R0, R30, c[0x0][0x2d0], -R4 ;  /* 0x0000b4001e007a23 */ /* 0x002fcc0000010804 */
[----:B------:R1:W-:Y:S02]  /*13870*/  MUFU.EX2 R131, R0 ;  /* 0x0000000000837308 */ /* 0x0003e40000000800 */
[----:B-1----:R-:W-:-:S06]  /*13880*/  FFMA.FTZ R0, R35, c[0x0][0x2d0], -R4 ;  /* 0x0000b40023007a23 */ /* 0x002fcc0000010804 */
[----:B------:R1:W3:Y:S02]  /*13890*/  MUFU.EX2 R147, R0 ;  /* 0x0000000000937308 */ /* 0x0002e40000000800 */
[----:B-1----:R-:W-:Y:S01]  /*138a0*/  FFMA.FTZ R0, R13, c[0x0][0x2d0], -R3 ;  /* 0x0000b4000d007a23 */ /* 0x002fe20000010803 */
[----:B---3--:R-:W-:-:S05]  /*138b0*/  F2FP.PACK_AB R14, R147, R146 ;  /* 0x00000092930e723e */ /* 0x008fca00000000ff */
[----:B------:R1:W-:Y:S02]  /*138c0*/  MUFU.EX2 R101, R0 ;  /* 0x0000000000657308 */ /* 0x0003e40000000800 */
[----:B-1----:R-:W-:-:S06]  /*138d0*/  FFMA.FTZ R0, R16, c[0x0][0x2d0], -R3 ;  /* 0x0000b40010007a23 */ /* 0x002fcc0000010803 */
[----:B------:R1:W3:Y:S02]  /*138e0*/  MUFU.EX2 R100, R0 ;  /* 0x0000000000647308 */ /* 0x0002e40000000800 */
[----:B-1----:R-:W-:Y:S01]  /*138f0*/  FFMA.FTZ R0, R20, c[0x0][0x2d0], -R3 ;  /* 0x0000b40014007a23 */ /* 0x002fe20000010803 */
[----:B------:R-:W-:Y:S02]  /*13900*/  F2FP.PACK_AB R20, R107, R108 ;  /* 0x0000006c6b14723e */ /* 0x000fe400000000ff */
[----:B---3--:R-:W-:-:S03]  /*13910*/  F2FP.PACK_AB R21, R100, R101 ;  /* 0x000000656415723e */ /* 0x008fc600000000ff */
        /* <DEDUP_REMOVED lines=9> */
[----:B---3--:R-:W-:-:S05]  /*139b0*/  F2FP.PACK_AB R13, R122, R114 ;  /* 0x000000727a0d723e */ /* 0x008fca00000000ff */
[----:B------:R1:W3:Y:S02]  /*139c0*/  MUFU.EX2 R145, R0 ;  /* 0x0000000000917308 */ /* 0x0002e40000000800 */
[----:B-1----:R-:W-:Y:S01]  /*139d0*/  FFMA.FTZ R0, R12, c[0x0][0x2d0], -R2 ;  /* 0x0000b4000c007a23 */ /* 0x002fe20000010802 */
[----:B------:R-:W-:-:S05]  /*139e0*/  F2FP.PACK_AB R12, R131, R128 ;  /* 0x00000080830c723e */ /* 0x000fca00000000ff */
[----:B------:R1:W-:Y:S02]  /*139f0*/  MUFU.EX2 R96, R0 ;  /* 0x0000000000607308 */ /* 0x0003e40000000800 */
[----:B-1----:R-:W-:Y:S01]  /*13a00*/  FFMA.FTZ R0, R15, c[0x0][0x2d0], -R2 ;  /* 0x0000b4000f007a23 */ /* 0x002fe20000010802 */
[----:B---3--:R-:W-:-:S05]  /*13a10*/  F2FP.PACK_AB R15, R145, R144 ;  /* 0x00000090910f723e */ /* 0x008fca00000000ff */
[----:B------:R1:W3:Y:S02]  /*13a20*/  MUFU.EX2 R95, R0 ;  /* 0x00000000005f7308 */ /* 0x0002e40000000800 */
[----:B-1----:R-:W-:Y:S01]  /*13a30*/  FFMA.FTZ R0, R19, c[0x0][0x2d0], -R2 ;  /* 0x0000b40013007a23 */ /* 0x002fe20000010802 */
[----:B---3--:R-:W-:-:S05]  /*13a40*/  F2FP.PACK_AB R16, R95, R96 ;  /* 0x000000605f10723e */ /* 0x008fca00000000ff */
[----:B------:R1:W-:Y:S02]  /*13a50*/  MUFU.EX2 R98, R0 ;  /* 0x0000000000627308 */ /* 0x0003e40000000800 */
[----:B-1----:R-:W-:Y:S01]  /*13a60*/  FFMA.FTZ R0, R22, c[0x0][0x2d0], -R2 ;  /* 0x0000b40016007a23 */ /* 0x002fe20000010802 */
[----:B------:R-:W-:-:S05]  /*13a70*/  F2FP.PACK_AB R22, R123, R112 ;  /* 0x000000707b16723e */ /* 0x000fca00000000ff */
[----:B------:R1:W3:Y:S02]  /*13a80*/  MUFU.EX2 R102, R0 ;  /* 0x0000000000667308 */ /* 0x0002e40000000800 */
[C---:B-----5:R-:W-:Y:S08]  /*13a90*/  HMMA.16816.F32 R36, R20.reuse, R68, RZ ;  /* 0x000000441424723c */ /* 0x060ff000000018ff */
[----:B------:R-:W-:Y:S01]  /*13aa0*/  HMMA.16816.F32 R72, R20, R64, RZ ;  /* 0x000000401448723c */ /* 0x000fe200000018ff */
[----:B-1----:R-:W-:-:S04]  /*13ab0*/  FFMA.FTZ R0, R25, c[0x0][0x2d0], -R2 ;  /* 0x0000b40019007a23 */ /* 0x002fc80000010802 */
[----:B------:R1:W-:Y:S11]  /*13ac0*/  MUFU.EX2 R106, R0 ;  /* 0x00000000006a7308 */ /* 0x0003f60000000800 */
[----:B------:R-:W-:Y:S01]  /*13ad0*/  HMMA.16816.F32 R140, R12, R52, R36 ;  /* 0x000000340c8c723c */ /* 0x000fe20000001824 */
[----:B------:R-:W-:Y:S01]  /*13ae0*/  LDSM.16.MT88.4 R36, [R196+0x1800] ;  /* 0x00180000c424783b */ /* 0x000fe20000004200 */
[----:B-1----:R-:W-:-:S06]  /*13af0*/  FFMA.FTZ R0, R28, c[0x0][0x2d0], -R2 ;  /* 0x0000b4001c007a23 */ /* 0x002fcc0000010802 */
[----:B------:R-:W-:Y:S01]  /*13b00*/  HMMA.16816.F32 R148, R12, R48, R72 ;  /* 0x000000300c94723c */ /* 0x000fe20000001848 */
[----:B------:R1:W-:Y:S02]  /*13b10*/  MUFU.EX2 R109, R0 ;  /* 0x00000000006d7308 */ /* 0x0003e40000000800 */
[----:B-1----:R-:W-:-:S05]  /*13b20*/  FMUL.FTZ R0, R5, c[0x0][0x2d0] ;  /* 0x0000b40005007a20 */ /* 0x002fca0000410000 */
[----:B------:R-:W-:-:S05]  /*13b30*/  FSEL R0, R0, RZ, P0 ;  /* 0x000000ff00007208 */ /* 0x000fca0000000000 */
[----:B------:R-:W-:Y:S01]  /*13b40*/  FFMA.FTZ R8, R10, c[0x0][0x2d0], -R0 ;  /* 0x0000b4000a087a23 */ /* 0x000fe20000010800 */
[----:B------:R-:W-:-:S03]  /*13b50*/  F2FP.PACK_AB R10, R130, R129 ;  /* 0x00000081820a723e */ /* 0x000fc600000000ff */
[----:B------:R1:W-:Y:S02]  /*13b60*/  MUFU.EX2 R93, R8 ;  /* 0x00000008005d7308 */ /* 0x0003e40000000800 */
[----:B-1----:R-:W-:-:S06]  /*13b70*/  FFMA.FTZ R8, R11, c[0x0][0x2d0], -R0 ;  /* 0x0000b4000b087a23 */ /* 0x002fcc0000010800 */
[----:B------:R1:W4:Y:S02]  /*13b80*/  MUFU.EX2 R92, R8 ;  /* 0x00000008005c7308 */ /* 0x0003240000000800 */
[----:B-1----:R-:W-:Y:S01]  /*13b90*/  FFMA.FTZ R8, R18, c[0x0][0x2d0], -R0 ;  /* 0x0000b40012087a23 */ /* 0x002fe20000010800 */
[----:B---3--:R-:W-:Y:S02]  /*13ba0*/  F2FP.PACK_AB R18, R102, R98 ;  /* 0x000000626612723e */ /* 0x008fe400000000ff */
[----:B----4-:R-:W-:-:S03]  /*13bb0*/  F2FP.PACK_AB R17, R92, R93 ;  /* 0x0000005d5c11723e */ /* 0x010fc600000000ff */
[----:B------:R1:W-:Y:S02]  /*13bc0*/  MUFU.EX2 R94, R8 ;  /* 0x00000008005e7308 */ /* 0x0003e40000000800 */
[----:B-1----:R-:W-:-:S06]  /*13bd0*/  FFMA.FTZ R8, R31, c[0x0][0x2d0], -R0 ;  /* 0x0000b4001f087a23 */ /* 0x002fcc0000010800 */
[----:B------:R1:W3:Y:S02]  /*13be0*/  MUFU.EX2 R97, R8 ;  /* 0x0000000800617308 */ /* 0x0002e40000000800 */
[----:B-1----:R-:W-:Y:S01]  /*13bf0*/  FFMA.FTZ R8, R40, c[0x0][0x2d0], -R0 ;  /* 0x0000b40028087a23 */ /* 0x002fe20000010800 */
[----:B---3--:R-:W-:-:S05]  /*13c00*/  F2FP.PACK_AB R19, R97, R94 ;  /* 0x0000005e6113723e */ /* 0x008fca00000000ff */
[----:B------:R1:W-:Y:S02]  /*13c10*/  MUFU.EX2 R99, R8 ;  /* 0x0000000800637308 */ /* 0x0003e40000000800 */
[C---:B------:R-:W-:Y:S07]  /*13c20*/  HMMA.16816.F32 R28, R16.reuse, R64, RZ ;  /* 0x00000040101c723c */ /* 0x040fee00000018ff */
[--C-:B------:R-:W-:Y:S01]  /*13c30*/  FFMA.FTZ R64, R78, c[0x0][0x2d0], -R0.reuse ;  /* 0x0000b4004e407a23 */ /* 0x100fe20000010800 */
[----:B------:R-:W-:Y:S01]  /*13c40*/  HMMA.16816.F32 R24, R16, R60, RZ ;  /* 0x0000003c1018723c */ /* 0x000fe200000018ff */
[----:B------:R-:W-:-:S02]  /*13c50*/  FFMA.FTZ R65, R79, c[0x0][0x2d0], -R0 ;  /* 0x0000b4004f417a23 */ /* 0x000fc40000010800 */
[----:B-1----:R-:W-:-:S04]  /*13c60*/  FFMA.FTZ R8, R41, c[0x0][0x2d0], -R0 ;  /* 0x0000b40029087a23 */ /* 0x002fc80000010800 */
[----:B------:R1:W3:Y:S01]  /*13c70*/  MUFU.EX2 R120, R8 ;  /* 0x0000000800787308 */ /* 0x0002e20000000800 */
[----:B------:R-:W-:Y:S07]  /*13c80*/  HMMA.16816.F32 R40, R20, R60, RZ ;  /* 0x0000003c1428723c */ /* 0x000fee00000018ff */
[--C-:B------:R-:W-:Y:S01]  /*13c90*/  FFMA.FTZ R61, R91, c[0x0][0x2d0], -R4.reuse ;  /* 0x0000b4005b3d7a23 */ /* 0x100fe20000010804 */
[----:B------:R-:W-:Y:S01]  /*13ca0*/  HMMA.16816.F32 R32, R16, R68, RZ ;  /* 0x000000441020723c */ /* 0x000fe200000018ff */
[----:B------:R-:W-:-:S02]  /*13cb0*/  FFMA.FTZ R60, R90, c[0x0][0x2d0], -R4 ;  /* 0x0000b4005a3c7a23 */ /* 0x000fc40000010804 */
[----:B-1----:R-:W-:Y:S01]  /*13cc0*/  FFMA.FTZ R8, R56, c[0x0][0x2d0], -R0 ;  /* 0x0000b40038087a23 */ /* 0x002fe20000010800 */
[----:B---3--:R-:W-:-:S03]  /*13cd0*/  F2FP.PACK_AB R9, R120, R99 ;  /* 0x000000637809723e */ /* 0x008fc600000000ff */
[--C-:B------:R-:W-:Y:S01]  /*13ce0*/  FFMA.FTZ R68, R76, c[0x0][0x2d0], -R0.reuse ;  /* 0x0000b4004c447a23 */ /* 0x100fe20000010800 */
[----:B------:R1:W-:Y:S01]  /*13cf0*/  MUFU.EX2 R115, R8 ;  /* 0x0000000800737308 */ /* 0x0003e20000000800 */
[----:B------:R-:W-:-:S07]  /*13d00*/  FFMA.FTZ R69, R77, c[0x0][0x2d0], -R0 ;  /* 0x0000b4004d457a23 */ /* 0x000fce0000010800 */
[----:B------:R-:W-:Y:S01]  /*13d10*/  HMMA.16816.F32 R156, R12, R44, R40 ;  /* 0x0000002c0c9c723c */ /* 0x000fe20000001828 */
[----:B------:R-:W-:Y:S01]  /*13d20*/  LDSM.16.MT88.4 R40, [R197+0x1000] ;  /* 0x00100000c528783b */ /* 0x000fe20000004200 */
[----:B-1----:R-:W-:-:S03]  /*13d30*/  FFMA.FTZ R8, R57, c[0x0][0x2d0], -R0 ;  /* 0x0000b40039087a23 */ /* 0x002fc60000010800 */
[----:B------:R-:W1:Y:S01]  /*13d40*/  LDSM.16.MT88.4 R56, [R197+0xc00] ;  /* 0x000c0000c538783b */ /* 0x000e620000004200 */
[----:B------:R-:W-:Y:S01]  /*13d50*/  FADD.FTZ R0, R96, R95 ;  /* 0x0000005f60007221 */ /* 0x000fe20000010000 */
[----:B------:R3:W4:Y:S03]  /*13d60*/  MUFU.EX2 R121, R8 ;  /* 0x0000000800797308 */ /* 0x0007260000000800 */
[----:B------:R-:W-:-:S04]  /*13d70*/  FADD.FTZ R0, R98, R0 ;  /* 0x0000000062007221 */ /* 0x000fc80000010000 */
[----:B------:R-:W-:-:S04]  /*13d80*/  FADD.FTZ R0, R102, R0 ;  /* 0x0000000066007221 */ /* 0x000fc80000010000 */
[----:B------:R-:W-:Y:S01]  /*13d90*/  FADD.FTZ R0, R106, R0 ;  /* 0x000000006a007221 */ /* 0x000fe20000010000 */
[----:B---3--:R-:W-:Y:S02]  /*13da0*/  F2FP.PACK_AB R8, R109, R106 ;  /* 0x0000006a6d08723e */ /* 0x008fe400000000ff */
[----:B----4-:R-:W-:-:S07]  /*13db0*/  F2FP.PACK_AB R11, R121, R115 ;  /* 0x00000073790b723e */ /* 0x010fce00000000ff */
[C---:B------:R-:W-:Y:S07]  /*13dc0*/  HMMA.16816.F32 R124, R8.reuse, R48, R28 ;  /* 0x00000030087c723c */ /* 0x040fee000000181c */
[--C-:B------:R-:W-:Y:S01]  /*13dd0*/  FFMA.FTZ R49, R85, c[0x0][0x2d0], -R3.reuse ;  /* 0x0000b40055317a23 */ /* 0x100fe20000010803 */
[----:B------:R-:W-:Y:S01]  /*13de0*/  HMMA.16816.F32 R116, R8, R44, R24 ;  /* 0x0000002c0874723c */ /* 0x000fe20000001818 */
[----:B------:R-:W-:-:S04]  /*13df0*/  FFMA.FTZ R48, R84, c[0x0][0x2d0], -R3 ;  /* 0x0000b40054307a23 */ /* 0x000fc80000010803 */
[----:B------:R-:W-:Y:S02]  /*13e00*/  MUFU.EX2 R49, R49 ;  /* 0x0000003100317308 */ /* 0x000fe40000000800 */
[--C-:B------:R-:W-:Y:S01]  /*13e10*/  FFMA.FTZ R45, R83, c[0x0][0x2d0], -R2.reuse ;  /* 0x0000b400532d7a23 */ /* 0x100fe20000010802 */
[----:B-1----:R-:W-:Y:S01]  /*13e20*/  HMMA.16816.F32 R28, R20, R56, RZ ;  /* 0x00000038141c723c */ /* 0x002fe200000018ff */
[----:B------:R-:W-:-:S04]  /*13e30*/  FFMA.FTZ R44, R82, c[0x0][0x2d0], -R2 ;  /* 0x0000b400522c7a23 */ /* 0x000fc80000010802 */
[----:B------:R-:W-:Y:S03]  /*13e40*/  MUFU.EX2 R45, R45 ;  /* 0x0000002d002d7308 */ /* 0x000fe60000000800 */
[----:B------:R-:W-:Y:S05]  /*13e50*/  HMMA.16816.F32 R132, R8, R52, R32 ;  /* 0x000000340884723c */ /* 0x000fea0000001820 */
[----:B------:R-:W-:Y:S02]  /*13e60*/  MUFU.EX2 R48, R48 ;  /* 0x0000003000307308 */ /* 0x000fe40000000800 */
[--C-:B------:R-:W-:Y:S01]  /*13e70*/  FFMA.FTZ R53, R87, c[0x0][0x2d0], -R3.reuse ;  /* 0x0000b40057357a23 */ /* 0x100fe20000010803 */
[----:B------:R-:W-:Y:S01]  /*13e80*/  HMMA.16816.F32 R24, R16, R56, RZ ;  /* 0x000000381018723c */ /* 0x000fe200000018ff */
[----:B------:R-:W-:-:S02]  /*13e90*/  FFMA.FTZ R52, R86, c[0x0][0x2d0], -R3 ;  /* 0x0000b40056347a23 */ /* 0x000fc40000010803 */
[----:B------:R-:W-:Y:S02]  /*13ea0*/  FADD.FTZ R3, R108, R107 ;  /* 0x0000006b6c037221 */ /* 0x000fe40000010000 */
[----:B------:R-:W1:Y:S02]  /*13eb0*/  MUFU.EX2 R44, R44 ;  /* 0x0000002c002c7308 */ /* 0x000e640000000800 */
[----:B------:R-:W-:Y:S01]  /*13ec0*/  FADD.FTZ R3, R112, R3 ;  /* 0x0000000370037221 */ /* 0x000fe20000010000 */
[----:B------:R-:W-:Y:S01]  /*13ed0*/  HMMA.16816.F32 R192, R12, R40, R28 ;  /* 0x000000280cc0723c */ /* 0x000fe2000000181c */
[----:B------:R-:W3:Y:S01]  /*13ee0*/  LDSM.16.MT88.4 R28, [R196+0x1c00] ;  /* 0x001c0000c41c783b */ /* 0x000ee20000004200 */
[--C-:B------:R-:W-:Y:S02]  /*13ef0*/  FFMA.FTZ R57, R89, c[0x0][0x2d0], -R4.reuse ;  /* 0x0000b40059397a23 */ /* 0x100fe40000010804 */
[----:B------:R-:W-:Y:S02]  /*13f00*/  FFMA.FTZ R56, R88, c[0x0][0x2d0], -R4 ;  /* 0x0000b40058387a23 */ /* 0x000fe40000010804 */
[----:B------:R-:W-:-:S02]  /*13f10*/  FADD.FTZ R4, R93, R92 ;  /* 0x0000005c5d047221 */ /* 0x000fc40000010000 */
[----:B------:R-:W-:Y:S01]  /*13f20*/  HMMA.16816.F32 R32, R20, R36, RZ ;  /* 0x000000241420723c */ /* 0x000fe200000018ff */
[----:B------:R-:W-:Y:S01]  /*13f30*/  FADD.FTZ R3, R123, R3 ;  /* 0x000000037b037221 */ /* 0x000fe20000010000 */
[----:B------:R-:W-:Y:S01]  /*13f40*/  MUFU.EX2 R57, R57 ;  /* 0x0000003900397308 */ /* 0x000fe20000000800 */
[----:B------:R-:W-:Y:S02]  /*13f50*/  FADD.FTZ R4, R94, R4 ;  /* 0x000000045e047221 */ /* 0x000fe40000010000 */
[----:B------:R-:W-:Y:S01]  /*13f60*/  FADD.FTZ R3, R128, R3 ;  /* 0x0000000380037221 */ /* 0x000fe20000010000 */
[----:B-1----:R-:W-:Y:S02]  /*13f70*/  F2FP.PACK_AB R96, R44, R45 ;  /* 0x0000002d2c60723e */ /* 0x002fe400000000ff */
[----:B------:R-:W-:Y:S02]  /*13f80*/  HMMA.16816.F32 R188, R8, R40, R24 ;  /* 0x0000002808bc723c */ /* 0x000fe40000001818 */
[----:B------:R-:W1:Y:S05]  /*13f90*/  MUFU.EX2 R56, R56 ;  /* 0x0000003800387308 */ /* 0x000e6a0000000800 */
[--C-:B------:R-:W-:Y:S01]  /*13fa0*/  FFMA.FTZ R41, R81, c[0x0][0x2d0], -R2.reuse ;  /* 0x0000b40051297a23 */ /* 0x100fe20000010802 */
[----:B------:R-:W-:Y:S01]  /*13fb0*/  HMMA.16816.F32 R24, R16, R36, RZ ;  /* 0x000000241018723c */ /* 0x000fe200000018ff */
[----:B------:R-:W-:Y:S01]  /*13fc0*/  FFMA.FTZ R40, R80, c[0x0][0x2d0], -R2 ;  /* 0x0000b40050287a23 */ /* 0x000fe20000010802 */
[----:B------:R-:W-:Y:S01]  /*13fd0*/  MUFU.EX2 R37, R61 ;  /* 0x0000003d00257308 */ /* 0x000fe20000000800 */
[----:B------:R-:W-:-:S04]  /*13fe0*/  FADD.FTZ R2, R101, R100 ;  /* 0x0000006465027221 */ /* 0x000fc80000010000 */
[----:B------:R-:W-:Y:S01]  /*13ff0*/  FADD.FTZ R2, R103, R2 ;  /* 0x0000000267027221 */ /* 0x000fe20000010000 */
[----:B------:R-:W-:Y:S01]  /*14000*/  HMMA.16816.F32 R84, R16, R66, RZ ;  /* 0x000000421054723c */ /* 0x000fe200000018ff */
[----:B------:R-:W-:Y:S01]  /*14010*/  F2FP.PACK_AB R103, R48, R49 ;  /* 0x000000313067723e */ /* 0x000fe200000000ff */
[----:B------:R-:W4:Y:S01]  /*14020*/  MUFU.EX2 R36, R60 ;  /* 0x0000003c00247308 */ /* 0x000f220000000800 */
[----:B------:R-:W-:Y:S01]  /*14030*/  FADD.FTZ R2, R113, R2 ;  /* 0x0000000271027221 */ /* 0x000fe20000010000 */
[----:B-1----:R-:W-:-:S03]  /*14040*/  F2FP.PACK_AB R102, R56, R57 ;  /* 0x000000393866723e */ /* 0x002fc600000000ff */
[----:B------:R-:W-:Y:S01]  /*14050*/  FADD.FTZ R2, R114, R2 ;  /* 0x0000000272027221 */ /* 0x000fe20000010000 */
[----:B------:R-:W-:Y:S02]  /*14060*/  HMMA.16816.F32 R80, R16, R62, RZ ;  /* 0x0000003e1050723c */ /* 0x000fe400000018ff */
[----:B------:R-:W-:Y:S06]  /*14070*/  MUFU.EX2 R41, R41 ;  /* 0x0000002900297308 */ /* 0x000fec0000000800 */
[----:B---3--:R-:W-:Y:S01]  /*14080*/  HMMA.16816.F32 R180, R12, R28, R32 ;  /* 0x0000001c0cb4723c */ /* 0x008fe20000001820 */
[----:B------:R-:W1:Y:S01]  /*14090*/  LDSM.16.MT88.4 R32, [R197+0x1800] ;  /* 0x00180000c520783b */ /* 0x000e620000004200 */
[----:B----4-:R-:W-:-:S06]  /*140a0*/  F2FP.PACK_AB R100, R36, R37 ;  /* 0x000000252464723e */ /* 0x010fcc00000000ff */
[----:B------:R-:W-:Y:S01]  /*140b0*/  HMMA.16816.F32 R184, R8, R28, R24 ;  /* 0x0000001c08b8723c */ /* 0x000fe20000001818 */
[----:B------:R-:W3:Y:S06]  /*140c0*/  LDSM.16.MT88.4 R24, [R197+0x1c00] ;  /* 0x001c0000c518783b */ /* 0x000eec0000004200 */
[----:B------:R-:W-:Y:S01]  /*140d0*/  FADD.FTZ R29, R97, R4 ;  /* 0x00000004611d7221 */ /* 0x000fe20000010000 */
[----:B------:R-:W-:Y:S01]  /*140e0*/  HMMA.16816.F32 R60, R20, R62, RZ ;  /* 0x0000003e143c723c */ /* 0x000fe200000018ff */
[----:B------:R-:W-:Y:S02]  /*140f0*/  FADD.FTZ R28, R131, R3 ;  /* 0x00000003831c7221 */ /* 0x000fe40000010000 */
[----:B------:R-:W-:-:S02]  /*14100*/  FADD.FTZ R4, R122, R2 ;  /* 0x000000027a047221 */ /* 0x000fc40000010000 */
[----:B------:R-:W-:Y:S02]  /*14110*/  FADD.FTZ R2, R99, R29 ;  /* 0x0000001d63027221 */ /* 0x000fe40000010000 */
[----:B------:R-:W-:Y:S01]  /*14120*/  FADD.FTZ R3, R109, R0 ;  /* 0x000000006d037221 */ /* 0x000fe20000010000 */
[----:B------:R-:W4:Y:S01]  /*14130*/  MUFU.EX2 R29, R40 ;  /* 0x00000028001d7308 */ /* 0x000f220000000800 */
[----:B------:R-:W-:Y:S01]  /*14140*/  FADD.FTZ R0, R146, R28 ;  /* 0x0000001c92007221 */ /* 0x000fe20000010000 */
[----:B------:R-:W-:Y:S01]  /*14150*/  HMMA.16816.F32 R80, R8, R46, R80 ;  /* 0x0000002e0850723c */ /* 0x000fe20000001850 */
[----:B------:R-:W-:Y:S02]  /*14160*/  FADD.FTZ R2, R120, R2 ;  /* 0x0000000278027221 */ /* 0x000fe40000010000 */
[----:B------:R-:W-:Y:S02]  /*14170*/  FADD.FTZ R0, R147, R0 ;  /* 0x0000000093007221 */ /* 0x000fe40000010000 */
[----:B------:R-:W-:Y:S01]  /*14180*/  FADD.FTZ R4, R144, R4 ;  /* 0x0000000490047221 */ /* 0x000fe20000010000 */
[----:B------:R-:W-:Y:S01]  /*14190*/  MUFU.EX2 R28, R64 ;  /* 0x00000040001c7308 */ /* 0x000fe20000000800 */
[----:B------:R-:W-:Y:S01]  /*141a0*/  FADD.FTZ R0, R37, R0 ;  /* 0x0000000025007221 */ /* 0x000fe20000010000 */
[----:B------:R-:W-:Y:S03]  /*141b0*/  HMMA.16816.F32 R88, R16, R70, RZ ;  /* 0x000000461058723c */ /* 0x000fe600000018ff */
[----:B------:R-:W-:Y:S01]  /*141c0*/  FADD.FTZ R0, R36, R0 ;  /* 0x0000000024007221 */ /* 0x000fe20000010000 */
[----:B----4-:R-:W-:-:S03]  /*141d0*/  F2FP.PACK_AB R98, R29, R41 ;  /* 0x000000291d62723e */ /* 0x010fc600000000ff */
[----:B------:R-:W-:Y:S01]  /*141e0*/  FADD.FTZ R0, R57, R0 ;  /* 0x0000000039007221 */ /* 0x000fe20000010000 */
[----:B-1----:R-:W-:Y:S03]  /*141f0*/  HMMA.16816.F32 R76, R20, R32, RZ ;  /* 0x00000020144c723c */ /* 0x002fe600000018ff */
[----:B------:R-:W-:-:S05]  /*14200*/  FADD.FTZ R248, R56, R0 ;  /* 0x0000000038f87221 */ /* 0x000fca0000010000 */
[----:B------:R-:W-:Y:S01]  /*14210*/  HMMA.16816.F32 R72, R16, R32, RZ ;  /* 0x000000201048723c */ /* 0x000fe200000018ff */
[----:B------:R-:W-:Y:S07]  /*14220*/  MUFU.EX2 R33, R53 ;  /* 0x0000003500217308 */ /* 0x000fee0000000800 */
[C---:B------:R-:W-:Y:S01]  /*14230*/  HMMA.16816.F32 R60, R12.reuse, R46, R60 ;  /* 0x0000002e0c3c723c */ /* 0x040fe2000000183c */
[----:B------:R-:W1:Y:S07]  /*14240*/  MUFU.EX2 R32, R52 ;  /* 0x0000003400207308 */ /* 0x000e6e0000000800 */
[-C--:B---3--:R-:W-:Y:S08]  /*14250*/  HMMA.16816.F32 R172, R12, R24.reuse, R76 ;  /* 0x000000180cac723c */ /* 0x088ff0000000184c */
[----:B------:R-:W-:Y:S01]  /*14260*/  HMMA.16816.F32 R176, R8, R24, R72 ;  /* 0x0000001808b0723c */ /* 0x000fe20000001848 */
[----:B------:R3:W4:Y:S01]  /*14270*/  MUFU.EX2 R25, R65 ;  /* 0x0000004100197308 */ /* 0x0007220000000800 */
[----:B-1----:R-:W-:-:S05]  /*14280*/  F2FP.PACK_AB R101, R32, R33 ;  /* 0x000000212065723e */ /* 0x002fca00000000ff */
[----:B------:R-:W-:Y:S01]  /*14290*/  FADD.FTZ R24, R129, R3 ;  /* 0x0000000381187221 */ /* 0x000fe20000010000 */
[----:B------:R-:W-:Y:S01]  /*142a0*/  HMMA.16816.F32 R76, R16, R58, RZ ;  /* 0x0000003a104c723c */ /* 0x000fe200000018ff */
[----:B------:R-:W-:Y:S02]  /*142b0*/  FADD.FTZ R3, R115, R2 ;  /* 0x0000000273037221 */ /* 0x000fe40000010000 */
[----:B------:R-:W-:Y:S01]  /*142c0*/  LDSM.16.MT88.4 R112, [R196+0x1400] ;  /* 0x00140000c470783b */ /* 0x000fe20000004200 */
[----:B------:R-:W-:Y:S02]  /*142d0*/  FADD.FTZ R2, R145, R4 ;  /* 0x0000000491027221 */ /* 0x000fe40000010000 */
[----:B------:R-:W-:Y:S02]  /*142e0*/  FADD.FTZ R3, R121, R3 ;  /* 0x0000000379037221 */ /* 0x000fe40000010000 */
[----:B------:R-:W1:Y:S01]  /*142f0*/  LDSM.16.MT88.4 R120, [R197+0x800] ;  /* 0x00080000c578783b */ /* 0x000e620000004200 */
[----:B---3--:R-:W-:Y:S01]  /*14300*/  HMMA.16816.F32 R64, R20, R66, RZ ;  /* 0x000000421440723c */ /* 0x008fe200000018ff */
[----:B------:R-:W-:Y:S01]  /*14310*/  FADD.FTZ R4, R130, R24 ;  /* 0x0000001882047221 */ /* 0x000fe20000010000 */
[----:B----4-:R-:W-:Y:S01]  /*14320*/  F2FP.PACK_AB R97, R25, R28 ;  /* 0x0000001c1961723e */ /* 0x010fe200000000ff */
[----:B------:R-:W-:Y:S01]  /*14330*/  MUFU.EX2 R24, R68 ;  /* 0x0000004400187308 */ /* 0x000fe20000000800 */
[----:B------:R-:W3:Y:S01]  /*14340*/  LDSM.16.MT88.4 R128, [R196+0x800] ;  /* 0x00080000c480783b */ /* 0x000ee20000004200 */
[----:B------:R-:W-:-:S02]  /*14350*/  FADD.FTZ R0, R45, R4 ;  /* 0x000000042d007221 */ /* 0x000fc40000010000 */
[----:B------:R-:W-:Y:S01]  /*14360*/  FADD.FTZ R2, R33, R2 ;  /* 0x0000000221027221 */ /* 0x000fe20000010000 */
[C---:B------:R-:W-:Y:S01]  /*14370*/  HMMA.16816.F32 R72, R16.reuse, R38, RZ ;  /* 0x000000261048723c */ /* 0x040fe200000018ff */
[----:B------:R-:W-:Y:S02]  /*14380*/  FADD.FTZ R0, R44, R0 ;  /* 0x000000002c007221 */ /* 0x000fe40000010000 */
[----:B------:R-:W4:Y:S01]  /*14390*/  MUFU.EX2 R4, R69 ;  /* 0x0000004500047308 */ /* 0x000f220000000800 */
[----:B------:R-:W-:Y:S02]  /*143a0*/  FADD.FTZ R2, R32, R2 ;  /* 0x0000000220027221 */ /* 0x000fe40000010000 */
[----:B------:R-:W-:Y:S02]  /*143b0*/  FADD.FTZ R0, R41, R0 ;  /* 0x0000000029007221 */ /* 0x000fe40000010000 */
[----:B------:R-:W-:Y:S01]  /*143c0*/  HMMA.16816.F32 R16, R16, R34, RZ ;  /* 0x000000221010723c */ /* 0x000fe200000018ff */
[----:B------:R-:W-:-:S02]  /*143d0*/  FADD.FTZ R2, R49, R2 ;  /* 0x0000000231027221 */ /* 0x000fc40000010000 */
[----:B------:R-:W-:Y:S02]  /*143e0*/  FADD.FTZ R238, R29, R0 ;  /* 0x000000001dee7221 */ /* 0x000fe40000010000 */
[----:B------:R-:W-:Y:S02]  /*143f0*/  FADD.FTZ R237, R48, R2 ;  /* 0x0000000230ed7221 */ /* 0x000fe40000010000 */
[----:B------:R-:W-:Y:S01]  /*14400*/  FADD.FTZ R2, R28, R3 ;  /* 0x000000031c027221 */ /* 0x000fe20000010000 */
[----:B------:R-:W-:Y:S01]  /*14410*/  HMMA.16816.F32 R64, R12, R50, R64 ;  /* 0x000000320c40723c */ /* 0x000fe20000001840 */
[----:B----4-:R-:W-:Y:S02]  /*14420*/  F2FP.PACK_AB R99, R4, R24 ;  /* 0x000000180463723e */ /* 0x010fe400000000ff */
[----:B------:R-:W-:-:S05]  /*14430*/  FADD.FTZ R2, R25, R2 ;  /* 0x0000000219027221 */ /* 0x000fca0000010000 */
[----:B------:R-:W-:Y:S01]  /*14440*/  HMMA.16816.F32 R68, R20, R70, RZ ;  /* 0x000000461444723c */ /* 0x000fe200000018ff */
[----:B------:R-:W-:Y:S02]  /*14450*/  FADD.FTZ R0, R24, R2 ;  /* 0x0000000218007221 */ /* 0x000fe40000010000 */
[----:B--2---:R-:W-:-:S04]  /*14460*/  @P1 IMAD.HI.U32 R2, R213, c[0x0][0x2c8], RZ ;  /* 0x0000b200d5021a27 */ /* 0x004fc800078e00ff */
[----:B------:R-:W-:Y:S01]  /*14470*/  FADD.FTZ R239, R4, R0 ;  /* 0x0000000004ef7221 */ /* 0x000fe20000010000 */
[C---:B------:R-:W-:Y:S01]  /*14480*/  HMMA.16816.F32 R56, R20.reuse, R58, RZ ;  /* 0x0000003a1438723c */ /* 0x040fe200000018ff */
[----:B------:R-:W-:Y:S02]  /*14490*/  MOV R0, R213 ;  /* 0x000000d500007202 */ /* 0x000fe40000000f00 */
[----:B------:R-:W-:Y:S02]  /*144a0*/  @P1 SHF.R.U32.HI R0, RZ, c[0x0][0x2cc], R2 ;  /* 0x0000b300ff001a19 */ /* 0x000fe40000011602 */
[----:B------:R-:W-:Y:S02]  /*144b0*/  ISETP.GE.AND P1, PT, R212, 0x1, PT ;  /* 0x00000001d400780c */ /* 0x000fe40003f26270 */
[----:B------:R-:W-:Y:S01]  /*144c0*/  IADD3 R0, R211, R0, RZ ;  /* 0x00000000d3007210 */ /* 0x000fe20007ffe0ff */
[----:B------:R-:W-:Y:S03]  /*144d0*/  HMMA.16816.F32 R36, R20, R38, RZ ;  /* 0x000000261424723c */ /* 0x000fe600000018ff */
[----:B------:R-:W-:-:S05]  /*144e0*/  IADD3 R3, R0, c[0x0][0x328], RZ ;  /* 0x0000ca0000037a10 */ /* 0x000fca0007ffe0ff */
[----:B------:R-:W-:Y:S08]  /*144f0*/  HMMA.16816.F32 R20, R20, R34, RZ ;  /* 0x000000221414723c */ /* 0x000ff000000018ff */
[C---:B-1----:R-:W-:Y:S01]  /*14500*/  HMMA.16816.F32 R152, R100.reuse, R122, R64 ;  /* 0x0000007a6498723c */ /* 0x042fe20000001840 */
[----:B------:R-:W1:Y:S07]  /*14510*/  LDSM.16.MT88.4 R64, [R197+0x1400] ;  /* 0x00140000c540783b */ /* 0x000e6e0000004200 */
[-C--:B------:R-:W-:Y:S08]  /*14520*/  HMMA.16816.F32 R156, R100, R112.reuse, R156 ;  /* 0x00000070649c723c */ /* 0x080ff0000000189c */
[----:B------:R-:W-:Y:S08]  /*14530*/  HMMA.16816.F32 R116, R96, R112, R116 ;  /* 0x000000706074723c */ /* 0x000ff00000001874 */
[-C--:B------:R-:W-:Y:S08]  /*14540*/  HMMA.16816.F32 R160, R100, R114.reuse, R60 ;  /* 0x0000007264a0723c */ /* 0x080ff0000000183c */
[----:B------:R-:W-:Y:S01]  /*14550*/  HMMA.16816.F32 R112, R96, R114, R80 ;  /* 0x000000726070723c */ /* 0x000fe20000001850 */
[----:B------:R-:W2:Y:S07]  /*14560*/  LDSM.16.MT88.4 R80, [R196+0x2000] ;  /* 0x00200000c450783b */ /* 0x000eae0000004200 */
[C---:B------:R-:W-:Y:S08]  /*14570*/  HMMA.16816.F32 R88, R8.reuse, R54, R88 ;  /* 0x000000360858723c */ /* 0x040ff00000001858 */
[C---:B------:R-:W-:Y:S08]  /*14580*/  HMMA.16816.F32 R84, R8.reuse, R50, R84 ;  /* 0x000000320854723c */ /* 0x040ff00000001854 */
[C---:B------:R-:W-:Y:S08]  /*14590*/  HMMA.16816.F32 R76, R8.reuse, R42, R76 ;  /* 0x0000002a084c723c */ /* 0x040ff0000000184c */
[C---:B------:R-:W-:Y:S08]  /*145a0*/  HMMA.16816.F32 R92, R8.reuse, R30, R72 ;  /* 0x0000001e085c723c */ /* 0x040ff00000001848 */
[----:B------:R-:W-:Y:S01]  /*145b0*/  HMMA.16816.F32 R16, R8, R26, R16 ;  /* 0x0000001a0810723c */ /* 0x000fe20000001810 */
[----:B------:R-:W4:Y:S07]  /*145c0*/  LDSM.16.MT88.4 R8, [R197+0x2000] ;  /* 0x00200000c508783b */ /* 0x000f2e0000004200 */
[C---:B------:R-:W-:Y:S08]  /*145d0*/  HMMA.16816.F32 R68, R12.reuse, R54, R68 ;  /* 0x000000360c44723c */ /* 0x040ff00000001844 */
[C---:B------:R-:W-:Y:S08]  /*145e0*/  HMMA.16816.F32 R40, R12.reuse, R42, R56 ;  /* 0x0000002a0c28723c */ /* 0x040ff00000001838 */
[C---:B------:R-:W-:Y:S08]  /*145f0*/  HMMA.16816.F32 R36, R12.reuse, R30, R36 ;  /* 0x0000001e0c24723c */ /* 0x040ff00000001824 */
[----:B------:R-:W-:Y:S08]  /*14600*/  HMMA.16816.F32 R20, R12, R26, R20 ;  /* 0x0000001a0c14723c */ /* 0x000ff00000001814 */
[C---:B---3--:R-:W-:Y:S08]  /*14610*/  HMMA.16816.F32 R144, R100.reuse, R130, R68 ;  /* 0x000000826490723c */ /* 0x048ff00000001844 */
[-C--:B------:R-:W-:Y:S08]  /*14620*/  HMMA.16816.F32 R148, R100, R120.reuse, R148 ;  /* 0x000000786494723c */ /* 0x080ff00000001894 */
[----:B------:R-:W-:Y:S08]  /*14630*/  HMMA.16816.F32 R124, R96, R120, R124 ;  /* 0x00000078607c723c */ /* 0x000ff0000000187c */
[-C--:B-1----:R-:W-:Y:S08]  /*14640*/  HMMA.16816.F32 R56, R100, R64.reuse, R192 ;  /* 0x000000406438723c */ /* 0x082ff000000018c0 */
[----:B------:R-:W-:Y:S08]  /*14650*/  HMMA.16816.F32 R60, R96, R64, R188 ;  /* 0x00000040603c723c */ /* 0x000ff000000018bc */
[----:B------:R-:W-:Y:S08]  /*14660*/  HMMA.16816.F32 R68, R100, R66, R40 ;  /* 0x000000426444723c */ /* 0x000ff00000001828 */
[C---:B------:R-:W-:Y:S08]  /*14670*/  HMMA.16816.F32 R120, R96.reuse, R122, R84 ;  /* 0x0000007a6078723c */ /* 0x040ff00000001854 */
[----:B------:R-:W-:Y:S08]  /*14680*/  HMMA.16816.F32 R64, R96, R66, R76 ;  /* 0x000000426040723c */ /* 0x000ff0000000184c */
[-C--:B------:R-:W-:Y:S08]  /*14690*/  HMMA.16816.F32 R140, R100, R128.reuse, R140 ;  /* 0x00000080648c723c */ /* 0x080ff0000000188c */
[----:B------:R-:W-:Y:S08]  /*146a0*/  HMMA.16816.F32 R132, R96, R128, R132 ;  /* 0x000000806084723c */ /* 0x000ff00000001884 */
[C---:B--2---:R-:W-:Y:S08]  /*146b0*/  HMMA.16816.F32 R72, R100.reuse, R80, R180 ;  /* 0x000000506448723c */ /* 0x044ff000000018b4 */
[----:B------:R-:W-:Y:S08]  /*146c0*/  HMMA.16816.F32 R84, R100, R82, R36 ;  /* 0x000000526454723c */ /* 0x000ff00000001824 */
[C---:B------:R-:W-:Y:S08]  /*146d0*/  HMMA.16816.F32 R76, R96.reuse, R80, R184 ;  /* 0x00000050604c723c */ /* 0x040ff000000018b8 */
[C---:B------:R-:W-:Y:S08]  /*146e0*/  HMMA.16816.F32 R128, R96.reuse, R130, R88 ;  /* 0x000000826080723c */ /* 0x040ff00000001858 */
[----:B------:R-:W-:Y:S08]  /*146f0*/  HMMA.16816.F32 R80, R96, R82, R92 ;  /* 0x000000526050723c */ /* 0x000ff0000000185c */
[-C--:B----4-:R-:W-:Y:S08]  /*14700*/  HMMA.16816.F32 R88, R100, R8.reuse, R172 ;  /* 0x000000086458723c */ /* 0x090ff000000018ac */
[----:B------:R-:W-:Y:S08]  /*14710*/  HMMA.16816.F32 R92, R96, R8, R176 ;  /* 0x00000008605c723c */ /* 0x000ff000000018b0 */
[-C--:B------:R-:W-:Y:S08]  /*14720*/  HMMA.16816.F32 R100, R100, R10.reuse, R20 ;  /* 0x0000000a6464723c */ /* 0x080ff00000001814 */
[----:B------:R-:W-:Y:S01]  /*14730*/  HMMA.16816.F32 R96, R96, R10, R16 ;  /* 0x0000000a6060723c */ /* 0x000fe20000001810 */
[----:B------:R-:W-:Y:S07]  /*14740*/  @!P1 BRA `(.L_x_1011) ;  /* 0x0000013000009947 */ /* 0x000fee0003800000 */
[C---:B------:R-:W-:Y:S01]  /*14750*/  ISETP.GT.AND P0, PT, R0.reuse, RZ, PT ;  /* 0x000000ff0000720c */ /* 0x040fe20003f04270 */
[----:B------:R-:W-:Y:S01]  /*14760*/  BSSY B0, `(.L_x_1012) ;  /* 0x000000e000007945 */ /* 0x000fe20003800000 */
[----:B------:R-:W-:-:S11]  /*14770*/  IADD3 R2, R0, -0x1, RZ ;  /* 0xffffffff00027810 */ /* 0x000fd60007ffe0ff */
[----:B------:R-:W-:Y:S05]  /*14780*/  @P0 BRA `(.L_x_1013) ;  /* 0x0000007000000947 */ /* 0x000fea0003800000 */
[----:B------:R-:W-:Y:S02]  /*14790*/  IMAD.MOV.U32 R2, RZ, RZ, 0x1 ;  /* 0x00000001ff027424 */ /* 0x000fe400078e00ff */
[----:B------:R-:W-:-:S03]  /*147a0*/  IMAD.MOV R0, RZ, RZ, -R0 ;  /* 0x000000ffff007224 */ /* 0x000fc600078e0a00 */
[----:B------:R-:W-:-:S13]  /*147b0*/  ISETP.NE.AND P0, PT, R2, c[0x0][0x32c], PT ;  /* 0x0000cb0002007a0c */ /* 0x000fda0003f05270 */
[----:B------:R-:W-:-:S05]  /*147c0*/  @P0 IMAD.HI.U32 R2, R0, c[0x0][0x330], RZ ;  /* 0x0000cc0000020a27 */ /* 0x000fca00078e00ff */
[----:B------:R-:W-:-:S04]  /*147d0*/  @P0 SHF.R.U32.HI R0, RZ, c[0x0][0x334], R2 ;  /* 0x0000cd00ff000a19 */ /* 0x000fc80000011602 */
[----:B------:R-:W-:Y:S01]  /*147e0*/  LOP3.LUT R2, RZ, R0, RZ, 0x33, !PT ;  /* 0x00000000ff027212 */ /* 0x000fe200078e33ff */
[----:B------:R-:W-:Y:S05]  /*147f0*/  BRA `(.L_x_1014) ;  /* 0x0000004000007947 */ /* 0x000fea0003800000 */
.L_x_1013:
[----:B------:R-:W-:-:S04]  /*14800*/  MOV R0, 0x1 ;  /* 0x0000000100007802 */ /* 0x000fc80000000f00 */
[----:B------:R-:W-:-:S13]  /*14810*/  ISETP.NE.AND P0, PT, R0, c[0x0][0x32c], PT ;  /* 0x0000cb0000007a0c */ /* 0x000fda0003f05270 */
[----:B------:R-:W-:-:S05]  /*14820*/  @P0 IMAD.HI.U32 R0, R2, c[0x0][0x330], RZ ;  /* 0x0000cc0002000a27 */ /* 0x000fca00078e00ff */
[----:B------:R-:W-:Y:S02]  /*14830*/  @P0 SHF.R.U32.HI R2, RZ, c[0x0][0x334], R0 ;  /* 0x0000cd00ff020a19 */ /* 0x000fe40000011600 */
.L_x_1014:
[----:B------:R-:W-:Y:S05]  /*14840*/  BSYNC B0 ;  /* 0x0000000000007941 */ /* 0x000fea0003800000 */
.L_x_1012:
[----:B------:R-:W-:-:S05]  /*14850*/  MOV R0, c[0x0][0x32c] ;  /* 0x0000cb0000007a02 */ /* 0x000fca0000000f00 */
[----:B------:R-:W-:-:S05]  /*14860*/  IMAD R2, R2, R0, c[0x0][0x32c] ;  /* 0x0000cb0002027624 */ /* 0x000fca00078e0200 */
[----:B------:R-:W-:-:S04]  /*14870*/  IMNMX R3, R3, R2, PT ;  /* 0x0000000203037217 */ /* 0x000fc80003800200 */
.L_x_1011:
[----:B------:R-:W2:Y:S01]  /*14880*/  LDL R2, [R1+0x20] ;  /* 0x0000200001027983 */ /* 0x000ea20000100800 */
[----:B------:R-:W-:-:S05]  /*14890*/  IMAD.HI R3, R3, 0x2aaaaaab, RZ ;  /* 0x2aaaaaab03037827 */ /* 0x000fca00078e02ff */
[----:B------:R-:W-:-:S04]  /*148a0*/  SHF.R.U32.HI R0, RZ, 0x1f, R3 ;  /* 0x0000001fff007819 */ /* 0x000fc80000011603 */
[----:B------:R-:W-:-:S04]  /*148b0*/  LEA.HI.SX32 R3, R3, R0, 0x1d ;  /* 0x0000000003037211 */ /* 0x000fc800078feaff */
[----:B--2---:R-:W-:-:S04]  /*148c0*/  IMNMX R2, R2, R3, !PT ;  /* 0x0000000302027217 */ /* 0x004fc80007800200 */
[----:B------:R-:W-:Y:S01]  /*148d0*/  ISETP.GE.AND P0, PT, R221, R2, PT ;  /* 0x00000002dd00720c */ /* 0x000fe20003f06270 */
[----:B------:R1:W-:-:S12]  /*148e0*/  STL [R1+0x28], R2 ;  /* 0x0000280201007387 */ /* 0x0003d80000100800 */
[----:B------:R-:W-:Y:S05]  /*148f0*/  @!P0 BRA `(.L_x_1015) ;  /* 0x000047e000008947 */ /* 0x000fea0003800000 */
[----:B------:R-:W-:Y:S01]  /*14900*/  IMAD.MOV.U32 R107, RZ, RZ, R104 ;  /* 0x000000ffff6b7224 */ /* 0x000fe200078e0068 */
[----:B------:R-:W-:Y:S01]  /*14910*/  MOV R109, R5 ;  /* 0x00000005006d7202 */ /* 0x000fe20000000f00 */
[----:B------:R-:W-:Y:S01]  /*14920*/  IMAD.MOV.U32 R106, RZ, RZ, R105 ;  /* 0x000000ffff6a7224 */ /* 0x000fe200078e0069 */
[----:B------:R-:W-:Y:S02]  /*14930*/  MOV R108, R6 ;  /* 0x00000006006c7202 */ /* 0x000fe40000000f00 */
.L_x_1048:
[----:B------:R-:W2:Y:S01]  /*14940*/  LDL R0, [R1+0x20] ;  /* 0x0000200001007983 */ /* 0x000ea20000100800 */
[----:B------:R-:W-:Y:S04]  /*14950*/  DEPBAR.LE SB0, 0x0 ;  /* 0x000080000000791a */ /* 0x000fe80000000000 */
[----:B------:R-:W-:Y:S01]  /*14960*/  WARPSYNC 0xffffffff ;  /* 0xffffffff00007948 */ /* 0x000fe20003800000 */
[----:B------:R-:W-:Y:S06]  /*14970*/  BAR.SYNC.DEFER_BLOCKING 0x0 ;  /* 0x0000000000007b1d */ /* 0x000fec0000010000 */
[----:B------:R3:W4:Y:S01]  /*14980*/  LDSM.16.M88.4 R52, [R198] ;  /* 0x00000000c634783b */ /* 0x0007220000000200 */
[----:B------:R-:W-:Y:S03]  /*14990*/  BSSY B0, `(.L_x_1016) ;  /* 0x0000043000007945 */ /* 0x000fe60003800000 */
        /* <DEDUP_REMOVED lines=9> */
[----:B--2---:R-:W-:Y:S11]  /*14a30*/  ISETP.GT.AND P0, PT, R0, R221, PT ;  /* 0x000000dd0000720c */ /* 0x004ff60003f04270 */
[----:B------:R-:W-:Y:S02]  /*14a40*/  @!UPT UIADD3 URZ, URZ, URZ, URZ ;  /* 0x0000003f3f3ff290 */ /* 0x000fe4000fffe03f */
[----:B------:R-:W-:-:S05]  /*14a50*/  @P0 BRA `(.L_x_1017) ;  /* 0x0000036000000947 */ /* 0x000fca0003800000 */
[----:B-1-34-:R-:W-:Y:S01]  /*14a60*/  IMAD.WIDE.U32 R2, R222, c[0x0][0x208], RZ ;  /* 0x00008200de027a25 */ /* 0x01afe200078e00ff */
[----:B------:R-:W-:Y:S01]  /*14a70*/  SHF.R.S32.HI R0, RZ, 0x1f, R222 ;  /* 0x0000001fff007819 */ /* 0x000fe200000114de */
[----:B------:R-:W2:Y:S04]  /*14a80*/  LDL.64 R8, [R1+0x30] ;  /* 0x0000300001087983 */ /* 0x000ea80000100a00 */
[----:B------:R-:W-:Y:S02]  /*14a90*/  IMAD R0, R0, c[0x0][0x208], RZ ;  /* 0x0000820000007a24 */ /* 0x000fe400078e02ff */
[----:B------:R-:W3:Y:S02]  /*14aa0*/  LDL R5, [R1+0x38] ;  /* 0x0000380001057983 */ /* 0x000ee40000100800 */
[----:B------:R-:W-:Y:S05]  /*14ab0*/  IMAD R0, R222, c[0x0][0x20c], R0 ;  /* 0x00008300de007a24 */ /* 0x000fea00078e0200 */
[----:B------:R-:W-:Y:S02]  /*14ac0*/  IADD3 R3, R3, R0, RZ ;  /* 0x0000000003037210 */ /* 0x000fe40007ffe0ff */
[----:B------:R-:W-:Y:S03]  /*14ad0*/  SHF.R.S32.HI R0, RZ, 0x1f, R220 ;  /* 0x0000001fff007819 */ /* 0x000fe600000114dc */
[----:B------:R-:W-:Y:S04]  /*14ae0*/  IMAD.WIDE.U32 R2, R220, c[0x0][0x218], R2 ;  /* 0x00008600dc027a25 */ /* 0x000fe800078e0002 */
[----:B------:R-:W-:Y:S04]  /*14af0*/  IMAD R4, R0, c[0x0][0x218], RZ ;  /* 0x0000860000047a24 */ /* 0x000fe800078e02ff */
[----:B------:R-:W-:Y:S01]  /*14b00*/  IMAD R4, R220, c[0x0][0x21c], R4 ;  /* 0x00008700dc047a24 */ /* 0x000fe200078e0204 */
[----:B--2---:R-:W-:Y:S04]  /*14b10*/  IADD3 R0, P0, R8, R2, RZ ;  /* 0x0000000208007210 */ /* 0x004fe80007f1e0ff */
[----:B---3--:R-:W-:Y:S02]  /*14b20*/  IADD3.X R2, R5, R3, R4, P0, !PT ;  /* 0x0000000305027210 */ /* 0x008fe400007fe404 */
[C---:B------:R-:W-:Y:S04]  /*14b30*/  LEA R6, P0, R0.reuse, c[0x0][0x1f8], 0x1 ;  /* 0x00007e0000067a11 */ /* 0x040fe800078008ff */
[----:B------:R-:W-:Y:S01]  /*14b40*/  LEA.HI.X R5, R0, c[0x0][0x1fc], R2, 0x1, P0 ;  /* 0x00007f0000057a11 */ /* 0x000fe200000f0c02 */
[----:B------:R-:W-:-:S06]  /*14b50*/  BRA.DIV ~URZ, `(.L_x_1018) ;  /* 0x000127b27f007947 */ /* 0x000fcc000b800000 */
[----:B------:R1:W2:Y:S02]  /*14b60*/  SHFL.IDX PT, R4, R5, RZ, 0x1c1f ;  /* 0x001c1fff05047589 */ /* 0x0002a400000e0000 */
.L_x_1190:
[----:B------:R-:W-:-:S05]  /*14b70*/  BRA.DIV ~URZ, `(.L_x_1019) ;  /* 0x000128027f007947 */ /* 0x000fca000b800000 */
[----:B------:R3:W4:Y:S02]  /*14b80*/  SHFL.IDX PT, R0, R6, RZ, 0x1c1f ;  /* 0x001c1fff06007589 */ /* 0x00072400000e0000 */
.L_x_1191:
[----:B------:R-:W5:Y:S01]  /*14b90*/  LDL.64 R2, [R1] ;  /* 0x0000000001027983 */ /* 0x000f620000100a00 */
[----:B------:R-:W-:Y:S03]  /*14ba0*/  ISETP.GE.AND P2, PT, R252, c[0x0][0x1d4], PT ;  /* 0x00007500fc007a0c */ /* 0x000fe60003f46270 */
[----:B---3--:R-:W3:Y:S04]  /*14bb0*/  LDL R8, [R1+0x8] ;  /* 0x0000080001087983 */ /* 0x008ee80000100800 */
[----:B------:R-:W1:Y:S01]  /*14bc0*/  S2R R9, SR_TID.X ;  /* 0x0000000000097919 */ /* 0x000e620000002100 */
[----:B---3--:R-:W-:Y:S02]  /*14bd0*/  ISETP.GE.AND P1, PT, R8, c[0x0][0x1d4], PT ;  /* 0x0000750008007a0c */ /* 0x008fe40003f26270 */
[----:B-----5:R-:W-:Y:S02]  /*14be0*/  ISETP.GE.AND P3, PT, R2, c[0x0][0x1d4], PT ;  /* 0x0000750002007a0c */ /* 0x020fe40003f66270 */
[----:B----4-:R-:W-:Y:S02]  /*14bf0*/  IADD3 R2, P0, R0, R234, RZ ;  /* 0x000000ea00027210 */ /* 0x010fe40007f1e0ff */
[----:B-1----:R-:W-:Y:S03]  /*14c00*/  ISETP.GT.AND P4, PT, R9, 0x3f, PT ;  /* 0x0000003f0900780c */ /* 0x002fe60003f84270 */
[----:B--2---:R-:W-:Y:S06]  /*14c10*/  IMAD.X R3, R4, 0x1, R233, P0 ;  /* 0x0000000104037824 */ /* 0x004fec00000e06e9 */
[----:B------:R-:W-:Y:S01]  /*14c20*/  @!PT LDS RZ, [RZ] ;  /* 0x00000000fffff984 */ /* 0x000fe20000000800 */
[----:B------:R-:W-:Y:S01]  /*14c30*/  @!PT LDS RZ, [RZ] ;  /* 0x00000000fffff984 */ /* 0x000fe20000000800 */
[----:B------:R-:W-:Y:S01]  /*14c40*/  @!PT LDS RZ, [RZ] ;  /* 0x00000000fffff984 */ /* 0x000fe20000000800 */
[----:B------:R1:W-:Y:S02]  /*14c50*/  LDGSTS.E.BYPASS.LTC128B.128 [R210+0x1880], [R2.64], !P3 ;  /* 0x0188000002d27fae */ /* 0x0003e4000d901d48 */
[----:B-1----:R-:W-:Y:S05]  /*14c60*/  IADD3 R2, P0, R0, R236, RZ ;  /* 0x000000ec00027210 */ /* 0x002fea0007f1e0ff */
[----:B------:R-:W-:Y:S05]  /*14c70*/  IMAD.X R3, R4, 0x1, R235, P0 ;  /* 0x0000000104037824 */ /* 0x000fea00000e06eb */
[----:B------:R1:W-:Y:S02]  /*14c80*/  LDGSTS.E.BYPASS.LTC128B.128 [R210+0x2480], [R2.64], !P2 ;  /* 0x0248000002d27fae */ /* 0x0003e4000d101d48 */
[----:B-1----:R-:W-:Y:S05]  /*14c90*/  IADD3 R2, P0, R0, R232, RZ ;  /* 0x000000e800027210 */ /* 0x002fea0007f1e0ff */
[----:B------:R-:W-:Y:S05]  /*14ca0*/  IMAD.X R3, R4, 0x1, R231, P0 ;  /* 0x0000000104037824 */ /* 0x000fea00000e06e7 */
[----:B------:R1:W-:Y:S01]  /*14cb0*/  LDGSTS.E.BYPASS.LTC128B.128 [R210+0x3080], [R2.64], !P1 ;  /* 0x0308000002d27fae */ /* 0x0003e2000c901d48 */
[----:B------:R-:W-:-:S05]  /*14cc0*/  @P4 BRA `(.L_x_1017) ;  /* 0x000000f000004947 */ /* 0x000fca0003800000 */
[----:B------:R-:W-:-:S05]  /*14cd0*/  BRA.DIV ~URZ, `(.L_x_1020) ;  /* 0x000127127f007947 */ /* 0x000fca000b800000 */
[----:B------:R2:W3:Y:S04]  /*14ce0*/  SHFL.IDX PT, R4, R5, 0x1, 0x1c1f ;  /* 0x003c1f0005047f89 */ /* 0x0004e800000e0000 */
[----:B------:R2:W4:Y:S02]  /*14cf0*/  SHFL.IDX PT, R0, R6, 0x1, 0x1c1f ;  /* 0x003c1f0006007f89 */ /* 0x00052400000e0000 */
.L_x_1192:
[----:B-1--4-:R-:W-:Y:S05]  /*14d00*/  IADD3 R2, P0, R0, R234, RZ ;  /* 0x000000ea00027210 */ /* 0x012fea0007f1e0ff */
[----:B---3--:R-:W-:Y:S05]  /*14d10*/  IMAD.X R3, R4, 0x1, R233, P0 ;  /* 0x0000000104037824 */ /* 0x008fea00000e06e9 */
        /* <DEDUP_REMOVED lines=9> */
[----:B------:R1:W-:Y:S03]  /*14db0*/  LDGSTS.E.BYPASS.LTC128B.128 [R210+0x3880], [R2.64], !P1 ;  /* 0x0388000002d27fae */ /* 0x0003e6000c901d48 */
.L_x_1017:
[----:B-1-34-:R-:W-:Y:S05]  /*14dc0*/  BSYNC B0 ;  /* 0x0000000000007941 */ /* 0x01afea0003800000 */
.L_x_1016:
[----:B------:R-:W0:Y:S01]  /*14dd0*/  LDGDEPBAR ;  /* 0x00000000000079af */ /* 0x000e220000000000 */
[----:B------:R-:W-:Y:S01]  /*14de0*/  WARPSYNC 0xffffffff ;  /* 0xffffffff00007948 */ /* 0x000fe20003800000 */
[-C--:B------:R-:W-:Y:S01]  /*14df0*/  HMMA.16816.F32 R8, R52, R20.reuse, RZ ;  /* 0x000000143408723c */ /* 0x080fe200000018ff */
[----:B------:R-:W-:Y:S05]  /*14e00*/  BSSY B0, `(.L_x_1021) ;  /* 0x000011c000007945 */ /* 0x000fea0003800000 */
[----:B------:R-:W3:Y:S02]  /*14e10*/  LDL R4, [R1+0x20] ;  /* 0x0000200001047983 */ /* 0x000ee40000100800 */
        /* <DEDUP_REMOVED lines=25> */
[----:B------:R-:W4:Y:S07]  /*14fb0*/  LDSM.16.M88.4 R184, [R198+0x3000] ;  /* 0x00300000c6b8783b */ /* 0x000f2e0000000200 */
[----:B------:R-:W-:Y:S01]  /*14fc0*/  HMMA.16816.F32 R52, R176, R194, R52 ;  /* 0x000000c2b034723c */ /* 0x000fe20000001834 */
[----:B------:R-:W5:Y:S03]  /*14fd0*/  LDSM.16.M88.4 R176, [R171+0x1000] ;  /* 0x00100000abb0783b */ /* 0x000f660000000200 */
[----:B---3--:R-:W-:Y:S04]  /*14fe0*/  ISETP.GT.AND P0, PT, R221, R4, PT ;  /* 0x00000004dd00720c */ /* 0x008fe80003f04270 */
[-C--:B-1----:R-:W-:Y:S08]  /*14ff0*/  HMMA.16816.F32 R8, R172, R180.reuse, R8 ;  /* 0x000000b4ac08723c */ /* 0x082ff00000001808 */
[C---:B----4-:R-:W-:Y:S08]  /*15000*/  HMMA.16816.F32 R12, R184.reuse, R180, R12 ;  /* 0x000000b4b80c723c */ /* 0x050ff0000000180c */
[-C--:B------:R-:W-:Y:S08]  /*15010*/  HMMA.16816.F32 R16, R184, R182.reuse, R16 ;  /* 0x000000b6b810723c */ /* 0x080ff00000001810 */
[C---:B------:R-:W-:Y:S01]  /*15020*/  HMMA.16816.F32 R20, R172.reuse, R182, R20 ;  /* 0x000000b6ac14723c */ /* 0x040fe20000001814 */
[----:B------:R-:W-:Y:S07]  /*15030*/  LDSM.16.M88.4 R180, [R206] ;  /* 0x00000000ceb4783b */ /* 0x000fee0000000200 */
[-C--:B-----5:R-:W-:Y:S08]  /*15040*/  HMMA.16816.F32 R24, R172, R176.reuse, R24 ;  /* 0x000000b0ac18723c */ /* 0x0a0ff00000001818 */
[C---:B------:R-:W-:Y:S08]  /*15050*/  HMMA.16816.F32 R28, R184.reuse, R176, R28 ;  /* 0x000000b0b81c723c */ /* 0x040ff0000000181c */
[-C--:B------:R-:W-:Y:S08]  /*15060*/  HMMA.16816.F32 R32, R184, R178.reuse, R32 ;  /* 0x000000b2b820723c */ /* 0x080ff00000001820 */
[C---:B------:R-:W-:Y:S01]  /*15070*/  HMMA.16816.F32 R36, R172.reuse, R178, R36 ;  /* 0x000000b2ac24723c */ /* 0x040fe20000001824 */
[----:B------:R-:W1:Y:S07]  /*15080*/  LDSM.16.M88.4 R176, [R199+0x2000] ;  /* 0x00200000c7b0783b */ /* 0x000e6e0000000200 */
[-C--:B------:R-:W-:Y:S08]  /*15090*/  HMMA.16816.F32 R40, R172, R188.reuse, R40 ;  /* 0x000000bcac28723c */ /* 0x080ff00000001828 */
[C---:B------:R-:W-:Y:S08]  /*150a0*/  HMMA.16816.F32 R44, R184.reuse, R188, R44 ;  /* 0x000000bcb82c723c */ /* 0x040ff0000000182c */
[-C--:B------:R-:W-:Y:S01]  /*150b0*/  HMMA.16816.F32 R48, R184, R190.reuse, R48 ;  /* 0x000000beb830723c */ /* 0x080fe20000001830 */
[----:B------:R-:W3:Y:S07]  /*150c0*/  LDSM.16.M88.4 R184, [R199+0x3000] ;  /* 0x00300000c7b8783b */ /* 0x000eee0000000200 */
[----:B------:R-:W-:Y:S01]  /*150d0*/  HMMA.16816.F32 R52, R172, R190, R52 ;  /* 0x000000beac34723c */ /* 0x000fe20000001834 */
[----:B------:R-:W4:Y:S07]  /*150e0*/  LDSM.16.M88.4 R172, [R205] ;  /* 0x00000000cdac783b */ /* 0x000f2e0000000200 */
[-C--:B-1----:R-:W-:Y:S01]  /*150f0*/  HMMA.16816.F32 R8, R176, R180.reuse, R8 ;  /* 0x000000b4b008723c */ /* 0x082fe20000001808 */
[----:B------:R-:W1:Y:S07]  /*15100*/  LDSM.16.M88.4 R188, [R204] ;  /* 0x00000000ccbc783b */ /* 0x000e6e0000000200 */
        /* <DEDUP_REMOVED lines=8> */
[----:B------:R-:W3:Y:S07]  /*15190*/  LDSM.16.M88.4 R172, [R198+0x4000] ;  /* 0x00400000c6ac783b */ /* 0x000eee0000000200 */
[-C--:B-1----:R-:W-:Y:S08]  /*151a0*/  HMMA.16816.F32 R40, R176, R188.reuse, R40 ;  /* 0x000000bcb028723c */ /* 0x082ff00000001828 */
[C---:B------:R-:W-:Y:S08]  /*151b0*/  HMMA.16816.F32 R44, R184.reuse, R188, R44 ;  /* 0x000000bcb82c723c */ /* 0x040ff0000000182c */
[-C--:B------:R-:W-:Y:S01]  /*151c0*/  HMMA.16816.F32 R48, R184, R190.reuse, R48 ;  /* 0x000000beb830723c */ /* 0x080fe20000001830 */
[----:B------:R-:W1:Y:S07]  /*151d0*/  LDSM.16.M88.4 R184, [R198+0x5000] ;  /* 0x00500000c6b8783b */ /* 0x000e6e0000000200 */
[----:B------:R-:W-:Y:S01]  /*151e0*/  HMMA.16816.F32 R52, R176, R190, R52 ;  /* 0x000000beb034723c */ /* 0x000fe20000001834 */
[----:B------:R-:W4:Y:S07]  /*151f0*/  LDSM.16.M88.4 R176, [R171+0x1c00] ;  /* 0x001c0000abb0783b */ /* 0x000f2e0000000200 */
[-C--:B---3--:R-:W-:Y:S01]  /*15200*/  HMMA.16816.F32 R8, R172, R180.reuse, R8 ;  /* 0x000000b4ac08723c */ /* 0x088fe20000001808 */
[----:B------:R-:W3:Y:S07]  /*15210*/  LDSM.16.M88.4 R188, [R171+0x2000] ;  /* 0x00200000abbc783b */ /* 0x000eee0000000200 */
[C---:B-1----:R-:W-:Y:S08]  /*15220*/  HMMA.16816.F32 R12, R184.reuse, R180, R12 ;  /* 0x000000b4b80c723c */ /* 0x042ff0000000180c */
[-C--:B------:R-:W-:Y:S08]  /*15230*/  HMMA.16816.F32 R16, R184, R182.reuse, R16 ;  /* 0x000000b6b810723c */ /* 0x080ff00000001810 */
[C---:B------:R-:W-:Y:S01]  /*15240*/  HMMA.16816.F32 R20, R172.reuse, R182, R20 ;  /* 0x000000b6ac14723c */ /* 0x040fe20000001814 */
[----:B------:R-:W-:Y:S07]  /*15250*/  LDSM.16.M88.4 R180, [R203] ;  /* 0x00000000cbb4783b */ /* 0x000fee0000000200 */
[-C--:B----4-:R-:W-:Y:S08]  /*15260*/  HMMA.16816.F32 R24, R172, R176.reuse, R24 ;  /* 0x000000b0ac18723c */ /* 0x090ff00000001818 */
[C---:B------:R-:W-:Y:S08]  /*15270*/  HMMA.16816.F32 R28, R184.reuse, R176, R28 ;  /* 0x000000b0b81c723c */ /* 0x040ff0000000181c */
[-C--:B------:R-:W-:Y:S08]  /*15280*/  HMMA.16816.F32 R32, R184, R178.reuse, R32 ;  /* 0x000000b2b820723c */ /* 0x080ff00000001820 */
[C---:B------:R-:W-:Y:S01]  /*15290*/  HMMA.16816.F32 R36, R172.reuse, R178, R36 ;  /* 0x000000b2ac24723c */ /* 0x040fe20000001824 */
[----:B------:R-:W1:Y:S07]  /*152a0*/  LDSM.16.M88.4 R176, [R199+0x4000] ;  /* 0x00400000c7b0783b */ /* 0x000e6e0000000200 */
[-C--:B---3--:R-:W-:Y:S08]  /*152b0*/  HMMA.16816.F32 R40, R172, R188.reuse, R40 ;  /* 0x000000bcac28723c */ /* 0x088ff00000001828 */
[C---:B------:R-:W-:Y:S08]  /*152c0*/  HMMA.16816.F32 R44, R184.reuse, R188, R44 ;  /* 0x000000bcb82c723c */ /* 0x040ff0000000182c */
[-C--:B------:R-:W-:Y:S01]  /*152d0*/  HMMA.16816.F32 R48, R184, R190.reuse, R48 ;  /* 0x000000beb830723c */ /* 0x080fe20000001830 */
[----:B------:R-:W3:Y:S07]  /*152e0*/  LDSM.16.M88.4 R184, [R199+0x5000] ;  /* 0x00500000c7b8783b */ /* 0x000eee0000000200 */
[----:B------:R-:W-:Y:S08]  /*152f0*/  HMMA.16816.F32 R52, R172, R190, R52 ;  /* 0x000000beac34723c */ /* 0x000ff00000001834 */
[-C--:B-1----:R-:W-:Y:S11]  /*15300*/  HMMA.16816.F32 R8, R176, R180.reuse, R8 ;  /* 0x000000b4b008723c */ /* 0x082ff60000001808 */
[----:B------:R-:W-:Y:S11]  /*15310*/  @!UPT UIADD3 URZ, URZ, URZ, URZ ;  /* 0x0000003f3f3ff290 */ /* 0x000ff6000fffe03f */
[----:B------:R-:W-:Y:S02]  /*15320*/  @!UPT UIADD3 URZ, URZ, URZ, URZ ;  /* 0x0000003f3f3ff290 */ /* 0x000fe4000fffe03f */
[----:B------:R-:W-:Y:S01]  /*15330*/  FMUL.FTZ R0, R8, c[0x0][0x320] ;  /* 0x0000c80008007a20 */ /* 0x000fe20000410000 */
[C---:B---3--:R-:W-:Y:S03]  /*15340*/  HMMA.16816.F32 R12, R184.reuse, R180, R12 ;  /* 0x000000b4b80c723c */ /* 0x048fe6000000180c */
[----:B------:R1:W3:Y:S05]  /*15350*/  MUFU.TANH R211, R0 ;  /* 0x0000000000d37308 */ /* 0x0002ea0000002400 */
[-C--:B------:R-:W-:Y:S08]  /*15360*/  HMMA.16816.F32 R16, R184, R182.reuse, R16 ;  /* 0x000000b6b810723c */ /* 0x080ff00000001810 */
[C---:B------:R-:W-:Y:S08]  /*15370*/  HMMA.16816.F32 R20, R176.reuse, R182, R20 ;  /* 0x000000b6b014723c */ /* 0x040ff00000001814 */
[----:B------:R-:W-:Y:S04]  /*15380*/  FMUL.FTZ R3, R14, c[0x0][0x320] ;  /* 0x0000c8000e037a20 */ /* 0x000fe80000410000 */
[----:B------:R-:W4:Y:S01]  /*15390*/  MUFU.TANH R226, R3 ;  /* 0x0000000300e27308 */ /* 0x000f220000002400 */
[----:B-1----:R-:W-:Y:S02]  /*153a0*/  FMUL.FTZ R0, R9, c[0x0][0x320] ;  /* 0x0000c80009007a20 */ /* 0x002fe40000410000 */
[----:B------:R-:W-:Y:S07]  /*153b0*/  FMUL.FTZ R2, R15, c[0x0][0x320] ;  /* 0x0000c8000f027a20 */ /* 0x000fee0000410000 */
[----:B------:R1:W2:Y:S10]  /*153c0*/  MUFU.TANH R195, R0 ;  /* 0x0000000000c37308 */ /* 0x0002b40000002400 */
        /* <DEDUP_REMOVED lines=102> */
[----:B--234-:R-:W2:Y:S01]  /*15a30*/  LDL R227, [R1+0x5c] ;  /* 0x00005c0001e37983 */ /* 0x01cea20000100800 */
[----:B------:R-:W-:Y:S02]  /*15a40*/  IMAD.MOV.U32 R230, RZ, RZ, c[0x0][0x2b8] ;  /* 0x0000ae00ffe67624 */ /* 0x000fe400078e00ff */
[----:B------:R-:W-:Y:S01]  /*15a50*/  IMAD.MOV.U32 R220, RZ, RZ, RZ ;  /* 0x000000ffffdc7224 */ /* 0x000fe200078e00ff */
[----:B------:R-:W3:Y:S02]  /*15a60*/  LDL R4, [R1+0x24] ;  /* 0x0000240001047983 */ /* 0x000ee40000100800 */
[----:B------:R-:W-:Y:S02]  /*15a70*/  ISETP.NE.AND P2, PT, R230, 0x1, PT ;  /* 0x00000001e600780c */ /* 0x000fe40003f45270 */
[----:B------:R-:W4:Y:S04]  /*15a80*/  LDL.64 R240, [R1+0x48] ;  /* 0x0000480001f07983 */ /* 0x000f280000100a00 */
[----:B------:R-:W5:Y:S04]  /*15a90*/  LDL R5, [R1+0x54] ;  /* 0x0000540001057983 */ /* 0x000f680000100800 */
[----:B------:R-:W4:Y:S04]  /*15aa0*/  LDL.64 R228, [R1+0x40] ;  /* 0x0000400001e47983 */ /* 0x000f280000100a00 */
[----:B------:R-:W4:Y:S04]  /*15ab0*/  LDL R6, [R1+0x50] ;  /* 0x0000500001067983 */ /* 0x000f280000100800 */
[----:B------:R-:W1:Y:S01]  /*15ac0*/  S2R R8, SR_TID.X ;  /* 0x0000000000087919 */ /* 0x000e620000002100 */
[----:B---3--:R-:W-:Y:S01]  /*15ad0*/  ISETP.GT.AND P1, PT, R4, 0x2f, PT ;  /* 0x0000002f0400780c */ /* 0x008fe20003f24270 */
[----:B--2---:R-:W-:Y:S05]  /*15ae0*/  IMAD R2, R221, 0x30, R227 ;  /* 0x00000030dd027824 */ /* 0x004fea00078e02e3 */
[----:B------:R-:W-:Y:S05]  /*15af0*/  IADD3 R2, R2, -0x30, R4 ;  /* 0xffffffd002027810 */ /* 0x000fea0007ffe004 */
[----:B------:R-:W-:Y:S04]  /*15b00*/  @P2 IMAD.HI.U32 R3, R2, c[0x0][0x2bc], RZ ;  /* 0x0000af0002032a27 */ /* 0x000fe800078e00ff */
[----:B-1----:R-:W-:Y:S01]  /*15b10*/  IMAD.MOV.U32 R0, RZ, RZ, R2 ;  /* 0x000000ffff007224 */ /* 0x002fe200078e0002 */
[----:B------:R-:W-:Y:S04]  /*15b20*/  @P2 SHF.R.U32.HI R0, RZ, c[0x0][0x2c0], R3 ;  /* 0x0000b000ff002a19 */ /* 0x000fe80000011603 */
[C---:B----4-:R-:W-:Y:S01]  /*15b30*/  @!P1 IADD3 R3, P0, R0.reuse, R240, RZ ;  /* 0x000000f000039210 */ /* 0x050fe20007f1e0ff */
[----:B------:R-:W-:Y:S03]  /*15b40*/  IMAD.MOV R4, RZ, RZ, -R0 ;  /* 0x000000ffff047224 */ /* 0x000fe600078e0a00 */
[----:B-----5:R-:W-:Y:S01]  /*15b50*/  @!P1 LEA.HI.X.SX32 R0, R0, R5, 0x1, P0 ;  /* 0x0000000500009211 */ /* 0x020fe200000f0eff */
[----:B------:R-:W-:Y:S01]  /*15b60*/  IMAD R222, R4, c[0x0][0x2b8], R2 ;  /* 0x0000ae0004de7a24 */ /* 0x000fe200078e0202 */
[C---:B------:R-:W-:Y:S02]  /*15b70*/  @!P1 LEA R2, P0, R3.reuse, c[0x0][0x2a0], 0x2 ;  /* 0x0000a80003029a11 */ /* 0x040fe400078010ff */
[----:B------:R-:W-:Y:S02]  /*15b80*/  SHF.R.S32.HI R5, RZ, 0x1f, R8 ;  /* 0x0000001fff057819 */ /* 0x000fe40000011408 */
[----:B------:R-:W-:Y:S02]  /*15b90*/  @!P1 LEA.HI.X R3, R3, c[0x0][0x2a4], R0, 0x2, P0 ;  /* 0x0000a90003039a11 */ /* 0x000fe400000f1400 */
[----:B------:R-:W-:Y:S02]  /*15ba0*/  SHF.R.S32.HI R0, RZ, 0x1f, R222 ;  /* 0x0000001fff007819 */ /* 0x000fe400000114de */
[----:B------:R-:W-:Y:S01]  /*15bb0*/  LEA.HI R5, R5, R8, RZ, 0x2 ;  /* 0x0000000805057211 */ /* 0x000fe200078f10ff */
[----:B------:R1:W2:Y:S02]  /*15bc0*/  @!P1 LDG.E R220, [R2.64] ;  /* 0x0000000802dc9981 */ /* 0x0002a4000c1e1900 */
[----:B------:R-:W-:Y:S01]  /*15bd0*/  IMAD R0, R0, c[0x0][0x1e0], RZ ;  /* 0x0000780000007a24 */ /* 0x000fe200078e02ff */
[----:B------:R-:W-:Y:S03]  /*15be0*/  SHF.R.S32.HI R5, RZ, 0x2, R5 ;  /* 0x00000002ff057819 */ /* 0x000fe60000011405 */
[C---:B------:R-:W-:Y:S01]  /*15bf0*/  IMAD R0, R222.reuse, c[0x0][0x1e4], R0 ;  /* 0x00007900de007a24 */ /* 0x040fe200078e0200 */
[----:B------:R-:W-:Y:S01]  /*15c00*/  IADD3 R5, -R5, 0x30, RZ ;  /* 0x0000003005057810 */ /* 0x000fe20007ffe1ff */
[----:B-1----:R-:W-:Y:S04]  /*15c10*/  IMAD.WIDE.U32 R2, R222, c[0x0][0x1e0], RZ ;  /* 0x00007800de027a25 */ /* 0x002fe800078e00ff */
[----:B------:R-:W-:Y:S01]  /*15c20*/  IMAD.IADD R3, R3, 0x1, R0 ;  /* 0x0000000103037824 */ /* 0x000fe200078e0200 */
[----:B--2---:R-:W-:Y:S03]  /*15c30*/  SHF.R.S32.HI R0, RZ, 0x1f, R220 ;  /* 0x0000001fff007819 */ /* 0x004fe600000114dc */
[----:B------:R-:W-:Y:S04]  /*15c40*/  IMAD.WIDE.U32 R2, R220, c[0x0][0x1f0], R2 ;  /* 0x00007c00dc027a25 */ /* 0x000fe800078e0002 */
        /* <DEDUP_REMOVED lines=9> */
.L_x_1193:
[----:B------:R-:W-:-:S05]  /*15ce0*/  BRA.DIV ~URZ, `(.L_x_1024) ;  /* 0x000118427f007947 */ /* 0x000fca000b800000 */
[----:B------:R3:W4:Y:S02]  /*15cf0*/  SHFL.IDX PT, R0, R8, RZ, 0x1c1f ;  /* 0x001c1fff08007589 */ /* 0x00072400000e0000 */
.L_x_1194:
[----:B------:R-:W5:Y:S01]  /*15d00*/  LDL.64 R28, [R1] ;  /* 0x00000000011c7983 */ /* 0x000f620000100a00 */
[----:B----4-:R-:W-:Y:S03]  /*15d10*/  @P0 IADD3 R2, P1, R0, R234, RZ ;  /* 0x000000ea00020210 */ /* 0x010fe60007f3e0ff */
[----:B------:R-:W4:Y:S02]  /*15d20*/  LDL R9, [R1+0x8] ;  /* 0x0000080001097983 */ /* 0x000f240000100800 */
[----:B--2---:R-:W-:Y:S01]  /*15d30*/  @P0 IMAD.X R3, R4, 0x1, R233, P1 ;  /* 0x0000000104030824 */ /* 0x004fe200008e06e9 */
[----:B-----5:R-:W-:Y:S11]  /*15d40*/  @P0 ISETP.GE.AND P1, PT, R28, c[0x0][0x1d4], PT ;  /* 0x000075001c000a0c */ /* 0x020ff60003f26270 */
[----:B------:R-:W-:Y:S02]  /*15d50*/  @!UPT UIADD3 URZ, URZ, URZ, URZ ;  /* 0x0000003f3f3ff290 */ /* 0x000fe4000fffe03f */
[----:B------:R-:W-:Y:S01]  /*15d60*/  @!PT LDS RZ, [RZ] ;  /* 0x00000000fffff984 */ /* 0x000fe20000000800 */
[----:B------:R-:W-:Y:S01]  /*15d70*/  @!PT LDS RZ, [RZ] ;  /* 0x00000000fffff984 */ /* 0x000fe20000000800 */
[----:B------:R-:W-:Y:S01]  /*15d80*/  @!PT LDS RZ, [RZ] ;  /* 0x00000000fffff984 */ /* 0x000fe20000000800 */
[----:B------:R2:W-:Y:S02]  /*15d90*/  @P0 LDGSTS.E.BYPASS.LTC128B.128 [R210+0x3c80], [R2.64], !P1 ;  /* 0x03c8000002d20fae */ /* 0x0005e4000c901d48 */
[----:B--2---:R-:W-:Y:S05]  /*15da0*/  @P0 IADD3 R2, P1, R0, R236, RZ ;  /* 0x000000ec00020210 */ /* 0x004fea0007f3e0ff */
[----:B------:R-:W-:Y:S01]  /*15db0*/  @P0 IMAD.X R3, R4, 0x1, R235, P1 ;  /* 0x0000000104030824 */ /* 0x000fe200008e06eb */
[----:B------:R-:W-:Y:S11]  /*15dc0*/  @P0 ISETP.GE.AND P1, PT, R252, c[0x0][0x1d4], PT ;  /* 0x00007500fc000a0c */ /* 0x000ff60003f26270 */
[----:B------:R-:W-:Y:S02]  /*15dd0*/  @!UPT UIADD3 URZ, URZ, URZ, URZ ;  /* 0x0000003f3f3ff290 */ /* 0x000fe4000fffe03f */
[----:B------:R2:W-:Y:S02]  /*15de0*/  @P0 LDGSTS.E.BYPASS.LTC128B.128 [R210+0x4880], [R2.64], !P1 ;  /* 0x0488000002d20fae */ /* 0x0005e4000c901d48 */
[----:B--2---:R-:W-:Y:S05]  /*15df0*/  @P0 IADD3 R2, P1, R0, R232, RZ ;  /* 0x000000e800020210 */ /* 0x004fea0007f3e0ff */
[----:B------:R-:W-:Y:S01]  /*15e00*/  @P0 IMAD.X R3, R4, 0x1, R231, P1 ;  /* 0x0000000104030824 */ /* 0x000fe200008e06e7 */
[----:B----4-:R-:W-:Y:S11]  /*15e10*/  @P0 ISETP.GE.AND P1, PT, R9, c[0x0][0x1d4], PT ;  /* 0x0000750009000a0c */ /* 0x010ff60003f26270 */
[----:B------:R-:W-:Y:S02]  /*15e20*/  @!UPT UIADD3 URZ, URZ, URZ, URZ ;  /* 0x0000003f3f3ff290 */ /* 0x000fe4000fffe03f */
[----:B------:R2:W-:Y:S01]  /*15e30*/  @P0 LDGSTS.E.BYPASS.LTC128B.128 [R210+0x5480], [R2.64], !P1 ;  /* 0x0548000002d20fae */ /* 0x0005e2000c901d48 */
[----:B------:R-:W-:Y:S01]  /*15e40*/  ISETP.GE.AND P0, PT, R5, 0x21, PT ;  /* 0x000000210500780c */ /* 0x000fe20003f06270 */
[----:B------:R-:W-:-:S06]  /*15e50*/  BRA.DIV ~URZ, `(.L_x_1025) ;  /* 0x000117427f007947 */ /* 0x000fcc000b800000 */
[----:B------:R4:W1:Y:S04]  /*15e60*/  SHFL.IDX PT, R4, R6, 0x1, 0x1c1f ;  /* 0x003c1f0006047f89 */ /* 0x00086800000e0000 */
[----:B------:R4:W2:Y:S02]  /*15e70*/  SHFL.IDX PT, R0, R8, 0x1, 0x1c1f ;  /* 0x003c1f0008007f89 */ /* 0x0008a400000e0000 */
.L_x_1195:
[----:B---34-:R-:W3:Y:S01]  /*15e80*/  LDL.64 R8, [R1] ;  /* 0x0000000001087983 */ /* 0x018ee20000100a00 */
[----:B--2---:R-:W-:Y:S03]  /*15e90*/  @P0 IADD3 R2, P1, R0, R234, RZ ;  /* 0x000000ea00020210 */ /* 0x004fe60007f3e0ff */
[----:B------:R-:W2:Y:S02]  /*15ea0*/  LDL R5, [R1+0x8] ;  /* 0x0000080001057983 */ /* 0x000ea40000100800 */
[----:B-1----:R-:W-:Y:S01]  /*15eb0*/  @P0 IMAD.X R3, R4, 0x1, R233, P1 ;  /* 0x0000000104030824 */ /* 0x002fe200008e06e9 */
[----:B---3--:R-:W-:Y:S11]  /*15ec0*/  @P0 ISETP.GE.AND P1, PT, R8, c[0x0][0x1d4], PT ;  /* 0x0000750008000a0c */ /* 0x008ff60003f26270 */
[----:B------:R-:W-:Y:S02]  /*15ed0*/  @!UPT UIADD3 URZ, URZ, URZ, URZ ;  /* 0x0000003f3f3ff290 */ /* 0x000fe4000fffe03f */
[----:B------:R-:W-:Y:S01]  /*15ee0*/  @!PT LDS RZ, [RZ] ;  /* 0x00000000fffff984 */ /* 0x000fe20000000800 */
[----:B------:R-:W-:Y:S01]  /*15ef0*/  @!PT LDS RZ, [RZ] ;  /* 0x00000000fffff984 */ /* 0x000fe20000000800 */
[----:B------:R-:W-:Y:S01]  /*15f00*/  @!PT LDS RZ, [RZ] ;  /* 0x00000000fffff984 */ /* 0x000fe20000000800 */
[----:B------:R1:W-:Y:S02]  /*15f10*/  @P0 LDGSTS.E.BYPASS.LTC128B.128 [R210+0x4480], [R2.64], !P1 ;  /* 0x0448000002d20fae */ /* 0x0003e4000c901d48 */
[----:B-1----:R-:W-:Y:S05]  /*15f20*/  @P0 IADD3 R2, P1, R0, R236, RZ ;  /* 0x000000ec00020210 */ /* 0x002fea0007f3e0ff */
[----:B------:R-:W-:Y:S01]  /*15f30*/  @P0 IMAD.X R3, R4, 0x1, R235, P1 ;  /* 0x0000000104030824 */ /* 0x000fe200008e06eb */
[----:B------:R-:W-:Y:S11]  /*15f40*/  @P0 ISETP.GE.AND P1, PT, R252, c[0x0][0x1d4], PT ;  /* 0x00007500fc000a0c */ /* 0x000ff60003f26270 */
[----:B------:R-:W-:Y:S02]  /*15f50*/  @!UPT UIADD3 URZ, URZ, URZ, URZ ;  /* 0x0000003f3f3ff290 */ /* 0x000fe4000fffe03f */
[----:B------:R1:W-:Y:S02]  /*15f60*/  @P0 LDGSTS.E.BYPASS.LTC128B.128 [R210+0x5080], [R2.64], !P1 ;  /* 0x0508000002d20fae */ /* 0x0003e4000c901d48 */
[----:B-1----:R-:W-:Y:S05]  /*15f70*/  @P0 IADD3 R2, P1, R0, R232, RZ ;  /* 0x000000e800020210 */ /* 0x002fea0007f3e0ff */
[----:B------:R-:W-:Y:S01]  /*15f80*/  @P0 IMAD.X R3, R4, 0x1, R231, P1 ;  /* 0x0000000104030824 */ /* 0x000fe200008e06e7 */
[----:B--2---:R-:W-:Y:S11]  /*15f90*/  @P0 ISETP.GE.AND P1, PT, R5, c[0x0][0x1d4], PT ;  /* 0x0000750005000a0c */ /* 0x004ff60003f26270 */
[----:B------:R-:W-:Y:S02]  /*15fa0*/  @!UPT UIADD3 URZ, URZ, URZ, URZ ;  /* 0x0000003f3f3ff290 */ /* 0x000fe4000fffe03f */
[----:B------:R1:W-:Y:S02]  /*15fb0*/  @P0 LDGSTS.E.BYPASS.LTC128B.128 [R210+0x5c80], [R2.64], !P1 ;  /* 0x05c8000002d20fae */ /* 0x0003e4000c901d48 */
.L_x_1022:
[----:B--234-:R-:W-:Y:S05]  /*15fc0*/  BSYNC B0 ;  /* 0x0000000000007941 */ /* 0x01cfea0003800000 */
.L_x_1021:
[----:B------:R-:W-:Y:S01]  /*15fd0*/  LOP3.LUT R9, RZ, c[0x0][0x324], RZ, 0x33, !PT ;  /* 0x0000c900ff097a12 */ /* 0x000fe200078e33ff */
[----:B-1----:R-:W2:Y:S01]  /*15fe0*/  LDL R2, [R1+0x58] ;  /* 0x0000580001027983 */ /* 0x002ea20000100800 */
[----:B------:R-:W-:Y:S03]  /*15ff0*/  IMAD.MOV.U32 R3, RZ, RZ, c[0x0][0x2c4] ;  /* 0x0000b100ff037624 */ /* 0x000fe600078e00ff */
[----:B------:R-:W2:Y:S02]  /*16000*/  LDL R0, [R1+0x7c] ;  /* 0x00007c0001007983 */ /* 0x000ea40000100800 */
[----:B------:R-:W-:Y:S02]  /*16010*/  ISETP.NE.AND P0, PT, R3, 0x1, PT ;  /* 0x000000010300780c */ /* 0x000fe40003f05270 */
[----:B------:R-:W0:Y:S01]  /*16020*/  LDGDEPBAR ;  /* 0x00000000000079af */ /* 0x000e220000000000 */
[----:B--2---:R-:W-:Y:S10]  /*16030*/  IMAD.IADD R5, R0, 0x1, R2 ;  /* 0x0000000100057824 */ /* 0x004ff400078e0202 */
[----:B------:R-:W-:Y:S05]  /*16040*/  @P0 IMAD.HI.U32 R0, R5, c[0x0][0x2c8], RZ ;  /* 0x0000b20005000a27 */ /* 0x000fea00078e00ff */
[----:B------:R-:W-:Y:S01]  /*16050*/  @P0 SHF.R.U32.HI R5, RZ, c[0x0][0x2cc], R0 ;  /* 0x0000b300ff050a19 */ /* 0x000fe20000011600 */
[----:B------:R-:W-:Y:S05]  /*16060*/  IMAD R0, R221, -0x30, RZ ;  /* 0xffffffd0dd007824 */ /* 0x000fea00078e02ff */
[----:B------:R-:W-:Y:S04]  /*16070*/  IADD3 R2, -R251, 0x1, R0 ;  /* 0x00000001fb027810 */ /* 0x000fe80007ffe100 */
[----:B------:R-:W-:Y:S04]  /*16080*/  IADD3 R8, -R249, R2, R250 ;  /* 0x00000002f9087210 */ /* 0x000fe80007ffe1fa */
[----:B------:R-:W-:Y:S01]  /*16090*/  IADD3 R6, R8, c[0x0][0x328], RZ ;  /* 0x0000ca0008067a10 */ /* 0x000fe20007ffe0ff */
[----:B------:R-:W-:-:S05]  /*160a0*/  BRA.DIV ~URZ, `(.L_x_1026) ;  /* 0x000115c27f007947 */ /* 0x000fca000b800000 */
[----:B------:R1:W2:Y:S02]  /*160b0*/  SHFL.IDX PT, R4, R5, RZ, 0x1c1f ;  /* 0x001c1fff05047589 */ /* 0x0002a400000e0000 */
.L_x_1196:
        /* <DEDUP_REMOVED lines=19> */
.L_x_1029:
[----:B------:R-:W-:Y:S04]  /*161f0*/  MOV R9, c[0x0][0x32c] ;  /* 0x0000cb0000097a02 */ /* 0x000fe80000000f00 */
[----:B------:R-:W-:Y:S11]  /*16200*/  ISETP.NE.AND P0, PT, R9, 0x1, PT ;  /* 0x000000010900780c */ /* 0x000ff60003f05270 */
[----:B------:R-:W-:Y:S02]  /*16210*/  @!UPT UIADD3 URZ, URZ, URZ, URZ ;  /* 0x0000003f3f3ff290 */ /* 0x000fe4000fffe03f */
[----:B------:R-:W-:Y:S05]  /*16220*/  @P0 IMAD.HI.U32 R9, R4, c[0x0][0x330], RZ ;  /* 0x0000cc0004090a27 */ /* 0x000fea00078e00ff */
[----:B------:R-:W-:Y:S02]  /*16230*/  @P0 SHF.R.U32.HI R4, RZ, c[0x0][0x334], R9 ;  /* 0x0000cd00ff040a19 */ /* 0x000fe40000011609 */
.L_x_1030:
[----:B------:R-:W-:Y:S05]  /*16240*/  BSYNC B0 ;  /* 0x0000000000007941 */ /* 0x000fea0003800000 */
.L_x_1028:
[----:B------:R-:W-:Y:S04]  /*16250*/  IMAD.IADD R9, R0, 0x1, -R251 ;  /* 0x0000000100097824 */ /* 0x000fe800078e0afb */
[----:B------:R-:W-:Y:S05]  /*16260*/  IMAD R4, R4, c[0x0][0x32c], R9 ;  /* 0x0000cb0004047a24 */ /* 0x000fea00078e0209 */
[----:B------:R-:W-:Y:S02]  /*16270*/  IMNMX R2, R2, R4, !PT ;  /* 0x0000000402027217 */ /* 0x000fe40007800200 */
[----:B------:R-:W-:Y:S04]  /*16280*/  IADD3 R4, R4, c[0x0][0x32c], RZ ;  /* 0x0000cb0004047a10 */ /* 0x000fe80007ffe0ff */
[----:B------:R-:W-:Y:S02]  /*16290*/  IMNMX R3, R3, R4, PT ;  /* 0x0000000403037217 */ /* 0x000fe40003800200 */
.L_x_1027:
[C---:B------:R-:W-:Y:S02]  /*162a0*/  ISETP.GE.AND P0, PT, R0.reuse, 0x1, PT ;  /* 0x000000010000780c */ /* 0x040fe40003f06270 */
[C---:B------:R-:W-:Y:S02]  /*162b0*/  ISETP.GE.AND P1, PT, R0.reuse, 0x2, PT ;  /* 0x000000020000780c */ /* 0x040fe40003f26270 */
[----:B------:R-:W-:Y:S02]  /*162c0*/  LOP3.LUT R209, R209, 0xffffffef, RZ, 0xc0, !PT ;  /* 0xffffffefd1d17812 */ /* 0x000fe400078ec0ff */
[C---:B------:R-:W-:Y:S02]  /*162d0*/  ISETP.GE.AND P6, PT, R0.reuse, 0x12, PT ;  /* 0x000000120000780c */ /* 0x040fe40003fc6270 */
[C---:B------:R-:W-:Y:S02]  /*162e0*/  ISETP.GE.AND P5, PT, R0.reuse, 0x19, PT ;  /* 0x000000190000780c */ /* 0x040fe40003fa6270 */
[C---:B------:R-:W-:Y:S02]  /*162f0*/  ISETP.GE.AND P4, PT, R0.reuse, 0x1a, PT ;  /* 0x0000001a0000780c */ /* 0x040fe40003f86270 */
[----:B------:R-:W-:Y:S02]  /*16300*/  ISETP.GE.AND P3, PT, R0, 0x21, PT ;  /* 0x000000210000780c */ /* 0x000fe40003f66270 */
[----:B------:R-:W-:Y:S02]  /*16310*/  @P0 LOP3.LUT R209, R209, 0x10, RZ, 0xfc, !PT ;  /* 0x00000010d1d10812 */ /* 0x000fe400078efcff */
[C---:B------:R-:W-:Y:S02]  /*16320*/  ISETP.GT.AND P0, PT, R2.reuse, RZ, !P0 ;  /* 0x000000ff0200720c */ /* 0x040fe40004704270 */
[----:B------:R-:W-:Y:S02]  /*16330*/  LOP3.LUT R209, R209, 0xfffffff7, RZ, 0xc0, !PT ;  /* 0xfffffff7d1d17812 */ /* 0x000fe400078ec0ff */
[----:B------:R-:W-:Y:S02]  /*16340*/  ISETP.LT.OR P0, PT, R3, 0x1, P0 ;  /* 0x000000010300780c */ /* 0x000fe40000701670 */
        /* <DEDUP_REMOVED lines=8> */
[C---:B------:R-:W-:Y:S02]  /*163d0*/  ISETP.GE.AND P2, PT, R0.reuse, 0x22, PT ;  /* 0x000000220000780c */ /* 0x040fe40003f46270 */
[----:B------:R-:W-:Y:S02]  /*163e0*/  ISETP.LT.OR P0, PT, R3, 0x9, P0 ;  /* 0x000000090300780c */ /* 0x000fe40000701670 */
[----:B------:R-:W-:Y:S02]  /*163f0*/  @P1 LOP3.LUT R209, R209, 0x4, RZ, 0xfc, !PT ;  /* 0x00000004d1d11812 */ /* 0x000fe400078efcff */
[----:B------:R-:W-:Y:S02]  /*16400*/  ISETP.GE.AND P1, PT, R0, 0xa, PT ;  /* 0x0000000a0000780c */ /* 0x000fe40003f26270 */
[----:B------:R-:W-:Y:S02]  /*16410*/  FSEL R39, R181, -INF , !P0 ;  /* 0xff800000b5277808 */ /* 0x000fe40004000000 */
[----:B------:R-:W-:Y:S02]  /*16420*/  LOP3.LUT R209, R209, 0xfffffffd, RZ, 0xc0, !PT ;  /* 0xfffffffdd1d17812 */ /* 0x000fe400078ec0ff */
[----:B------:R-:W-:Y:S04]  /*16430*/  ISETP.GT.AND P0, PT, R2, 0x9, !P1 ;  /* 0x000000090200780c */ /* 0x000fe80004f04270 */
[----:B------:R-:W-:Y:S03]  /*16440*/  ISETP.LT.OR P0, PT, R3, 0xa, P0 ;  /* 0x0000000a0300780c */ /* 0x000fe60000701670 */
[----:B------:R-:W-:Y:S02]  /*16450*/  @P1 LOP3.LUT R209, R209, 0x2, RZ, 0xfc, !PT ;  /* 0x00000002d1d11812 */ /* 0x000fe400078efcff */
[----:B------:R-:W-:Y:S02]  /*16460*/  ISETP.GE.AND P1, PT, R0, 0x11, PT ;  /* 0x000000110000780c */ /* 0x000fe40003f26270 */
[----:B------:R-:W-:Y:S02]  /*16470*/  FSEL R38, R175, -INF , !P0 ;  /* 0xff800000af267808 */ /* 0x000fe40004000000 */
[C---:B------:R-:W-:Y:S02]  /*16480*/  ISETP.GT.AND P0, PT, R2.reuse, 0x10, !P1 ;  /* 0x000000100200780c */ /* 0x040fe40004f04270 */
[----:B------:R-:W-:Y:S02]  /*16490*/  LOP3.LUT R209, R209, 0xfffffffe, RZ, 0xc0, !PT ;  /* 0xfffffffed1d17812 */ /* 0x000fe400078ec0ff */
[----:B------:R-:W-:Y:S04]  /*164a0*/  ISETP.LT.OR P0, PT, R3, 0x11, P0 ;  /* 0x000000110300780c */ /* 0x000fe80000701670 */
[----:B------:R-:W-:Y:S02]  /*164b0*/  FSEL R37, R173, -INF , !P0 ;  /* 0xff800000ad257808 */ /* 0x000fe40004000000 */
[----:B------:R-:W-:Y:S02]  /*164c0*/  ISETP.GT.AND P0, PT, R2, 0x11, !P6 ;  /* 0x000000110200780c */ /* 0x000fe40007704270 */
[----:B------:R-:W-:Y:S02]  /*164d0*/  @P1 LOP3.LUT R209, R209, 0x1, RZ, 0xfc, !PT ;  /* 0x00000001d1d11812 */ /* 0x000fe400078efcff */
[----:B------:R-:W-:Y:S02]  /*164e0*/  ISETP.LT.OR P0, PT, R3, 0x12, P0 ;  /* 0x000000120300780c */ /* 0x000fe40000701670 */
[----:B------:R-:W-:Y:S02]  /*164f0*/  ISETP.GE.AND P1, PT, R0, 0x29, PT ;  /* 0x000000290000780c */ /* 0x000fe40003f26270 */
[----:B------:R-:W-:Y:S02]  /*16500*/  FSEL R36, R24, -INF , !P0 ;  /* 0xff80000018247808 */ /* 0x000fe40004000000 */
[C---:B------:R-:W-:Y:S02]  /*16510*/  ISETP.GT.AND P0, PT, R2.reuse, 0x18, !P5 ;  /* 0x000000180200780c */ /* 0x040fe40006f04270 */
        /* <DEDUP_REMOVED lines=23> */
.L_x_1197:
        /* <DEDUP_REMOVED lines=19> */
.L_x_1034:
[----:B------:R-:W-:Y:S04]  /*167c0*/  MOV R9, c[0x0][0x32c] ;  /* 0x0000cb0000097a02 */ /* 0x000fe80000000f00 */
[----:B------:R-:W-:Y:S11]  /*167d0*/  ISETP.NE.AND P0, PT, R9, 0x1, PT ;  /* 0x000000010900780c */ /* 0x000ff60003f05270 */
[----:B------:R-:W-:Y:S02]  /*167e0*/  @!UPT UIADD3 URZ, URZ, URZ, URZ ;  /* 0x0000003f3f3ff290 */ /* 0x000fe4000fffe03f */
[----:B------:R-:W-:Y:S05]  /*167f0*/  @P0 IMAD.HI.U32 R9, R4, c[0x0][0x330], RZ ;  /* 0x0000cc0004090a27 */ /* 0x000fea00078e00ff */
[----:B------:R-:W-:Y:S02]  /*16800*/  @P0 SHF.R.U32.HI R4, RZ, c[0x0][0x334], R9 ;  /* 0x0000cd00ff040a19 */ /* 0x000fe40000011609 */
.L_x_1035:
[----:B------:R-:W-:Y:S05]  /*16810*/  BSYNC B0 ;  /* 0x0000000000007941 */ /* 0x000fea0003800000 */
.L_x_1033:
[----:B------:R-:W-:Y:S04]  /*16820*/  IMAD.IADD R9, R0, 0x1, -R251 ;  /* 0x0000000100097824 */ /* 0x000fe800078e0afb */
[----:B------:R-:W-:Y:S05]  /*16830*/  IMAD R4, R4, c[0x0][0x32c], R9 ;  /* 0x0000cb0004047a24 */ /* 0x000fea00078e0209 */
[----:B------:R-:W-:Y:S02]  /*16840*/  IMNMX R2, R2, R4, !PT ;  /* 0x0000000402027217 */ /* 0x000fe40007800200 */
[----:B------:R-:W-:Y:S04]  /*16850*/  IADD3 R4, R4, c[0x0][0x32c], RZ ;  /* 0x0000cb0004047a10 */ /* 0x000fe80007ffe0ff */
[----:B------:R-:W-:Y:S02]  /*16860*/  IMNMX R3, R3, R4, PT ;  /* 0x0000000403037217 */ /* 0x000fe40003800200 */
.L_x_1032:
        /* <DEDUP_REMOVED lines=12> */
[----:B------:R-:W-:Y:S04]  /*16930*/  LOP3.LUT P0, RZ, R209, 0x1, RZ, 0xc0, !PT ;  /* 0x00000001d1ff7812 */ /* 0x000fe8000780c0ff */
        /* <DEDUP_REMOVED lines=22> */
[C---:B------:R-:W-:Y:S04]  /*16aa0*/  ISETP.GT.AND P0, PT, R2.reuse, RZ, !P0 ;  /* 0x000000ff0200720c */ /* 0x040fe80004704270 */
[----:B------:R-:W-:Y:S04]  /*16ab0*/  ISETP.LT.OR P0, PT, R3, 0x1, P0 ;  /* 0x000000010300780c */ /* 0x000fe80000701670 */
[----:B------:R-:W-:Y:S02]  /*16ac0*/  FSEL R22, R217, -INF , !P0 ;  /* 0xff800000d9167808 */ /* 0x000fe40004000000 */
[----:B------:R-:W-:Y:S04]  /*16ad0*/  LOP3.LUT P0, RZ, R209, 0x20, RZ, 0xc0, !PT ;  /* 0x00000020d1ff7812 */ /* 0x000fe8000780c0ff */
[----:B------:R-:W-:Y:S04]  /*16ae0*/  ISETP.GT.AND P0, PT, R2, 0x29, !P0 ;  /* 0x000000290200780c */ /* 0x000fe80004704270 */
[----:B------:R-:W-:Y:S04]  /*16af0*/  ISETP.LT.OR P0, PT, R3, 0x2a, P0 ;  /* 0x0000002a0300780c */ /* 0x000fe80000701670 */
[----:B------:R-:W-:Y:S01]  /*16b00*/  FSEL R26, R13, -INF , !P0 ;  /* 0xff8000000d1a7808 */ /* 0x000fe20004000000 */
[----:B------:R-:W-:-:S06]  /*16b10*/  BRA.DIV ~URZ, `(.L_x_1036) ;  /* 0x00010c327f007947 */ /* 0x000fcc000b800000 */
[----:B------:R3:W4:Y:S02]  /*16b20*/  SHFL.IDX PT, R4, R5, 0x2, 0x1c1f ;  /* 0x005c1f0005047f89 */ /* 0x00072400000e0000 */
.L_x_1198:
        /* <DEDUP_REMOVED lines=19> */
.L_x_1039:
[----:B------:R-:W-:Y:S04]  /*16c60*/  MOV R9, c[0x0][0x32c] ;  /* 0x0000cb0000097a02 */ /* 0x000fe80000000f00 */
[----:B------:R-:W-:Y:S11]  /*16c70*/  ISETP.NE.AND P0, PT, R9, 0x1, PT ;  /* 0x000000010900780c */ /* 0x000ff60003f05270 */
[----:B------:R-:W-:Y:S02]  /*16c80*/  @!UPT UIADD3 URZ, URZ, URZ, URZ ;  /* 0x0000003f3f3ff290 */ /* 0x000fe4000fffe03f */
[----:B------:R-:W-:Y:S05]  /*16c90*/  @P0 IMAD.HI.U32 R9, R4, c[0x0][0x330], RZ ;  /* 0x0000cc0004090a27 */ /* 0x000fea00078e00ff */
[----:B------:R-:W-:Y:S02]  /*16ca0*/  @P0 SHF.R.U32.HI R4, RZ, c[0x0][0x334], R9 ;  /* 0x0000cd00ff040a19 */ /* 0x000fe40000011609 */
.L_x_1040:
[----:B------:R-:W-:Y:S05]  /*16cb0*/  BSYNC B0 ;  /* 0x0000000000007941 */ /* 0x000fea0003800000 */
.L_x_1038:
[----:B------:R-:W-:Y:S04]  /*16cc0*/  IMAD.IADD R9, R0, 0x1, -R251 ;  /* 0x0000000100097824 */ /* 0x000fe800078e0afb */
[----:B------:R-:W-:Y:S05]  /*16cd0*/  IMAD R4, R4, c[0x0][0x32c], R9 ;  /* 0x0000cb0004047a24 */ /* 0x000fea00078e0209 */
[----:B------:R-:W-:Y:S02]  /*16ce0*/  IMNMX R2, R2, R4, !PT ;  /* 0x0000000402027217 */ /* 0x000fe40007800200 */
[----:B------:R-:W-:Y:S04]  /*16cf0*/  IADD3 R4, R4, c[0x0][0x32c], RZ ;  /* 0x0000cb0004047a10 */ /* 0x000fe80007ffe0ff */
[----:B------:R-:W-:Y:S02]  /*16d00*/  IMNMX R3, R3, R4, PT ;  /* 0x0000000403037217 */ /* 0x000fe40003800200 */
.L_x_1037:
        /* <DEDUP_REMOVED lines=34> */
[----:B------:R-:W-:Y:S04]  /*16f30*/  LOP3.LUT P0, RZ, R209, 0x10, RZ, 0xc0, !PT ;  /* 0x00000010d1ff7812 */ /* 0x000fe8000780c0ff */
[----:B------:R-:W-:Y:S04]  /*16f40*/  ISETP.GT.AND P0, PT, R2, RZ, !P0 ;  /* 0x000000ff0200720c */ /* 0x000fe80004704270 */
[----:B------:R-:W-:Y:S04]  /*16f50*/  ISETP.LT.OR P0, PT, R3, 0x1, P0 ;  /* 0x000000010300780c */ /* 0x000fe80000701670 */
[----:B------:R-:W-:Y:S02]  /*16f60*/  FSEL R9, R224, -INF , !P0 ;  /* 0xff800000e0097808 */ /* 0x000fe40004000000 */
[----:B------:R-:W-:Y:S04]  /*16f70*/  LOP3.LUT P0, RZ, R209, 0x20, RZ, 0xc0, !PT ;  /* 0x00000020d1ff7812 */ /* 0x000fe8000780c0ff */
[----:B------:R-:W-:Y:S04]  /*16f80*/  ISETP.GT.AND P0, PT, R2, 0x29, !P0 ;  /* 0x000000290200780c */ /* 0x000fe80004704270 */
[----:B------:R-:W-:Y:S04]  /*16f90*/  ISETP.LT.OR P0, PT, R3, 0x2a, P0 ;  /* 0x0000002a0300780c */ /* 0x000fe80000701670 */
[----:B------:R-:W-:Y:S01]  /*16fa0*/  FSEL R25, R14, -INF , !P0 ;  /* 0xff8000000e197808 */ /* 0x000fe20004000000 */
[----:B------:R-:W-:-:S06]  /*16fb0*/  BRA.DIV ~URZ, `(.L_x_1041) ;  /* 0x000108027f007947 */ /* 0x000fcc000b800000 */
[----:B------:R4:W1:Y:S02]  /*16fc0*/  SHFL.IDX PT, R4, R5, 0x3, 0x1c1f ;  /* 0x007c1f0005047f89 */ /* 0x00086400000e0000 */
.L_x_1199:
        /* <DEDUP_REMOVED lines=19> */
.L_x_1044:
[----:B--234-:R-:W-:Y:S04]  /*17100*/  MOV R5, c[0x0][0x32c] ;  /* 0x0000cb0000057a02 */ /* 0x01cfe80000000f00 */
[----:B------:R-:W-:Y:S11]  /*17110*/  ISETP.NE.AND P0, PT, R5, 0x1, PT ;  /* 0x000000010500780c */ /* 0x000ff60003f05270 */
[----:B------:R-:W-:Y:S02]  /*17120*/  @!UPT UIADD3 URZ, URZ, URZ, URZ ;  /* 0x0000003f3f3ff290 */ /* 0x000fe4000fffe03f */
[----:B------:R-:W-:Y:S05]  /*17130*/  @P0 IMAD.HI.U32 R5, R4, c[0x0][0x330], RZ ;  /* 0x0000cc0004050a27 */ /* 0x000fea00078e00ff */
[----:B------:R-:W-:Y:S02]  /*17140*/  @P0 SHF.R.U32.HI R4, RZ, c[0x0][0x334], R5 ;  /* 0x0000cd00ff040a19 */ /* 0x000fe40000011605 */
.L_x_1045:
[----:B------:R-:W-:Y:S05]  /*17150*/  BSYNC B0 ;  /* 0x0000000000007941 */ /* 0x000fea0003800000 */
.L_x_1043:
[----:B------:R-:W-:Y:S04]  /*17160*/  IMAD.IADD R0, R0, 0x1, -R251 ;  /* 0x0000000100007824 */ /* 0x000fe800078e0afb */
[----:B------:R-:W-:Y:S05]  /*17170*/  IMAD R0, R4, c[0x0][0x32c], R0 ;  /* 0x0000cb0004007a24 */ /* 0x000fea00078e0200 */
[----:B------:R-:W-:Y:S02]  /*17180*/  IMNMX R2, R2, R0, !PT ;  /* 0x0000000002027217 */ /* 0x000fe40007800200 */
[----:B------:R-:W-:Y:S04]  /*17190*/  IADD3 R0, R0, c[0x0][0x32c], RZ ;  /* 0x0000cb0000007a10 */ /* 0x000fe80007ffe0ff */
[----:B------:R-:W-:Y:S02]  /*171a0*/  IMNMX R3, R3, R0, PT ;  /* 0x0000000003037217 */ /* 0x000fe40003800200 */
.L_x_1042:
        /* <DEDUP_REMOVED lines=92> */
.L_x_1200:
        /* <DEDUP_REMOVED lines=15> */
.L_x_1201:
[C---:B------:R-:W-:Y:S01]  /*17860*/  FSETP.NEU.FTZ.AND P0, PT, R105.reuse, -INF , PT ;  /* 0xff8000006900780b */ /* 0x040fe20003f1d000 */
[C---:B------:R-:W-:Y:S01]  /*17870*/  FMUL.FTZ R2, R105.reuse, c[0x0][0x2d0] ;  /* 0x0000b40069027a20 */ /* 0x040fe20000410000 */
[----:B--2---:R-:W-:Y:S01]  /*17880*/  FMNMX.FTZ R5, R0, R4, !PT ;  /* 0x0000000400057209 */ /* 0x004fe20007810000 */
[----:B------:R-:W-:Y:S01]  /*17890*/  WARPSYNC 0xffffffff ;  /* 0xffffffff00007948 */ /* 0x000fe20003800000 */
[----:B------:R-:W-:Y:S02]  /*178a0*/  FSEL R0, R105, RZ, P0 ;  /* 0x000000ff69007208 */ /* 0x000fe40000000000 */
[----:B------:R-:W-:Y:S02]  /*178b0*/  FSEL R2, R2, RZ, P0 ;  /* 0x000000ff02027208 */ /* 0x000fe40000000000 */
[----:B------:R-:W-:Y:S01]  /*178c0*/  FSETP.NEU.FTZ.AND P0, PT, R104, -INF , PT ;  /* 0xff8000006800780b */ /* 0x000fe20003f1d000 */
[----:B------:R-:W-:Y:S02]  /*178d0*/  FADD.FTZ R0, -R0, R106 ;  /* 0x0000006a00007221 */ /* 0x000fe40000010100 */
[--C-:B------:R-:W-:Y:S02]  /*178e0*/  FFMA.FTZ R3, R23, c[0x0][0x2d0], -R2.reuse ;  /* 0x0000b40017037a23 */ /* 0x100fe40000010802 */
[----:B------:R-:W-:Y:S02]  /*178f0*/  FMUL.FTZ R0, R0, c[0x0][0x2d0] ;  /* 0x0000b40000007a20 */ /* 0x000fe40000410000 */
[--C-:B------:R-:W-:Y:S02]  /*17900*/  FFMA.FTZ R8, R28, c[0x0][0x2d0], -R2.reuse ;  /* 0x0000b4001c087a23 */ /* 0x100fe40000010802 */
[----:B-1----:R-:W-:Y:S01]  /*17910*/  MUFU.EX2 R4, R0 ;  /* 0x0000000000047308 */ /* 0x002fe20000000800 */
        /* <DEDUP_REMOVED lines=10> */
[----:B------:R-:W-:Y:S02]  /*179c0*/  FFMA.FTZ R191, R36, c[0x0][0x2d0], -R2 ;  /* 0x0000b40024bf7a23 */ /* 0x000fe40000010802 */
[----:B------:R-:W1:Y:S02]  /*179d0*/  MUFU.EX2 R2, R8 ;  /* 0x0000000800027308 */ /* 0x000e640000000800 */
[----:B-1----:R-:W-:Y:S01]  /*179e0*/  F2FP.PACK_AB R172, R2, R3 ;  /* 0x0000000302ac723e */ /* 0x002fe200000000ff */
[C---:B------:R-:W-:Y:S02]  /*179f0*/  FFMA.FTZ R0, R4.reuse, R248, R3 ;  /* 0x000000f804007223 */ /* 0x040fe40000010003 */
[----:B------:R-:W-:Y:S02]  /*17a00*/  FMUL.FTZ R56, R4, R56 ;  /* 0x0000003804387220 */ /* 0x000fe40000410000 */
[----:B------:R-:W-:Y:S01]  /*17a10*/  FADD.FTZ R24, R2, R0 ;  /* 0x0000000002187221 */ /* 0x000fe20000010000 */
[C---:B------:R-:W-:Y:S01]  /*17a20*/  FSEL R0, R104.reuse, RZ, P0 ;  /* 0x000000ff68007208 */ /* 0x040fe20000000000 */
[----:B------:R-:W-:Y:S02]  /*17a30*/  FMUL.FTZ R2, R104, c[0x0][0x2d0] ;  /* 0x0000b40068027a20 */ /* 0x000fe40000410000 */
[----:B------:R-:W-:Y:S02]  /*17a40*/  FMUL.FTZ R57, R4, R57 ;  /* 0x0000003904397220 */ /* 0x000fe40000410000 */
[----:B------:R-:W-:Y:S01]  /*17a50*/  FADD.FTZ R0, -R0, R107 ;  /* 0x0000006b00007221 */ /* 0x000fe20000010100 */
[----:B------:R-:W-:Y:S01]  /*17a60*/  FSEL R2, R2, RZ, P0 ;  /* 0x000000ff02027208 */ /* 0x000fe20000000000 */
[----:B------:R-:W-:Y:S01]  /*17a70*/  FMUL.FTZ R68, R4, R68 ;  /* 0x0000004404447220 */ /* 0x000fe20000410000 */
[----:B------:R-:W-:Y:S01]  /*17a80*/  FSETP.NEU.FTZ.AND P0, PT, R6, -INF , PT ;  /* 0xff8000000600780b */ /* 0x000fe20003f1d000 */
[----:B------:R-:W-:Y:S01]  /*17a90*/  FMUL.FTZ R0, R0, c[0x0][0x2d0] ;  /* 0x0000b40000007a20 */ /* 0x000fe20000410000 */
        /* <DEDUP_REMOVED lines=12> */
[----:B------:R-:W1:Y:S01]  /*17b60*/  MUFU.EX2 R3, R0 ;  /* 0x0000000000037308 */ /* 0x000e620000000800 */
[--C-:B------:R-:W-:Y:S02]  /*17b70*/  FFMA.FTZ R218, R50, c[0x0][0x2d0], -R2.reuse ;  /* 0x0000b40032da7a23 */ /* 0x100fe40000010802 */
[----:B------:R-:W-:Y:S02]  /*17b80*/  FFMA.FTZ R217, R49, c[0x0][0x2d0], -R2 ;  /* 0x0000b40031d97a23 */ /* 0x000fe40000010802 */
[C---:B------:R-:W-:Y:S02]  /*17b90*/  FMUL.FTZ R52, R4.reuse, R160 ;  /* 0x000000a004347220 */ /* 0x040fe40000410000 */
[C---:B------:R-:W-:Y:S02]  /*17ba0*/  FMUL.FTZ R53, R4.reuse, R161 ;  /* 0x000000a104357220 */ /* 0x040fe40000410000 */
[C---:B------:R-:W-:Y:S01]  /*17bb0*/  FMUL.FTZ R69, R4.reuse, R69 ;  /* 0x0000004504457220 */ /* 0x040fe20000410000 */
[----:B------:R-:W2:Y:S01]  /*17bc0*/  MUFU.EX2 R2, R8 ;  /* 0x0000000800027308 */ /* 0x000ea20000000800 */
        /* <DEDUP_REMOVED lines=8> */
[C---:B-1----:R-:W-:Y:S02]  /*17c50*/  FFMA.FTZ R0, R3.reuse, R237, R26 ;  /* 0x000000ed03007223 */ /* 0x042fe4000001001a */
[C---:B------:R-:W-:Y:S02]  /*17c60*/  FMUL.FTZ R54, R3.reuse, R162 ;  /* 0x000000a203367220 */ /* 0x040fe40000410000 */
[C---:B------:R-:W-:Y:S01]  /*17c70*/  FMUL.FTZ R55, R3.reuse, R163 ;  /* 0x000000a303377220 */ /* 0x040fe20000410000 */
[----:B------:R-:W-:Y:S01]  /*17c80*/  MUFU.EX2 R22, R22 ;  /* 0x0000001600167308 */ /* 0x000fe20000000800 */
[----:B------:R-:W-:Y:S01]  /*17c90*/  LDSM.16.MT88.4 R160, [R196+0x1400] ;  /* 0x00140000c4a0783b */ /* 0x000fe20000004200 */
[C---:B------:R-:W-:Y:S02]  /*17ca0*/  FMUL.FTZ R58, R3.reuse, R58 ;  /* 0x0000003a033a7220 */ /* 0x040fe40000410000 */
[C---:B--2---:R-:W-:Y:S01]  /*17cb0*/  FADD.FTZ R39, R2.reuse, R0 ;  /* 0x0000000002277221 */ /* 0x044fe20000010000 */
[----:B------:R-:W-:Y:S01]  /*17cc0*/  F2FP.PACK_AB R173, R2, R26 ;  /* 0x0000001a02ad723e */ /* 0x000fe200000000ff */
[C---:B------:R-:W-:Y:S01]  /*17cd0*/  FMUL.FTZ R2, R6.reuse, c[0x0][0x2d0] ;  /* 0x0000b40006027a20 */ /* 0x040fe20000410000 */
[----:B------:R-:W-:Y:S01]  /*17ce0*/  FSEL R0, R6, RZ, P0 ;  /* 0x000000ff06007208 */ /* 0x000fe20000000000 */
[----:B------:R-:W-:Y:S02]  /*17cf0*/  FMUL.FTZ R59, R3, R59 ;  /* 0x0000003b033b7220 */ /* 0x000fe40000410000 */
[----:B------:R-:W1:Y:S01]  /*17d00*/  MUFU.EX2 R26, R28 ;  /* 0x0000001c001a7308 */ /* 0x000e620000000800 */
[----:B------:R-:W-:Y:S01]  /*17d10*/  FSEL R2, R2, RZ, P0 ;  /* 0x000000ff02027208 */ /* 0x000fe20000000000 */
[----:B------:R-:W-:Y:S01]  /*17d20*/  FADD.FTZ R0, -R0, R108 ;  /* 0x0000006c00007221 */ /* 0x000fe20000010100 */
[----:B------:R-:W-:Y:S01]  /*17d30*/  FSETP.NEU.FTZ.AND P0, PT, R5, -INF , PT ;  /* 0xff8000000500780b */ /* 0x000fe20003f1d000 */
[----:B------:R-:W-:Y:S02]  /*17d40*/  FMUL.FTZ R70, R3, R70 ;  /* 0x0000004603467220 */ /* 0x000fe40000410000 */
[--C-:B------:R-:W-:Y:S02]  /*17d50*/  FFMA.FTZ R8, R9, c[0x0][0x2d0], -R2.reuse ;  /* 0x0000b40009087a23 */ /* 0x100fe40000010802 */
[--C-:B------:R-:W-:Y:S02]  /*17d60*/  FFMA.FTZ R193, R40, c[0x0][0x2d0], -R2.reuse ;  /* 0x0000b40028c17a23 */ /* 0x100fe40000010802 */
[----:B------:R2:W-:Y:S01]  /*17d70*/  MUFU.EX2 R40, R8 ;  /* 0x0000000800287308 */ /* 0x0005e20000000800 */
[----:B------:R-:W-:Y:S02]  /*17d80*/  FMUL.FTZ R0, R0, c[0x0][0x2d0] ;  /* 0x0000b40000007a20 */ /* 0x000fe40000410000 */
[--C-:B------:R-:W-:Y:S02]  /*17d90*/  FFMA.FTZ R9, R29, c[0x0][0x2d0], -R2.reuse ;  /* 0x0000b4001d097a23 */ /* 0x100fe40000010802 */
[--C-:B------:R-:W-:Y:S02]  /*17da0*/  FFMA.FTZ R213, R25, c[0x0][0x2d0], -R2.reuse ;  /* 0x0000b40019d57a23 */ /* 0x100fe40000010802 */
[--C-:B------:R-:W-:Y:S02]  /*17db0*/  FFMA.FTZ R38, R48, c[0x0][0x2d0], -R2.reuse ;  /* 0x0000b40030267a23 */ /* 0x100fe40000010802 */
[--C-:B------:R-:W-:Y:S01]  /*17dc0*/  FFMA.FTZ R177, R43, c[0x0][0x2d0], -R2.reuse ;  /* 0x0000b4002bb17a23 */ /* 0x100fe20000010802 */
[----:B------:R3:W-:Y:S01]  /*17dd0*/  MUFU.EX2 R25, R9 ;  /* 0x0000000900197308 */ /* 0x0007e20000000800 */
[--C-:B------:R-:W-:Y:S02]  /*17de0*/  FFMA.FTZ R211, R42, c[0x0][0x2d0], -R2.reuse ;  /* 0x0000b4002ad37a23 */ /* 0x100fe40000010802 */
[--C-:B------:R-:W-:Y:S01]  /*17df0*/  FFMA.FTZ R195, R41, c[0x0][0x2d0], -R2.reuse ;  /* 0x0000b40029c37a23 */ /* 0x100fe20000010802 */
[----:B-1----:R-:W-:Y:S01]  /*17e00*/  F2FP.PACK_AB R174, R26, R27 ;  /* 0x0000001b1aae723e */ /* 0x002fe200000000ff */
[--C-:B------:R-:W-:Y:S02]  /*17e10*/  FFMA.FTZ R37, R47, c[0x0][0x2d0], -R2.reuse ;  /* 0x0000b4002f257a23 */ /* 0x100fe40000010802 */
[--C-:B------:R-:W-:Y:S02]  /*17e20*/  FFMA.FTZ R182, R46, c[0x0][0x2d0], -R2.reuse ;  /* 0x0000b4002eb67a23 */ /* 0x100fe40000010802 */
[--C-:B------:R-:W-:Y:S01]  /*17e30*/  FFMA.FTZ R180, R45, c[0x0][0x2d0], -R2.reuse ;  /* 0x0000b4002db47a23 */ /* 0x100fe20000010802 */
[----:B------:R-:W-:Y:S01]  /*17e40*/  MUFU.EX2 R0, R0 ;  /* 0x0000000000007308 */ /* 0x000fe20000000800 */
[----:B------:R-:W-:Y:S01]  /*17e50*/  FFMA.FTZ R179, R44, c[0x0][0x2d0], -R2 ;  /* 0x0000b4002cb37a23 */ /* 0x000fe20000010802 */
[----:B------:R-:W-:Y:S01]  /*17e60*/  FSEL R2, R5, RZ, P0 ;  /* 0x000000ff05027208 */ /* 0x000fe20000000000 */
[----:B------:R-:W-:Y:S02]  /*17e70*/  FMUL.FTZ R71, R3, R71 ;  /* 0x0000004703477220 */ /* 0x000fe40000410000 */
[----:B--2---:R-:W-:Y:S02]  /*17e80*/  FMUL.FTZ R8, R5, c[0x0][0x2d0] ;  /* 0x0000b40005087a20 */ /* 0x004fe40000410000 */
[----:B------:R-:W-:Y:S02]  /*17e90*/  FADD.FTZ R2, -R2, R109 ;  /* 0x0000006d02027221 */ /* 0x000fe40000010100 */
[----:B------:R-:W-:Y:S01]  /*17ea0*/  FADD.FTZ R109, R22, R39 ;  /* 0x00000027166d7221 */ /* 0x000fe20000010000 */
[----:B------:R-:W-:Y:S01]  /*17eb0*/  FSEL R8, R8, RZ, P0 ;  /* 0x000000ff08087208 */ /* 0x000fe20000000000 */
[----:B------:R-:W1:Y:S01]  /*17ec0*/  MUFU.EX2 R230, R106 ;  /* 0x0000006a00e67308 */ /* 0x000e620000000800 */
[----:B------:R-:W-:Y:S02]  /*17ed0*/  FMUL.FTZ R2, R2, c[0x0][0x2d0] ;  /* 0x0000b40002027a20 */ /* 0x000fe40000410000 */
[----:B---3--:R-:W-:Y:S02]  /*17ee0*/  FADD.FTZ R9, R27, R24 ;  /* 0x000000181b097221 */ /* 0x008fe40000010000 */
[--C-:B------:R-:W-:Y:S02]  /*17ef0*/  FFMA.FTZ R23, R12, c[0x0][0x2d0], -R8.reuse ;  /* 0x0000b4000c177a23 */ /* 0x100fe40000010808 */
[--C-:B------:R-:W-:Y:S02]  /*17f00*/  FFMA.FTZ R36, R21, c[0x0][0x2d0], -R8.reuse ;  /* 0x0000b40015247a23 */ /* 0x100fe40000010808 */
[--C-:B------:R-:W-:Y:S01]  /*17f10*/  FFMA.FTZ R21, R20, c[0x0][0x2d0], -R8.reuse ;  /* 0x0000b40014157a23 */ /* 0x100fe20000010808 */
[----:B------:R-:W2:Y:S01]  /*17f20*/  MUFU.EX2 R2, R2 ;  /* 0x0000000200027308 */ /* 0x000ea20000000800 */
[--C-:B------:R-:W-:Y:S02]  /*17f30*/  FFMA.FTZ R20, R19, c[0x0][0x2d0], -R8.reuse ;  /* 0x0000b40013147a23 */ /* 0x100fe40000010808 */
[--C-:B------:R-:W-:Y:S02]  /*17f40*/  FFMA.FTZ R176, R18, c[0x0][0x2d0], -R8.reuse ;  /* 0x0000b40012b07a23 */ /* 0x100fe40000010808 */
[--C-:B------:R-:W-:Y:S02]  /*17f50*/  FFMA.FTZ R178, R17, c[0x0][0x2d0], -R8.reuse ;  /* 0x0000b40011b27a23 */ /* 0x100fe40000010808 */
[--C-:B------:R-:W-:Y:S02]  /*17f60*/  FFMA.FTZ R183, R16, c[0x0][0x2d0], -R8.reuse ;  /* 0x0000b40010b77a23 */ /* 0x100fe40000010808 */
[--C-:B------:R-:W-:Y:S01]  /*17f70*/  FFMA.FTZ R184, R15, c[0x0][0x2d0], -R8.reuse ;  /* 0x0000b4000fb87a23 */ /* 0x100fe20000010808 */
[----:B------:R-:W-:Y:S01]  /*17f80*/  MUFU.EX2 R227, R36 ;  /* 0x0000002400e37308 */ /* 0x000fe20000000800 */
[--C-:B------:R-:W-:Y:S02]  /*17f90*/  FFMA.FTZ R194, R14, c[0x0][0x2d0], -R8.reuse ;  /* 0x0000b4000ec27a23 */ /* 0x100fe40000010808 */
[--C-:B------:R-:W-:Y:S01]  /*17fa0*/  FFMA.FTZ R212, R13, c[0x0][0x2d0], -R8.reuse ;  /* 0x0000b4000dd47a23 */ /* 0x100fe20000010808 */
[----:B-1----:R-:W-:Y:S01]  /*17fb0*/  F2FP.PACK_AB R175, R230, R22 ;  /* 0x00000016e6af723e */ /* 0x002fe200000000ff */
[--C-:B------:R-:W-:Y:S02]  /*17fc0*/  FFMA.FTZ R214, R10, c[0x0][0x2d0], -R8.reuse ;  /* 0x0000b4000ad67a23 */ /* 0x100fe40000010808 */
[----:B------:R-:W-:Y:S02]  /*17fd0*/  FFMA.FTZ R215, R11, c[0x0][0x2d0], -R8 ;  /* 0x0000b4000bd77a23 */ /* 0x000fe40000010808 */
[----:B------:R-:W-:Y:S01]  /*17fe0*/  FFMA.FTZ R8, R0, R238, R40 ;  /* 0x000000ee00087223 */ /* 0x000fe20000010028 */
[----:B------:R-:W-:Y:S01]  /*17ff0*/  MUFU.EX2 R229, R38 ;  /* 0x0000002600e57308 */ /* 0x000fe20000000800 */
[----:B------:R-:W-:Y:S02]  /*18000*/  FADD.FTZ R181, R26, R9 ;  /* 0x000000091ab57221 */ /* 0x000fe40000010000 */
[C---:B------:R-:W-:Y:S02]  /*18010*/  FMUL.FTZ R13, R0.reuse, R133 ;  /* 0x00000085000d7220 */ /* 0x040fe40000410000 */
[C---:B------:R-:W-:Y:S02]  /*18020*/  FADD.FTZ R133, R25.reuse, R8 ;  /* 0x0000000819857221 */ /* 0x040fe40000010000 */
[C---:B------:R-:W-:Y:S01]  /*18030*/  FMUL.FTZ R48, R0.reuse, R112 ;  /* 0x0000007000307220 */ /* 0x040fe20000410000 */
[----:B------:R-:W-:Y:S01]  /*18040*/  F2FP.PACK_AB R112, R25, R40 ;  /* 0x000000281970723e */ /* 0x000fe200000000ff */
[C---:B------:R-:W-:Y:S01]  /*18050*/  FMUL.FTZ R16, R0.reuse, R128 ;  /* 0x0000008000107220 */ /* 0x040fe20000410000 */
[----:B------:R-:W1:Y:S01]  /*18060*/  LDSM.16.MT88.4 R24, [R196] ;  /* 0x00000000c418783b */ /* 0x000e620000004200 */
[C---:B------:R-:W-:Y:S01]  /*18070*/  FMUL.FTZ R17, R0.reuse, R129 ;  /* 0x0000008100117220 */ /* 0x040fe20000410000 */
[----:B------:R-:W3:Y:S01]  /*18080*/  MUFU.EX2 R246, R37 ;  /* 0x0000002500f67308 */ /* 0x000ee20000000800 */
[C---:B------:R-:W-:Y:S02]  /*18090*/  FMUL.FTZ R28, R0.reuse, R124 ;  /* 0x0000007c001c7220 */ /* 0x040fe40000410000 */
[C---:B------:R-:W-:Y:S02]  /*180a0*/  FMUL.FTZ R29, R0.reuse, R125 ;  /* 0x0000007d001d7220 */ /* 0x040fe40000410000 */
[C---:B------:R-:W-:Y:S01]  /*180b0*/  FMUL.FTZ R32, R0.reuse, R120 ;  /* 0x0000007800207220 */ /* 0x040fe20000410000 */
[----:B------:R-:W4:Y:S01]  /*180c0*/  LDSM.16.MT88.4 R40, [R197] ;  /* 0x00000000c528783b */ /* 0x000f220000004200 */
        /* <DEDUP_REMOVED lines=8> */
[----:B------:R-:W5:Y:S01]  /*18150*/  MUFU.EX2 R247, R20 ;  /* 0x0000001400f77308 */ /* 0x000f620000000800 */
        /* <DEDUP_REMOVED lines=11> */
[----:B------:R-:W-:Y:S01]  /*18210*/  MUFU.EX2 R108, R190 ;  /* 0x000000be006c7308 */ /* 0x000fe20000000800 */
[C---:B------:R-:W-:Y:S02]  /*18220*/  FMUL.FTZ R8, R4.reuse, R140 ;  /* 0x0000008c04087220 */ /* 0x040fe40000410000 */
[----:B------:R-:W-:Y:S02]  /*18230*/  FMUL.FTZ R9, R4, R141 ;  /* 0x0000008d04097220 */ /* 0x000fe40000410000 */
[C---:B------:R-:W-:Y:S02]  /*18240*/  FMUL.FTZ R10, R3.reuse, R142 ;  /* 0x0000008e030a7220 */ /* 0x040fe40000410000 */
[----:B------:R-:W-:Y:S02]  /*18250*/  FMUL.FTZ R11, R3, R143 ;  /* 0x0000008f030b7220 */ /* 0x000fe40000410000 */
[C---:B--2---:R-:W-:Y:S01]  /*18260*/  FMUL.FTZ R18, R2.reuse, R130 ;  /* 0x0000008202127220 */ /* 0x044fe20000410000 */
[----:B------:R-:W2:Y:S01]  /*18270*/  MUFU.EX2 R0, R23 ;  /* 0x0000001700007308 */ /* 0x000ea20000000800 */
[C---:B------:R-:W-:Y:S02]  /*18280*/  FMUL.FTZ R19, R2.reuse, R131 ;  /* 0x0000008302137220 */ /* 0x040fe40000410000 */
[----:B------:R-:W-:Y:S01]  /*18290*/  LDSM.16.MT88.4 R128, [R196+0x1000] ;  /* 0x00100000c480783b */ /* 0x000fe20000004200 */
[-C--:B-1----:R-:W-:Y:S05]  /*182a0*/  HMMA.16816.F32 R8, R172, R24.reuse, R8 ;  /* 0x00000018ac08723c */ /* 0x082fea0000001808 */
[----:B------:R-:W-:Y:S01]  /*182b0*/  FMUL.FTZ R50, R2, R114 ;  /* 0x0000007202327220 */ /* 0x000fe20000410000 */
[----:B---3--:R-:W-:Y:S01]  /*182c0*/  F2FP.PACK_AB R114, R246, R229 ;  /* 0x000000e5f672723e */ /* 0x008fe200000000ff */
[C---:B------:R-:W-:Y:S01]  /*182d0*/  FMUL.FTZ R51, R2.reuse, R115 ;  /* 0x0000007302337220 */ /* 0x040fe20000410000 */
[----:B-----5:R-:W-:Y:S01]  /*182e0*/  F2FP.PACK_AB R115, R247, R228 ;  /* 0x000000e4f773723e */ /* 0x020fe200000000ff */
[C---:B------:R-:W-:Y:S01]  /*182f0*/  FMUL.FTZ R14, R2.reuse, R134 ;  /* 0x00000086020e7220 */ /* 0x040fe20000410000 */
[----:B------:R-:W-:Y:S02]  /*18300*/  MUFU.EX2 R240, R187 ;  /* 0x000000bb00f07308 */ /* 0x000fe40000000800 */
[----:B------:R-:W-:Y:S02]  /*18310*/  FMUL.FTZ R15, R2, R135 ;  /* 0x00000087020f7220 */ /* 0x000fe40000410000 */
[C---:B------:R-:W-:Y:S02]  /*18320*/  FMUL.FTZ R20, R4.reuse, R144 ;  /* 0x0000009004147220 */ /* 0x040fe40000410000 */
[----:B------:R-:W-:Y:S02]  /*18330*/  FMUL.FTZ R21, R4, R145 ;  /* 0x0000009104157220 */ /* 0x000fe40000410000 */
[----:B------:R-:W-:Y:S01]  /*18340*/  FMUL.FTZ R22, R3, R146 ;  /* 0x0000009203167220 */ /* 0x000fe20000410000 */
[----:B--2---:R-:W-:Y:S01]  /*18350*/  F2FP.PACK_AB R113, R227, R0 ;  /* 0x00000000e371723e */ /* 0x004fe200000000ff */
[C---:B------:R-:W-:Y:S01]  /*18360*/  FMUL.FTZ R23, R3.reuse, R147 ;  /* 0x0000009303177220 */ /* 0x040fe20000410000 */
[----:B------:R-:W-:Y:S01]  /*18370*/  MUFU.EX2 R135, R188 ;  /* 0x000000bc00877308 */ /* 0x000fe20000000800 */
[----:B------:R-:W-:Y:S01]  /*18380*/  LDSM.16.MT88.4 R144, [R196+0x800] ;  /* 0x00080000c490783b */ /* 0x000fe20000004200 */
[C---:B------:R-:W-:Y:S02]  /*18390*/  FMUL.FTZ R46, R2.reuse, R118 ;  /* 0x00000076022e7220 */ /* 0x040fe40000410000 */
[C---:B------:R-:W-:Y:S01]  /*183a0*/  FMUL.FTZ R47, R2.reuse, R119 ;  /* 0x00000077022f7220 */ /* 0x040fe20000410000 */
[C---:B------:R-:W-:Y:S04]  /*183b0*/  HMMA.16816.F32 R12, R112.reuse, R24, R12 ;  /* 0x00000018700c723c */ /* 0x040fe8000000180c */
[----:B------:R-:W1:Y:S01]  /*183c0*/  LDSM.16.MT88.4 R116, [R196+0xc00] ;  /* 0x000c0000c474783b */ /* 0x000e620000004200 */
[C---:B------:R-:W-:Y:S01]  /*183d0*/  FMUL.FTZ R30, R2.reuse, R126 ;  /* 0x0000007e021e7220 */ /* 0x040fe20000410000 */
[----:B------:R-:W-:Y:S01]  /*183e0*/  MUFU.EX2 R134, R182 ;  /* 0x000000b600867308 */ /* 0x000fe20000000800 */
[C---:B------:R-:W-:Y:S01]  /*183f0*/  FMUL.FTZ R31, R2.reuse, R127 ;  /* 0x0000007f021f7220 */ /* 0x040fe20000410000 */
[-C--:B------:R-:W-:Y:S04]  /*18400*/  HMMA.16816.F32 R16, R112, R26.reuse, R16 ;  /* 0x0000001a7010723c */ /* 0x080fe80000001810 */
[----:B------:R-:W-:Y:S01]  /*18410*/  LDSM.16.MT88.4 R124, [R197+0x400] ;  /* 0x00040000c57c783b */ /* 0x000fe20000004200 */
[C---:B------:R-:W-:Y:S02]  /*18420*/  FMUL.FTZ R34, R2.reuse, R122 ;  /* 0x0000007a02227220 */ /* 0x040fe40000410000 */
[----:B------:R-:W-:Y:S01]  /*18430*/  FMUL.FTZ R35, R2, R123 ;  /* 0x0000007b02237220 */ /* 0x000fe20000410000 */
[C---:B------:R-:W-:Y:S01]  /*18440*/  HMMA.16816.F32 R20, R172.reuse, R26, R20 ;  /* 0x0000001aac14723c */ /* 0x040fe20000001814 */
[----:B------:R-:W-:Y:S03]  /*18450*/  MUFU.EX2 R243, R186 ;  /* 0x000000ba00f37308 */ /* 0x000fe60000000800 */
[C---:B------:R-:W-:Y:S01]  /*18460*/  FMUL.FTZ R24, R4.reuse, R148 ;  /* 0x0000009404187220 */ /* 0x040fe20000410000 */
[----:B------:R-:W-:Y:S01]  /*18470*/  LDSM.16.MT88.4 R120, [R196+0x400] ;  /* 0x00040000c478783b */ /* 0x000fe20000004200 */
[C---:B------:R-:W-:Y:S02]  /*18480*/  FMUL.FTZ R25, R4.reuse, R149 ;  /* 0x0000009504197220 */ /* 0x040fe40000410000 */
[C---:B------:R-:W-:Y:S03]  /*18490*/  FMUL.FTZ R26, R3.reuse, R150 ;  /* 0x00000096031a7220 */ /* 0x040fe60000410000 */
[----:B------:R-:W-:Y:S01]  /*184a0*/  MUFU.EX2 R244, R185 ;  /* 0x000000b900f47308 */ /* 0x000fe20000000800 */
[C---:B------:R-:W-:Y:S02]  /*184b0*/  FMUL.FTZ R27, R3.reuse, R151 ;  /* 0x00000097031b7220 */ /* 0x040fe40000410000 */
[C---:B------:R-:W-:Y:S02]  /*184c0*/  FMUL.FTZ R36, R4.reuse, R152 ;  /* 0x0000009804247220 */ /* 0x040fe40000410000 */
[----:B------:R-:W-:Y:S02]  /*184d0*/  FMUL.FTZ R37, R4, R153 ;  /* 0x0000009904257220 */ /* 0x000fe40000410000 */
[C---:B------:R-:W-:Y:S01]  /*184e0*/  FMUL.FTZ R38, R3.reuse, R154 ;  /* 0x0000009a03267220 */ /* 0x040fe20000410000 */
[-C--:B----4-:R-:W-:Y:S02]  /*184f0*/  HMMA.16816.F32 R24, R172, R40.reuse, R24 ;  /* 0x00000028ac18723c */ /* 0x090fe40000001818 */
[----:B------:R-:W-:Y:S01]  /*18500*/  MUFU.EX2 R241, R180 ;  /* 0x000000b400f17308 */ /* 0x000fe20000000800 */
[C---:B------:R-:W-:Y:S02]  /*18510*/  FMUL.FTZ R39, R3.reuse, R155 ;  /* 0x0000009b03277220 */ /* 0x040fe40000410000 */
[----:B------:R-:W-:Y:S01]  /*18520*/  LDSM.16.MT88.4 R152, [R197+0x800] ;  /* 0x00080000c598783b */ /* 0x000fe20000004200 */
[C---:B------:R-:W-:Y:S02]  /*18530*/  FMUL.FTZ R62, R2.reuse, R62 ;  /* 0x0000003e023e7220 */ /* 0x040fe40000410000 */
[C---:B------:R-:W-:Y:S04]  /*18540*/  HMMA.16816.F32 R28, R112.reuse, R40, R28 ;  /* 0x00000028701c723c */ /* 0x040fe8000000181c */
[C---:B------:R-:W-:Y:S01]  /*18550*/  FMUL.FTZ R63, R2.reuse, R63 ;  /* 0x0000003f023f7220 */ /* 0x040fe20000410000 */
[----:B------:R-:W-:Y:S01]  /*18560*/  MUFU.EX2 R242, R179 ;  /* 0x000000b300f27308 */ /* 0x000fe20000000800 */
[----:B------:R-:W-:Y:S02]  /*18570*/  FMUL.FTZ R66, R2, R66 ;  /* 0x0000004202427220 */ /* 0x000fe40000410000 */
[-C--:B------:R-:W-:Y:S04]  /*18580*/  HMMA.16816.F32 R32, R112, R42.reuse, R32 ;  /* 0x0000002a7020723c */ /* 0x080fe80000001820 */
[C---:B------:R-:W-:Y:S02]  /*18590*/  FMUL.FTZ R40, R4.reuse, R156 ;  /* 0x0000009c04287220 */ /* 0x040fe40000410000 */
[----:B------:R-:W-:Y:S01]  /*185a0*/  FMUL.FTZ R41, R4, R157 ;  /* 0x0000009d04297220 */ /* 0x000fe20000410000 */
[----:B------:R-:W-:Y:S01]  /*185b0*/  MUFU.EX2 R245, R177 ;  /* 0x000000b100f57308 */ /* 0x000fe20000000800 */
[C---:B------:R-:W-:Y:S04]  /*185c0*/  HMMA.16816.F32 R36, R172.reuse, R42, R36 ;  /* 0x0000002aac24723c */ /* 0x040fe80000001824 */
[C---:B------:R-:W-:Y:S02]  /*185d0*/  FMUL.FTZ R67, R2.reuse, R67 ;  /* 0x0000004302437220 */ /* 0x040fe40000410000 */
[C---:B------:R-:W-:Y:S02]  /*185e0*/  FMUL.FTZ R74, R3.reuse, R74 ;  /* 0x0000004a034a7220 */ /* 0x040fe40000410000 */
[C---:B------:R-:W-:Y:S01]  /*185f0*/  FMUL.FTZ R42, R3.reuse, R158 ;  /* 0x0000009e032a7220 */ /* 0x040fe20000410000 */
[----:B------:R-:W-:Y:S03]  /*18600*/  MUFU.EX2 R238, R178 ;  /* 0x000000b200ee7308 */ /* 0x000fe60000000800 */
[C---:B------:R-:W-:Y:S02]  /*18610*/  FMUL.FTZ R43, R3.reuse, R159 ;  /* 0x0000009f032b7220 */ /* 0x040fe40000410000 */
[C---:B------:R-:W-:Y:S02]  /*18620*/  FMUL.FTZ R75, R3.reuse, R75 ;  /* 0x0000004b034b7220 */ /* 0x040fe40000410000 */
[C---:B------:R-:W-:Y:S02]  /*18630*/  FMUL.FTZ R78, R2.reuse, R78 ;  /* 0x0000004e024e7220 */ /* 0x040fe40000410000 */
[C---:B------:R-:W-:Y:S01]  /*18640*/  FMUL.FTZ R79, R2.reuse, R79 ;  /* 0x0000004f024f7220 */ /* 0x040fe20000410000 */
[-C--:B-1----:R-:W-:Y:S01]  /*18650*/  HMMA.16816.F32 R40, R172, R116.reuse, R40 ;  /* 0x00000074ac28723c */ /* 0x082fe20000001828 */
[----:B------:R-:W-:Y:S02]  /*18660*/  MUFU.EX2 R237, R183 ;  /* 0x000000b700ed7308 */ /* 0x000fe40000000800 */
[C---:B------:R-:W-:Y:S02]  /*18670*/  FMUL.FTZ R82, R2.reuse, R82 ;  /* 0x0000005202527220 */ /* 0x040fe40000410000 */
[C---:B------:R-:W-:Y:S02]  /*18680*/  FMUL.FTZ R83, R2.reuse, R83 ;  /* 0x0000005302537220 */ /* 0x040fe40000410000 */
[C---:B------:R-:W-:Y:S01]  /*18690*/  FMUL.FTZ R86, R3.reuse, R86 ;  /* 0x0000005603567220 */ /* 0x040fe20000410000 */
[C---:B------:R-:W-:Y:S03]  /*186a0*/  HMMA.16816.F32 R44, R112.reuse, R116, R44 ;  /* 0x00000074702c723c */ /* 0x040fe6000000182c */
[----:B------:R-:W-:Y:S01]  /*186b0*/  MUFU.EX2 R192, R184 ;  /* 0x000000b800c07308 */ /* 0x000fe20000000800 */
[C---:B------:R-:W-:Y:S02]  /*186c0*/  FMUL.FTZ R87, R3.reuse, R87 ;  /* 0x0000005703577220 */ /* 0x040fe40000410000 */
[----:B------:R-:W-:Y:S02]  /*186d0*/  FFMA.FTZ R132, R2, R239, R0 ;  /* 0x000000ef02847223 */ /* 0x000fe40000010000 */
[-C--:B------:R-:W-:Y:S04]  /*186e0*/  HMMA.16816.F32 R48, R112, R118.reuse, R48 ;  /* 0x000000767030723c */ /* 0x080fe80000001830 */
[C---:B------:R-:W-:Y:S01]  /*186f0*/  FMUL.FTZ R90, R3.reuse, R90 ;  /* 0x0000005a035a7220 */ /* 0x040fe20000410000 */
[----:B------:R-:W-:Y:S01]  /*18700*/  MUFU.EX2 R239, R176 ;  /* 0x000000b000ef7308 */ /* 0x000fe20000000800 */
[C---:B------:R-:W-:Y:S02]  /*18710*/  FMUL.FTZ R91, R3.reuse, R91 ;  /* 0x0000005b035b7220 */ /* 0x040fe40000410000 */
[C---:B------:R-:W-:Y:S01]  /*18720*/  HMMA.16816.F32 R52, R172.reuse, R118, R52 ;  /* 0x00000076ac34723c */ /* 0x040fe20000001834 */
[----:B------:R-:W1:Y:S03]  /*18730*/  LDSM.16.MT88.4 R116, [R197+0xc00] ;  /* 0x000c0000c574783b */ /* 0x000e660000004200 */
[C---:B------:R-:W-:Y:S02]  /*18740*/  FMUL.FTZ R102, R3.reuse, R102 ;  /* 0x0000006603667220 */ /* 0x040fe40000410000 */
[----:B------:R-:W-:Y:S01]  /*18750*/  FMUL.FTZ R103, R3, R103 ;  /* 0x0000006703677220 */ /* 0x000fe20000410000 */
[----:B------:R-:W-:Y:S01]  /*18760*/  MUFU.EX2 R186, R219 ;  /* 0x000000db00ba7308 */ /* 0x000fe20000000800 */
[----:B------:R-:W-:Y:S04]  /*18770*/  FADD.FTZ R3, R229, R133 ;  /* 0x00000085e5037221 */ /* 0x000fe80000010000 */
[----:B------:R-:W-:Y:S02]  /*18780*/  FMUL.FTZ R89, R4, R89 ;  /* 0x0000005904597220 */ /* 0x000fe40000410000 */
[----:B------:R-:W-:Y:S02]  /*18790*/  FADD.FTZ R4, R230, R109 ;  /* 0x0000006de6047221 */ /* 0x000fe40000010000 */
[C---:B------:R-:W-:Y:S01]  /*187a0*/  FMUL.FTZ R94, R2.reuse, R94 ;  /* 0x0000005e025e7220 */ /* 0x040fe20000410000 */
[----:B------:R-:W-:Y:S01]  /*187b0*/  MUFU.EX2 R109, R223 ;  /* 0x000000df006d7308 */ /* 0x000fe20000000800 */
[C---:B------:R-:W-:Y:S02]  /*187c0*/  FMUL.FTZ R95, R2.reuse, R95 ;  /* 0x0000005f025f7220 */ /* 0x040fe40000410000 */
[C---:B------:R-:W-:Y:S02]  /*187d0*/  FMUL.FTZ R98, R2.reuse, R98 ;  /* 0x0000006202627220 */ /* 0x040fe40000410000 */
[----:B------:R-:W-:Y:S02]  /*187e0*/  FMUL.FTZ R99, R2, R99 ;  /* 0x0000006302637220 */ /* 0x000fe40000410000 */
[----:B------:R-:W-:Y:S03]  /*187f0*/  FADD.FTZ R0, R106, R181 ;  /* 0x000000b56a007221 */ /* 0x000fe60000010000 */
[----:B------:R-:W2:Y:S10]  /*18800*/  MUFU.EX2 R2, R191 ;  /* 0x000000bf00027308 */ /* 0x000eb40000000800 */
[----:B------:R-:W-:Y:S01]  /*18810*/  MUFU.EX2 R187, R218 ;  /* 0x000000da00bb7308 */ /* 0x000fe20000000800 */
[-C--:B-1----:R-:W-:Y:S09]  /*18820*/  HMMA.16816.F32 R56, R172, R116.reuse, R56 ;  /* 0x00000074ac38723c */ /* 0x082ff20000001838 */
[----:B------:R-:W-:Y:S01]  /*18830*/  MUFU.EX2 R190, R217 ;  /* 0x000000d900be7308 */ /* 0x000fe20000000800 */
[C---:B------:R-:W-:Y:S04]  /*18840*/  HMMA.16816.F32 R60, R112.reuse, R116, R60 ;  /* 0x00000074703c723c */ /* 0x040fe8000000183c */
[----:B--2---:R-:W-:Y:S04]  /*18850*/  FADD.FTZ R0, R2, R0 ;  /* 0x0000000002007221 */ /* 0x004fe80000010000 */
[-C--:B------:R-:W-:Y:S01]  /*18860*/  HMMA.16816.F32 R64, R112, R118.reuse, R64 ;  /* 0x000000767040723c */ /* 0x080fe20000001840 */
[----:B------:R-:W-:Y:S03]  /*18870*/  MUFU.EX2 R191, R216 ;  /* 0x000000d800bf7308 */ /* 0x000fe60000000800 */
[----:B------:R-:W-:Y:S04]  /*18880*/  FADD.FTZ R0, R108, R0 ;  /* 0x000000006c007221 */ /* 0x000fe80000010000 */
[C---:B------:R-:W-:Y:S01]  /*18890*/  HMMA.16816.F32 R68, R172.reuse, R118, R68 ;  /* 0x00000076ac44723c */ /* 0x040fe20000001844 */
[----:B------:R-:W1:Y:S02]  /*188a0*/  LDSM.16.MT88.4 R116, [R196+0x1800] ;  /* 0x00180000c474783b */ /* 0x000e640000004200 */
[----:B------:R-:W-:Y:S10]  /*188b0*/  MUFU.EX2 R185, R211 ;  /* 0x000000d300b97308 */ /* 0x000ff40000000800 */
[----:B------:R-:W2:Y:S10]  /*188c0*/  MUFU.EX2 R188, R195 ;  /* 0x000000c300bc7308 */ /* 0x000eb40000000800 */
[----:B------:R-:W-:Y:S10]  /*188d0*/  MUFU.EX2 R189, R193 ;  /* 0x000000c100bd7308 */ /* 0x000ff40000000800 */
[----:B------:R-:W3:Y:S01]  /*188e0*/  MUFU.EX2 R184, R213 ;  /* 0x000000d500b87308 */ /* 0x000ee20000000800 */
[----:B--2---:R-:W-:Y:S01]  /*188f0*/  F2FP.PACK_AB R176, R188, R185 ;  /* 0x000000b9bcb0723e */ /* 0x004fe200000000ff */
[-C--:B-1----:R-:W-:Y:S08]  /*18900*/  HMMA.16816.F32 R72, R172, R116.reuse, R72 ;  /* 0x00000074ac48723c */ /* 0x082ff00000001848 */
[----:B------:R-:W-:Y:S01]  /*18910*/  MUFU.EX2 R183, R194 ;  /* 0x000000c200b77308 */ /* 0x000fe20000000800 */
[C---:B------:R-:W-:Y:S09]  /*18920*/  HMMA.16816.F32 R76, R112.reuse, R116, R76 ;  /* 0x00000074704c723c */ /* 0x040ff2000000184c */
[----:B------:R-:W1:Y:S01]  /*18930*/  MUFU.EX2 R182, R212 ;  /* 0x000000d400b67308 */ /* 0x000e620000000800 */
[-C--:B------:R-:W-:Y:S03]  /*18940*/  HMMA.16816.F32 R80, R112, R118.reuse, R80 ;  /* 0x000000767050723c */ /* 0x080fe60000001850 */
[----:B---3--:R-:W-:Y:S06]  /*18950*/  F2FP.PACK_AB R178, R184, R189 ;  /* 0x000000bdb8b2723e */ /* 0x008fec00000000ff */
[----:B------:R-:W-:Y:S01]  /*18960*/  MUFU.EX2 R181, R214 ;  /* 0x000000d600b57308 */ /* 0x000fe20000000800 */
[C---:B------:R-:W-:Y:S01]  /*18970*/  HMMA.16816.F32 R84, R172.reuse, R118, R84 ;  /* 0x00000076ac54723c */ /* 0x040fe20000001854 */
[----:B------:R-:W2:Y:S08]  /*18980*/  LDSM.16.MT88.4 R116, [R197+0x1800] ;  /* 0x00180000c574783b */ /* 0x000eb00000004200 */
[----:B------:R-:W3:Y:S03]  /*18990*/  MUFU.EX2 R180, R215 ;  /* 0x000000d700b47308 */ /* 0x000ee60000000800 */
[----:B-1----:R-:W-:Y:S02]  /*189a0*/  F2FP.PACK_AB R177, R182, R183 ;  /* 0x000000b7b6b1723e */ /* 0x002fe400000000ff */
[----:B---3--:R-:W-:Y:S01]  /*189b0*/  F2FP.PACK_AB R179, R180, R181 ;  /* 0x000000b5b4b3723e */ /* 0x008fe200000000ff */
[-C--:B--2---:R-:W-:Y:S08]  /*189c0*/  HMMA.16816.F32 R88, R172, R116.reuse, R88 ;  /* 0x00000074ac58723c */ /* 0x084ff00000001858 */
        /* <DEDUP_REMOVED lines=9> */
[----:B------:R-:W-:Y:S01]  /*18a60*/  FADD.FTZ R0, R227, R132 ;  /* 0x00000084e3007221 */ /* 0x000fe20000010000 */
[----:B------:R-:W-:Y:S01]  /*18a70*/  F2FP.PACK_AB R115, R244, R243 ;  /* 0x000000f3f473723e */ /* 0x000fe200000000ff */
[----:B------:R-:W2:Y:S01]  /*18a80*/  LDL R227, [R1+0x28] ;  /* 0x0000280001e37983 */ /* 0x000ea20000100800 */
[----:B------:R-:W1:Y:S02]  /*18a90*/  MUFU.EX2 R132, R224 ;  /* 0x000000e000847308 */ /* 0x000e640000000800 */
[----:B------:R-:W-:Y:S01]  /*18aa0*/  F2FP.PACK_AB R118, R245, R242 ;  /* 0x000000f2f576723e */ /* 0x000fe200000000ff */
[----:B------:R-:W-:Y:S01]  /*18ab0*/  FADD.FTZ R106, R228, R0 ;  /* 0x00000000e46a7221 */ /* 0x000fe20000010000 */
[----:B------:R-:W-:Y:S01]  /*18ac0*/  F2FP.PACK_AB R119, R192, R237 ;  /* 0x000000edc077723e */ /* 0x000fe200000000ff */
[-C--:B------:R-:W-:Y:S05]  /*18ad0*/  HMMA.16816.F32 R8, R112, R120.reuse, R8 ;  /* 0x000000787008723c */ /* 0x080fea0000001808 */
[----:B------:R-:W-:Y:S01]  /*18ae0*/  F2FP.PACK_AB R173, R187, R186 ;  /* 0x000000babbad723e */ /* 0x000fe200000000ff */
[----:B------:R-:W3:Y:S01]  /*18af0*/  MUFU.EX2 R108, R226 ;  /* 0x000000e2006c7308 */ /* 0x000ee20000000800 */
[----:B------:R-:W-:Y:S01]  /*18b00*/  F2FP.PACK_AB R175, R191, R190 ;  /* 0x000000bebfaf723e */ /* 0x000fe200000000ff */
[C---:B------:R-:W-:Y:S08]  /*18b10*/  HMMA.16816.F32 R12, R116.reuse, R120, R12 ;  /* 0x00000078740c723c */ /* 0x040ff0000000180c */
[-C--:B------:R-:W-:Y:S01]  /*18b20*/  HMMA.16816.F32 R16, R116, R122.reuse, R16 ;  /* 0x0000007a7410723c */ /* 0x080fe20000001810 */
[----:B------:R-:W4:Y:S03]  /*18b30*/  MUFU.EX2 R107, R225 ;  /* 0x000000e1006b7308 */ /* 0x000f260000000800 */
[----:B-1----:R-:W-:Y:S04]  /*18b40*/  F2FP.PACK_AB R174, R109, R132 ;  /* 0x000000846dae723e */ /* 0x002fe800000000ff */
[C---:B------:R-:W-:Y:S01]  /*18b50*/  HMMA.16816.F32 R20, R112.reuse, R122, R20 ;  /* 0x0000007a7014723c */ /* 0x040fe20000001814 */
[----:B------:R-:W1:Y:S03]  /*18b60*/  LDSM.16.MT88.4 R120, [R197+0x1000] ;  /* 0x00100000c578783b */ /* 0x000e660000004200 */
[----:B---3--:R-:W-:Y:S04]  /*18b70*/  FADD.FTZ R0, R108, R2 ;  /* 0x000000026c007221 */ /* 0x008fe80000010000 */
[-C--:B------:R-:W-:Y:S04]  /*18b80*/  HMMA.16816.F32 R24, R112, R124.reuse, R24 ;  /* 0x0000007c7018723c */ /* 0x080fe80000001818 */
[----:B------:R-:W-:Y:S01]  /*18b90*/  FADD.FTZ R2, R247, R106 ;  /* 0x0000006af7027221 */ /* 0x000fe20000010000 */
[----:B------:R-:W-:Y:S03]  /*18ba0*/  MOV R106, R105 ;  /* 0x00000069006a7202 */ /* 0x000fe60000000f00 */
[C---:B------:R-:W-:Y:S04]  /*18bb0*/  HMMA.16816.F32 R28, R116.reuse, R124, R28 ;  /* 0x0000007c741c723c */ /* 0x040fe8000000181c */
[C---:B----4-:R-:W-:Y:S01]  /*18bc0*/  F2FP.PACK_AB R172, R107.reuse, R108 ;  /* 0x0000006c6bac723e */ /* 0x050fe200000000ff */
[----:B------:R-:W-:Y:S01]  /*18bd0*/  FADD.FTZ R0, R107, R0 ;  /* 0x000000006b007221 */ /* 0x000fe20000010000 */
[----:B------:R-:W-:Y:S01]  /*18be0*/  MOV R107, R104 ;  /* 0x00000068006b7202 */ /* 0x000fe20000000f00 */
[----:B------:R-:W-:Y:S01]  /*18bf0*/  FADD.FTZ R2, R239, R2 ;  /* 0x00000002ef027221 */ /* 0x000fe20000010000 */
[-C--:B------:R-:W-:Y:S04]  /*18c00*/  HMMA.16816.F32 R32, R116, R126.reuse, R32 ;  /* 0x0000007e7420723c */ /* 0x080fe80000001820 */
[----:B------:R-:W-:Y:S01]  /*18c10*/  FADD.FTZ R0, R132, R0 ;  /* 0x0000000084007221 */ /* 0x000fe20000010000 */
[----:B------:R-:W-:Y:S01]  /*18c20*/  MOV R108, R6 ;  /* 0x00000006006c7202 */ /* 0x000fe20000000f00 */
[----:B------:R-:W-:Y:S02]  /*18c30*/  FADD.FTZ R2, R238, R2 ;  /* 0x00000002ee027221 */ /* 0x000fe40000010000 */
[C---:B------:R-:W-:Y:S01]  /*18c40*/  HMMA.16816.F32 R36, R112.reuse, R126, R36 ;  /* 0x0000007e7024723c */ /* 0x040fe20000001824 */
[----:B------:R-:W3:Y:S03]  /*18c50*/  LDSM.16.MT88.4 R124, [R196+0x1c00] ;  /* 0x001c0000c47c783b */ /* 0x000ee60000004200 */
[----:B------:R-:W-:Y:S01]  /*18c60*/  FADD.FTZ R248, R109, R0 ;  /* 0x000000006df87221 */ /* 0x000fe20000010000 */
[----:B------:R-:W-:Y:S01]  /*18c70*/  MOV R109, R5 ;  /* 0x00000005006d7202 */ /* 0x000fe20000000f00 */
        /* <DEDUP_REMOVED lines=11> */
[----:B------:R-:W4:Y:S03]  /*18d30*/  LDSM.16.MT88.4 R128, [R197+0x1c00] ;  /* 0x001c0000c580783b */ /* 0x000f260000004200 */
        /* <DEDUP_REMOVED lines=23> */
[C---:B------:R-:W-:Y:S08]  /*18eb0*/  HMMA.16816.F32 R84, R112.reuse, R126, R84 ;  /* 0x0000007e7054723c */ /* 0x040ff00000001854 */
[-C--:B----4-:R-:W-:Y:S08]  /*18ec0*/  HMMA.16816.F32 R88, R112, R128.reuse, R88 ;  /* 0x000000807058723c */ /* 0x090ff00000001858 */
[C---:B------:R-:W-:Y:S08]  /*18ed0*/  HMMA.16816.F32 R92, R116.reuse, R128, R92 ;  /* 0x00000080745c723c */ /* 0x040ff0000000185c */
[-C--:B------:R-:W-:Y:S08]  /*18ee0*/  HMMA.16816.F32 R96, R116, R130.reuse, R96 ;  /* 0x000000827460723c */ /* 0x080ff00000001860 */
[----:B------:R-:W-:Y:S08]  /*18ef0*/  HMMA.16816.F32 R100, R112, R130, R100 ;  /* 0x000000827064723c */ /* 0x000ff00000001864 */
[-C--:B------:R-:W-:Y:S01]  /*18f00*/  HMMA.16816.F32 R140, R172, R144.reuse, R8 ;  /* 0x00000090ac8c723c */ /* 0x080fe20000001808 */
[----:B------:R-:W1:Y:S07]  /*18f10*/  LDSM.16.MT88.4 R8, [R197+0x1400] ;  /* 0x00140000c508783b */ /* 0x000e6e0000004200 */
[C---:B------:R-:W-:Y:S01]  /*18f20*/  HMMA.16816.F32 R132, R176.reuse, R144, R12 ;  /* 0x00000090b084723c */ /* 0x040fe2000000180c */
[----:B------:R-:W3:Y:S07]  /*18f30*/  LDSM.16.MT88.4 R12, [R196+0x2000] ;  /* 0x00200000c40c783b */ /* 0x000eee0000004200 */
[-C--:B------:R-:W-:Y:S01]  /*18f40*/  HMMA.16816.F32 R128, R176, R146.reuse, R16 ;  /* 0x00000092b080723c */ /* 0x080fe20000001810 */
[----:B------:R-:W4:Y:S07]  /*18f50*/  LDSM.16.MT88.4 R16, [R197+0x2000] ;  /* 0x00200000c510783b */ /* 0x000f2e0000004200 */
        /* <DEDUP_REMOVED lines=9> */
[-C--:B-1----:R-:W-:Y:S03]  /*18ff0*/  HMMA.16816.F32 R56, R172, R8.reuse, R56 ;  /* 0x00000008ac38723c */ /* 0x082fe60000001838 */
[C---:B--2---:R-:W-:Y:S05]  /*19000*/  ISETP.GT.AND P0, PT, R221.reuse, R227, PT ;  /* 0x000000e3dd00720c */ /* 0x044fea0003f04270 */
[C---:B------:R-:W-:Y:S04]  /*19010*/  HMMA.16816.F32 R60, R176.reuse, R8, R60 ;  /* 0x00000008b03c723c */ /* 0x040fe8000000183c */
[----:B------:R-:W-:Y:S04]  /*19020*/  IADD3 R221, R221, -0x1, RZ ;  /* 0xffffffffdddd7810 */ /* 0x000fe80007ffe0ff */
[-C--:B------:R-:W-:Y:S08]  /*19030*/  HMMA.16816.F32 R64, R176, R10.reuse, R64 ;  /* 0x0000000ab040723c */ /* 0x080ff00000001840 */
[C---:B------:R-:W-:Y:S08]  /*19040*/  HMMA.16816.F32 R68, R172.reuse, R10, R68 ;  /* 0x0000000aac44723c */ /* 0x040ff00000001844 */
[-C--:B---3--:R-:W-:Y:S08]  /*19050*/  HMMA.16816.F32 R72, R172, R12.reuse, R72 ;  /* 0x0000000cac48723c */ /* 0x088ff00000001848 */
[C---:B------:R-:W-:Y:S08]  /*19060*/  HMMA.16816.F32 R76, R176.reuse, R12, R76 ;  /* 0x0000000cb04c723c */ /* 0x040ff0000000184c */
[-C--:B------:R-:W-:Y:S08]  /*19070*/  HMMA.16816.F32 R80, R176, R14.reuse, R80 ;  /* 0x0000000eb050723c */ /* 0x080ff00000001850 */
[C---:B------:R-:W-:Y:S08]  /*19080*/  HMMA.16816.F32 R84, R172.reuse, R14, R84 ;  /* 0x0000000eac54723c */ /* 0x040ff00000001854 */
[-C--:B----4-:R-:W-:Y:S08]  /*19090*/  HMMA.16816.F32 R88, R172, R16.reuse, R88 ;  /* 0x00000010ac58723c */ /* 0x090ff00000001858 */
[C---:B------:R-:W-:Y:S08]  /*190a0*/  HMMA.16816.F32 R92, R176.reuse, R16, R92 ;  /* 0x00000010b05c723c */ /* 0x040ff0000000185c */
[-C--:B------:R-:W-:Y:S08]  /*190b0*/  HMMA.16816.F32 R96, R176, R18.reuse, R96 ;  /* 0x00000012b060723c */ /* 0x080ff00000001860 */
[----:B------:R-:W-:Y:S01]  /*190c0*/  HMMA.16816.F32 R100, R172, R18, R100 ;  /* 0x00000012ac64723c */ /* 0x000fe20000001864 */
[----:B------:R-:W-:-:S07]  /*190d0*/  @P0 BRA `(.L_x_1048) ;  /* 0xffffb86000000947 */ /* 0x000fce000383ffff */
.L_x_1015:
[----:B------:R-:W2:Y:S01]  /*190e0*/  LDL R0, [R1+0x58] ;  /* 0x0000580001007983 */ /* 0x000ea20000100800 */
[----:B-1----:R-:W-:-:S05]  /*190f0*/  IMAD.MOV.U32 R2, RZ, RZ, c[0x0][0x2c4] ;  /* 0x0000b100ff027624 */ /* 0x002fca00078e00ff */
[----:B------:R-:W-:Y:S01]  /*19100*/  ISETP.NE.AND P0, PT, R2, 0x1, PT ;  /* 0x000000010200780c */ /* 0x000fe20003f05270 */
[----:B------:R-:W-:Y:S01]  /*19110*/  IMAD.MOV.U32 R3, RZ, RZ, c[0x0][0x32c] ;  /* 0x0000cb00ff037624 */ /* 0x000fe200078e00ff */
[----:B--2---:R-:W-:-:S11]  /*19120*/  IADD3 R0, R0, 0x7f, RZ ;  /* 0x0000007f00007810 */ /* 0x004fd60007ffe0ff */
[----:B------:R-:W-:-:S05]  /*19130*/  @P0 IMAD.HI.U32 R2, R0, c[0x0][0x2c8], RZ ;  /* 0x0000b20000020a27 */ /* 0x000fca00078e00ff */
[----:B------:R-:W-:Y:S02]  /*19140*/  @P0 SHF.R.U32.HI R0, RZ, c[0x0][0x2cc], R2 ;  /* 0x0000b300ff000a19 */ /* 0x000fe40000011602 */
[----:B------:R-:W-:Y:S02]  /*19150*/  ISETP.GE.AND P0, PT, R3, 0x1, PT ;  /* 0x000000010300780c */ /* 0x000fe40003f06270 */
[----:B------:R-:W-:-:S05]  /*19160*/  IADD3 R2, R250, 0x1, -R249 ;  /* 0x00000001fa027810 */ /* 0x000fca0007ffe8f9 */
        /* <DEDUP_REMOVED lines=13> */
.L_x_1051:
[----:B------:R-:W-:-:S04]  /*19240*/  MOV R3, 0x1 ;  /* 0x0000000100037802 */ /* 0x000fc80000000f00 */
[----:B------:R-:W-:-:S13]  /*19250*/  ISETP.NE.AND P0, PT, R3, c[0x0][0x32c], PT ;  /* 0x0000cb0003007a0c */ /* 0x000fda0003f05270 */
[----:B------:R-:W-:-:S05]  /*19260*/  @P0 IMAD.HI.U32 R3, R0, c[0x0][0x330], RZ ;  /* 0x0000cc0000030a27 */ /* 0x000fca00078e00ff */
[----:B------:R-:W-:Y:S02]  /*19270*/  @P0 SHF.R.U32.HI R0, RZ, c[0x0][0x334], R3 ;  /* 0x0000cd00ff000a19 */ /* 0x000fe40000011603 */
.L_x_1052:
[----:B------:R-:W-:Y:S05]  /*19280*/  BSYNC B0 ;  /* 0x0000000000007941 */ /* 0x000fea0003800000 */
.L_x_1050:
[----:B------:R-:W-:-:S05]  /*19290*/  IMAD R0, R0, c[0x0][0x32c], RZ ;  /* 0x0000cb0000007a24 */ /* 0x000fca00078e02ff */
[----:B------:R-:W-:-:S03]  /*192a0*/  IMNMX R2, R2, R0, !PT ;  /* 0x0000000002027217 */ /* 0x000fc60007800200 */
.L_x_1049:
[----:B------:R-:W2:Y:S01]  /*192b0*/  LDL R3, [R1+0x20] ;  /* 0x0000200001037983 */ /* 0x000ea20000100800 */
[----:B------:R-:W-:-:S05]  /*192c0*/  IADD3 R2, R2, 0x2f, RZ ;  /* 0x0000002f02027810 */ /* 0x000fca0007ffe0ff */
[----:B------:R-:W-:-:S05]  /*192d0*/  IMAD.HI R2, R2, 0x2aaaaaab, RZ ;  /* 0x2aaaaaab02027827 */ /* 0x000fca00078e02ff */
[----:B------:R-:W-:-:S04]  /*192e0*/  SHF.R.U32.HI R0, RZ, 0x1f, R2 ;  /* 0x0000001fff007819 */ /* 0x000fc80000011602 */
[----:B------:R-:W-:-:S04]  /*192f0*/  LEA.HI.SX32 R0, R2, R0, 0x1d ;  /* 0x0000000002007211 */ /* 0x000fc800078feaff */
[----:B--2---:R-:W-:-:S04]  /*19300*/  IMNMX R246, R3, R0, !PT ;  /* 0x0000000003f67217 */ /* 0x004fc80007800200 */
[----:B------:R-:W-:-:S13]  /*19310*/  ISETP.GE.AND P0, PT, R221, R246, PT ;  /* 0x000000f6dd00720c */ /* 0x000fda0003f06270 */
[----:B------:R-:W-:Y:S05]  /*19320*/  @!P0 BRA `(.L_x_1053) ;  /* 0x0000328000008947 */ /* 0x000fea0003800000 */
.L_x_1066:
[----:B------:R-:W2:Y:S01]  /*19330*/  LDL R0, [R1+0x20] ;  /* 0x0000200001007983 */ /* 0x000ea20000100800 */
[----:B------:R-:W-:Y:S04]  /*19340*/  DEPBAR.LE SB0, 0x0 ;  /* 0x000080000000791a */ /* 0x000fe80000000000 */
[----:B------:R-:W-:Y:S01]  /*19350*/  WARPSYNC 0xffffffff ;  /* 0xffffffff00007948 */ /* 0x000fe20003800000 */
[----:B------:R-:W-:Y:S01]  /*19360*/  BAR.SYNC.DEFER_BLOCKING 0x0 ;  /* 0x0000000000007b1d */ /* 0x000fe20000010000 */
[----:B------:R-:W-:Y:S01]  /*19370*/  IMAD.MOV.U32 R107, RZ, RZ, R105 ;  /* 0x000000ffff6b7224 */ /* 0x000fe200078e0069 */
[----:B------:R-:W-:Y:S01]  /*19380*/  MOV R108, R104 ;  /* 0x00000068006c7202 */ /* 0x000fe20000000f00 */
[----:B------:R-:W-:Y:S03]  /*19390*/  IMAD.MOV.U32 R109, RZ, RZ, R6 ;  /* 0x000000ffff6d7224 */ /* 0x000fe600078e0006 */
[----:B------:R1:W3:Y:S01]  /*193a0*/  LDSM.16.M88.4 R52, [R198] ;  /* 0x00000000c634783b */ /* 0x0002e20000000200 */
[----:B------:R-:W-:Y:S03]  /*193b0*/  BSSY B0, `(.L_x_1054) ;  /* 0x0000043000007945 */ /* 0x000fe60003800000 */
[----:B------:R1:W4:Y:S04]  /*193c0*/  LDSM.16.M88.4 R48, [R198+0x1000] ;  /* 0x00100000c630783b */ /* 0x0003280000000200 */
        /* <DEDUP_REMOVED lines=28> */
.L_x_1202:
[----:B------:R-:W-:-:S05]  /*19590*/  BRA.DIV ~URZ, `(.L_x_1057) ;  /* 0x0000e5327f007947 */ /* 0x000fca000b800000 */
[----:B------:R3:W4:Y:S02]  /*195a0*/  SHFL.IDX PT, R0, R9, RZ, 0x1c1f ;  /* 0x001c1fff09007589 */ /* 0x00072400000e0000 */
.L_x_1203:
        /* <DEDUP_REMOVED lines=23> */
.L_x_1204:
        /* <DEDUP_REMOVED lines=12> */
.L_x_1055:
[----:B-1-34-:R-:W-:Y:S05]  /*197e0*/  BSYNC B0 ;  /* 0x0000000000007941 */ /* 0x01afea0003800000 */
.L_x_1054:
[----:B------:R-:W0:Y:S01]  /*197f0*/  LDGDEPBAR ;  /* 0x00000000000079af */ /* 0x000e220000000000 */
[----:B------:R-:W-:Y:S01]  /*19800*/  WARPSYNC 0xffffffff ;  /* 0xffffffff00007948 */ /* 0x000fe20003800000 */
[-C--:B--2---:R-:W-:Y:S01]  /*19810*/  HMMA.16816.F32 R8, R52, R20.reuse, RZ ;  /* 0x000000143408723c */ /* 0x084fe200000018ff */
[----:B------:R-:W-:Y:S05]  /*19820*/  BSSY B0, `(.L_x_1059) ;  /* 0x000011d000007945 */ /* 0x000fea0003800000 */
[----:B------:R-:W2:Y:S02]  /*19830*/  LDL R106, [R1+0x20] ;  /* 0x00002000016a7983 */ /* 0x000ea40000100800 */
        /* <DEDUP_REMOVED lines=25> */
[----:B------:R-:W3:Y:S07]  /*199d0*/  LDSM.16.M88.4 R184, [R198+0x3000] ;  /* 0x00300000c6b8783b */ /* 0x000eee0000000200 */
[----:B------:R-:W-:Y:S01]  /*199e0*/  HMMA.16816.F32 R52, R176, R194, R52 ;  /* 0x000000c2b034723c */ /* 0x000fe20000001834 */
[----:B------:R-:W4:Y:S03]  /*199f0*/  LDSM.16.M88.4 R176, [R171+0x1000] ;  /* 0x00100000abb0783b */ /* 0x000f260000000200 */
[----:B--2---:R-:W-:Y:S04]  /*19a00*/  ISETP.GT.AND P0, PT, R221, R106, PT ;  /* 0x0000006add00720c */ /* 0x004fe80003f04270 */
[-C--:B-1----:R-:W-:Y:S08]  /*19a10*/  HMMA.16816.F32 R8, R172, R180.reuse, R8 ;  /* 0x000000b4ac08723c */ /* 0x082ff00000001808 */
[C---:B---3--:R-:W-:Y:S08]  /*19a20*/  HMMA.16816.F32 R12, R184.reuse, R180, R12 ;  /* 0x000000b4b80c723c */ /* 0x048ff0000000180c */
        /* <DEDUP_REMOVED lines=172> */
[----:B------:R-:W1:Y:S02]  /*1a4f0*/  S2R R10, SR_TID.X ;  /* 0x00000000000a7919 */ /* 0x000e640000002100 */
[----:B-1----:R-:W-:Y:S04]  /*1a500*/  SHF.R.S32.HI R8, RZ, 0x1f, R10 ;  /* 0x0000001fff087819 */ /* 0x002fe8000001140a */
[----:B------:R-:W-:Y:S04]  /*1a510*/  LEA.HI R8, R8, R10, RZ, 0x2 ;  /* 0x0000000a08087211 */ /* 0x000fe800078f10ff */
[----:B------:R-:W-:Y:S04]  /*1a520*/  SHF.R.S32.HI R8, RZ, 0x2, R8 ;  /* 0x00000002ff087819 */ /* 0x000fe80000011408 */
[----:B------:R-:W-:Y:S01]  /*1a530*/  IADD3 R8, -R8, 0x30, RZ ;  /* 0x0000003008087810 */ /* 0x000fe20007ffe1ff */
[----:B--2---:R-:W-:Y:S01]  /*1a540*/  IMAD R2, R221, 0x30, R228 ;  /* 0x00000030dd027824 */ /* 0x004fe200078e02e4 */
[----:B---3--:R-:W-:Y:S04]  /*1a550*/  ISETP.GT.AND P1, PT, R223, 0x2f, PT ;  /* 0x0000002fdf00780c */ /* 0x008fe80003f24270 */
[----:B------:R-:W-:Y:S05]  /*1a560*/  IADD3 R2, R2, -0x30, R223 ;  /* 0xffffffd002027810 */ /* 0x000fea0007ffe0df */
[----:B------:R-:W-:Y:S04]  /*1a570*/  @P2 IMAD.HI.U32 R3, R2, c[0x0][0x2bc], RZ ;  /* 0x0000af0002032a27 */ /* 0x000fe800078e00ff */
[----:B------:R-:W-:Y:S01]  /*1a580*/  IMAD.MOV.U32 R0, RZ, RZ, R2 ;  /* 0x000000ffff007224 */ /* 0x000fe200078e0002 */
[----:B------:R-:W-:Y:S04]  /*1a590*/  @P2 SHF.R.U32.HI R0, RZ, c[0x0][0x2c0], R3 ;  /* 0x0000b000ff002a19 */ /* 0x000fe80000011603 */
[C---:B----4-:R-:W-:Y:S01]  /*1a5a0*/  @!P1 IADD3 R3, P0, R0.reuse, R226, RZ ;  /* 0x000000e200039210 */ /* 0x050fe20007f1e0ff */
[----:B------:R-:W-:Y:S03]  /*1a5b0*/  IMAD.MOV R4, RZ, RZ, -R0 ;  /* 0x000000ffff047224 */ /* 0x000fe600078e0a00 */
[----:B-----5:R-:W-:Y:S01]  /*1a5c0*/  @!P1 LEA.HI.X.SX32 R0, R0, R106, 0x1, P0 ;  /* 0x0000006a00009211 */ /* 0x020fe200000f0eff */
        /* <DEDUP_REMOVED lines=20> */
.L_x_1205:
[----:B------:R-:W-:-:S05]  /*1a710*/  BRA.DIV ~URZ, `(.L_x_1062) ;  /* 0x0000d5627f007947 */ /* 0x000fca000b800000 */
[----:B------:R3:W4:Y:S02]  /*1a720*/  SHFL.IDX PT, R0, R10, RZ, 0x1c1f ;  /* 0x001c1fff0a007589 */ /* 0x00072400000e0000 */
.L_x_1206:
        /* <DEDUP_REMOVED lines=24> */
.L_x_1207:
        /* <DEDUP_REMOVED lines=20> */
.L_x_1060:
[----:B--234-:R-:W-:Y:S05]  /*1a9f0*/  BSYNC B0 ;  /* 0x0000000000007941 */ /* 0x01cfea0003800000 */
.L_x_1059:
        /* <DEDUP_REMOVED lines=51> */
.L_x_1208:
        /* <DEDUP_REMOVED lines=15> */
.L_x_1209:
        /* <DEDUP_REMOVED lines=26> */
[C---:B--2---:R-:W-:Y:S01]  /*1afc0*/  F2FP.PACK_AB R172, R3.reuse, R2 ;  /* 0x0000000203ac723e */ /* 0x044fe200000000ff */
[----:B------:R-:W-:Y:S02]  /*1afd0*/  FFMA.FTZ R0, R4, R248, R2 ;  /* 0x000000f804007223 */ /* 0x000fe40000010002 */
[C---:B------:R-:W-:Y:S02]  /*1afe0*/  FMUL.FTZ R2, R104.reuse, c[0x0][0x2d0] ;  /* 0x0000b40068027a20 */ /* 0x040fe40000410000 */
        /* <DEDUP_REMOVED lines=55> */
[----:B-1----:R-:W-:Y:S01]  /*1b360*/  F2FP.PACK_AB R174, R13, R14 ;  /* 0x0000000e0dae723e */ /* 0x002fe200000000ff */
[----:B------:R-:W-:Y:S02]  /*1b370*/  FFMA.FTZ R191, R22, c[0x0][0x2d0], -R8 ;  /* 0x0000b40016bf7a23 */ /* 0x000fe40000010808 */
[C---:B------:R-:W-:Y:S02]  /*1b380*/  FMUL.FTZ R73, R4.reuse, R73 ;  /* 0x0000004904497220 */ /* 0x040fe40000410000 */
[C---:B------:R-:W-:Y:S02]  /*1b390*/  FMUL.FTZ R74, R3.reuse, R74 ;  /* 0x0000004a034a7220 */ /* 0x040fe40000410000 */
[----:B------:R-:W-:Y:S01]  /*1b3a0*/  FMUL.FTZ R75, R3, R75 ;  /* 0x0000004b034b7220 */ /* 0x000fe20000410000 */
[----:B------:R-:W1:Y:S01]  /*1b3b0*/  MUFU.EX2 R22, R10 ;  /* 0x0000000a00167308 */ /* 0x000e620000000800 */
[C---:B------:R-:W-:Y:S02]  /*1b3c0*/  FMUL.FTZ R84, R4.reuse, R84 ;  /* 0x0000005404547220 */ /* 0x040fe40000410000 */
[----:B------:R-:W-:Y:S02]  /*1b3d0*/  FMUL.FTZ R85, R4, R85 ;  /* 0x0000005504557220 */ /* 0x000fe40000410000 */
[C---:B--2---:R-:W-:Y:S02]  /*1b3e0*/  FADD.FTZ R0, -R106.reuse, R5 ;  /* 0x000000056a007221 */ /* 0x044fe40000010100 */
[----:B------:R-:W-:Y:S02]  /*1b3f0*/  FMUL.FTZ R5, R106, c[0x0][0x2d0] ;  /* 0x0000b4006a057a20 */ /* 0x000fe40000410000 */
[----:B------:R-:W-:Y:S01]  /*1b400*/  FMUL.FTZ R0, R0, c[0x0][0x2d0] ;  /* 0x0000b40000007a20 */ /* 0x000fe20000410000 */
[----:B------:R-:W-:Y:S01]  /*1b410*/  MUFU.EX2 R217, R36 ;  /* 0x0000002400d97308 */ /* 0x000fe20000000800 */
[--C-:B------:R-:W-:Y:S02]  /*1b420*/  FFMA.FTZ R8, R214, c[0x0][0x2d0], -R5.reuse ;  /* 0x0000b400d6087a23 */ /* 0x100fe40000010805 */
[----:B---3--:R-:W-:Y:S02]  /*1b430*/  FMUL.FTZ R16, R2, R128 ;  /* 0x0000008002107220 */ /* 0x008fe40000410000 */
[----:B----4-:R-:W-:Y:S02]  /*1b440*/  FADD.FTZ R9, R14, R12 ;  /* 0x0000000c0e097221 */ /* 0x010fe40000010000 */
[C---:B------:R-:W-:Y:S02]  /*1b450*/  FMUL.FTZ R17, R2.reuse, R129 ;  /* 0x0000008102117220 */ /* 0x040fe40000410000 */
[C---:B------:R-:W-:Y:S01]  /*1b460*/  FMUL.FTZ R28, R2.reuse, R124 ;  /* 0x0000007c021c7220 */ /* 0x040fe20000410000 */
[----:B------:R-:W2:Y:S01]  /*1b470*/  MUFU.EX2 R0, R0 ;  /* 0x0000000000007308 */ /* 0x000ea20000000800 */
[C---:B------:R-:W-:Y:S02]  /*1b480*/  FMUL.FTZ R29, R2.reuse, R125 ;  /* 0x0000007d021d7220 */ /* 0x040fe40000410000 */
[C---:B------:R-:W-:Y:S02]  /*1b490*/  FMUL.FTZ R32, R2.reuse, R120 ;  /* 0x0000007802207220 */ /* 0x040fe40000410000 */
[C---:B------:R-:W-:Y:S02]  /*1b4a0*/  FMUL.FTZ R44, R2.reuse, R116 ;  /* 0x00000074022c7220 */ /* 0x040fe40000410000 */
[C---:B------:R-:W-:Y:S02]  /*1b4b0*/  FMUL.FTZ R45, R2.reuse, R117 ;  /* 0x00000075022d7220 */ /* 0x040fe40000410000 */
[----:B------:R-:W-:Y:S01]  /*1b4c0*/  FFMA.FTZ R183, R33, c[0x0][0x2d0], -R5 ;  /* 0x0000b40021b77a23 */ /* 0x000fe20000010805 */
[----:B------:R-:W-:Y:S01]  /*1b4d0*/  MUFU.EX2 R244, R21 ;  /* 0x0000001500f47308 */ /* 0x000fe20000000800 */
[C---:B------:R-:W-:Y:S02]  /*1b4e0*/  FMUL.FTZ R33, R2.reuse, R121 ;  /* 0x0000007902217220 */ /* 0x040fe40000410000 */
[----:B------:R-:W-:Y:S02]  /*1b4f0*/  FADD.FTZ R188, R13, R9 ;  /* 0x000000090dbc7221 */ /* 0x000fe40000010000 */
[C---:B-----5:R-:W-:Y:S02]  /*1b500*/  FFMA.FTZ R9, R2.reuse, R238, R24 ;  /* 0x000000ee02097223 */ /* 0x060fe40000010018 */
[----:B------:R-:W-:Y:S01]  /*1b510*/  FMUL.FTZ R48, R2, R112 ;  /* 0x0000007002307220 */ /* 0x000fe20000410000 */
[----:B-1----:R-:W-:Y:S01]  /*1b520*/  F2FP.PACK_AB R112, R22, R24 ;  /* 0x000000181670723e */ /* 0x002fe200000000ff */
        /* <DEDUP_REMOVED lines=18> */
[C---:B--2---:R-:W-:Y:S01]  /*1b650*/  FMUL.FTZ R30, R0.reuse, R126 ;  /* 0x0000007e001e7220 */ /* 0x044fe20000410000 */
[----:B------:R-:W-:Y:S01]  /*1b660*/  MUFU.EX2 R2, R8 ;  /* 0x0000000800027308 */ /* 0x000fe20000000800 */
[C---:B------:R-:W-:Y:S02]  /*1b670*/  FMUL.FTZ R31, R0.reuse, R127 ;  /* 0x0000007f001f7220 */ /* 0x040fe40000410000 */
[C---:B------:R-:W-:Y:S01]  /*1b680*/  FMUL.FTZ R35, R0.reuse, R123 ;  /* 0x0000007b00237220 */ /* 0x040fe20000410000 */
[----:B------:R-:W-:Y:S01]  /*1b690*/  LDSM.16.MT88.4 R124, [R197+0x400] ;  /* 0x00040000c57c783b */ /* 0x000fe20000004200 */
[C---:B------:R-:W-:Y:S02]  /*1b6a0*/  FMUL.FTZ R46, R0.reuse, R118 ;  /* 0x00000076002e7220 */ /* 0x040fe40000410000 */
[----:B------:R-:W-:Y:S02]  /*1b6b0*/  FMUL.FTZ R47, R0, R119 ;  /* 0x00000077002f7220 */ /* 0x000fe40000410000 */
[--C-:B------:R-:W-:Y:S01]  /*1b6c0*/  FFMA.FTZ R20, R219, c[0x0][0x2d0], -R5.reuse ;  /* 0x0000b400db147a23 */ /* 0x100fe20000010805 */
[----:B------:R-:W-:Y:S01]  /*1b6d0*/  MUFU.EX2 R242, R177 ;  /* 0x000000b100f27308 */ /* 0x000fe20000000800 */
[--C-:B------:R-:W-:Y:S01]  /*1b6e0*/  FFMA.FTZ R176, R192, c[0x0][0x2d0], -R5.reuse ;  /* 0x0000b400c0b07a23 */ /* 0x100fe20000010805 */
[----:B------:R-:W-:Y:S01]  /*1b6f0*/  LDSM.16.MT88.4 R116, [R196+0xc00] ;  /* 0x000c0000c474783b */ /* 0x000fe20000004200 */
[--C-:B------:R-:W-:Y:S02]  /*1b700*/  FFMA.FTZ R192, R25, c[0x0][0x2d0], -R5.reuse ;  /* 0x0000b40019c07a23 */ /* 0x100fe40000010805 */
[--C-:B------:R-:W-:Y:S02]  /*1b710*/  FFMA.FTZ R181, R189, c[0x0][0x2d0], -R5.reuse ;  /* 0x0000b400bdb57a23 */ /* 0x100fe40000010805 */
[--C-:B------:R-:W-:Y:S02]  /*1b720*/  FFMA.FTZ R189, R26, c[0x0][0x2d0], -R5.reuse ;  /* 0x0000b4001abd7a23 */ /* 0x100fe40000010805 */
[--C-:B------:R-:W-:Y:S01]  /*1b730*/  FFMA.FTZ R182, R34, c[0x0][0x2d0], -R5.reuse ;  /* 0x0000b40022b67a23 */ /* 0x100fe20000010805 */
[----:B------:R-:W1:Y:S01]  /*1b740*/  MUFU.EX2 R214, R20 ;  /* 0x0000001400d67308 */ /* 0x000e620000000800 */
[C---:B------:R-:W-:Y:S02]  /*1b750*/  FMUL.FTZ R34, R0.reuse, R122 ;  /* 0x0000007a00227220 */ /* 0x040fe40000410000 */
[--C-:B------:R-:W-:Y:S01]  /*1b760*/  FFMA.FTZ R212, R19, c[0x0][0x2d0], -R5.reuse ;  /* 0x0000b40013d47a23 */ /* 0x100fe20000010805 */
[----:B------:R-:W-:Y:S01]  /*1b770*/  LDSM.16.MT88.4 R120, [R196+0x400] ;  /* 0x00040000c478783b */ /* 0x000fe20000004200 */
        /* <DEDUP_REMOVED lines=21> */
[----:B------:R-:W-:Y:S01]  /*1b8d0*/  FFMA.FTZ R132, R0, R239, R2 ;  /* 0x000000ef00847223 */ /* 0x000fe20000010002 */
[----:B------:R-:W-:Y:S01]  /*1b8e0*/  MUFU.EX2 R218, R183 ;  /* 0x000000b700da7308 */ /* 0x000fe20000000800 */
[--C-:B------:R-:W-:Y:S02]  /*1b8f0*/  FFMA.FTZ R11, R216, c[0x0][0x2d0], -R5.reuse ;  /* 0x0000b400d80b7a23 */ /* 0x100fe40000010805 */
[--C-:B------:R-:W-:Y:S02]  /*1b900*/  FFMA.FTZ R10, R215, c[0x0][0x2d0], -R5.reuse ;  /* 0x0000b400d70a7a23 */ /* 0x100fe40000010805 */
[----:B------:R-:W-:Y:S02]  /*1b910*/  FFMA.FTZ R5, R18, c[0x0][0x2d0], -R5 ;  /* 0x0000b40012057a23 */ /* 0x000fe40000010805 */
[----:B------:R-:W-:Y:S02]  /*1b920*/  FMUL.FTZ R18, R0, R130 ;  /* 0x0000008200127220 */ /* 0x000fe40000410000 */
[----:B------:R-:W-:Y:S01]  /*1b930*/  FADD.FTZ R134, R22, R9 ;  /* 0x0000000916867221 */ /* 0x000fe20000010000 */
[----:B------:R1:W2:Y:S01]  /*1b940*/  MUFU.EX2 R0, R27 ;  /* 0x0000001b00007308 */ /* 0x0002a20000000800 */
[C---:B------:R-:W-:Y:S01]  /*1b950*/  FMUL.FTZ R9, R4.reuse, R141 ;  /* 0x0000008d04097220 */ /* 0x040fe20000410000 */
[----:B------:R-:W-:Y:S01]  /*1b960*/  LDSM.16.MT88.4 R128, [R196+0x1000] ;  /* 0x00100000c480783b */ /* 0x000fe20000004200 */
[C---:B------:R-:W-:Y:S02]  /*1b970*/  FMUL.FTZ R8, R4.reuse, R140 ;  /* 0x0000008c04087220 */ /* 0x040fe40000410000 */
        /* <DEDUP_REMOVED lines=8> */
[----:B------:R-:W-:Y:S01]  /*1ba00*/  FMUL.FTZ R101, R4, R101 ;  /* 0x0000006504657220 */ /* 0x000fe20000410000 */
[----:B------:R4:W5:Y:S01]  /*1ba10*/  MUFU.EX2 R245, R10 ;  /* 0x0000000a00f57308 */ /* 0x0009620000000800 */
[C---:B------:R-:W-:Y:S02]  /*1ba20*/  FMUL.FTZ R102, R3.reuse, R102 ;  /* 0x0000006603667220 */ /* 0x040fe40000410000 */
[----:B------:R-:W-:Y:S01]  /*1ba30*/  FMUL.FTZ R103, R3, R103 ;  /* 0x0000006703677220 */ /* 0x000fe20000410000 */
[----:B-1----:R-:W1:Y:S01]  /*1ba40*/  LDSM.16.MT88.4 R24, [R196] ;  /* 0x00000000c418783b */ /* 0x002e620000004200 */
[----:B--2---:R-:W-:Y:S01]  /*1ba50*/  F2FP.PACK_AB R175, R217, R0 ;  /* 0x00000000d9af723e */ /* 0x004fe200000000ff */
[----:B------:R-:W-:Y:S02]  /*1ba60*/  FADD.FTZ R133, R0, R37 ;  /* 0x0000002500857221 */ /* 0x000fe40000010000 */
[C---:B------:R-:W-:Y:S02]  /*1ba70*/  FMUL.FTZ R37, R4.reuse, R153 ;  /* 0x0000009904257220 */ /* 0x040fe40000410000 */
[----:B------:R2:W2:Y:S01]  /*1ba80*/  MUFU.EX2 R216, R23 ;  /* 0x0000001700d87308 */ /* 0x0004a20000000800 */
[----:B------:R-:W-:Y:S01]  /*1ba90*/  FADD.FTZ R0, R107, R188 ;  /* 0x000000bc6b007221 */ /* 0x000fe20000010000 */
[----:B------:R-:W-:Y:S01]  /*1baa0*/  LDSM.16.MT88.4 R152, [R197+0x800] ;  /* 0x00080000c598783b */ /* 0x000fe20000004200 */
[C---:B------:R-:W-:Y:S02]  /*1bab0*/  FMUL.FTZ R88, R4.reuse, R88 ;  /* 0x0000005804587220 */ /* 0x040fe40000410000 */
[C---:B---3--:R-:W-:Y:S02]  /*1bac0*/  FMUL.FTZ R11, R3.reuse, R143 ;  /* 0x0000008f030b7220 */ /* 0x048fe40000410000 */
[----:B------:R-:W-:Y:S02]  /*1bad0*/  FMUL.FTZ R89, R4, R89 ;  /* 0x0000005904597220 */ /* 0x000fe40000410000 */
[C---:B------:R-:W-:Y:S01]  /*1bae0*/  FMUL.FTZ R90, R3.reuse, R90 ;  /* 0x0000005a035a7220 */ /* 0x040fe20000410000 */
[----:B------:R-:W-:Y:S01]  /*1baf0*/  MUFU.EX2 R140, R187 ;  /* 0x000000bb008c7308 */ /* 0x000fe20000000800 */
[C---:B------:R-:W-:Y:S02]  /*1bb00*/  FMUL.FTZ R91, R3.reuse, R91 ;  /* 0x0000005b035b7220 */ /* 0x040fe40000410000 */
[----:B----4-:R-:W-:Y:S01]  /*1bb10*/  FMUL.FTZ R10, R3, R142 ;  /* 0x0000008e030a7220 */ /* 0x010fe20000410000 */
[----:B-----5:R-:W-:Y:S06]  /*1bb20*/  F2FP.PACK_AB R115, R245, R215 ;  /* 0x000000d7f573723e */ /* 0x020fec00000000ff */
[----:B------:R-:W3:Y:S01]  /*1bb30*/  MUFU.EX2 R2, R223 ;  /* 0x000000df00027308 */ /* 0x000ee20000000800 */
[----:B--2---:R-:W-:Y:S01]  /*1bb40*/  FMUL.FTZ R23, R3, R147 ;  /* 0x0000009303177220 */ /* 0x004fe20000410000 */
[----:B------:R-:W-:Y:S01]  /*1bb50*/  F2FP.PACK_AB R114, R244, R216 ;  /* 0x000000d8f472723e */ /* 0x000fe200000000ff */
[----:B------:R-:W-:Y:S07]  /*1bb60*/  LDSM.16.MT88.4 R144, [R196+0x800] ;  /* 0x00080000c490783b */ /* 0x000fee0000004200 */
[----:B------:R-:W-:Y:S01]  /*1bb70*/  MUFU.EX2 R239, R186 ;  /* 0x000000ba00ef7308 */ /* 0x000fe20000000800 */
[-C--:B-1----:R-:W-:Y:S09]  /*1bb80*/  HMMA.16816.F32 R8, R172, R24.reuse, R8 ;  /* 0x00000018ac08723c */ /* 0x082ff20000001808 */
[----:B------:R-:W-:Y:S01]  /*1bb90*/  MUFU.EX2 R223, R181 ;  /* 0x000000b500df7308 */ /* 0x000fe20000000800 */
[C---:B------:R-:W-:Y:S04]  /*1bba0*/  HMMA.16816.F32 R12, R112.reuse, R24, R12 ;  /* 0x00000018700c723c */ /* 0x040fe8000000180c */
[----:B---3--:R-:W-:Y:S03]  /*1bbb0*/  FADD.FTZ R0, R2, R0 ;  /* 0x0000000002007221 */ /* 0x008fe60000010000 */
[C---:B------:R-:W-:Y:S01]  /*1bbc0*/  FMUL.FTZ R24, R4.reuse, R148 ;  /* 0x0000009404187220 */ /* 0x040fe20000410000 */
[-C--:B------:R-:W-:Y:S01]  /*1bbd0*/  HMMA.16816.F32 R16, R112, R26.reuse, R16 ;  /* 0x0000001a7010723c */ /* 0x080fe20000001810 */
[----:B------:R-:W-:Y:S03]  /*1bbe0*/  MUFU.EX2 R184, R226 ;  /* 0x000000e200b87308 */ /* 0x000fe60000000800 */
[C---:B------:R-:W-:Y:S02]  /*1bbf0*/  FMUL.FTZ R25, R4.reuse, R149 ;  /* 0x0000009504197220 */ /* 0x040fe40000410000 */
[----:B------:R-:W-:Y:S02]  /*1bc00*/  FADD.FTZ R0, R109, R0 ;  /* 0x000000006d007221 */ /* 0x000fe40000010000 */
        /* <DEDUP_REMOVED lines=50> */
[----:B------:R-:W-:Y:S01]  /*1bf30*/  F2FP.PACK_AB R114, R108, R109 ;  /* 0x0000006d6c72723e */ /* 0x000fe200000000ff */
        /* <DEDUP_REMOVED lines=102> */
[----:B------:R-:W-:-:S07]  /*1c5a0*/  @P0 BRA `(.L_x_1066) ;  /* 0xffffcd8000000947 */ /* 0x000fce000383ffff */
.L_x_1053:
[----:B------:R-:W2:Y:S02]  /*1c5b0*/  LDL R0, [R1+0x20] ;  /* 0x0000200001007983 */ /* 0x000ea40000100800 */
[----:B--2---:R-:W-:-:S13]  /*1c5c0*/  ISETP.GE.AND P0, PT, R221, R0, PT ;  /* 0x00000000dd00720c */ /* 0x004fda0003f06270 */
[----:B------:R-:W-:Y:S05]  /*1c5d0*/  @!P0 BRA `(.L_x_1067) ;  /* 0x000046a000008947 */ /* 0x000fea0003800000 */
[----:B------:R-:W-:Y:S01]  /*1c5e0*/  IMAD.MOV.U32 R107, RZ, RZ, R104 ;  /* 0x000000ffff6b7224 */ /* 0x000fe200078e0068 */
[----:B------:R-:W-:Y:S01]  /*1c5f0*/  MOV R109, R5 ;  /* 0x00000005006d7202 */ /* 0x000fe20000000f00 */
[----:B------:R-:W-:Y:S01]  /*1c600*/  IMAD.MOV.U32 R106, RZ, RZ, R105 ;  /* 0x000000ffff6a7224 */ /* 0x000fe200078e0069 */
[----:B------:R-:W-:Y:S02]  /*1c610*/  MOV R108, R6 ;  /* 0x00000006006c7202 */ /* 0x000fe40000000f00 */
.L_x_1099:
[----:B------:R-:W2:Y:S01]  /*1c620*/  LDL.64 R8, [R1+0x30] ;  /* 0x0000300001087983 */ /* 0x000ea20000100a00 */
[----:B------:R-:W-:Y:S04]  /*1c630*/  DEPBAR.LE SB0, 0x0 ;  /* 0x000080000000791a */ /* 0x000fe80000000000 */
[----:B------:R-:W3:Y:S01]  /*1c640*/  LDL R5, [R1+0x38] ;  /* 0x0000380001057983 */ /* 0x000ee20000100800 */
[----:B------:R-:W-:Y:S01]  /*1c650*/  WARPSYNC 0xffffffff ;  /* 0xffffffff00007948 */ /* 0x000fe20003800000 */
[----:B------:R-:W-:Y:S01]  /*1c660*/  SHF.R.S32.HI R0, RZ, 0x1f, R222 ;  /* 0x0000001fff007819 */ /* 0x000fe200000114de */
[----:B------:R-:W-:Y:S01]  /*1c670*/  IMAD.WIDE.U32 R2, R222, c[0x0][0x208], RZ ;  /* 0x00008200de027a25 */ /* 0x000fe200078e00ff */
[----:B------:R-:W-:Y:S01]  /*1c680*/  BAR.SYNC.DEFER_BLOCKING 0x0 ;  /* 0x0000000000007b1d */ /* 0x000fe20000010000 */
[----:B------:R-:W-:Y:S02]  /*1c690*/  SHF.R.S32.HI R4, RZ, 0x1f, R220 ;  /* 0x0000001fff047819 */ /* 0x000fe400000114dc */
[----:B------:R-:W-:Y:S03]  /*1c6a0*/  IMAD R0, R0, c[0x0][0x208], RZ ;  /* 0x0000820000007a24 */ /* 0x000fe600078e02ff */
[----:B------:R-:W-:Y:S02]  /*1c6b0*/  IMAD R4, R4, c[0x0][0x218], RZ ;  /* 0x0000860004047a24 */ /* 0x000fe400078e02ff */
[----:B------:R-:W-:Y:S02]  /*1c6c0*/  IMAD R0, R222, c[0x0][0x20c], R0 ;  /* 0x00008300de007a24 */ /* 0x000fe400078e0200 */
[C---:B------:R-:W-:Y:S03]  /*1c6d0*/  IMAD R4, R220.reuse, c[0x0][0x21c], R4 ;  /* 0x00008700dc047a24 */ /* 0x040fe600078e0204 */
[----:B------:R-:W-:Y:S05]  /*1c6e0*/  IADD3 R3, R3, R0, RZ ;  /* 0x0000000003037210 */ /* 0x000fea0007ffe0ff */
        /* <DEDUP_REMOVED lines=17> */
.L_x_1210:
[----:B------:R-:W3:Y:S01]  /*1c800*/  LDL.64 R4, [R1] ;  /* 0x0000000001047983 */ /* 0x000ee20000100a00 */
[----:B------:R-:W-:Y:S01]  /*1c810*/  ISETP.GE.AND P3, PT, R252, c[0x0][0x1d4], PT ;  /* 0x00007500fc007a0c */ /* 0x000fe20003f66270 */
[----:B------:R-:W-:Y:S02]  /*1c820*/  BSSY B0, `(.L_x_1069) ;  /* 0x0000022000007945 */ /* 0x000fe40003800000 */
[----:B------:R-:W4:Y:S04]  /*1c830*/  LDL R9, [R1+0x8] ;  /* 0x0000080001097983 */ /* 0x000f280000100800 */
[----:B------:R-:W5:Y:S04]  /*1c840*/  SHFL.IDX PT, R2, R8, RZ, 0x1c1f ;  /* 0x001c1fff08027589 */ /* 0x000f6800000e0000 */
[----:B------:R-:W1:Y:S01]  /*1c850*/  S2R R10, SR_TID.X ;  /* 0x00000000000a7919 */ /* 0x000e620000002100 */
[----:B----4-:R-:W-:Y:S02]  /*1c860*/  ISETP.GE.AND P2, PT, R9, c[0x0][0x1d4], PT ;  /* 0x0000750009007a0c */ /* 0x010fe40003f46270 */
[----:B---3--:R-:W-:Y:S02]  /*1c870*/  ISETP.GE.AND P4, PT, R4, c[0x0][0x1d4], PT ;  /* 0x0000750004007a0c */ /* 0x008fe40003f86270 */
[----:B-----5:R-:W-:Y:S02]  /*1c880*/  IADD3 R4, P0, R2, R234, RZ ;  /* 0x000000ea02047210 */ /* 0x020fe40007f1e0ff */
[----:B-1----:R-:W-:Y:S03]  /*1c890*/  ISETP.GT.AND P1, PT, R10, 0x3f, PT ;  /* 0x0000003f0a00780c */ /* 0x002fe60003f24270 */
[----:B--2---:R-:W-:Y:S06]  /*1c8a0*/  IMAD.X R5, R0, 0x1, R233, P0 ;  /* 0x0000000100057824 */ /* 0x004fec00000e06e9 */
[----:B------:R-:W-:Y:S01]  /*1c8b0*/  @!PT LDS RZ, [RZ] ;  /* 0x00000000fffff984 */ /* 0x000fe20000000800 */
[----:B------:R-:W-:Y:S01]  /*1c8c0*/  @!PT LDS RZ, [RZ] ;  /* 0x00000000fffff984 */ /* 0x000fe20000000800 */
[----:B------:R1:W-:Y:S02]  /*1c8d0*/  LDGSTS.E.BYPASS.LTC128B.128 [R210+0x1880], [R4.64], !P4 ;  /* 0x0188000004d27fae */ /* 0x0003e4000e101d48 */
[----:B-1----:R-:W-:Y:S05]  /*1c8e0*/  IADD3 R4, P0, R2, R236, RZ ;  /* 0x000000ec02047210 */ /* 0x002fea0007f1e0ff */
[----:B------:R-:W-:Y:S01]  /*1c8f0*/  IMAD.X R5, R0, 0x1, R235, P0 ;  /* 0x0000000100057824 */ /* 0x000fe200000e06eb */
[----:B------:R-:W-:Y:S04]  /*1c900*/  IADD3 R2, P0, R2, R232, RZ ;  /* 0x000000e802027210 */ /* 0x000fe80007f1e0ff */
[----:B------:R1:W-:Y:S01]  /*1c910*/  LDGSTS.E.BYPASS.LTC128B.128 [R210+0x2480], [R4.64], !P3 ;  /* 0x0248000004d27fae */ /* 0x0003e2000d901d48 */
[----:B------:R-:W-:Y:S05]  /*1c920*/  IMAD.X R3, R0, 0x1, R231, P0 ;  /* 0x0000000100037824 */ /* 0x000fea00000e06e7 */
[----:B------:R1:W-:Y:S01]  /*1c930*/  LDGSTS.E.BYPASS.LTC128B.128 [R210+0x3080], [R2.64], !P2 ;  /* 0x0308000002d27fae */ /* 0x0003e2000d101d48 */
[----:B------:R-:W-:-:S05]  /*1c940*/  @P1 BRA `(.L_x_1070) ;  /* 0x000000f000001947 */ /* 0x000fca0003800000 */
[----:B------:R-:W-:-:S05]  /*1c950*/  BRA.DIV ~URZ, `(.L_x_1071) ;  /* 0x0000b7027f007947 */ /* 0x000fca000b800000 */
[----:B-1----:R1:W2:Y:S04]  /*1c960*/  SHFL.IDX PT, R4, R6, 0x1, 0x1c1f ;  /* 0x003c1f0006047f89 */ /* 0x0022a800000e0000 */
[----:B------:R1:W3:Y:S02]  /*1c970*/  SHFL.IDX PT, R0, R8, 0x1, 0x1c1f ;  /* 0x003c1f0008007f89 */ /* 0x0002e400000e0000 */
.L_x_1211:
[----:B---3--:R-:W-:Y:S05]  /*1c980*/  IADD3 R2, P0, R0, R234, RZ ;  /* 0x000000ea00027210 */ /* 0x008fea0007f1e0ff */
[----:B--2---:R-:W-:Y:S05]  /*1c990*/  IMAD.X R3, R4, 0x1, R233, P0 ;  /* 0x0000000104037824 */ /* 0x004fea00000e06e9 */
[----:B------:R-:W-:Y:S01]  /*1c9a0*/  @!PT LDS RZ, [RZ] ;  /* 0x00000000fffff984 */ /* 0x000fe20000000800 */
[----:B------:R-:W-:Y:S01]  /*1c9b0*/  @!PT LDS RZ, [RZ] ;  /* 0x00000000fffff984 */ /* 0x000fe20000000800 */
[----:B------:R-:W-:Y:S01]  /*1c9c0*/  @!PT LDS RZ, [RZ] ;  /* 0x00000000fffff984 */ /* 0x000fe20000000800 */
[----:B------:R2:W-:Y:S02]  /*1c9d0*/  LDGSTS.E.BYPASS.LTC128B.128 [R210+0x2080], [R2.64], !P4 ;  /* 0x0208000002d27fae */ /* 0x0005e4000e101d48 */
[----:B--2---:R-:W-:Y:S05]  /*1c9e0*/  IADD3 R2, P0, R0, R236, RZ ;  /* 0x000000ec00027210 */ /* 0x004fea0007f1e0ff */
[----:B------:R-:W-:Y:S05]  /*1c9f0*/  IMAD.X R3, R4, 0x1, R235, P0 ;  /* 0x0000000104037824 */ /* 0x000fea00000e06eb */
[----:B------:R2:W-:Y:S02]  /*1ca00*/  LDGSTS.E.BYPASS.LTC128B.128 [R210+0x2c80], [R2.64], !P3 ;  /* 0x02c8000002d27fae */ /* 0x0005e4000d901d48 */
[----:B--2---:R-:W-:Y:S05]  /*1ca10*/  IADD3 R2, P0, R0, R232, RZ ;  /* 0x000000e800027210 */ /* 0x004fea0007f1e0ff */
[----:B------:R-:W-:Y:S05]  /*1ca20*/  IMAD.X R3, R4, 0x1, R231, P0 ;  /* 0x0000000104037824 */ /* 0x000fea00000e06e7 */
[----:B------:R2:W-:Y:S03]  /*1ca30*/  LDGSTS.E.BYPASS.LTC128B.128 [R210+0x3880], [R2.64], !P2 ;  /* 0x0388000002d27fae */ /* 0x0005e6000d101d48 */
.L_x_1070:
[----:B------:R-:W-:Y:S05]  /*1ca40*/  BSYNC B0 ;  /* 0x0000000000007941 */ /* 0x000fea0003800000 */
.L_x_1069:
[----:B------:R-:W0:Y:S01]  /*1ca50*/  LDGDEPBAR ;  /* 0x00000000000079af */ /* 0x000e220000000000 */
[----:B------:R-:W-:Y:S01]  /*1ca60*/  WARPSYNC 0xffffffff ;  /* 0xffffffff00007948 */ /* 0x000fe20003800000 */
[-C--:B-1----:R-:W-:Y:S01]  /*1ca70*/  HMMA.16816.F32 R8, R52, R20.reuse, RZ ;  /* 0x000000143408723c */ /* 0x082fe200000018ff */
        /* <DEDUP_REMOVED lines=88> */
[----:B--2---:R-:W-:Y:S04]  /*1d000*/  FMUL.FTZ R3, R14, c[0x0][0x320] ;  /* 0x0000c8000e037a20 */ /* 0x004fe80000410000 */
[----:B------:R-:W2:Y:S01]  /*1d010*/  MUFU.TANH R226, R3 ;  /* 0x0000000300e27308 */ /* 0x000ea20000002400 */
        /* <DEDUP_REMOVED lines=117> */
[----:B------:R-:W-:Y:S01]  /*1d770*/  SHF.R.S32.HI R9, RZ, 0x2, R9 ;  /* 0x00000002ff097819 */ /* 0x000fe20000011409 */
[----:B--2---:R-:W-:Y:S01]  /*1d780*/  IMAD R2, R221, 0x30, R227 ;  /* 0x00000030dd027824 */ /* 0x004fe200078e02e3 */
[----:B---3--:R-:W-:Y:S04]  /*1d790*/  ISETP.GT.AND P1, PT, R5, 0x2f, PT ;  /* 0x0000002f0500780c */ /* 0x008fe80003f24270 */
[----:B------:R-:W-:Y:S05]  /*1d7a0*/  IADD3 R2, R2, -0x30, R5 ;  /* 0xffffffd002027810 */ /* 0x000fea0007ffe005 */
        /* <DEDUP_REMOVED lines=8> */
[----:B------:R-:W-:Y:S03]  /*1d830*/  @!P1 LEA.HI.X R5, R3, c[0x0][0x2a4], R5, 0x2, P0 ;  /* 0x0000a90003059a11 */ /* 0x000fe600000f1405 */
[----:B------:R-:W-:Y:S01]  /*1d840*/  IMAD.WIDE.U32 R2, R222, c[0x0][0x1e0], RZ ;  /* 0x00007800de027a25 */ /* 0x000fe200078e00ff */
[----:B------:R-:W-:Y:S01]  /*1d850*/  SHF.R.S32.HI R0, RZ, 0x1f, R222 ;  /* 0x0000001fff007819 */ /* 0x000fe200000114de */
[----:B------:R1:W2:Y:S04]  /*1d860*/  @!P1 LDG.E R220, [R4.64] ;  /* 0x0000000804dc9981 */ /* 0x0002a8000c1e1900 */
[----:B------:R-:W-:Y:S04]  /*1d870*/  IMAD R0, R0, c[0x0][0x1e0], RZ ;  /* 0x0000780000007a24 */ /* 0x000fe800078e02ff */
[----:B------:R-:W-:Y:S04]  /*1d880*/  IMAD R0, R222, c[0x0][0x1e4], R0 ;  /* 0x00007900de007a24 */ /* 0x000fe800078e0200 */
[----:B------:R-:W-:Y:S01]  /*1d890*/  IMAD.IADD R3, R3, 0x1, R0 ;  /* 0x0000000103037824 */ /* 0x000fe200078e0200 */
[----:B-1----:R-:W-:Y:S02]  /*1d8a0*/  IADD3 R5, -R9, 0x30, RZ ;  /* 0x0000003009057810 */ /* 0x002fe40007ffe1ff */
[----:B--2---:R-:W-:Y:S01]  /*1d8b0*/  SHF.R.S32.HI R0, RZ, 0x1f, R220 ;  /* 0x0000001fff007819 */ /* 0x004fe200000114dc */
        /* <DEDUP_REMOVED lines=10> */
.L_x_1212:
[----:B------:R-:W-:-:S05]  /*1d960*/  BRA.DIV ~URZ, `(.L_x_1075) ;  /* 0x0000a8327f007947 */ /* 0x000fca000b800000 */
[----:B------:R3:W4:Y:S02]  /*1d970*/  SHFL.IDX PT, R0, R8, RZ, 0x1c1f ;  /* 0x001c1fff08007589 */ /* 0x00072400000e0000 */
.L_x_1213:
        /* <DEDUP_REMOVED lines=9> */
[----:B--2---:R-:W-:Y:S05]  /*1da10*/  @P0 IADD3 R2, P1, R0, R232, RZ ;  /* 0x000000e800020210 */ /* 0x004fea0007f3e0ff */
[----:B------:R-:W-:Y:S05]  /*1da20*/  @P0 IMAD.X R3, R4, 0x1, R231, P1 ;  /* 0x0000000104030824 */ /* 0x000fea00008e06e7 */
[----:B------:R2:W-:Y:S01]  /*1da30*/  @P0 LDGSTS.E.BYPASS.LTC128B.128 [R210+0x5480], [R2.64], !P2 ;  /* 0x0548000002d20fae */ /* 0x0005e2000d101d48 */
[----:B------:R-:W-:Y:S01]  /*1da40*/  ISETP.GE.AND P0, PT, R5, 0x21, PT ;  /* 0x000000210500780c */ /* 0x000fe20003f06270 */
[----:B------:R-:W-:-:S06]  /*1da50*/  BRA.DIV ~URZ, `(.L_x_1076) ;  /* 0x0000a7b27f007947 */ /* 0x000fcc000b800000 */
[----:B------:R4:W1:Y:S04]  /*1da60*/  SHFL.IDX PT, R4, R6, 0x1, 0x1c1f ;  /* 0x003c1f0006047f89 */ /* 0x00086800000e0000 */
[----:B------:R4:W2:Y:S02]  /*1da70*/  SHFL.IDX PT, R0, R8, 0x1, 0x1c1f ;  /* 0x003c1f0008007f89 */ /* 0x0008a400000e0000 */
.L_x_1214:
[----:B--2---:R-:W-:Y:S05]  /*1da80*/  @P0 IADD3 R2, P1, R0, R234, RZ ;  /* 0x000000ea00020210 */ /* 0x004fea0007f3e0ff */
[----:B-1----:R-:W-:Y:S05]  /*1da90*/  @P0 IMAD.X R3, R4, 0x1, R233, P1 ;  /* 0x0000000104030824 */ /* 0x002fea00008e06e9 */
[----:B------:R-:W-:Y:S01]  /*1daa0*/  @!PT LDS RZ, [RZ] ;  /* 0x00000000fffff984 */ /* 0x000fe20000000800 */
[----:B------:R-:W-:Y:S01]  /*1dab0*/  @!PT LDS RZ, [RZ] ;  /* 0x00000000fffff984 */ /* 0x000fe20000000800 */
[----:B------:R-:W-:Y:S01]  /*1dac0*/  @!PT LDS RZ, [RZ] ;  /* 0x00000000fffff984 */ /* 0x000fe20000000800 */
[----:B------:R1:W-:Y:S02]  /*1dad0*/  @P0 LDGSTS.E.BYPASS.LTC128B.128 [R210+0x4480], [R2.64], !P4 ;  /* 0x0448000002d20fae */ /* 0x0003e4000e101d48 */
[----:B-1----:R-:W-:Y:S05]  /*1dae0*/  @P0 IADD3 R2, P1, R0, R236, RZ ;  /* 0x000000ec00020210 */ /* 0x002fea0007f3e0ff */
[----:B------:R-:W-:Y:S05]  /*1daf0*/  @P0 IMAD.X R3, R4, 0x1, R235, P1 ;  /* 0x0000000104030824 */ /* 0x000fea00008e06eb */
[----:B------:R1:W-:Y:S02]  /*1db00*/  @P0 LDGSTS.E.BYPASS.LTC128B.128 [R210+0x5080], [R2.64], !P3 ;  /* 0x0508000002d20fae */ /* 0x0003e4000d901d48 */
[----:B-1----:R-:W-:Y:S05]  /*1db10*/  @P0 IADD3 R2, P1, R0, R232, RZ ;  /* 0x000000e800020210 */ /* 0x002fea0007f3e0ff */
[----:B------:R-:W-:Y:S05]  /*1db20*/  @P0 IMAD.X R3, R4, 0x1, R231, P1 ;  /* 0x0000000104030824 */ /* 0x000fea00008e06e7 */
[----:B------:R1:W-:Y:S03]  /*1db30*/  @P0 LDGSTS.E.BYPASS.LTC128B.128 [R210+0x5c80], [R2.64], !P2 ;  /* 0x05c8000002d20fae */ /* 0x0003e6000d101d48 */
.L_x_1073:
[----:B--234-:R-:W-:Y:S05]  /*1db40*/  BSYNC B0 ;  /* 0x0000000000007941 */ /* 0x01cfea0003800000 */
.L_x_1072:
        /* <DEDUP_REMOVED lines=15> */
.L_x_1215:
        /* <DEDUP_REMOVED lines=19> */
.L_x_1080:
[----:B------:R-:W-:Y:S04]  /*1dd70*/  MOV R9, 0x1 ;  /* 0x0000000100097802 */ /* 0x000fe80000000f00 */
[----:B------:R-:W-:Y:S11]  /*1dd80*/  ISETP.NE.AND P0, PT, R9, c[0x0][0x32c], PT ;  /* 0x0000cb0009007a0c */ /* 0x000ff60003f05270 */
[----:B------:R-:W-:Y:S02]  /*1dd90*/  @!UPT UIADD3 URZ, URZ, URZ, URZ ;  /* 0x0000003f3f3ff290 */ /* 0x000fe4000fffe03f */
[----:B------:R-:W-:Y:S05]  /*1dda0*/  @P0 IMAD.HI.U32 R9, R4, c[0x0][0x330], RZ ;  /* 0x0000cc0004090a27 */ /* 0x000fea00078e00ff */
[----:B------:R-:W-:Y:S02]  /*1ddb0*/  @P0 SHF.R.U32.HI R4, RZ, c[0x0][0x334], R9 ;  /* 0x0000cd00ff040a19 */ /* 0x000fe40000011609 */
.L_x_1081:
[----:B------:R-:W-:Y:S05]  /*1ddc0*/  BSYNC B0 ;  /* 0x0000000000007941 */ /* 0x000fea0003800000 */
.L_x_1079:
[----:B------:R-:W-:Y:S04]  /*1ddd0*/  IMAD.IADD R9, R0, 0x1, -R251 ;  /* 0x0000000100097824 */ /* 0x000fe800078e0afb */
[----:B------:R-:W-:Y:S05]  /*1dde0*/  IMAD R4, R4, c[0x0][0x32c], R9 ;  /* 0x0000cb0004047a24 */ /* 0x000fea00078e0209 */
[----:B------:R-:W-:Y:S02]  /*1ddf0*/  IMNMX R2, R2, R4, !PT ;  /* 0x0000000402027217 */ /* 0x000fe40007800200 */
[----:B------:R-:W-:Y:S04]  /*1de00*/  IADD3 R4, R4, c[0x0][0x32c], RZ ;  /* 0x0000cb0004047a10 */ /* 0x000fe80007ffe0ff */
[----:B------:R-:W-:Y:S02]  /*1de10*/  IMNMX R3, R3, R4, PT ;  /* 0x0000000403037217 */ /* 0x000fe40003800200 */
.L_x_1078:
        /* <DEDUP_REMOVED lines=63> */
.L_x_1216:
        /* <DEDUP_REMOVED lines=19> */
.L_x_1085:
[----:B------:R-:W-:Y:S04]  /*1e340*/  MOV R9, 0x1 ;  /* 0x0000000100097802 */ /* 0x000fe80000000f00 */
[----:B------:R-:W-:Y:S11]  /*1e350*/  ISETP.NE.AND P0, PT, R9, c[0x0][0x32c], PT ;  /* 0x0000cb0009007a0c */ /* 0x000ff60003f05270 */
[----:B------:R-:W-:Y:S02]  /*1e360*/  @!UPT UIADD3 URZ, URZ, URZ, URZ ;  /* 0x0000003f3f3ff290 */ /* 0x000fe4000fffe03f */
[----:B------:R-:W-:Y:S05]  /*1e370*/  @P0 IMAD.HI.U32 R9, R4, c[0x0][0x330], RZ ;  /* 0x0000cc0004090a27 */ /* 0x000fea00078e00ff */
[----:B------:R-:W-:Y:S02]  /*1e380*/  @P0 SHF.R.U32.HI R4, RZ, c[0x0][0x334], R9 ;  /* 0x0000cd00ff040a19 */ /* 0x000fe40000011609 */
.L_x_1086:
[----:B------:R-:W-:Y:S05]  /*1e390*/  BSYNC B0 ;  /* 0x0000000000007941 */ /* 0x000fea0003800000 */
.L_x_1084:
[----:B------:R-:W-:Y:S04]  /*1e3a0*/  IMAD.IADD R9, R0, 0x1, -R251 ;  /* 0x0000000100097824 */ /* 0x000fe800078e0afb */
[----:B------:R-:W-:Y:S05]  /*1e3b0*/  IMAD R4, R4, c[0x0][0x32c], R9 ;  /* 0x0000cb0004047a24 */ /* 0x000fea00078e0209 */
[----:B------:R-:W-:Y:S02]  /*1e3c0*/  IMNMX R2, R2, R4, !PT ;  /* 0x0000000402027217 */ /* 0x000fe40007800200 */
[----:B------:R-:W-:Y:S04]  /*1e3d0*/  IADD3 R4, R4, c[0x0][0x32c], RZ ;  /* 0x0000cb0004047a10 */ /* 0x000fe80007ffe0ff */
[----:B------:R-:W-:Y:S02]  /*1e3e0*/  IMNMX R3, R3, R4, PT ;  /* 0x0000000403037217 */ /* 0x000fe40003800200 */
.L_x_1083:
        /* <DEDUP_REMOVED lines=44> */
.L_x_1217:
        /* <DEDUP_REMOVED lines=19> */
.L_x_1090:
[----:B------:R-:W-:Y:S04]  /*1e7e0*/  MOV R9, 0x1 ;  /* 0x0000000100097802 */ /* 0x000fe80000000f00 */
[----:B------:R-:W-:Y:S11]  /*1e7f0*/  ISETP.NE.AND P0, PT, R9, c[0x0][0x32c], PT ;  /* 0x0000cb0009007a0c */ /* 0x000ff60003f05270 */
[----:B------:R-:W-:Y:S02]  /*1e800*/  @!UPT UIADD3 URZ, URZ, URZ, URZ ;  /* 0x0000003f3f3ff290 */ /* 0x000fe4000fffe03f */
[----:B------:R-:W-:Y:S05]  /*1e810*/  @P0 IMAD.HI.U32 R9, R4, c[0x0][0x330], RZ ;  /* 0x0000cc0004090a27 */ /* 0x000fea00078e00ff */
[----:B------:R-:W-:Y:S02]  /*1e820*/  @P0 SHF.R.U32.HI R4, RZ, c[0x0][0x334], R9 ;  /* 0x0000cd00ff040a19 */ /* 0x000fe40000011609 */
.L_x_1091:
[----:B------:R-:W-:Y:S05]  /*1e830*/  BSYNC B0 ;  /* 0x0000000000007941 */ /* 0x000fea0003800000 */
.L_x_1089:
[----:B------:R-:W-:Y:S04]  /*1e840*/  IMAD.IADD R9, R0, 0x1, -R251 ;  /* 0x0000000100097824 */ /* 0x000fe800078e0afb */
[----:B------:R-:W-:Y:S05]  /*1e850*/  IMAD R4, R4, c[0x0][0x32c], R9 ;  /* 0x0000cb0004047a24 */ /* 0x000fea00078e0209 */
[----:B------:R-:W-:Y:S02]  /*1e860*/  IMNMX R2, R2, R4, !PT ;  /* 0x0000000402027217 */ /* 0x000fe40007800200 */
[----:B------:R-:W-:Y:S04]  /*1e870*/  IADD3 R4, R4, c[0x0][0x32c], RZ ;  /* 0x0000cb0004047a10 */ /* 0x000fe80007ffe0ff */
[----:B------:R-:W-:Y:S02]  /*1e880*/  IMNMX R3, R3, R4, PT ;  /* 0x0000000403037217 */ /* 0x000fe40003800200 */
.L_x_1088:
        /* <DEDUP_REMOVED lines=44> */
.L_x_1218:
        /* <DEDUP_REMOVED lines=19> */
.L_x_1095:
[----:B--234-:R-:W-:Y:S04]  /*1ec80*/  MOV R5, 0x1 ;  /* 0x0000000100057802 */ /* 0x01cfe80000000f00 */
[----:B------:R-:W-:Y:S11]  /*1ec90*/  ISETP.NE.AND P0, PT, R5, c[0x0][0x32c], PT ;  /* 0x0000cb0005007a0c */ /* 0x000ff60003f05270 */
[----:B------:R-:W-:Y:S02]  /*1eca0*/  @!UPT UIADD3 URZ, URZ, URZ, URZ ;  /* 0x0000003f3f3ff290 */ /* 0x000fe4000fffe03f */
[----:B------:R-:W-:Y:S05]  /*1ecb0*/  @P0 IMAD.HI.U32 R5, R4, c[0x0][0x330], RZ ;  /* 0x0000cc0004050a27 */ /* 0x000fea00078e00ff */
[----:B------:R-:W-:Y:S02]  /*1ecc0*/  @P0 SHF.R.U32.HI R4, RZ, c[0x0][0x334], R5 ;  /* 0x0000cd00ff040a19 */ /* 0x000fe40000011605 */
.L_x_1096:
[----:B------:R-:W-:Y:S05]  /*1ecd0*/  BSYNC B0 ;  /* 0x0000000000007941 */ /* 0x000fea0003800000 */
.L_x_1094:
[----:B------:R-:W-:Y:S04]  /*1ece0*/  IMAD.IADD R0, R0, 0x1, -R251 ;  /* 0x0000000100007824 */ /* 0x000fe800078e0afb */
[----:B------:R-:W-:Y:S05]  /*1ecf0*/  IMAD R0, R4, c[0x0][0x32c], R0 ;  /* 0x0000cb0004007a24 */ /* 0x000fea00078e0200 */
[----:B------:R-:W-:Y:S02]  /*1ed00*/  IMNMX R2, R2, R0, !PT ;  /* 0x0000000002027217 */ /* 0x000fe40007800200 */
[----:B------:R-:W-:Y:S04]  /*1ed10*/  IADD3 R0, R0, c[0x0][0x32c], RZ ;  /* 0x0000cb0000007a10 */ /* 0x000fe80007ffe0ff */
[----:B------:R-:W-:Y:S02]  /*1ed20*/  IMNMX R3, R3, R0, PT ;  /* 0x0000000003037217 */ /* 0x000fe40003800200 */
.L_x_1093:
        /* <DEDUP_REMOVED lines=92> */
.L_x_1219:
        /* <DEDUP_REMOVED lines=15> */
.L_x_1220:
        /* <DEDUP_REMOVED lines=368> */
[----:B--2---:R-:W-:Y:S05]  /*20ae0*/  ISETP.GT.AND P0, PT, R221, R227, PT ;  /* 0x000000e3dd00720c */ /* 0x004fea0003f04270 */
        /* <DEDUP_REMOVED lines=10> */
[----:B------:R-:W-:Y:S01]  /*20b90*/  FADD.FTZ R2, R181, R0 ;  /* 0x00000000b5027221 */ /* 0x000fe20000010000 */
[----:B------:R-:W-:Y:S01]  /*20ba0*/  IADD3 R0, R221, -0x1, RZ ;  /* 0xffffffffdd007810 */ /* 0x000fe20007ffe0ff */
[C---:B------:R-:W-:Y:S04]  /*20bb0*/  HMMA.16816.F32 R76, R176.reuse, R12, R76 ;  /* 0x0000000cb04c723c */ /* 0x040fe8000000184c */
[----:B------:R-:W-:Y:S01]  /*20bc0*/  FADD.FTZ R237, R191, R4 ;  /* 0x00000004bfed7221 */ /* 0x000fe20000010000 */
[----:B------:R-:W-:Y:S01]  /*20bd0*/  MOV R221, R0 ;  /* 0x0000000000dd7202 */ /* 0x000fe20000000f00 */
[----:B------:R-:W-:Y:S02]  /*20be0*/  FADD.FTZ R238, R184, R3 ;  /* 0x00000003b8ee7221 */ /* 0x000fe40000010000 */
[-C--:B------:R-:W-:Y:S04]  /*20bf0*/  HMMA.16816.F32 R80, R176, R14.reuse, R80 ;  /* 0x0000000eb050723c */ /* 0x080fe80000001850 */
[----:B------:R-:W-:Y:S04]  /*20c00*/  FADD.FTZ R239, R180, R2 ;  /* 0x00000002b4ef7221 */ /* 0x000fe80000010000 */
[C---:B------:R-:W-:Y:S08]  /*20c10*/  HMMA.16816.F32 R84, R172.reuse, R14, R84 ;  /* 0x0000000eac54723c */ /* 0x040ff00000001854 */
[-C--:B----4-:R-:W-:Y:S08]  /*20c20*/  HMMA.16816.F32 R88, R172, R16.reuse, R88 ;  /* 0x00000010ac58723c */ /* 0x090ff00000001858 */
[C---:B------:R-:W-:Y:S08]  /*20c30*/  HMMA.16816.F32 R92, R176.reuse, R16, R92 ;  /* 0x00000010b05c723c */ /* 0x040ff0000000185c */
[-C--:B------:R-:W-:Y:S08]  /*20c40*/  HMMA.16816.F32 R96, R176, R18.reuse, R96 ;  /* 0x00000012b060723c */ /* 0x080ff00000001860 */
[----:B------:R-:W-:Y:S01]  /*20c50*/  HMMA.16816.F32 R100, R172, R18, R100 ;  /* 0x00000012ac64723c */ /* 0x000fe20000001864 */
[----:B------:R-:W-:Y:S07]  /*20c60*/  @!UPT UIADD3 URZ, URZ, URZ, URZ ;  /* 0x0000003f3f3ff290 */ /* 0x000fee000fffe03f */
[----:B------:R-:W-:-:S11]  /*20c70*/  @P0 BRA `(.L_x_1099) ;  /* 0xffffb9a000000947 */ /* 0x000fd6000383ffff */
.L_x_1067:
[----:B------:R-:W-:Y:S05]  /*20c80*/  BRA.DIV ~URZ, `(.L_x_1100) ;  /* 0x00007a427f007947 */ /* 0x000fea000b800000 */
[----:B------:R1:W2:Y:S02]  /*20c90*/  SHFL.BFLY PT, R0, R248, 0x2, 0x1f ;  /* 0x0c401f00f8007f89 */ /* 0x0002a400000e0000 */
.L_x_1221:
        /* <DEDUP_REMOVED lines=15> */
.L_x_1222:
[----:B------:R-:W-:Y:S01]  /*20d90*/  FSETP.NE.FTZ.AND P3, PT, R10, RZ, PT ;  /* 0x000000ff0a00720b */ /* 0x000fe20003f75000 */
[----:B------:R-:W-:Y:S01]  /*20da0*/  CS2R R2, SRZ ;  /* 0x0000000000027805 */ /* 0x000fe2000001ff00 */
[----:B------:R-:W-:Y:S01]  /*20db0*/  MOV R0, RZ ;  /* 0x000000ff00007202 */ /* 0x000fe20000000f00 */
[----:B-1----:R-:W-:Y:S01]  /*20dc0*/  FADD.FTZ R4, R12, R11 ;  /* 0x0000000b0c047221 */ /* 0x002fe20000010000 */
        /* <DEDUP_REMOVED lines=38> */
[----:B-1--4-:R-:W-:-:S02]  /*21030*/  @P2 FMUL.FTZ R11, R9, 0.69314718246459960938 ;  /* 0x3f317218090b2820 */ /* 0x012fc40000410000 */
        /* <DEDUP_REMOVED lines=17> */
[----:B------:R-:W-:Y:S02]  /*21150*/  FMUL.FTZ R45, R2, R61 ;  /* 0x0000003d022d7220 */ /* 0x000fe40000410000 */
        /* <DEDUP_REMOVED lines=11> */
[----:B------:R-:W-:Y:S01]  /*21210*/  FMUL.FTZ R75, R3, R103 ;  /* 0x00000067034b7220 */ /* 0x000fe20000410000 */
[----:B------:R-:W-:Y:S01]  /*21220*/  @P3 MOV R3, 0x3f317218 ;  /* 0x3f31721800033802 */ /* 0x000fe20000000f00 */
        /* <DEDUP_REMOVED lines=60> */
.L_x_922:
[----:B------:R2:W5:Y:S04]  /*215f0*/  LDL R6, [R1+0x80] ;  /* 0x0000800001067983 */ /* 0x0005680000100800 */
[----:B------:R-:W3:Y:S01]  /*21600*/  S2R R2, SR_TID.X ;  /* 0x0000000000027919 */ /* 0x000ee20000002100 */
[----:B------:R-:W-:Y:S01]  /*21610*/  BSSY B0, `(.L_x_1102) ;  /* 0x0000011000007945 */ /* 0x000fe20003800000 */
[----:B---3--:R-:W-:-:S13]  /*21620*/  LOP3.LUT P0, RZ, R2, 0x7f, RZ, 0xc0, !PT ;  /* 0x0000007f02ff7812 */ /* 0x008fda000780c0ff */
[----:B------:R-:W-:Y:S05]  /*21630*/  @P0 BRA `(.L_x_1103) ;  /* 0x000000e000000947 */ /* 0x000fea0003800000 */
[----:B--2---:R-:W2:Y:S01]  /*21640*/  S2R R4, SR_LANEID ;  /* 0x0000000000047919 */ /* 0x004ea20000000000 */
[----:B------:R-:W-:Y:S01]  /*21650*/  VOTEU.ANY UR4, UPT, PT ;  /* 0x0000000000047886 */ /* 0x000fe200038e0100 */
[----:B------:R-:W-:Y:S01]  /*21660*/  IMAD.MOV.U32 R5, RZ, RZ, c[0x0][0x564] ;  /* 0x00015900ff057624 */ /* 0x000fe200078e00ff */
[----:B-1----:R-:W2:Y:S08]  /*21670*/  FLO.U32 R3, UR4 ;  /* 0x0000000400037d00 */ /* 0x002eb000080e0000 */
        /* <DEDUP_REMOVED lines=9> */
[----:B------:R1:W-:Y:S02]  /*21710*/  STL [R1+0x80], R6 ;  /* 0x0000800601007387 */ /* 0x0003e40000100800 */
.L_x_1103:
[----:B--2---:R-:W-:Y:S05]  /*21720*/  BSYNC B0 ;  /* 0x0000000000007941 */ /* 0x004fea0003800000 */
.L_x_1102:
[----:B------:R-:W-:Y:S01]  /*21730*/  PRMT R0, R0, 0x9910, RZ ;  /* 0x0000991000007816 */ /* 0x000fe200000000ff */
[----:B------:R-:W-:Y:S01]  /*21740*/  BSSY B1, `(.L_x_1104) ;  /* 0x00003cc000017945 */ /* 0x000fe20003800000 */
[----:B-----5:R-:W-:Y:S02]  /*21750*/  IMAD.MOV.U32 R76, RZ, RZ, R6 ;  /* 0x000000ffff4c7224 */ /* 0x020fe400078e0006 */
[----:B------:R-:W-:-:S13]  /*21760*/  ISETP.NE.AND P0, PT, R0, RZ, PT ;  /* 0x000000ff0000720c */ /* 0x000fda0003f05270 */
[----:B------:R-:W-:Y:S05]  /*21770*/  @!P0 BRA `(.L_x_1105) ;  /* 0x00002ef000008947 */ /* 0x000fea0003800000 */
[----:B------:R-:W2:Y:S04]  /*21780*/  LDL R10, [R1+0x98] ;  /* 0x00009800010a7983 */ /* 0x000ea80000100800 */
[----:B------:R-:W3:Y:S04]  /*21790*/  LDL R9, [R1+0x9c] ;  /* 0x00009c0001097983 */ /* 0x000ee80000100800 */
[----:B------:R-:W4:Y:S04]  /*217a0*/  LDL R8, [R1+0xa4] ;  /* 0x0000a40001087983 */ /* 0x000f280000100800 */
[----:B------:R-:W4:Y:S04]  /*217b0*/  LDL R11, [R1+0xa0] ;  /* 0x0000a000010b7983 */ /* 0x000f280000100800 */
[----:B-1----:R-:W4:Y:S01]  /*217c0*/  LDL R6, [R1+0x8c] ;  /* 0x00008c0001067983 */ /* 0x002f220000100800 */
        /* <DEDUP_REMOVED lines=12> */
[----:B--2---:R1:W-:Y:S04]  /*21890*/  STS [R10+0x80], R0 ;  /* 0x000080000a007388 */ /* 0x0043e80000000800 */
[----:B------:R2:W-:Y:S04]  /*218a0*/  STS [R10+0x280], R3 ;  /* 0x000280030a007388 */ /* 0x0005e80000000800 */
[----:B---3--:R3:W-:Y:S01]  /*218b0*/  STS [R9], R2 ;  /* 0x0000000209007388 */ /* 0x0087e20000000800 */
[----:B-1----:R-:W-:-:S02]  /*218c0*/  F2FP.PACK_AB R0, R147, R146 ;  /* 0x000000929300723e */ /* 0x002fc400000000ff */
[----:B--2---:R-:W-:-:S03]  /*218d0*/  F2FP.PACK_AB R3, R35, R34 ;  /* 0x000000222303723e */ /* 0x004fc600000000ff */
[----:B------:R1:W-:Y:S01]  /*218e0*/  STS [R9+0x200], R0 ;  /* 0x0002000009007388 */ /* 0x0003e20000000800 */
[----:B---3--:R-:W-:-:S03]  /*218f0*/  F2FP.PACK_AB R2, R53, R52 ;  /* 0x000000343502723e */ /* 0x008fc600000000ff */
[----:B------:R2:W-:Y:S04]  /*21900*/  STS [R10+0x1080], R3 ;  /* 0x001080030a007388 */ /* 0x0005e80000000800 */
[----:B------:R3:W-:Y:S01]  /*21910*/  STS [R10+0x1280], R2 ;  /* 0x001280020a007388 */ /* 0x0007e20000000800 */
[----:B-1----:R-:W-:Y:S02]  /*21920*/  F2FP.PACK_AB R0, R37, R36 ;  /* 0x000000242500723e */ /* 0x002fe400000000ff */
[----:B--2---:R-:W-:-:S03]  /*21930*/  F2FP.PACK_AB R3, R149, R148 ;  /* 0x000000949503723e */ /* 0x004fc600000000ff */
[----:B------:R1:W-:Y:S01]  /*21940*/  STS [R9+0x1000], R0 ;  /* 0x0010000009007388 */ /* 0x0003e20000000800 */
[----:B---3--:R-:W-:-:S03]  /*21950*/  F2FP.PACK_AB R2, R151, R150 ;  /* 0x000000969702723e */ /* 0x008fc600000000ff */
[----:B------:R2:W-:Y:S04]  /*21960*/  STS [R9+0x1200], R4 ;  /* 0x0012000409007388 */ /* 0x0005e80000000800 */
[----:B----4-:R3:W-:Y:S04]  /*21970*/  STS [R8+0x80], R3 ;  /* 0x0000800308007388 */ /* 0x0107e80000000800 */
[----:B------:R4:W-:Y:S01]  /*21980*/  STS [R8+0x280], R2 ;  /* 0x0002800208007388 */ /* 0x0009e20000000800 */
[----:B-1----:R-:W-:Y:S02]  /*21990*/  F2FP.PACK_AB R0, R153, R152 ;  /* 0x000000989900723e */ /* 0x002fe400000000ff */
[----:B--2---:R-:W-:-:S03]  /*219a0*/  F2FP.PACK_AB R4, R39, R38 ;  /* 0x000000262704723e */ /* 0x004fc600000000ff */
[----:B------:R1:W-:Y:S01]  /*219b0*/  STS [R11], R0 ;  /* 0x000000000b007388 */ /* 0x0003e20000000800 */
        /* <DEDUP_REMOVED lines=69> */
[----:B-1----:R-:W-:-:S02]  /*21e10*/  F2FP.PACK_AB R2, R27, R26 ;  /* 0x0000001a1b02723e */ /* 0x002fc400000000ff */
[----:B--2---:R-:W-:-:S03]  /*21e20*/  F2FP.PACK_AB R0, R33, R32 ;  /* 0x000000202100723e */ /* 0x004fc600000000ff */
[----:B------:R-:W-:Y:S01]  /*21e30*/  STS [R11+0x5000], R2 ;  /* 0x005000020b007388 */ /* 0x000fe20000000800 */
[----:B---3--:R-:W-:-:S03]  /*21e40*/  IMAD.MOV.U32 R4, RZ, RZ, 0x4 ;  /* 0x00000004ff047424 */ /* 0x008fc600078e00ff */
[----:B------:R1:W-:Y:S01]  /*21e50*/  STS [R11+0x5200], R0 ;  /* 0x005200000b007388 */ /* 0x0003e20000000800 */
[----:B------:R-:W-:Y:S02]  /*21e60*/  IMAD.MOV.U32 R3, RZ, RZ, RZ ;  /* 0x000000ffff037224 */ /* 0x000fe400078e00ff */
[CC--:B------:R-:W-:Y:S01]  /*21e70*/  @P1 IMAD.WIDE R8, R6.reuse, R4.reuse, c[0x0][0x508] ;  /* 0x0001420006081625 */ /* 0x0c0fe200078e0204 */
[----:B------:R-:W-:Y:S03]  /*21e80*/  BAR.SYNC.DEFER_BLOCKING 0x1, 0x80 ;  /* 0x0042000000007b1d */ /* 0x000fe60000010000 */
[----:B------:R-:W-:-:S03]  /*21e90*/  IMAD.WIDE R4, R6, R4, c[0x0][0x500] ;  /* 0x0001400006047625 */ /* 0x000fc600078e0204 */
[----:B------:R2:W5:Y:S04]  /*21ea0*/  @P1 LDG.E R12, [R8.64] ;  /* 0x00000008080c1981 */ /* 0x000568000c1e1900 */
[----:B------:R2:W5:Y:S01]  /*21eb0*/  @P2 LDG.E R3, [R4.64] ;  /* 0x0000000804032981 */ /* 0x000562000c1e1900 */
[----:B----4-:R-:W-:-:S04]  /*21ec0*/  ISETP.NE.AND P0, PT, R10, RZ, PT ;  /* 0x000000ff0a00720c */ /* 0x010fc80003f05270 */
[----:B-1----:R-:W-:Y:S01]  /*21ed0*/  SEL R0, R10, c[0x0][0x3d4], P0 ;  /* 0x0000f5000a007a07 */ /* 0x002fe20000000000 */
[----:B------:R-:W-:Y:S05]  /*21ee0*/  @P1 BRA `(.L_x_1106) ;  /* 0x0000004000001947 */ /* 0x000fea0003800000 */
[----:B--2---:R-:W-:Y:S05]  /*21ef0*/  @!P2 BRA `(.L_x_1106) ;  /* 0x000000300000a947 */ /* 0x004fea0003800000 */
[----:B-----5:R1:W2:Y:S04]  /*21f00*/  LDG.E R12, [R4.64] ;  /* 0x00000008040c7981 */ /* 0x0202a8000c1e1900 */
[----:B-1----:R-:W2:Y:S02]  /*21f10*/  LDG.E R4, [R4.64+0x4] ;  /* 0x0000040804047981 */ /* 0x002ea4000c1e1900 */
[----:B--2---:R-:W-:Y:S02]  /*21f20*/  IADD3 R12, -R12, R4, RZ ;  /* 0x000000040c0c7210 */ /* 0x004fe40007ffe1ff */
.L_x_1106:
[----:B--2---:R-:W2:Y:S04]  /*21f30*/  LDL R4, [R1+0x7c] ;  /* 0x00007c0001047983 */ /* 0x004ea80000100800 */
[----:B------:R-:W3:Y:S04]  /*21f40*/  LDL.LU R5, [R1+0x88] ;  /* 0x0000880001057983 */ /* 0x000ee80000300800 */
[----:B------:R-:W2:Y:S04]  /*21f50*/  LDL R77, [R1+0x58] ;  /* 0x00005800014d7983 */ /* 0x000ea80000100800 */
[----:B------:R-:W4:Y:S04]  /*21f60*/  LDL R15, [R1+0xa8] ;  /* 0x0000a800010f7983 */ /* 0x000f280000100800 */
[----:B------:R-:W4:Y:S01]  /*21f70*/  LDL R78, [R1+0xe8] ;  /* 0x0000e800014e7983 */ /* 0x000f220000100800 */
[----:B------:R-:W-:Y:S01]  /*21f80*/  IMAD.MOV.U32 R13, RZ, RZ, 0x368 ;  /* 0x00000368ff0d7424 */ /* 0x000fe200078e00ff */
[----:B------:R-:W-:-:S04]  /*21f90*/  ISETP.GT.AND P2, PT, R0, 0x1, PT ;  /* 0x000000010000780c */ /* 0x000fc80003f44270 */
[----:B------:R-:W-:-:S04]  /*21fa0*/  SEL R13, R13, 0x328, P2 ;  /* 0x000003280d0d7807 */ /* 0x000fc80001000000 */
[----:B------:R-:W1:Y:S08]  /*21fb0*/  LDC.64 R8, c[0x0][R13+0x170] ;  /* 0x00005c000d087b82 */ /* 0x000e700000000a00 */
[----:B------:R-:W2:Y:S08]  /*21fc0*/  LDC.64 R16, c[0x0][R13+0x168] ;  /* 0x00005a000d107b82 */ /* 0x000eb00000000a00 */
[----:B------:R1:W2:Y:S08]  /*21fd0*/  LDC.64 R20, c[0x0][R13+0x178] ;  /* 0x00005e000d147b82 */ /* 0x0002b00000000a00 */
[----:B------:R1:W2:Y:S01]  /*21fe0*/  LDC.64 R18, c[0x0][R13+0x160] ;  /* 0x000058000d127b82 */ /* 0x0002a20000000a00 */
[----:B------:R-:W-:Y:S01]  /*21ff0*/  ISETP.NE.U32.AND P0, PT, RZ, c[0x0][0x500], PT ;  /* 0x00014000ff007a0c */ /* 0x000fe20003f05070 */
[----:B------:R-:W-:-:S03]  /*22000*/  IMAD.MOV.U32 R0, RZ, RZ, c[0x0][0x4e8] ;  /* 0x00013a00ff007624 */ /* 0x000fc600078e00ff */
[----:B------:R-:W-:Y:S02]  /*22010*/  ISETP.NE.AND.EX P0, PT, RZ, c[0x0][0x504], PT, P0 ;  /* 0x00014100ff007a0c */ /* 0x000fe40003f05300 */
[----:B------:R-:W-:Y:S02]  /*22020*/  ISETP.NE.AND P5, PT, R0, 0x1, PT ;  /* 0x000000010000780c */ /* 0x000fe40003fa5270 */
[----:B------:R-:W-:Y:S02]  /*22030*/  SHF.R.S32.HI R0, RZ, 0x1f, R6 ;  /* 0x0000001fff007819 */ /* 0x000fe40000011406 */
[----:B------:R-:W-:Y:S02]  /*22040*/  SEL R2, R6, RZ, !P0 ;  /* 0x000000ff06027207 */ /* 0x000fe40004000000 */
[----:B------:R-:W-:Y:S01]  /*22050*/  SEL R6, R0, RZ, !P0 ;  /* 0x000000ff00067207 */ /* 0x000fe20004000000 */
[----:B------:R-:W2:Y:S02]  /*22060*/  S2R R79, SR_TID.X ;  /* 0x00000000004f7919 */ /* 0x000ea40000002100 */
[----:B-1----:R-:W-:-:S04]  /*22070*/  IMAD R0, R9, R2, RZ ;  /* 0x0000000209007224 */ /* 0x002fc800078e02ff */
[C---:B------:R-:W-:Y:S02]  /*22080*/  IMAD R14, R8.reuse, R6, R0 ;  /* 0x00000006080e7224 */ /* 0x040fe400078e0200 */
[----:B------:R-:W-:-:S04]  /*22090*/  IMAD.WIDE.U32 R8, R8, R2, RZ ;  /* 0x0000000208087225 */ /* 0x000fc800078e00ff */
[----:B------:R-:W-:Y:S01]  /*220a0*/  IMAD.IADD R14, R9, 0x1, R14 ;  /* 0x00000001090e7824 */ /* 0x000fe200078e020e */
[----:B------:R-:W-:-:S04]  /*220b0*/  LOP3.LUT R209, R209, 0xfffffffd, RZ, 0xc0, !PT ;  /* 0xfffffffdd1d17812 */ /* 0x000fc800078ec0ff */
[----:B------:R-:W-:Y:S02]  /*220c0*/  LOP3.LUT R209, R209, 0xfffffffe, RZ, 0xc0, !PT ;  /* 0xfffffffed1d17812 */ /* 0x000fe400078ec0ff */
[----:B---3--:R-:W-:Y:S01]  /*220d0*/  LOP3.LUT R5, R5, 0xffff, RZ, 0xc0, !PT ;  /* 0x0000ffff05057812 */ /* 0x008fe200078ec0ff */
[----:B--2---:R-:W-:-:S04]  /*220e0*/  IMAD.IADD R4, R4, 0x1, R77 ;  /* 0x0000000104047824 */ /* 0x004fc800078e024d */
[----:B------:R-:W-:-:S04]  /*220f0*/  IMAD.WIDE.U32 R10, R16, R5, RZ ;  /* 0x00000005100a7225 */ /* 0x000fc800078e00ff */
[----:B------:R-:W-:-:S04]  /*22100*/  @P5 IMAD.HI.U32 R6, R4, c[0x0][0x4ec], RZ ;  /* 0x00013b0004065a27 */ /* 0x000fc800078e00ff */
[----:B------:R-:W-:Y:S01]  /*22110*/  IMAD.MOV.U32 R0, RZ, RZ, R4 ;  /* 0x000000ffff007224 */ /* 0x000fe200078e0004 */
[----:B------:R-:W-:Y:S01]  /*22120*/  @P5 SHF.R.U32.HI R0, RZ, c[0x0][0x4f0], R6 ;  /* 0x00013c00ff005a19 */ /* 0x000fe20000011606 */
[----:B------:R-:W-:Y:S01]  /*22130*/  IMAD R13, R17, R5, RZ ;  /* 0x00000005110d7224 */ /* 0x000fe200078e02ff */
[----:B----4-:R-:W-:Y:S02]  /*22140*/  SEL R6, R15, RZ, P2 ;  /* 0x000000ff0f067207 */ /* 0x010fe40001000000 */
[----:B-----5:R-:W-:Y:S01]  /*22150*/  IADD3 R15, P1, P0, R8, R10, R3 ;  /* 0x0000000a080f7210 */ /* 0x020fe2000783e003 */
        /* <DEDUP_REMOVED lines=36> */
[----:B---3--:R-:W-:-:S05]  /*223a0*/  IMAD.IADD R6, R78, 0x1, R77 ;  /* 0x000000014e067824 */ /* 0x008fca00078e024d */
        /* <DEDUP_REMOVED lines=18> */
[----:B------:R-:W2:Y:S04]  /*224d0*/  LDL R78, [R1+0x24] ;  /* 0x00002400014e7983 */ /* 0x000ea80000100800 */
[----:B------:R-:W3:Y:S01]  /*224e0*/  LDL R20, [R1+0x3c] ;  /* 0x00003c0001147983 */ /* 0x000ee20000100800 */
[----:B------:R-:W-:Y:S01]  /*224f0*/  IMAD R16, R16, c[0x0][0x3a0], RZ ;  /* 0x0000e80010107a24 */ /* 0x000fe200078e02ff */
[----:B------:R-:W-:Y:S01]  /*22500*/  SHF.R.S32.HI R4, RZ, 0x1f, R2 ;  /* 0x0000001fff047819 */ /* 0x000fe20000011402 */
[C---:B-1----:R-:W-:Y:S01]  /*22510*/  IMAD.WIDE.U32 R8, R3.reuse, c[0x0][0x3a0], RZ ;  /* 0x0000e80003087a25 */ /* 0x042fe200078e00ff */
[----:B------:R-:W1:Y:S03]  /*22520*/  S2R R12, SR_TID.X ;  /* 0x00000000000c7919 */ /* 0x000e660000002100 */
[----:B------:R-:W-:-:S02]  /*22530*/  IMAD R3, R3, c[0x0][0x3a4], R16 ;  /* 0x0000e90003037a24 */ /* 0x000fc400078e0210 */
[----:B------:R-:W-:-:S03]  /*22540*/  IMAD R10, R4, c[0x0][0x3f0], RZ ;  /* 0x0000fc00040a7a24 */ /* 0x000fc600078e02ff */
[----:B------:R-:W-:Y:S01]  /*22550*/  IADD3 R9, R9, R3, RZ ;  /* 0x0000000309097210 */ /* 0x000fe20007ffe0ff */
[----:B------:R-:W-:-:S04]  /*22560*/  IMAD R10, R2, c[0x0][0x3f4], R10 ;  /* 0x0000fd00020a7a24 */ /* 0x000fc800078e020a */
[----:B------:R-:W-:-:S04]  /*22570*/  IMAD.WIDE.U32 R8, R5, c[0x0][0x3e8], R8 ;  /* 0x0000fa0005087a25 */ /* 0x000fc800078e0008 */
[----:B------:R-:W-:Y:S01]  /*22580*/  IMAD R5, R5, c[0x0][0x3ec], R9 ;  /* 0x0000fb0005057a24 */ /* 0x000fe200078e0209 */
[----:B------:R-:W-:-:S05]  /*22590*/  MOV R4, R8 ;  /* 0x0000000800047202 */ /* 0x000fca0000000f00 */
[----:B------:R-:W-:Y:S01]  /*225a0*/  IMAD.WIDE.U32 R4, R2, c[0x0][0x3f0], R4 ;  /* 0x0000fc0002047a25 */ /* 0x000fe200078e0004 */
[----:B-1----:R-:W-:-:S04]  /*225b0*/  SHF.R.S32.HI R13, RZ, 0x1f, R12 ;  /* 0x0000001fff0d7819 */ /* 0x002fc8000001140c */
[----:B------:R-:W-:Y:S02]  /*225c0*/  IADD3 R5, R5, R10, RZ ;  /* 0x0000000a05057210 */ /* 0x000fe40007ffe0ff */
[----:B------:R-:W-:-:S04]  /*225d0*/  LEA.HI R13, R13, R12, RZ, 0x2 ;  /* 0x0000000c0d0d7211 */ /* 0x000fc800078f10ff */
[----:B------:R-:W-:Y:S02]  /*225e0*/  SHF.R.S32.HI R13, RZ, 0x2, R13 ;  /* 0x00000002ff0d7819 */ /* 0x000fe4000001140d */
[----:B--2---:R-:W-:Y:S02]  /*225f0*/  IADD3 R6, R78, R77, RZ ;  /* 0x0000004d4e067210 */ /* 0x004fe40007ffe0ff */
[----:B---3--:R-:W-:-:S03]  /*22600*/  SHF.L.U32 R9, R20, 0x1, RZ ;  /* 0x0000000114097819 */ /* 0x008fc600000006ff */
[----:B------:R-:W-:Y:S01]  /*22610*/  @P5 IMAD.HI.U32 R11, R6, c[0x0][0x4ec], RZ ;  /* 0x00013b00060b5a27 */ /* 0x000fe200078e00ff */
[----:B------:R-:W-:Y:S01]  /*22620*/  MOV R3, R6 ;  /* 0x0000000600037202 */ /* 0x000fe20000000f00 */
[----:B------:R1:W2:Y:S03]  /*22630*/  LDS.128 R24, [R9+0x80] ;  /* 0x0000800009187984 */ /* 0x0002a60000000c00 */
[----:B------:R-:W-:Y:S01]  /*22640*/  @P5 SHF.R.U32.HI R3, RZ, c[0x0][0x4f0], R11 ;  /* 0x00013c00ff035a19 */ /* 0x000fe2000001160b */
[----:B------:R1:W3:Y:S03]  /*22650*/  LDS.128 R36, [R9+0x880] ;  /* 0x0008800009247984 */ /* 0x0002e60000000c00 */
[----:B------:R-:W-:Y:S02]  /*22660*/  SHF.R.S32.HI R8, RZ, 0x1f, R3 ;  /* 0x0000001fff087819 */ /* 0x000fe40000011403 */
[----:B------:R-:W-:Y:S01]  /*22670*/  IADD3 R2, -R3, RZ, RZ ;  /* 0x000000ff03027210 */ /* 0x000fe20007ffe1ff */
[----:B------:R1:W4:Y:S02]  /*22680*/  LDS.128 R48, [R9+0x1080] ;  /* 0x0010800009307984 */ /* 0x0003240000000c00 */
[----:B------:R-:W-:-:S02]  /*22690*/  IMAD R8, R8, c[0x0][0x3e0], RZ ;  /* 0x0000f80008087a24 */ /* 0x000fc400078e02ff */
[----:B------:R1:W1:Y:S01]  /*226a0*/  LDS.128 R60, [R9+0x1880] ;  /* 0x00188000093c7984 */ /* 0x0002620000000c00 */
[----:B------:R-:W-:Y:S02]  /*226b0*/  IMAD R6, R2, c[0x0][0x4e8], R6 ;  /* 0x00013a0002067a24 */ /* 0x000fe400078e0206 */
[C---:B------:R-:W-:Y:S01]  /*226c0*/  IMAD R8, R3.reuse, c[0x0][0x3e4], R8 ;  /* 0x0000f90003087a24 */ /* 0x040fe200078e0208 */
[----:B------:R1:W1:Y:S01]  /*226d0*/  LDS.128 R20, [R9+0x2080] ;  /* 0x0020800009147984 */ /* 0x0002620000000c00 */
[----:B------:R-:W-:Y:S01]  /*226e0*/  IMAD.WIDE.U32 R2, R3, c[0x0][0x3e0], R4 ;  /* 0x0000f80003027a25 */ /* 0x000fe200078e0004 */
[----:B------:R-:W-:Y:S02]  /*226f0*/  SHF.R.S32.HI R4, RZ, 0x1f, R6 ;  /* 0x0000001fff047819 */ /* 0x000fe40000011406 */
[----:B------:R1:W1:Y:S02]  /*22700*/  LDS.128 R32, [R9+0x2880] ;  /* 0x0028800009207984 */ /* 0x0002640000000c00 */
[----:B------:R-:W-:Y:S01]  /*22710*/  IADD3 R3, R3, R8, RZ ;  /* 0x0000000803037210 */ /* 0x000fe20007ffe0ff */
[----:B------:R-:W-:Y:S01]  /*22720*/  IMAD R4, R4, c[0x0][0x3d8], RZ ;  /* 0x0000f60004047a24 */ /* 0x000fe200078e02ff */
[----:B------:R1:W1:Y:S03]  /*22730*/  LDS.128 R44, [R9+0x3080] ;  /* 0x00308000092c7984 */ /* 0x0002660000000c00 */
[C---:B------:R-:W-:Y:S01]  /*22740*/  IMAD.WIDE.U32 R2, R6.reuse, c[0x0][0x3d8], R2 ;  /* 0x0000f60006027a25 */ /* 0x040fe200078e0002 */
[----:B------:R1:W1:Y:S03]  /*22750*/  LDS.128 R56, [R9+0x3880] ;  /* 0x0038800009387984 */ /* 0x0002660000000c00 */
[----:B------:R-:W-:Y:S01]  /*22760*/  IMAD R6, R6, c[0x0][0x3dc], R4 ;  /* 0x0000f70006067a24 */ /* 0x000fe200078e0204 */
[----:B------:R1:W1:Y:S01]  /*22770*/  LDS.128 R16, [R9+0x4080] ;  /* 0x0040800009107984 */ /* 0x0002620000000c00 */
[----:B------:R-:W-:-:S02]  /*22780*/  LEA R12, P0, R2, c[0x0][0x380], 0x1 ;  /* 0x0000e000020c7a11 */ /* 0x000fc400078008ff */
[----:B------:R-:W-:Y:S01]  /*22790*/  IADD3 R4, R13, R77, RZ ;  /* 0x0000004d0d047210 */ /* 0x000fe20007ffe0ff */
[----:B------:R1:W1:Y:S01]  /*227a0*/  LDS.128 R28, [R9+0x4880] ;  /* 0x00488000091c7984 */ /* 0x0002620000000c00 */
[----:B------:R-:W-:-:S03]  /*227b0*/  IADD3 R3, R3, R6, RZ ;  /* 0x0000000603037210 */ /* 0x000fc60007ffe0ff */
[----:B------:R1:W1:Y:S01]  /*227c0*/  LDS.128 R40, [R9+0x5080] ;  /* 0x0050800009287984 */ /* 0x0002620000000c00 */
[----:B------:R-:W-:-:S03]  /*227d0*/  LEA.HI.X R5, R2, c[0x0][0x384], R3, 0x1, P0 ;  /* 0x0000e10002057a11 */ /* 0x000fc600000f0c03 */
[----:B------:R1:W1:Y:S01]  /*227e0*/  LDS.128 R52, [R9+0x5880] ;  /* 0x0058800009347984 */ /* 0x0002620000000c00 */
[----:B------:R-:W-:Y:S05]  /*227f0*/  BRA.DIV ~URZ, `(.L_x_1108) ;  /* 0x000061427f007947 */ /* 0x000fea000b800000 */
[----:B--23--:R2:W3:Y:S02]  /*22800*/  SHFL.IDX PT, R6, R5, RZ, 0x1c1f ;  /* 0x001c1fff05067589 */ /* 0x00c4e400000e0000 */
.L_x_1223:
[----:B------:R-:W-:Y:S05]  /*22810*/  BRA.DIV ~URZ, `(.L_x_1109) ;  /* 0x000061927f007947 */ /* 0x000fea000b800000 */
[----:B------:R2:W4:Y:S02]  /*22820*/  SHFL.IDX PT, R2, R12, RZ, 0x1c1f ;  /* 0x001c1fff0c027589 */ /* 0x00052400000e0000 */
.L_x_1224:
[----:B------:R-:W-:Y:S01]  /*22830*/  ISETP.GE.AND P0, PT, R4, R0, PT ;  /* 0x000000000400720c */ /* 0x000fe20003f06270 */
[----:B------:R-:W-:-:S12]  /*22840*/  BSSY B0, `(.L_x_1110) ;  /* 0x0000012000007945 */ /* 0x000fd80003800000 */
[----:B------:R-:W-:Y:S05]  /*22850*/  @P0 BRA `(.L_x_1111) ;  /* 0x0000010000000947 */ /* 0x000fea0003800000 */
[----:B------:R-:W5:Y:S04]  /*22860*/  LDL.64 R64, [R1] ;  /* 0x0000000001407983 */ /* 0x000f680000100a00 */
[----:B--2---:R-:W2:Y:S04]  /*22870*/  LDL R13, [R1+0x8] ;  /* 0x00000800010d7983 */ /* 0x004ea80000100800 */
[----:B----4-:R-:W4:Y:S04]  /*22880*/  LDL R15, [R1+0x94] ;  /* 0x00009400010f7983 */ /* 0x010f280000100800 */
[----:B---3--:R-:W3:Y:S01]  /*22890*/  LDL R14, [R1+0x90] ;  /* 0x00009000010e7983 */ /* 0x008ee20000100800 */
[----:B------:R-:W-:-:S13]  /*228a0*/  ISETP.GE.AND P1, PT, R252, c[0x0][0x3c8], PT ;  /* 0x0000f200fc007a0c */ /* 0x000fda0003f26270 */
[----:B------:R-:W-:Y:S02]  /*228b0*/  @!P1 LEA R8, P4, R252, R2, 0x1 ;  /* 0x00000002fc089211 */ /* 0x000fe400078808ff */
[----:B-----5:R-:W-:Y:S02]  /*228c0*/  ISETP.GE.AND P2, PT, R64, c[0x0][0x3c8], PT ;  /* 0x0000f20040007a0c */ /* 0x020fe40003f46270 */
[----:B--2---:R-:W-:Y:S02]  /*228d0*/  ISETP.GE.AND P0, PT, R13, c[0x0][0x3c8], PT ;  /* 0x0000f2000d007a0c */ /* 0x004fe40003f06270 */
[----:B-1--4-:R-:W-:-:S09]  /*228e0*/  @!P1 LEA.HI.X R9, R252, R6, R15, 0x1, P4 ;  /* 0x00000006fc099211 */ /* 0x012fd200020f0c0f */
[CC--:B------:R-:W-:Y:S02]  /*228f0*/  @!P2 LEA R10, P5, R64.reuse, R2.reuse, 0x1 ;  /* 0x00000002400aa211 */ /* 0x0c0fe400078a08ff */
[C---:B------:R-:W-:Y:S02]  /*22900*/  @!P0 LEA R2, P3, R13.reuse, R2, 0x1 ;  /* 0x000000020d028211 */ /* 0x040fe400078608ff */
[-C--:B------:R-:W-:Y:S02]  /*22910*/  @!P2 LEA.HI.X R11, R64, R6.reuse, R65, 0x1, P5 ;  /* 0x00000006400ba211 */ /* 0x080fe400028f0c41 */
[----:B---3--:R-:W-:-:S03]  /*22920*/  @!P0 LEA.HI.X R3, R13, R6, R14, 0x1, P3 ;  /* 0x000000060d038211 */ /* 0x008fc600018f0c0e */
[----:B------:R1:W-:Y:S04]  /*22930*/  @!P2 ST.E.128 [R10.64], R24 ;  /* 0x000000180a00a985 */ /* 0x0003e8000c101d08 */
[----:B------:R1:W-:Y:S04]  /*22940*/  @!P1 ST.E.128 [R8.64], R20 ;  /* 0x0000001408009985 */ /* 0x0003e8000c101d08 */
[----:B------:R1:W-:Y:S02]  /*22950*/  @!P0 ST.E.128 [R2.64], R16 ;  /* 0x0000001002008985 */ /* 0x0003e4000c101d08 */
.L_x_1111:
[----:B------:R-:W-:Y:S05]  /*22960*/  BSYNC B0 ;  /* 0x0000000000007941 */ /* 0x000fea0003800000 */
.L_x_1110:
[----:B------:R-:W-:Y:S05]  /*22970*/  BRA.DIV ~URZ, `(.L_x_1112) ;  /* 0x000060a27f007947 */ /* 0x000fea000b800000 */
[----:B---3--:R3:W2:Y:S04]  /*22980*/  SHFL.IDX PT, R6, R5, 0x1, 0x1c1f ;  /* 0x003c1f0005067f89 */ /* 0x0086a800000e0000 */
[----:B-1--4-:R3:W1:Y:S02]  /*22990*/  SHFL.IDX PT, R2, R12, 0x1, 0x1c1f ;  /* 0x003c1f000c027f89 */ /* 0x01266400000e0000 */
.L_x_1225:
[----:B------:R-:W-:Y:S01]  /*229a0*/  IADD3 R3, R4, 0x20, RZ ;  /* 0x0000002004037810 */ /* 0x000fe20007ffe0ff */
[----:B------:R-:W-:Y:S03]  /*229b0*/  BSSY B0, `(.L_x_1113) ;  /* 0x0000013000007945 */ /* 0x000fe60003800000 */
[----:B------:R-:W-:-:S13]  /*229c0*/  ISETP.GE.AND P0, PT, R3, R0, PT ;  /* 0x000000000300720c */ /* 0x000fda0003f06270 */
[----:B------:R-:W-:Y:S05]  /*229d0*/  @P0 BRA `(.L_x_1114) ;  /* 0x0000010000000947 */ /* 0x000fea0003800000 */
[----:B------:R-:W4:Y:S04]  /*229e0*/  LDL.64 R16, [R1] ;  /* 0x0000000001107983 */ /* 0x000f280000100a00 */
[----:B------:R-:W5:Y:S04]  /*229f0*/  LDL R13, [R1+0x8] ;  /* 0x00000800010d7983 */ /* 0x000f680000100800 */
[----:B---3--:R-:W3:Y:S04]  /*22a00*/  LDL R15, [R1+0x94] ;  /* 0x00009400010f7983 */ /* 0x008ee80000100800 */
[----:B--2---:R-:W2:Y:S01]  /*22a10*/  LDL R14, [R1+0x90] ;  /* 0x00009000010e7983 */ /* 0x004ea20000100800 */
[----:B------:R-:W-:-:S13]  /*22a20*/  ISETP.GE.AND P1, PT, R252, c[0x0][0x3c8], PT ;  /* 0x0000f200fc007a0c */ /* 0x000fda0003f26270 */
[----:B-1----:R-:W-:Y:S02]  /*22a30*/  @!P1 LEA R8, P4, R252, R2, 0x1 ;  /* 0x00000002fc089211 */ /* 0x002fe400078808ff */
[----:B----4-:R-:W-:Y:S02]  /*22a40*/  ISETP.GE.AND P2, PT, R16, c[0x0][0x3c8], PT ;  /* 0x0000f20010007a0c */ /* 0x010fe40003f46270 */
[----:B-----5:R-:W-:Y:S02]  /*22a50*/  ISETP.GE.AND P0, PT, R13, c[0x0][0x3c8], PT ;  /* 0x0000f2000d007a0c */ /* 0x020fe40003f06270 */
[----:B---3--:R-:W-:-:S09]  /*22a60*/  @!P1 LEA.HI.X R9, R252, R6, R15, 0x1, P4 ;  /* 0x00000006fc099211 */ /* 0x008fd200020f0c0f */
[CC--:B------:R-:W-:Y:S02]  /*22a70*/  @!P2 LEA R10, P5, R16.reuse, R2.reuse, 0x1 ;  /* 0x00000002100aa211 */ /* 0x0c0fe400078a08ff */
[C---:B------:R-:W-:Y:S02]  /*22a80*/  @!P0 LEA R2, P3, R13.reuse, R2, 0x1 ;  /* 0x000000020d028211 */ /* 0x040fe400078608ff */
[-C--:B------:R-:W-:Y:S02]  /*22a90*/  @!P2 LEA.HI.X R11, R16, R6.reuse, R17, 0x1, P5 ;  /* 0x00000006100ba211 */ /* 0x080fe400028f0c11 */
[----:B--2---:R-:W-:-:S03]  /*22aa0*/  @!P0 LEA.HI.X R3, R13, R6, R14, 0x1, P3 ;  /* 0x000000060d038211 */ /* 0x004fc600018f0c0e */
[----:B------:R1:W-:Y:S04]  /*22ab0*/  @!P2 ST.E.128 [R10.64], R36 ;  /* 0x000000240a00a985 */ /* 0x0003e8000c101d08 */
[----:B------:R1:W-:Y:S04]  /*22ac0*/  @!P1 ST.E.128 [R8.64], R32 ;  /* 0x0000002008009985 */ /* 0x0003e8000c101d08 */
[----:B------:R1:W-:Y:S02]  /*22ad0*/  @!P0 ST.E.128 [R2.64], R28 ;  /* 0x0000001c02008985 */ /* 0x0003e4000c101d08 */
.L_x_1114:
[----:B------:R-:W-:Y:S05]  /*22ae0*/  BSYNC B0 ;  /* 0x0000000000007941 */ /* 0x000fea0003800000 */
.L_x_1113:
[----:B------:R-:W-:Y:S05]  /*22af0*/  BRA.DIV ~URZ, `(.L_x_1115) ;  /* 0x00005ff27f007947 */ /* 0x000fea000b800000 */
[----:B--2---:R2:W4:Y:S02]  /*22b00*/  SHFL.IDX PT, R6, R5, 0x2, 0x1c1f ;  /* 0x005c1f0005067f89 */ /* 0x00452400000e0000 */
.L_x_1226:
[----:B------:R-:W-:Y:S05]  /*22b10*/  BRA.DIV ~URZ, `(.L_x_1116) ;  /* 0x000060427f007947 */ /* 0x000fea000b800000 */
[----:B-1----:R1:W2:Y:S02]  /*22b20*/  SHFL.IDX PT, R2, R12, 0x2, 0x1c1f ;  /* 0x005c1f000c027f89 */ /* 0x0022a400000e0000 */
.L_x_1227:
[----:B------:R-:W-:Y:S01]  /*22b30*/  IADD3 R3, R4, 0x40, RZ ;  /* 0x0000004004037810 */ /* 0x000fe20007ffe0ff */
[----:B------:R-:W-:Y:S03]  /*22b40*/  BSSY B0, `(.L_x_1117) ;  /* 0x0000013000007945 */ /* 0x000fe60003800000 */
[----:B------:R-:W-:-:S13]  /*22b50*/  ISETP.GE.AND P0, PT, R3, R0, PT ;  /* 0x000000000300720c */ /* 0x000fda0003f06270 */
[----:B------:R-:W-:Y:S05]  /*22b60*/  @P0 BRA `(.L_x_1118) ;  /* 0x0000010000000947 */ /* 0x000fea0003800000 */
[----:B------:R-:W5:Y:S04]  /*22b70*/  LDL.64 R16, [R1] ;  /* 0x0000000001107983 */ /* 0x000f680000100a00 */
[----:B---3--:R-:W3:Y:S04]  /*22b80*/  LDL R13, [R1+0x8] ;  /* 0x00000800010d7983 */ /* 0x008ee80000100800 */
[----:B----4-:R-:W4:Y:S04]  /*22b90*/  LDL R15, [R1+0x94] ;  /* 0x00009400010f7983 */ /* 0x010f280000100800 */
[----:B--2---:R-:W2:Y:S01]  /*22ba0*/  LDL R14, [R1+0x90] ;  /* 0x00009000010e7983 */ /* 0x004ea20000100800 */
[----:B------:R-:W-:-:S13]  /*22bb0*/  ISETP.GE.AND P1, PT, R252, c[0x0][0x3c8], PT ;  /* 0x0000f200fc007a0c */ /* 0x000fda0003f26270 */
[----:B------:R-:W-:Y:S02]  /*22bc0*/  @!P1 LEA R8, P4, R252, R2, 0x1 ;  /* 0x00000002fc089211 */ /* 0x000fe400078808ff */
[----:B-----5:R-:W-:Y:S02]  /*22bd0*/  ISETP.GE.AND P2, PT, R16, c[0x0][0x3c8], PT ;  /* 0x0000f20010007a0c */ /* 0x020fe40003f46270 */
[----:B---3--:R-:W-:Y:S02]  /*22be0*/  ISETP.GE.AND P0, PT, R13, c[0x0][0x3c8], PT ;  /* 0x0000f2000d007a0c */ /* 0x008fe40003f06270 */
[----:B----4-:R-:W-:-:S09]  /*22bf0*/  @!P1 LEA.HI.X R9, R252, R6, R15, 0x1, P4 ;  /* 0x00000006fc099211 */ /* 0x010fd200020f0c0f */
[CC--:B------:R-:W-:Y:S02]  /*22c00*/  @!P2 LEA R10, P5, R16.reuse, R2.reuse, 0x1 ;  /* 0x00000002100aa211 */ /* 0x0c0fe400078a08ff */
[C---:B------:R-:W-:Y:S02]  /*22c10*/  @!P0 LEA R2, P3, R13.reuse, R2, 0x1 ;  /* 0x000000020d028211 */ /* 0x040fe400078608ff */
[-C--:B------:R-:W-:Y:S02]  /*22c20*/  @!P2 LEA.HI.X R11, R16, R6.reuse, R17, 0x1, P5 ;  /* 0x00000006100ba211 */ /* 0x080fe400028f0c11 */
[----:B--2---:R-:W-:-:S03]  /*22c30*/  @!P0 LEA.HI.X R3, R13, R6, R14, 0x1, P3 ;  /* 0x000000060d038211 */ /* 0x004fc600018f0c0e */
[----:B------:R2:W-:Y:S04]  /*22c40*/  @!P2 ST.E.128 [R10.64], R48 ;  /* 0x000000300a00a985 */ /* 0x0005e8000c101d08 */
[----:B------:R2:W-:Y:S04]  /*22c50*/  @!P1 ST.E.128 [R8.64], R44 ;  /* 0x0000002c08009985 */ /* 0x0005e8000c101d08 */
[----:B------:R2:W-:Y:S02]  /*22c60*/  @!P0 ST.E.128 [R2.64], R40 ;  /* 0x0000002802008985 */ /* 0x0005e4000c101d08 */
.L_x_1118:
[----:B------:R-:W-:Y:S05]  /*22c70*/  BSYNC B0 ;  /* 0x0000000000007941 */ /* 0x000fea0003800000 */
.L_x_1117:
[----:B------:R-:W-:Y:S05]  /*22c80*/  BRA.DIV ~URZ, `(.L_x_1119) ;  /* 0x00005f427f007947 */ /* 0x000fea000b800000 */
[----:B--23--:R-:W2:Y:S04]  /*22c90*/  SHFL.IDX PT, R5, R5, 0x3, 0x1c1f ;  /* 0x007c1f0005057f89 */ /* 0x00cea800000e0000 */
[----:B------:R3:W1:Y:S02]  /*22ca0*/  SHFL.IDX PT, R2, R12, 0x3, 0x1c1f ;  /* 0x007c1f000c027f89 */ /* 0x00066400000e0000 */
.L_x_1228:
[----:B------:R-:W-:-:S04]  /*22cb0*/  IADD3 R3, R4, 0x60, RZ ;  /* 0x0000006004037810 */ /* 0x000fc80007ffe0ff */
[----:B------:R-:W-:-:S13]  /*22cc0*/  ISETP.GE.AND P0, PT, R3, R0, PT ;  /* 0x000000000300720c */ /* 0x000fda0003f06270 */
[----:B------:R-:W-:Y:S05]  /*22cd0*/  @P0 BRA `(.L_x_1120) ;  /* 0x0000272000000947 */ /* 0x000fea0003800000 */
[----:B------:R-:W5:Y:S04]  /*22ce0*/  LDL.64 R14, [R1] ;  /* 0x00000000010e7983 */ /* 0x000f680000100a00 */
[----:B-1-3--:R-:W3:Y:S04]  /*22cf0*/  LDL R12, [R1+0x94] ;  /* 0x00009400010c7983 */ /* 0x00aee80000100800 */
[----:B----4-:R-:W4:Y:S01]  /*22d00*/  LDL R6, [R1+0x8] ;  /* 0x0000080001067983 */ /* 0x010f220000100800 */
[----:B------:R-:W-:-:S13]  /*22d10*/  ISETP.GE.AND P0, PT, R252, c[0x0][0x3c8], PT ;  /* 0x0000f200fc007a0c */ /* 0x000fda0003f06270 */
[----:B------:R-:W-:Y:S02]  /*22d20*/  @!P0 LEA R8, P2, R252, R2, 0x1 ;  /* 0x00000002fc088211 */ /* 0x000fe400078408ff */
[----:B-----5:R-:W-:Y:S02]  /*22d30*/  ISETP.GE.AND P1, PT, R14, c[0x0][0x3c8], PT ;  /* 0x0000f2000e007a0c */ /* 0x020fe40003f26270 */
[----:B--23--:R-:W-:-:S11]  /*22d40*/  @!P0 LEA.HI.X R9, R252, R5, R12, 0x1, P2 ;  /* 0x00000005fc098211 */ /* 0x00cfd600010f0c0c */
[----:B------:R-:W-:-:S04]  /*22d50*/  @!P1 LEA R10, P3, R14, R2, 0x1 ;  /* 0x000000020e0a9211 */ /* 0x000fc800078608ff */
[----:B------:R-:W-:-:S05]  /*22d60*/  @!P1 LEA.HI.X R11, R14, R5, R15, 0x1, P3 ;  /* 0x000000050e0b9211 */ /* 0x000fca00018f0c0f */
[----:B------:R1:W-:Y:S04]  /*22d70*/  @!P1 ST.E.128 [R10.64], R60 ;  /* 0x0000003c0a009985 */ /* 0x0003e8000c101d08 */
[----:B------:R1:W-:Y:S01]  /*22d80*/  @!P0 ST.E.128 [R8.64], R56 ;  /* 0x0000003808008985 */ /* 0x0003e2000c101d08 */
[----:B----4-:R-:W-:-:S13]  /*22d90*/  ISETP.GE.AND P0, PT, R6, c[0x0][0x3c8], PT ;  /* 0x0000f20006007a0c */ /* 0x010fda0003f06270 */
[----:B------:R-:W-:Y:S05]  /*22da0*/  @P0 BRA `(.L_x_1120) ;  /* 0x0000265000000947 */ /* 0x000fea0003800000 */
[----:B------:R-:W2:Y:S01]  /*22db0*/  LDL R12, [R1+0x90] ;  /* 0x00009000010c7983 */ /* 0x000ea20000100800 */
[----:B------:R-:W-:-:S04]  /*22dc0*/  LEA R2, P0, R6, R2, 0x1 ;  /* 0x0000000206027211 */ /* 0x000fc800078008ff */
[----:B--2---:R-:W-:-:S05]  /*22dd0*/  LEA.HI.X R3, R6, R5, R12, 0x1, P0 ;  /* 0x0000000506037211 */ /* 0x004fca00000f0c0c */
[----:B------:R2:W-:Y:S01]  /*22de0*/  ST.E.128 [R2.64], R52 ;  /* 0x0000003402007985 */ /* 0x0005e2000c101d08 */
[----:B------:R-:W-:Y:S05]  /*22df0*/  BRA `(.L_x_1120) ;  /* 0x0000260000007947 */ /* 0x000fea0003800000 */
.L_x_1107:
[----:B-1----:R-:W2:Y:S01]  /*22e00*/  LDL.LU R10, [R1+0xa8] ;  /* 0x0000a800010a7983 */ /* 0x002ea20000300800 */
[----:B------:R-:W-:Y:S01]  /*22e10*/  IMAD R16, R16, c[0x0][0x408], RZ ;  /* 0x0001020010107a24 */ /* 0x000fe200078e02ff */
[----:B------:R-:W-:Y:S01]  /*22e20*/  SHF.R.S32.HI R0, RZ, 0x1f, R2 ;  /* 0x0000001fff007819 */ /* 0x000fe20000011402 */
[----:B------:R-:W-:-:S04]  /*22e30*/  IMAD.WIDE.U32 R8, R3, c[0x0][0x408], RZ ;  /* 0x0001020003087a25 */ /* 0x000fc800078e00ff */
[----:B------:R-:W-:Y:S02]  /*22e40*/  IMAD R3, R3, c[0x0][0x40c], R16 ;  /* 0x0001030003037a24 */ /* 0x000fe400078e0210 */
[----:B------:R-:W-:Y:S02]  /*22e50*/  IMAD R0, R0, c[0x0][0x440], RZ ;  /* 0x0001100000007a24 */ /* 0x000fe400078e02ff */
[----:B------:R-:W-:Y:S01]  /*22e60*/  @P5 IMAD.HI.U32 R6, R4, c[0x0][0x4ec], RZ ;  /* 0x00013b0004065a27 */ /* 0x000fe200078e00ff */
[----:B------:R-:W-:-:S05]  /*22e70*/  IADD3 R9, R9, R3, RZ ;  /* 0x0000000309097210 */ /* 0x000fca0007ffe0ff */
[----:B------:R-:W-:-:S04]  /*22e80*/  IMAD.WIDE.U32 R8, R5, c[0x0][0x438], R8 ;  /* 0x00010e0005087a25 */ /* 0x000fc800078e0008 */
        /* <DEDUP_REMOVED lines=24> */
.L_x_1229:
[----:B------:R-:W-:Y:S05]  /*23010*/  BRA.DIV ~URZ, `(.L_x_1122) ;  /* 0x00005cf27f007947 */ /* 0x000fea000b800000 */
[----:B------:R3:W4:Y:S02]  /*23020*/  SHFL.IDX PT, R0, R6, RZ, 0x1c1f ;  /* 0x001c1fff06007589 */ /* 0x00072400000e0000 */
.L_x_1230:
        /* <DEDUP_REMOVED lines=13> */
[----:B------:R-:W-:Y:S01]  /*23100*/  IADD3 R11, R251, 0x18, RZ ;  /* 0x00000018fb0b7810 */ /* 0x000fe20007ffe0ff */
        /* <DEDUP_REMOVED lines=14> */
[C---:B----4-:R-:W-:Y:S01]  /*231f0*/  @!P3 LEA R8, P0, R11.reuse, R0, 0x2 ;  /* 0x000000000b08b211 */ /* 0x050fe200078010ff */
        /* <DEDUP_REMOVED lines=55> */
.L_x_1124:
[----:B------:R-:W-:Y:S05]  /*23570*/  BSYNC B0 ;  /* 0x0000000000007941 */ /* 0x000fea0003800000 */
.L_x_1123:
[----:B------:R-:W-:Y:S05]  /*23580*/  BRA.DIV ~URZ, `(.L_x_1125) ;  /* 0x000057f27f007947 */ /* 0x000fea000b800000 */
[----:B--2---:R2:W1:Y:S04]  /*23590*/  SHFL.IDX PT, R4, R5, 0x1, 0x1c1f ;  /* 0x003c1f0005047f89 */ /* 0x00446800000e0000 */
[----:B----4-:R2:W4:Y:S02]  /*235a0*/  SHFL.IDX PT, R0, R6, 0x1, 0x1c1f ;  /* 0x003c1f0006007f89 */ /* 0x01052400000e0000 */
.L_x_1231:
        /* <DEDUP_REMOVED lines=34> */
[----:B------:R-:W-:Y:S02]  /*237d0*/  IADD3 R14, R251, 0x30, RZ ;  /* 0x00000030fb0e7810 */ /* 0x000fe40007ffe0ff */
[----:B----4-:R-:W-:Y:S01]  /*237e0*/  @!P5 LEA R8, P0, R11, R0, 0x2 ;  /* 0x000000000b08d211 */ /* 0x010fe200078010ff */
        /* <DEDUP_REMOVED lines=24> */
[C---:B------:R-:W-:Y:S01]  /*23970*/  IADD3 R16, R251.reuse, 0x50, RZ ;  /* 0x00000050fb107810 */ /* 0x040fe20007ffe0ff */
[----:B------:R5:W-:Y:S01]  /*23980*/  @!P0 ST.E.64 [R8.64], R140 ;  /* 0x0000008c08008985 */ /* 0x000be2000c101b08 */
[----:B------:R-:W-:Y:S02]  /*23990*/  IADD3 R14, R251, 0x58, RZ ;  /* 0x00000058fb0e7810 */ /* 0x000fe40007ffe0ff */
[----:B------:R-:W-:Y:S02]  /*239a0*/  ISETP.GE.AND P2, PT, R16, c[0x0][0x3c8], PT ;  /* 0x0000f20010007a0c */ /* 0x000fe40003f46270 */
[----:B-1----:R-:W-:-:S04]  /*239b0*/  @!P4 LEA R2, P1, R12, R0, 0x2 ;  /* 0x000000000c02c211 */ /* 0x002fc800078210ff */
[----:B------:R-:W-:Y:S02]  /*239c0*/  @!P4 LEA.HI.X R3, R12, R4, R13, 0x2, P1 ;  /* 0x000000040c03c211 */ /* 0x000fe400008f140d */
[----:B------:R-:W-:Y:S02]  /*239d0*/  @!P5 LEA R12, P0, R18, R0, 0x2 ;  /* 0x00000000120cd211 */ /* 0x000fe400078010ff */
[----:B------:R-:W-:Y:S01]  /*239e0*/  ISETP.GE.AND P1, PT, R14, c[0x0][0x3c8], PT ;  /* 0x0000f2000e007a0c */ /* 0x000fe20003f26270 */
[----:B------:R1:W-:Y:S01]  /*239f0*/  @!P4 ST.E.64 [R2.64], R142 ;  /* 0x0000008e0200c985 */ /* 0x0003e2000c101b08 */
[----:B------:R-:W-:Y:S02]  /*23a00*/  @!P5 LEA.HI.X R13, R18, R4, R19, 0x2, P0 ;  /* 0x00000004120dd211 */ /* 0x000fe400000f1413 */
[----:B----4-:R-:W-:-:S03]  /*23a10*/  @!P3 LEA R10, P0, R15, R0, 0x2 ;  /* 0x000000000f0ab211 */ /* 0x010fc600078010ff */
[----:B------:R4:W-:Y:S01]  /*23a20*/  @!P5 ST.E.64 [R12.64], R158 ;  /* 0x0000009e0c00d985 */ /* 0x0009e2000c101b08 */
[----:B------:R-:W-:Y:S02]  /*23a30*/  @!P3 LEA.HI.X R11, R15, R4, R17, 0x2, P0 ;  /* 0x000000040f0bb211 */ /* 0x000fe400000f1411 */
[C---:B------:R-:W-:Y:S02]  /*23a40*/  IADD3 R17, R251.reuse, 0x50, RZ ;  /* 0x00000050fb117810 */ /* 0x040fe40007ffe0ff */
[C---:B-----5:R-:W-:Y:S01]  /*23a50*/  @!P2 LEA R8, P0, R16.reuse, R0, 0x2 ;  /* 0x000000001008a211 */ /* 0x060fe200078010ff */
[----:B------:R4:W-:Y:S01]  /*23a60*/  @!P3 ST.E.64 [R10.64], R154 ;  /* 0x0000009a0a00b985 */ /* 0x0009e2000c101b08 */
[----:B------:R-:W-:Y:S02]  /*23a70*/  SHF.R.S32.HI R17, RZ, 0x1f, R17 ;  /* 0x0000001fff117819 */ /* 0x000fe40000011411 */
[----:B------:R-:W-:Y:S02]  /*23a80*/  IADD3 R15, R251, 0x58, RZ ;  /* 0x00000058fb0f7810 */ /* 0x000fe40007ffe0ff */
[----:B------:R-:W-:-:S02]  /*23a90*/  @!P2 LEA.HI.X R9, R16, R4, R17, 0x2, P0 ;  /* 0x000000041009a211 */ /* 0x000fc400000f1411 */
[----:B------:R-:W-:-:S03]  /*23aa0*/  SHF.R.S32.HI R15, RZ, 0x1f, R15 ;  /* 0x0000001fff0f7819 */ /* 0x000fc6000001140f */
[----:B------:R4:W-:Y:S01]  /*23ab0*/  @!P2 ST.E.64 [R8.64], R86 ;  /* 0x000000560800a985 */ /* 0x0009e2000c101b08 */
[----:B-1----:R-:W-:-:S04]  /*23ac0*/  @!P1 LEA R2, P0, R14, R0, 0x2 ;  /* 0x000000000e029211 */ /* 0x002fc800078010ff */
[----:B------:R-:W-:-:S05]  /*23ad0*/  @!P1 LEA.HI.X R3, R14, R4, R15, 0x2, P0 ;  /* 0x000000040e039211 */ /* 0x000fca00000f140f */
[----:B------:R4:W-:Y:S04]  /*23ae0*/  @!P1 ST.E.64 [R2.64], R74 ;  /* 0x0000004a02009985 */ /* 0x0009e8000c101b08 */
.L_x_1127:
[----:B------:R-:W-:Y:S05]  /*23af0*/  BSYNC B0 ;  /* 0x0000000000007941 */ /* 0x000fea0003800000 */
.L_x_1126:
[----:B------:R-:W-:Y:S05]  /*23b00*/  BRA.DIV ~URZ, `(.L_x_1128) ;  /* 0x000053427f007947 */ /* 0x000fea000b800000 */
[----:B-1----:R1:W2:Y:S02]  /*23b10*/  SHFL.IDX PT, R4, R5, 0x2, 0x1c1f ;  /* 0x005c1f0005047f89 */ /* 0x0022a400000e0000 */
.L_x_1232:
[----:B------:R-:W-:Y:S05]  /*23b20*/  BRA.DIV ~URZ, `(.L_x_1129) ;  /* 0x000053927f007947 */ /* 0x000fea000b800000 */
[----:B----4-:R4:W1:Y:S02]  /*23b30*/  SHFL.IDX PT, R0, R6, 0x2, 0x1c1f ;  /* 0x005c1f0006007f89 */ /* 0x01086400000e0000 */
.L_x_1233:
        /* <DEDUP_REMOVED lines=9> */
[C---:B------:R-:W-:Y:S02]  /*23bd0*/  IADD3 R9, R251.reuse, 0x8, RZ ;  /* 0x00000008fb097810 */ /* 0x040fe40007ffe0ff */
        /* <DEDUP_REMOVED lines=23> */
[C---:B------:R-:W-:Y:S02]  /*23d50*/  IADD3 R18, R251.reuse, 0x48, RZ ;  /* 0x00000048fb127810 */ /* 0x040fe40007ffe0ff */
        /* <DEDUP_REMOVED lines=51> */
.L_x_1131:
[----:B------:R-:W-:Y:S05]  /*24090*/  BSYNC B0 ;  /* 0x0000000000007941 */ /* 0x000fea0003800000 */
.L_x_1130:
[----:B------:R-:W-:Y:S05]  /*240a0*/  BRA.DIV ~URZ, `(.L_x_1132) ;  /* 0x00004e827f007947 */ /* 0x000fea000b800000 */
[----:B--2---:R2:W3:Y:S04]  /*240b0*/  SHFL.IDX PT, R4, R5, 0x3, 0x1c1f ;  /* 0x007c1f0005047f89 */ /* 0x0044e800000e0000 */
[----:B-1----:R2:W1:Y:S02]  /*240c0*/  SHFL.IDX PT, R0, R6, 0x3, 0x1c1f ;  /* 0x007c1f0006007f89 */ /* 0x00246400000e0000 */
.L_x_1234:
[----:B------:R-:W-:-:S13]  /*240d0*/  LOP3.LUT P0, RZ, R209, 0x2, RZ, 0xc0, !PT ;  /* 0x00000002d1ff7812 */ /* 0x000fda000780c0ff */
[----:B------:R-:W-:Y:S05]  /*240e0*/  @P0 BRA `(.L_x_1120) ;  /* 0x0000131000000947 */ /* 0x000fea0003800000 */
[C---:B------:R-:W-:Y:S02]  /*240f0*/  ISETP.GE.AND P4, PT, R251.reuse, c[0x0][0x3c8], PT ;  /* 0x0000f200fb007a0c */ /* 0x040fe40003f86270 */
[C---:B---3--:R-:W-:Y:S02]  /*24100*/  IADD3 R10, R251.reuse, 0x8, RZ ;  /* 0x00000008fb0a7810 */ /* 0x048fe40007ffe0ff */
[----:B------:R-:W-:Y:S02]  /*24110*/  IADD3 R13, R251, 0x18, RZ ;  /* 0x00000018fb0d7810 */ /* 0x000fe40007ffe0ff */
[----:B------:R-:W-:Y:S02]  /*24120*/  ISETP.GE.AND P3, PT, R10, c[0x0][0x3c8], PT ;  /* 0x0000f2000a007a0c */ /* 0x000fe40003f66270 */
[----:B------:R-:W-:Y:S02]  /*24130*/  ISETP.GE.AND P1, PT, R13, c[0x0][0x3c8], PT ;  /* 0x0000f2000d007a0c */ /* 0x000fe40003f26270 */
[----:B--2-4-:R-:W-:-:S02]  /*24140*/  IADD3 R6, R251, 0x10, RZ ;  /* 0x00000010fb067810 */ /* 0x014fc40007ffe0ff */
[----:B------:R-:W-:Y:S02]  /*24150*/  SHF.R.S32.HI R12, RZ, 0x1f, R251 ;  /* 0x0000001fff0c7819 */ /* 0x000fe400000114fb */
[C---:B-1----:R-:W-:Y:S02]  /*24160*/  @!P4 LEA R8, P6, R251.reuse, R0, 0x2 ;  /* 0x00000000fb08c211 */ /* 0x042fe400078c10ff */
[C---:B------:R-:W-:Y:S02]  /*24170*/  IADD3 R11, R251.reuse, 0x8, RZ ;  /* 0x00000008fb0b7810 */ /* 0x040fe40007ffe0ff */
[----:B------:R-:W-:Y:S02]  /*24180*/  ISETP.GE.AND P2, PT, R6, c[0x0][0x3c8], PT ;  /* 0x0000f20006007a0c */ /* 0x000fe40003f46270 */
[----:B------:R-:W-:Y:S02]  /*24190*/  @!P4 LEA.HI.X R9, R251, R4, R12, 0x2, P6 ;  /* 0x00000004fb09c211 */ /* 0x000fe400030f140c */
[----:B------:R-:W-:-:S02]  /*241a0*/  SHF.R.S32.HI R11, RZ, 0x1f, R11 ;  /* 0x0000001fff0b7819 */ /* 0x000fc4000001140b */
[C---:B------:R-:W-:Y:S01]  /*241b0*/  @!P3 LEA R2, P5, R10.reuse, R0, 0x2 ;  /* 0x000000000a02b211 */ /* 0x040fe200078a10ff */
[----:B------:R1:W-:Y:S01]  /*241c0*/  @!P4 ST.E.64 [R8.64], R52 ;  /* 0x000000340800c985 */ /* 0x0003e2000c101b08 */
[----:B------:R-:W-:Y:S02]  /*241d0*/  IADD3 R5, R251, 0x20, RZ ;  /* 0x00000020fb057810 */ /* 0x000fe40007ffe0ff */
[----:B------:R-:W-:Y:S02]  /*241e0*/  @!P3 LEA.HI.X R3, R10, R4, R11, 0x2, P5 ;  /* 0x000000040a03b211 */ /* 0x000fe400028f140b */
[----:B------:R-:W-:Y:S02]  /*241f0*/  ISETP.GE.AND P0, PT, R5, c[0x0][0x3c8], PT ;  /* 0x0000f20005007a0c */ /* 0x000fe40003f06270 */
[----:B------:R-:W-:Y:S01]  /*24200*/  IADD3 R14, R251, 0x10, RZ ;  /* 0x00000010fb0e7810 */ /* 0x000fe20007ffe0ff */
[----:B------:R2:W-:Y:S01]  /*24210*/  @!P3 ST.E.64 [R2.64], R28 ;  /* 0x0000001c0200b985 */ /* 0x0005e2000c101b08 */
[----:B------:R-:W-:-:S02]  /*24220*/  @!P2 LEA R10, P3, R6, R0, 0x2 ;  /* 0x00000000060aa211 */ /* 0x000fc400078610ff */
[----:B------:R-:W-:Y:S02]  /*24230*/  SHF.R.S32.HI R14, RZ, 0x1f, R14 ;  /* 0x0000001fff0e7819 */ /* 0x000fe4000001140e */
[C---:B------:R-:W-:Y:S02]  /*24240*/  IADD3 R15, R251.reuse, 0x28, RZ ;  /* 0x00000028fb0f7810 */ /* 0x040fe40007ffe0ff */
[----:B------:R-:W-:Y:S02]  /*24250*/  @!P2 LEA.HI.X R11, R6, R4, R14, 0x2, P3 ;  /* 0x00000004060ba211 */ /* 0x000fe400018f140e */
[C---:B------:R-:W-:Y:S02]  /*24260*/  IADD3 R6, R251.reuse, 0x20, RZ ;  /* 0x00000020fb067810 */ /* 0x040fe40007ffe0ff */
[----:B------:R-:W-:Y:S01]  /*24270*/  IADD3 R14, R251, 0x18, RZ ;  /* 0x00000018fb0e7810 */ /* 0x000fe20007ffe0ff */
[----:B------:R-:W-:Y:S01]  /*24280*/  @!P2 ST.E.64 [R10.64], R64 ;  /* 0x000000400a00a985 */ /* 0x000fe2000c101b08 */
[----:B------:R-:W-:-:S02]  /*24290*/  ISETP.GE.AND P5, PT, R15, c[0x0][0x3c8], PT ;  /* 0x0000f2000f007a0c */ /* 0x000fc40003fa6270 */
[----:B------:R-:W-:Y:S02]  /*242a0*/  IADD3 R12, R251, 0x30, RZ ;  /* 0x00000030fb0c7810 */ /* 0x000fe40007ffe0ff */
[----:B------:R-:W-:Y:S02]  /*242b0*/  SHF.R.S32.HI R6, RZ, 0x1f, R6 ;  /* 0x0000001fff067819 */ /* 0x000fe40000011406 */
[----:B------:R-:W-:Y:S02]  /*242c0*/  SHF.R.S32.HI R14, RZ, 0x1f, R14 ;  /* 0x0000001fff0e7819 */ /* 0x000fe4000001140e */
[----:B-1----:R-:W-:Y:S02]  /*242d0*/  @!P1 LEA R8, P4, R13, R0, 0x2 ;  /* 0x000000000d089211 */ /* 0x002fe400078810ff */
[C---:B------:R-:W-:Y:S02]  /*242e0*/  IADD3 R17, R251.reuse, 0x28, RZ ;  /* 0x00000028fb117810 */ /* 0x040fe40007ffe0ff */
[----:B------:R-:W-:-:S02]  /*242f0*/  IADD3 R16, R251, 0x40, RZ ;  /* 0x00000040fb107810 */ /* 0x000fc40007ffe0ff */
[----:B------:R-:W-:Y:S02]  /*24300*/  SHF.R.S32.HI R17, RZ, 0x1f, R17 ;  /* 0x0000001fff117819 */ /* 0x000fe40000011411 */
[----:B--2---:R-:W-:Y:S02]  /*24310*/  @!P0 LEA R2, P6, R5, R0, 0x2 ;  /* 0x0000000005028211 */ /* 0x004fe400078c10ff */
[----:B------:R-:W-:-:S03]  /*24320*/  ISETP.GE.AND P2, PT, R16, c[0x0][0x3c8], PT ;  /* 0x0000f20010007a0c */ /* 0x000fc60003f46270 */
[----:B------:R-:W-:Y:S02]  /*24330*/  P2R R3, PR, RZ, 0x10 ;  /* 0x00000010ff037803 */ /* 0x000fe40000000000 */
[----:B------:R-:W-:Y:S02]  /*24340*/  ISETP.GE.AND P4, PT, R12, c[0x0][0x3c8], PT ;  /* 0x0000f2000c007a0c */ /* 0x000fe40003f86270 */
[----:B------:R-:W-:Y:S02]  /*24350*/  ISETP.NE.AND P3, PT, R3, RZ, PT ;  /* 0x000000ff0300720c */ /* 0x000fe40003f65270 */
[-C--:B------:R-:W-:Y:S02]  /*24360*/  @!P0 LEA.HI.X R3, R5, R4.reuse, R6, 0x2, P6 ;  /* 0x0000000405038211 */ /* 0x080fe400030f1406 */
[----:B------:R-:W-:Y:S02]  /*24370*/  @!P1 LEA.HI.X R9, R13, R4, R14, 0x2, P3 ;  /* 0x000000040d099211 */ /* 0x000fe400018f140e */
[----:B------:R-:W-:-:S02]  /*24380*/  IADD3 R6, R251, 0x38, RZ ;  /* 0x00000038fb067810 */ /* 0x000fc40007ffe0ff */
[C---:B------:R-:W-:Y:S01]  /*24390*/  IADD3 R13, R251.reuse, 0x30, RZ ;  /* 0x00000030fb0d7810 */ /* 0x040fe20007ffe0ff */
[----:B------:R1:W-:Y:S01]  /*243a0*/  @!P1 ST.E.64 [R8.64], R58 ;  /* 0x0000003a08009985 */ /* 0x0003e2000c101b08 */
[----:B------:R-:W-:Y:S02]  /*243b0*/  ISETP.GE.AND P3, PT, R6, c[0x0][0x3c8], PT ;  /* 0x0000f20006007a0c */ /* 0x000fe40003f66270 */
[----:B------:R-:W-:Y:S01]  /*243c0*/  SHF.R.S32.HI R13, RZ, 0x1f, R13 ;  /* 0x0000001fff0d7819 */ /* 0x000fe2000001140d */
[----:B------:R2:W-:Y:S01]  /*243d0*/  @!P0 ST.E.64 [R2.64], R30 ;  /* 0x0000001e02008985 */ /* 0x0005e2000c101b08 */
[C---:B------:R-:W-:Y:S02]  /*243e0*/  IADD3 R14, R251.reuse, 0x48, RZ ;  /* 0x00000048fb0e7810 */ /* 0x040fe40007ffe0ff */
[----:B------:R-:W-:Y:S02]  /*243f0*/  IADD3 R5, R251, 0x50, RZ ;  /* 0x00000050fb057810 */ /* 0x000fe40007ffe0ff */
[----:B------:R-:W-:-:S02]  /*24400*/  ISETP.GE.AND P1, PT, R14, c[0x0][0x3c8], PT ;  /* 0x0000f2000e007a0c */ /* 0x000fc40003f26270 */
[----:B-1----:R-:W-:-:S04]  /*24410*/  @!P5 LEA R8, P0, R15, R0, 0x2 ;  /* 0x000000000f08d211 */ /* 0x002fc800078010ff */
[----:B------:R-:W-:Y:S02]  /*24420*/  @!P5 LEA.HI.X R9, R15, R4, R17, 0x2, P0 ;  /* 0x000000040f09d211 */ /* 0x000fe400000f1411 */
[C---:B--2---:R-:W-:Y:S02]  /*24430*/  @!P4 LEA R2, P6, R12.reuse, R0, 0x2 ;  /* 0x000000000c02c211 */ /* 0x044fe400078c10ff */
        /* <DEDUP_REMOVED lines=35> */
.L_x_1105:
[----:B------:R-:W2:Y:S04]  /*24670*/  LDL.LU R8, [R1+0x84] ;  /* 0x0000840001087983 */ /* 0x000ea80000300800 */
[----:B-1----:R-:W3:Y:S01]  /*24680*/  LDL R6, [R1+0x8c] ;  /* 0x00008c0001067983 */ /* 0x002ee20000100800 */
[----:B------:R-:W-:Y:S01]  /*24690*/  ISETP.NE.U32.AND P0, PT, RZ, c[0x0][0x508], PT ;  /* 0x00014200ff007a0c */ /* 0x000fe20003f05070 */
[----:B------:R-:W-:Y:S01]  /*246a0*/  IMAD.MOV.U32 R4, RZ, RZ, 0x4 ;  /* 0x00000004ff047424 */ /* 0x000fe200078e00ff */
[----:B------:R-:W-:Y:S01]  /*246b0*/  ISETP.NE.U32.AND P2, PT, RZ, c[0x0][0x500], PT ;  /* 0x00014000ff007a0c */ /* 0x000fe20003f45070 */
[----:B------:R-:W-:Y:S01]  /*246c0*/  IMAD.MOV.U32 R18, RZ, RZ, c[0x0][0x388] ;  /* 0x0000e200ff127624 */ /* 0x000fe200078e00ff */
[----:B------:R-:W-:Y:S01]  /*246d0*/  ISETP.NE.AND.EX P0, PT, RZ, c[0x0][0x50c], PT, P0 ;  /* 0x00014300ff007a0c */ /* 0x000fe20003f05300 */
[----:B------:R-:W-:Y:S01]  /*246e0*/  IMAD.MOV.U32 R0, RZ, RZ, RZ ;  /* 0x000000ffff007224 */ /* 0x000fe200078e00ff */
[----:B------:R-:W-:Y:S01]  /*246f0*/  ISETP.NE.AND.EX P2, PT, RZ, c[0x0][0x504], PT, P2 ;  /* 0x00014100ff007a0c */ /* 0x000fe20003f45320 */
[----:B---3--:R-:W-:-:S10]  /*24700*/  IMAD.WIDE R2, R6, R4, c[0x0][0x500] ;  /* 0x0001400006027625 */ /* 0x008fd400078e0204 */
[----:B------:R-:W-:Y:S02]  /*24710*/  @P0 IMAD.WIDE R4, R6, R4, c[0x0][0x508] ;  /* 0x0001420006040625 */ /* 0x000fe400078e0204 */
        /* <DEDUP_REMOVED lines=9> */
.L_x_1133:
        /* <DEDUP_REMOVED lines=10> */
[----:B------:R-:W2:Y:S01]  /*24850*/  LDL R4, [R1+0x58] ;  /* 0x0000580001047983 */ /* 0x000ea20000100800 */
[----:B------:R-:W-:Y:S01]  /*24860*/  IMAD R2, R18, c[0x0][0x4e8], RZ ;  /* 0x00013a0012027a24 */ /* 0x000fe200078e02ff */
[----:B--2---:R-:W-:-:S04]  /*24870*/  IADD3 R11, R4, R5, RZ ;  /* 0x00000005040b7210 */ /* 0x004fc80007ffe0ff */
        /* <DEDUP_REMOVED lines=23> */
[----:B------:R-:W-:-:S04]  /*249f0*/  IMAD.MOV R4, RZ, RZ, -R2 ;  /* 0x000000ffff047224 */ /* 0x000fc800078e0a02 */
[----:B------:R-:W-:Y:S01]  /*24a00*/  IMAD R4, R4, c[0x0][0x4e8], R11 ;  /* 0x00013a0004047a24 */ /* 0x000fe200078e020b */
[----:B------:R-:W-:Y:S02]  /*24a10*/  IADD3.X R11, R5, R13, R19, P1, P0 ;  /* 0x0000000d050b7210 */ /* 0x000fe40000fe0413 */
[----:B------:R-:W-:Y:S02]  /*24a20*/  SHF.R.S32.HI R5, RZ, 0x1f, R2 ;  /* 0x0000001fff057819 */ /* 0x000fe40000011402 */
[----:B--2---:R-:W-:-:S05]  /*24a30*/  SEL R6, R23, RZ, P2 ;  /* 0x000000ff17067207 */ /* 0x004fca0001000000 */
[-C--:B-----5:R-:W-:Y:S02]  /*24a40*/  IMAD R12, R17, R6.reuse, RZ ;  /* 0x00000006110c7224 */ /* 0x0a0fe400078e02ff */
[----:B------:R-:W-:Y:S01]  /*24a50*/  IMAD.WIDE.U32 R8, R16, R6, RZ ;  /* 0x0000000610087225 */ /* 0x000fe200078e00ff */
[----:B------:R-:W-:-:S04]  /*24a60*/  SHF.R.S32.HI R6, RZ, 0x1f, R4 ;  /* 0x0000001fff067819 */ /* 0x000fc80000011404 */
[----:B------:R-:W-:Y:S02]  /*24a70*/  IADD3 R9, R9, R12, RZ ;  /* 0x0000000c09097210 */ /* 0x000fe40007ffe0ff */
[----:B------:R-:W-:Y:S01]  /*24a80*/  IADD3 R8, P1, P0, R2, R21, R8 ;  /* 0x0000001502087210 */ /* 0x000fe2000783e008 */
[----:B------:R-:W-:-:S03]  /*24a90*/  IMAD R2, R15, R4, RZ ;  /* 0x000000040f027224 */ /* 0x000fc600078e02ff */
[----:B------:R-:W-:Y:S01]  /*24aa0*/  IADD3.X R9, R5, R11, R9, P1, P0 ;  /* 0x0000000b05097210 */ /* 0x000fe20000fe0409 */
[----:B------:R-:W-:Y:S02]  /*24ab0*/  IMAD.MOV.U32 R11, RZ, RZ, c[0x0][0x4a8] ;  /* 0x00012a00ff0b7624 */ /* 0x000fe400078e00ff */
[C---:B------:R-:W-:Y:S01]  /*24ac0*/  IMAD R2, R14.reuse, R6, R2 ;  /* 0x000000060e027224 */ /* 0x040fe200078e0202 */
[----:B------:R-:W-:Y:S01]  /*24ad0*/  MOV R6, c[0x0][0x4ac] ;  /* 0x00012b0000067a02 */ /* 0x000fe20000000f00 */
[----:B------:R-:W-:Y:S01]  /*24ae0*/  IMAD.WIDE.U32 R4, R14, R4, R8 ;  /* 0x000000040e047225 */ /* 0x000fe200078e0008 */
[----:B------:R-:W-:Y:S02]  /*24af0*/  SEL R8, R11, c[0x0][0x450], P2 ;  /* 0x000114000b087a07 */ /* 0x000fe40001000000 */
[----:B------:R-:W-:Y:S01]  /*24b00*/  SEL R6, R6, c[0x0][0x454], P2 ;  /* 0x0001150006067a07 */ /* 0x000fe20001000000 */
[----:B------:R-:W-:Y:S01]  /*24b10*/  IMAD.IADD R2, R5, 0x1, R2 ;  /* 0x0000000105027824 */ /* 0x000fe200078e0202 */
[----:B------:R-:W-:-:S04]  /*24b20*/  LEA R8, P0, R4, R8, 0x2 ;  /* 0x0000000804087211 */ /* 0x000fc800078010ff */
[----:B------:R-:W-:Y:S02]  /*24b30*/  LEA.HI.X R9, R4, R6, R2, 0x2, P0 ;  /* 0x0000000604097211 */ /* 0x000fe400000f1402 */
[----:B------:R-:W-:-:S05]  /*24b40*/  MOV R2, 0xff800000 ;  /* 0xff80000000027802 */ /* 0x000fca0000000f00 */
[----:B------:R1:W-:Y:S02]  /*24b50*/  STG.E [R8.64], R2 ;  /* 0x0000000208007986 */ /* 0x0003e4000c101908 */
.L_x_1135:
[----:B------:R-:W-:Y:S05]  /*24b60*/  BSYNC B0 ;  /* 0x0000000000007941 */ /* 0x000fea0003800000 */
.L_x_1134:
[----:B------:R-:W-:-:S13]  /*24b70*/  ISETP.GT.AND P0, PT, R20, 0x1, PT ;  /* 0x000000011400780c */ /* 0x000fda0003f04270 */
[----:B------:R-:W-:Y:S05]  /*24b80*/  @P0 BRA `(.L_x_1120) ;  /* 0x0000087000000947 */ /* 0x000fea0003800000 */
[----:B-1----:R-:W2:Y:S04]  /*24b90*/  LDL.LU R2, [R1+0x58] ;  /* 0x0000580001027983 */ /* 0x002ea80000300800 */
[----:B------:R-:W3:Y:S01]  /*24ba0*/  LDL R6, [R1+0x24] ;  /* 0x0000240001067983 */ /* 0x000ee20000100800 */
[----:B------:R-:W-:-:S03]  /*24bb0*/  MOV R4, c[0x0][0x4e8] ;  /* 0x00013a0000047a02 */ /* 0x000fc60000000f00 */
[----:B------:R-:W1:Y:S01]  /*24bc0*/  S2R R12, SR_TID.X ;  /* 0x00000000000c7919 */ /* 0x000e620000002100 */
[----:B------:R-:W-:Y:S01]  /*24bd0*/  ISETP.NE.AND P0, PT, R4, 0x1, PT ;  /* 0x000000010400780c */ /* 0x000fe20003f05270 */
[----:B------:R-:W-:Y:S01]  /*24be0*/  IMAD.WIDE.U32 R4, R0, c[0x0][0x3a0], RZ ;  /* 0x0000e80000047a25 */ /* 0x000fe200078e00ff */
[----:B-1----:R-:W-:-:S04]  /*24bf0*/  SHF.R.S32.HI R9, RZ, 0x1f, R12 ;  /* 0x0000001fff097819 */ /* 0x002fc8000001140c */
[----:B------:R-:W-:-:S04]  /*24c00*/  LEA.HI R9, R9, R12, RZ, 0x2 ;  /* 0x0000000c09097211 */ /* 0x000fc800078f10ff */
[----:B------:R-:W-:Y:S02]  /*24c10*/  SHF.R.S32.HI R9, RZ, 0x2, R9 ;  /* 0x00000002ff097819 */ /* 0x000fe40000011409 */
[----:B--2---:R-:W-:Y:S01]  /*24c20*/  MOV R11, R2 ;  /* 0x00000002000b7202 */ /* 0x004fe20000000f00 */
[----:B------:R-:W-:-:S03]  /*24c30*/  IMAD R2, R19, c[0x0][0x3a0], RZ ;  /* 0x0000e80013027a24 */ /* 0x000fc600078e02ff */
[-C--:B---3--:R-:W-:Y:S01]  /*24c40*/  IADD3 R6, R6, R11.reuse, RZ ;  /* 0x0000000b06067210 */ /* 0x088fe20007ffe0ff */
[----:B------:R-:W-:Y:S01]  /*24c50*/  IMAD R0, R0, c[0x0][0x3a4], R2 ;  /* 0x0000e90000007a24 */ /* 0x000fe200078e0202 */
[----:B------:R-:W-:Y:S01]  /*24c60*/  IADD3 R12, R9, R11, RZ ;  /* 0x0000000b090c7210 */ /* 0x000fe20007ffe0ff */
[----:B------:R-:W-:Y:S02]  /*24c70*/  IMAD R2, R22, c[0x0][0x3f0], RZ ;  /* 0x0000fc0016027a24 */ /* 0x000fe400078e02ff */
[----:B------:R-:W-:Y:S01]  /*24c80*/  @P0 IMAD.HI.U32 R8, R6, c[0x0][0x4ec], RZ ;  /* 0x00013b0006080a27 */ /* 0x000fe200078e00ff */
[----:B------:R-:W-:-:S03]  /*24c90*/  IADD3 R5, R5, R0, RZ ;  /* 0x0000000005057210 */ /* 0x000fc60007ffe0ff */
[----:B------:R-:W-:Y:S01]  /*24ca0*/  IMAD.MOV.U32 R0, RZ, RZ, R6 ;  /* 0x000000ffff007224 */ /* 0x000fe200078e0006 */
[----:B------:R-:W-:Y:S01]  /*24cb0*/  @P0 SHF.R.U32.HI R0, RZ, c[0x0][0x4f0], R8 ;  /* 0x00013c00ff000a19 */ /* 0x000fe20000011608 */
[----:B------:R-:W-:-:S04]  /*24cc0*/  IMAD.WIDE.U32 R4, R3, c[0x0][0x3e8], R4 ;  /* 0x0000fa0003047a25 */ /* 0x000fc800078e0004 */
[----:B------:R-:W-:Y:S01]  /*24cd0*/  IMAD R8, R10, c[0x0][0x3f4], R2 ;  /* 0x0000fd000a087a24 */ /* 0x000fe200078e0202 */
[----:B------:R-:W-:Y:S01]  /*24ce0*/  MOV R2, R4 ;  /* 0x0000000400027202 */ /* 0x000fe20000000f00 */
[----:B------:R-:W-:Y:S01]  /*24cf0*/  IMAD R3, R3, c[0x0][0x3ec], R5 ;  /* 0x0000fb0003037a24 */ /* 0x000fe200078e0205 */
[----:B------:R-:W-:Y:S02]  /*24d00*/  SHF.R.S32.HI R5, RZ, 0x1f, R0 ;  /* 0x0000001fff057819 */ /* 0x000fe40000011400 */
[----:B------:R-:W-:Y:S01]  /*24d10*/  IADD3 R4, -R0, RZ, RZ ;  /* 0x000000ff00047210 */ /* 0x000fe20007ffe1ff */
[----:B------:R-:W-:-:S04]  /*24d20*/  IMAD.WIDE.U32 R2, R10, c[0x0][0x3f0], R2 ;  /* 0x0000fc000a027a25 */ /* 0x000fc800078e0002 */
[----:B------:R-:W-:Y:S02]  /*24d30*/  IMAD R5, R5, c[0x0][0x3e0], RZ ;  /* 0x0000f80005057a24 */ /* 0x000fe400078e02ff */
[----:B------:R-:W-:Y:S02]  /*24d40*/  IMAD.IADD R3, R3, 0x1, R8 ;  /* 0x0000000103037824 */ /* 0x000fe400078e0208 */
        /* <DEDUP_REMOVED lines=13> */
.L_x_1235:
[----:B------:R-:W-:Y:S05]  /*24e20*/  BRA.DIV ~URZ, `(.L_x_1137) ;  /* 0x000042427f007947 */ /* 0x000fea000b800000 */
[----:B------:R3:W4:Y:S02]  /*24e30*/  SHFL.IDX PT, R0, R13, RZ, 0x1c1f ;  /* 0x001c1fff0d007589 */ /* 0x00072400000e0000 */
.L_x_1236:
[----:B------:R-:W-:Y:S01]  /*24e40*/  IMAD R6, R18, c[0x0][0x4e8], RZ ;  /* 0x00013a0012067a24 */ /* 0x000fe200078e02ff */
[----:B------:R-:W-:Y:S04]  /*24e50*/  BSSY B0, `(.L_x_1138) ;  /* 0x0000013000007945 */ /* 0x000fe80003800000 */
        /* <DEDUP_REMOVED lines=11> */
[-C--:B------:R-:W-:Y:S02]  /*24f10*/  @!P2 LEA R10, P5, R20, R0.reuse, 0x1 ;  /* 0x00000000140aa211 */ /* 0x080fe400078a08ff */
[----:B------:R-:W-:Y:S02]  /*24f20*/  @!P0 LEA R2, P3, R14, R0, 0x1 ;  /* 0x000000000e028211 */ /* 0x000fe400078608ff */
[-C--:B------:R-:W-:Y:S02]  /*24f30*/  @!P2 LEA.HI.X R11, R20, R4.reuse, R21, 0x1, P5 ;  /* 0x00000004140ba211 */ /* 0x080fe400028f0c15 */
[----:B--2---:R-:W-:-:S03]  /*24f40*/  @!P0 LEA.HI.X R3, R14, R4, R15, 0x1, P3 ;  /* 0x000000040e038211 */ /* 0x004fc600018f0c0f */
[----:B------:R2:W-:Y:S04]  /*24f50*/  @!P2 ST.E.128 [R10.64], RZ ;  /* 0x000000ff0a00a985 */ /* 0x0005e8000c101d08 */
[----:B------:R2:W-:Y:S04]  /*24f60*/  @!P1 ST.E.128 [R8.64], RZ ;  /* 0x000000ff08009985 */ /* 0x0005e8000c101d08 */
[----:B------:R2:W-:Y:S02]  /*24f70*/  @!P0 ST.E.128 [R2.64], RZ ;  /* 0x000000ff02008985 */ /* 0x0005e4000c101d08 */
.L_x_1139:
[----:B------:R-:W-:Y:S05]  /*24f80*/  BSYNC B0 ;  /* 0x0000000000007941 */ /* 0x000fea0003800000 */
.L_x_1138:
[----:B------:R-:W-:Y:S05]  /*24f90*/  BRA.DIV ~URZ, `(.L_x_1140) ;  /* 0x000041427f007947 */ /* 0x000fea000b800000 */
[----:B--2---:R2:W1:Y:S04]  /*24fa0*/  SHFL.IDX PT, R4, R5, 0x1, 0x1c1f ;  /* 0x003c1f0005047f89 */ /* 0x00446800000e0000 */
[----:B----4-:R2:W4:Y:S02]  /*24fb0*/  SHFL.IDX PT, R0, R13, 0x1, 0x1c1f ;  /* 0x003c1f000d007f89 */ /* 0x01052400000e0000 */
.L_x_1237:
[----:B------:R-:W-:Y:S01]  /*24fc0*/  IADD3 R2, R12, 0x20, RZ ;  /* 0x000000200c027810 */ /* 0x000fe20007ffe0ff */
[----:B------:R-:W-:Y:S03]  /*24fd0*/  BSSY B0, `(.L_x_1141) ;  /* 0x0000013000007945 */ /* 0x000fe60003800000 */
[----:B------:R-:W-:-:S13]  /*24fe0*/  ISETP.GE.AND P0, PT, R2, R6, PT ;  /* 0x000000060200720c */ /* 0x000fda0003f06270 */
[----:B------:R-:W-:Y:S05]  /*24ff0*/  @P0 BRA `(.L_x_1142) ;  /* 0x0000010000000947 */ /* 0x000fea0003800000 */
[----:B------:R-:W5:Y:S04]  /*25000*/  LDL.64 R18, [R1] ;  /* 0x0000000001127983 */ /* 0x000f680000100a00 */
[----:B--2---:R-:W2:Y:S04]  /*25010*/  LDL R14, [R1+0x8] ;  /* 0x00000800010e7983 */ /* 0x004ea80000100800 */
[----:B---3--:R-:W3:Y:S04]  /*25020*/  LDL R16, [R1+0x94] ;  /* 0x0000940001107983 */ /* 0x008ee80000100800 */
[----:B----4-:R-:W4:Y:S01]  /*25030*/  LDL R15, [R1+0x90] ;  /* 0x00009000010f7983 */ /* 0x010f220000100800 */
[----:B------:R-:W-:-:S13]  /*25040*/  ISETP.GE.AND P1, PT, R252, c[0x0][0x3c8], PT ;  /* 0x0000f200fc007a0c */ /* 0x000fda0003f26270 */
[----:B------:R-:W-:Y:S02]  /*25050*/  @!P1 LEA R8, P4, R252, R0, 0x1 ;  /* 0x00000000fc089211 */ /* 0x000fe400078808ff */
[----:B-----5:R-:W-:Y:S02]  /*25060*/  ISETP.GE.AND P2, PT, R18, c[0x0][0x3c8], PT ;  /* 0x0000f20012007a0c */ /* 0x020fe40003f46270 */
[----:B--2---:R-:W-:Y:S02]  /*25070*/  ISETP.GE.AND P0, PT, R14, c[0x0][0x3c8], PT ;  /* 0x0000f2000e007a0c */ /* 0x004fe40003f06270 */
[----:B-1-3--:R-:W-:-:S09]  /*25080*/  @!P1 LEA.HI.X R9, R252, R4, R16, 0x1, P4 ;  /* 0x00000004fc099211 */ /* 0x00afd200020f0c10 */
[-C--:B------:R-:W-:Y:S02]  /*25090*/  @!P2 LEA R10, P5, R18, R0.reuse, 0x1 ;  /* 0x00000000120aa211 */ /* 0x080fe400078a08ff */
[----:B------:R-:W-:Y:S02]  /*250a0*/  @!P0 LEA R2, P3, R14, R0, 0x1 ;  /* 0x000000000e028211 */ /* 0x000fe400078608ff */
[-C--:B------:R-:W-:Y:S02]  /*250b0*/  @!P2 LEA.HI.X R11, R18, R4.reuse, R19, 0x1, P5 ;  /* 0x00000004120ba211 */ /* 0x080fe400028f0c13 */
[----:B----4-:R-:W-:-:S03]  /*250c0*/  @!P0 LEA.HI.X R3, R14, R4, R15, 0x1, P3 ;  /* 0x000000040e038211 */ /* 0x010fc600018f0c0f */
[----:B------:R1:W-:Y:S04]  /*250d0*/  @!P2 ST.E.128 [R10.64], RZ ;  /* 0x000000ff0a00a985 */ /* 0x0003e8000c101d08 */
[----:B------:R1:W-:Y:S04]  /*250e0*/  @!P1 ST.E.128 [R8.64], RZ ;  /* 0x000000ff08009985 */ /* 0x0003e8000c101d08 */
[----:B------:R1:W-:Y:S02]  /*250f0*/  @!P0 ST.E.128 [R2.64], RZ ;  /* 0x000000ff02008985 */ /* 0x0003e4000c101d08 */
.L_x_1142:
[----:B------:R-:W-:Y:S05]  /*25100*/  BSYNC B0 ;  /* 0x0000000000007941 */ /* 0x000fea0003800000 */
.L_x_1141:
[----:B------:R-:W-:Y:S05]  /*25110*/  BRA.DIV ~URZ, `(.L_x_1143) ;  /* 0x000040927f007947 */ /* 0x000fea000b800000 */
[----:B-1----:R1:W2:Y:S02]  /*25120*/  SHFL.IDX PT, R4, R5, 0x2, 0x1c1f ;  /* 0x005c1f0005047f89 */ /* 0x0022a400000e0000 */
.L_x_1238:
[----:B------:R-:W-:Y:S05]  /*25130*/  BRA.DIV ~URZ, `(.L_x_1144) ;  /* 0x000040e27f007947 */ /* 0x000fea000b800000 */
[----:B----4-:R4:W1:Y:S02]  /*25140*/  SHFL.IDX PT, R0, R13, 0x2, 0x1c1f ;  /* 0x005c1f000d007f89 */ /* 0x01086400000e0000 */
.L_x_1239:
        /* <DEDUP_REMOVED lines=9> */
[----:B-1----:R-:W-:Y:S02]  /*251e0*/  @!P1 LEA R8, P4, R252, R0, 0x1 ;  /* 0x00000000fc089211 */ /* 0x002fe400078808ff */
        /* <DEDUP_REMOVED lines=10> */
.L_x_1146:
[----:B------:R-:W-:Y:S05]  /*25290*/  BSYNC B0 ;  /* 0x0000000000007941 */ /* 0x000fea0003800000 */
.L_x_1145:
[----:B------:R-:W-:Y:S05]  /*252a0*/  BRA.DIV ~URZ, `(.L_x_1147) ;  /* 0x00003fe27f007947 */ /* 0x000fea000b800000 */
[----:B--2---:R2:W3:Y:S04]  /*252b0*/  SHFL.IDX PT, R4, R5, 0x3, 0x1c1f ;  /* 0x007c1f0005047f89 */ /* 0x0044e800000e0000 */
[----:B-1----:R2:W1:Y:S02]  /*252c0*/  SHFL.IDX PT, R0, R13, 0x3, 0x1c1f ;  /* 0x007c1f000d007f89 */ /* 0x00246400000e0000 */
.L_x_1240:
[----:B------:R-:W-:-:S04]  /*252d0*/  IADD3 R12, R12, 0x60, RZ ;  /* 0x000000600c0c7810 */ /* 0x000fc80007ffe0ff */
[----:B------:R-:W-:-:S13]  /*252e0*/  ISETP.GE.AND P0, PT, R12, R6, PT ;  /* 0x000000060c00720c */ /* 0x000fda0003f06270 */
[----:B------:R-:W-:Y:S05]  /*252f0*/  @P0 BRA `(.L_x_1120) ;  /* 0x0000010000000947 */ /* 0x000fea0003800000 */
[----:B------:R-:W5:Y:S04]  /*25300*/  LDL.64 R16, [R1] ;  /* 0x0000000001107983 */ /* 0x000f680000100a00 */
[----:B--2---:R-:W2:Y:S04]  /*25310*/  LDL R5, [R1+0x8] ;  /* 0x0000080001057983 */ /* 0x004ea80000100800 */
[----:B----4-:R-:W4:Y:S04]  /*25320*/  LDL R14, [R1+0x94] ;  /* 0x00009400010e7983 */ /* 0x010f280000100800 */
[----:B---3--:R-:W3:Y:S01]  /*25330*/  LDL R13, [R1+0x90] ;  /* 0x00009000010d7983 */ /* 0x008ee20000100800 */
[----:B------:R-:W-:-:S13]  /*25340*/  ISETP.GE.AND P1, PT, R252, c[0x0][0x3c8], PT ;  /* 0x0000f200fc007a0c */ /* 0x000fda0003f26270 */
[----:B-1----:R-:W-:Y:S02]  /*25350*/  @!P1 LEA R8, P4, R252, R0, 0x1 ;  /* 0x00000000fc089211 */ /* 0x002fe400078808ff */
[----:B-----5:R-:W-:Y:S02]  /*25360*/  ISETP.GE.AND P2, PT, R16, c[0x0][0x3c8], PT ;  /* 0x0000f20010007a0c */ /* 0x020fe40003f46270 */
[----:B--2---:R-:W-:Y:S02]  /*25370*/  ISETP.GE.AND P0, PT, R5, c[0x0][0x3c8], PT ;  /* 0x0000f20005007a0c */ /* 0x004fe40003f06270 */
[----:B----4-:R-:W-:-:S09]  /*25380*/  @!P1 LEA.HI.X R9, R252, R4, R14, 0x1, P4 ;  /* 0x00000004fc099211 */ /* 0x010fd200020f0c0e */
[CC--:B------:R-:W-:Y:S02]  /*25390*/  @!P2 LEA R10, P5, R16.reuse, R0.reuse, 0x1 ;  /* 0x00000000100aa211 */ /* 0x0c0fe400078a08ff */
[C---:B------:R-:W-:Y:S02]  /*253a0*/  @!P0 LEA R2, P3, R5.reuse, R0, 0x1 ;  /* 0x0000000005028211 */ /* 0x040fe400078608ff */
[-C--:B------:R-:W-:Y:S02]  /*253b0*/  @!P2 LEA.HI.X R11, R16, R4.reuse, R17, 0x1, P5 ;  /* 0x00000004100ba211 */ /* 0x080fe400028f0c11 */
[----:B---3--:R-:W-:-:S03]  /*253c0*/  @!P0 LEA.HI.X R3, R5, R4, R13, 0x1, P3 ;  /* 0x0000000405038211 */ /* 0x008fc600018f0c0d */
[----:B------:R1:W-:Y:S04]  /*253d0*/  @!P2 ST.E.128 [R10.64], RZ ;  /* 0x000000ff0a00a985 */ /* 0x0003e8000c101d08 */
[----:B------:R1:W-:Y:S04]  /*253e0*/  @!P1 ST.E.128 [R8.64], RZ ;  /* 0x000000ff08009985 */ /* 0x0003e8000c101d08 */
[----:B------:R1:W-:Y:S02]  /*253f0*/  @!P0 ST.E.128 [R2.64], RZ ;  /* 0x000000ff02008985 */ /* 0x0003e4000c101d08 */
.L_x_1120:
[----:B------:R-:W-:Y:S05]  /*25400*/  BSYNC B1 ;  /* 0x0000000000017941 */ /* 0x000fea0003800000 */
.L_x_1104:
[----:B-1----:R-:W5:Y:S02]  /*25410*/  LDL R0, [R1+0xe4] ;  /* 0x0000e40001007983 */ /* 0x002f640000100800 */
[----:B-----5:R-:W-:-:S13]  /*25420*/  ISETP.NE.AND P0, PT, R0, RZ, PT ;  /* 0x000000ff0000720c */ /* 0x020fda0003f05270 */
[----:B------:R-:W-:Y:S01]  /*25430*/  @P0 WARPSYNC 0xffffffff ;  /* 0xffffffff00000948 */ /* 0x000fe20003800000 */
[----:B------:R-:W-:Y:S06]  /*25440*/  @P0 BAR.SYNC.DEFER_BLOCKING 0x5, 0x80 ;  /* 0x0142000000000b1d */ /* 0x000fec0000010000 */
[----:B---3--:R-:W1:Y:S04]  /*25450*/  @P0 LDS.128 R8, [0xc080] ;  /* 0x00c08000ff080984 */ /* 0x008e680000000c00 */
[----:B-1----:R1:W-:Y:S04]  /*25460*/  @P0 STL.64 [R1+0x80], R8 ;  /* 0x0000800801000387 */ /* 0x0023e80000100a00 */
[----:B------:R1:W-:Y:S04]  /*25470*/  @P0 STL.64 [R1+0x88], R10 ;  /* 0x0000880a01000387 */ /* 0x0003e80000100a00 */
[----:B------:R-:W-:Y:S06]  /*25480*/  @P0 BAR.ARV 0x4, 0x80 ;  /* 0x0102000000000b1d */ /* 0x000fec0000002000 */
[----:B------:R-:W-:Y:S05]  /*25490*/  @P0 BRA `(.L_x_1148) ;  /* 0x0000105000000947 */ /* 0x000fea0003800000 */
[----:B------:R-:W3:Y:S01]  /*254a0*/  S2R R0, SR_TID.X ;  /* 0x0000000000007919 */ /* 0x000ee20000002100 */
[----:B-1----:R-:W-:Y:S01]  /*254b0*/  IMAD.MOV.U32 R8, RZ, RZ, RZ ;  /* 0x000000ffff087224 */ /* 0x002fe200078e00ff */
[----:B--234-:R-:W-:-:S04]  /*254c0*/  LOP3.LUT R13, R0, 0x1f, RZ, 0xc0, !PT ;  /* 0x0000001f000d7812 */ /* 0x01cfc800078ec0ff */
[----:B------:R-:W-:Y:S01]  /*254d0*/  ISETP.NE.AND P6, PT, R13, 0x1f, PT ;  /* 0x0000001f0d00780c */ /* 0x000fe20003fc5270 */
[----:B------:R-:W-:Y:S10]  /*254e0*/  BRA.DIV ~URZ, `(.L_x_1149) ;  /* 0x00003e727f007947 */ /* 0x000ff4000b800000 */
[----:B------:R1:W2:Y:S02]  /*254f0*/  SHFL.IDX PT, R10, R76, RZ, 0x1f ;  /* 0x00001fff4c0a7589 */ /* 0x0002a400000e0000 */
.L_x_1241:
[----:B------:R-:W-:Y:S05]  /*25500*/  BRA.DIV ~URZ, `(.L_x_1150) ;  /* 0x00003ec27f007947 */ /* 0x000fea000b800000 */
[----:B------:R3:W4:Y:S02]  /*25510*/  SHFL.IDX PT, R9, R76, 0x1, 0x1f ;  /* 0x00201f004c097f89 */ /* 0x00072400000e0000 */
.L_x_1242:
[----:B------:R-:W5:Y:S01]  /*25520*/  LDL R0, [R1+0x8c] ;  /* 0x00008c0001007983 */ /* 0x000f620000100800 */
[----:B------:R-:W-:Y:S02]  /*25530*/  IMAD.MOV.U32 R6, RZ, RZ, RZ ;  /* 0x000000ffff067224 */ /* 0x000fe400078e00ff */
[----:B-----5:R-:W-:-:S05]  /*25540*/  IMAD.IADD R0, R0, 0x1, R13 ;  /* 0x0000000100007824 */ /* 0x020fca00078e020d */
[----:B------:R-:W-:-:S13]  /*25550*/  ISETP.GE.OR P0, PT, R0, c[0x0][0x53c], !P6 ;  /* 0x00014f0000007a0c */ /* 0x000fda0007706670 */
[----:B------:R-:W-:Y:S01]  /*25560*/  @!P0 MOV R2, 0x4 ;  /* 0x0000000400028802 */ /* 0x000fe20000000f00 */
[----:B------:R-:W-:-:S04]  /*25570*/  @!P0 IMAD.MOV.U32 R4, RZ, RZ, 0x4 ;  /* 0x00000004ff048424 */ /* 0x000fc800078e00ff */
        /* <DEDUP_REMOVED lines=13> */
.L_x_1243:
        /* <DEDUP_REMOVED lines=16> */
.L_x_1244:
[----:B---3--:R-:W-:Y:S01]  /*25750*/  IMAD R0, R0, c[0x0][0x538], RZ ;  /* 0x00014e0000007a24 */ /* 0x008fe200078e02ff */
[----:B------:R-:W-:Y:S04]  /*25760*/  BSSY B1, `(.L_x_1153) ;  /* 0x00000cf000017945 */ /* 0x000fe80003800000 */
[----:B----4-:R-:W-:-:S04]  /*25770*/  IADD3 R9, R0, R9, RZ ;  /* 0x0000000900097210 */ /* 0x010fc80007ffe0ff */
[----:B--2---:R-:W-:-:S13]  /*25780*/  ISETP.GT.AND P0, PT, R9, R10, PT ;  /* 0x0000000a0900720c */ /* 0x004fda0003f04270 */
[----:B------:R-:W-:Y:S05]  /*25790*/  @P0 BRA `(.L_x_1154) ;  /* 0x0000026000000947 */ /* 0x000fea0003800000 */
.L_x_1158:
[----:B------:R-:W2:Y:S02]  /*257a0*/  LDL.LU R0, [R1+0x8c] ;  /* 0x00008c0001007983 */ /* 0x000ea40000300800 */
[----:B--2---:R-:W-:-:S04]  /*257b0*/  IADD3 R0, R0, 0x1f, RZ ;  /* 0x0000001f00007810 */ /* 0x004fc80007ffe0ff */
[----:B------:R-:W-:-:S13]  /*257c0*/  ISETP.GE.AND P0, PT, R0, c[0x0][0x53c], PT ;  /* 0x00014f0000007a0c */ /* 0x000fda0003f06270 */
[----:B------:R-:W-:Y:S05]  /*257d0*/  @P0 BRA `(.L_x_1155) ;  /* 0x00000c2000000947 */ /* 0x000fea0003800000 */
[----:B------:R2:W-:Y:S01]  /*257e0*/  STL [R1+0x8c], R0 ;  /* 0x00008c0001007387 */ /* 0x0005e20000100800 */
[----:B------:R-:W-:Y:S02]  /*257f0*/  MOV R6, RZ ;  /* 0x000000ff00067202 */ /* 0x000fe40000000f00 */
[----:B------:R-:W-:Y:S02]  /*25800*/  MOV R8, RZ ;  /* 0x000000ff00087202 */ /* 0x000fe40000000f00 */
[----:B--2---:R-:W-:-:S04]  /*25810*/  IADD3 R0, R0, R13, RZ ;  /* 0x0000000d00007210 */ /* 0x004fc80007ffe0ff */
[----:B------:R-:W-:-:S13]  /*25820*/  ISETP.GE.OR P0, PT, R0, c[0x0][0x53c], !P6 ;  /* 0x00014f0000007a0c */ /* 0x000fda0007706670 */
[----:B-1----:R-:W-:Y:S02]  /*25830*/  @!P0 MOV R4, 0x4 ;  /* 0x0000000400048802 */ /* 0x002fe40000000f00 */
        /* <DEDUP_REMOVED lines=8> */
.L_x_1245:
        /* <DEDUP_REMOVED lines=16> */
.L_x_1246:
[----:B--2---:R-:W-:-:S05]  /*259c0*/  IMAD R0, R0, c[0x0][0x538], RZ ;  /* 0x00014e0000007a24 */ /* 0x004fca00078e02ff */
[----:B------:R-:W-:-:S04]  /*259d0*/  IADD3 R9, R0, R9, RZ ;  /* 0x0000000900097210 */ /* 0x000fc80007ffe0ff */
[----:B------:R-:W-:-:S13]  /*259e0*/  ISETP.GT.AND P0, PT, R9, R10, PT ;  /* 0x0000000a0900720c */ /* 0x000fda0003f04270 */
[----:B-1----:R-:W-:Y:S05]  /*259f0*/  @!P0 BRA `(.L_x_1158) ;  /* 0xfffffda000008947 */ /* 0x002fea000383ffff */
.L_x_1154:
[----:B------:R-:W-:-:S05]  /*25a00*/  IADD3 R9, -R0, R9, RZ ;  /* 0x0000000900097210 */ /* 0x000fca0007ffe1ff */
[----:B------:R-:W-:-:S05]  /*25a10*/  IMAD R0, R4, c[0x0][0x538], R9 ;  /* 0x00014e0004007a24 */ /* 0x000fca00078e0209 */
[----:B------:R-:W-:Y:S01]  /*25a20*/  ISETP.GT.AND P0, PT, R0, R10, PT ;  /* 0x0000000a0000720c */ /* 0x000fe20003f04270 */
[----:B------:R-:W-:-:S12]  /*25a30*/  BRA.DIV ~URZ, `(.L_x_1159) ;  /* 0x00003df27f007947 */ /* 0x000fd8000b800000 */
[----:B------:R-:W-:-:S03]  /*25a40*/  VOTE.ANY R11, PT, !P0 ;  /* 0x00000000000b7806 */ /* 0x000fc600040e0100 */
.L_x_1247:
[----:B------:R-:W2:Y:S01]  /*25a50*/  LDL.LU R0, [R1+0x8c] ;  /* 0x00008c0001007983 */ /* 0x000ea20000300800 */
[----:B------:R-:W2:Y:S02]  /*25a60*/  POPC R5, R11 ;  /* 0x0000000b00057309 */ /* 0x000ea40000000000 */
[----:B--2---:R-:W-:-:S05]  /*25a70*/  IADD3 R0, R5, R0, RZ ;  /* 0x0000000005007210 */ /* 0x004fca0007ffe0ff */
[----:B------:R2:W-:Y:S01]  /*25a80*/  STL [R1+0x8c], R0 ;  /* 0x00008c0001007387 */ /* 0x0005e20000100800 */
[----:B------:R-:W-:Y:S05]  /*25a90*/  BRA.DIV ~URZ, `(.L_x_1160) ;  /* 0x00003de27f007947 */ /* 0x000fea000b800000 */
[----:B------:R3:W4:Y:S04]  /*25aa0*/  SHFL.IDX PT, R6, R6, R5, 0x1f ;  /* 0x00001f0506067589 */ /* 0x00072800000e0000 */
[----:B--2---:R3:W2:Y:S02]  /*25ab0*/  SHFL.IDX PT, R0, R8, R5, 0x1f ;  /* 0x00001f0508007589 */ /* 0x0046a400000e0000 */
.L_x_1248:
[----:B------:R-:W-:Y:S01]  /*25ac0*/  ISETP.NE.AND P0, PT, R11, RZ, PT ;  /* 0x000000ff0b00720c */ /* 0x000fe20003f05270 */
[----:B------:R-:W-:-:S12]  /*25ad0*/  BSSY B0, `(.L_x_1161) ;  /* 0x0000005000007945 */ /* 0x000fd80003800000 */
[----:B------:R-:W-:Y:S05]  /*25ae0*/  @!P0 BRA `(.L_x_1162) ;  /* 0x0000003000008947 */ /* 0x000fea0003800000 */
[----:B---3--:R-:W-:Y:S01]  /*25af0*/  IADD3 R5, R5, -0x1, RZ ;  /* 0xffffffff05057810 */ /* 0x008fe20007ffe0ff */
[----:B------:R-:W-:Y:S05]  /*25b00*/  BRA.DIV ~URZ, `(.L_x_1163) ;  /* 0x00003e427f007947 */ /* 0x000fea000b800000 */
[----:B------:R3:W1:Y:S02]  /*25b10*/  SHFL.IDX PT, R12, R4, R5, 0x1f ;  /* 0x00001f05040c7589 */ /* 0x00066400000e0000 */
.L_x_1162:
[----:B------:R-:W-:Y:S05]  /*25b20*/  BSYNC B0 ;  /* 0x0000000000007941 */ /* 0x000fea0003800000 */
.L_x_1161:
[----:B-1----:R-:W-:Y:S01]  /*25b30*/  IMAD R2, R12, c[0x0][0x538], R9 ;  /* 0x00014e000c027a24 */ /* 0x002fe200078e0209 */
[----:B--2---:R-:W-:Y:S01]  /*25b40*/  ISETP.NE.AND P0, PT, R0, 0x1, PT ;  /* 0x000000010000780c */ /* 0x004fe20003f05270 */
[----:B------:R-:W-:Y:S03]  /*25b50*/  BSSY B0, `(.L_x_1164) ;  /* 0x0000086000007945 */ /* 0x000fe60003800000 */
[----:B------:R1:W-:Y:S01]  /*25b60*/  STL [R1+0x80], R2 ;  /* 0x0000800201007387 */ /* 0x0003e20000100800 */
[----:B------:R-:W-:-:S08]  /*25b70*/  IADD3 R9, -R2, R10, RZ ;  /* 0x0000000a02097210 */ /* 0x000fd00007ffe1ff */
[----:B------:R-:W-:Y:S05]  /*25b80*/  @!P0 BRA `(.L_x_1165) ;  /* 0x000003e000008947 */ /* 0x000fea0003800000 */
[-C--:B----4-:R-:W-:Y:S02]  /*25b90*/  IABS R3, R6.reuse ;  /* 0x0000000600037213 */ /* 0x090fe40000000000 */
[----:B------:R-:W-:Y:S02]  /*25ba0*/  IABS R11, R6 ;  /* 0x00000006000b7213 */ /* 0x000fe40000000000 */
[----:B-1----:R-:W1:Y:S08]  /*25bb0*/  I2F.RP R2, R3 ;  /* 0x0000000300027306 */ /* 0x002e700000209400 */
[----:B-1----:R-:W1:Y:S02]  /*25bc0*/  MUFU.RCP R2, R2 ;  /* 0x0000000200027308 */ /* 0x002e640000001000 */
[----:B-1----:R-:W-:-:S06]  /*25bd0*/  IADD3 R2, R2, 0xffffffe, RZ ;  /* 0x0ffffffe02027810 */ /* 0x002fcc0007ffe0ff */
[----:B---3--:R1:W2:Y:S02]  /*25be0*/  F2I.FTZ.U32.TRUNC.NTZ R5, R2 ;  /* 0x0000000200057305 */ /* 0x0082a4000021f000 */
[----:B-1----:R-:W-:Y:S01]  /*25bf0*/  IABS R2, R0 ;  /* 0x0000000000027213 */ /* 0x002fe20000000000 */
[----:B--2---:R-:W-:-:S04]  /*25c00*/  IMAD.MOV R4, RZ, RZ, -R5 ;  /* 0x000000ffff047224 */ /* 0x004fc800078e0a05 */
[----:B------:R-:W-:Y:S01]  /*25c10*/  IMAD.MOV.U32 R8, RZ, RZ, R2 ;  /* 0x000000ffff087224 */ /* 0x000fe200078e0002 */
[----:B------:R-:W-:Y:S01]  /*25c20*/  IABS R2, R9 ;  /* 0x0000000900027213 */ /* 0x000fe20000000000 */
[----:B------:R-:W-:Y:S02]  /*25c30*/  IMAD R10, R4, R3, RZ ;  /* 0x00000003040a7224 */ /* 0x000fe400078e02ff */
[----:B------:R-:W-:Y:S01]  /*25c40*/  IMAD.MOV.U32 R4, RZ, RZ, RZ ;  /* 0x000000ffff047224 */ /* 0x000fe200078e00ff */
[----:B------:R-:W1:Y:S03]  /*25c50*/  I2F.RP R12, R8 ;  /* 0x00000008000c7306 */ /* 0x000e660000209400 */
[----:B------:R-:W-:-:S04]  /*25c60*/  IMAD.HI.U32 R10, R5, R10, R4 ;  /* 0x0000000a050a7227 */ /* 0x000fc800078e0004 */
[----:B------:R-:W-:Y:S02]  /*25c70*/  IMAD.MOV.U32 R4, RZ, RZ, R2 ;  /* 0x000000ffff047224 */ /* 0x000fe400078e0002 */
[----:B------:R-:W-:-:S05]  /*25c80*/  IMAD.MOV R2, RZ, RZ, -R11 ;  /* 0x000000ffff027224 */ /* 0x000fca00078e0a0b */
[----:B------:R-:W-:Y:S01]  /*25c90*/  MOV R5, R2 ;  /* 0x0000000200057202 */ /* 0x000fe20000000f00 */
[----:B------:R-:W-:-:S04]  /*25ca0*/  IMAD.HI.U32 R2, R10, R4, RZ ;  /* 0x000000040a027227 */ /* 0x000fc800078e00ff */
[----:B------:R-:W-:Y:S02]  /*25cb0*/  IMAD R4, R2, R5, R4 ;  /* 0x0000000502047224 */ /* 0x000fe400078e0204 */
[----:B-1----:R-:W1:Y:S03]  /*25cc0*/  MUFU.RCP R5, R12 ;  /* 0x0000000c00057308 */ /* 0x002e660000001000 */
        /* <DEDUP_REMOVED lines=9> */
[----:B------:R-:W-:Y:S01]  /*25d60*/  @P2 IADD3 R2, R2, 0x1, RZ ;  /* 0x0000000102022810 */ /* 0x000fe20007ffe0ff */
[----:B-1----:R-:W-:-:S05]  /*25d70*/  IMAD.MOV R3, RZ, RZ, -R5 ;  /* 0x000000ffff037224 */ /* 0x002fca00078e0a05 */
[----:B------:R-:W-:Y:S01]  /*25d80*/  @!P1 IMAD.MOV R2, RZ, RZ, -R2 ;  /* 0x000000ffff029224 */ /* 0x000fe200078e0a02 */
[----:B------:R-:W-:Y:S02]  /*25d90*/  MOV R4, R3 ;  /* 0x0000000300047202 */ /* 0x000fe40000000f00 */
[----:B------:R-:W-:Y:S02]  /*25da0*/  @!P0 LOP3.LUT R2, RZ, R6, RZ, 0x33, !PT ;  /* 0x00000006ff028212 */ /* 0x000fe400078e33ff */
[----:B------:R-:W-:Y:S01]  /*25db0*/  IABS R3, R0 ;  /* 0x0000000000037213 */ /* 0x000fe20000000000 */
[----:B------:R-:W-:Y:S01]  /*25dc0*/  IMAD R10, R4, R8, RZ ;  /* 0x00000008040a7224 */ /* 0x000fe200078e02ff */
[----:B------:R-:W-:Y:S01]  /*25dd0*/  IABS R12, R2 ;  /* 0x00000002000c7213 */ /* 0x000fe20000000000 */
[----:B------:R-:W-:Y:S02]  /*25de0*/  IMAD.MOV.U32 R4, RZ, RZ, RZ ;  /* 0x000000ffff047224 */ /* 0x000fe400078e00ff */
[----:B------:R-:W-:-:S02]  /*25df0*/  IMAD.MOV R11, RZ, RZ, -R3 ;  /* 0x000000ffff0b7224 */ /* 0x000fc400078e0a03 */
[----:B------:R-:W-:-:S03]  /*25e00*/  IMAD.HI.U32 R3, R5, R10, R4 ;  /* 0x0000000a05037227 */ /* 0x000fc600078e0004 */
[----:B------:R-:W-:Y:S01]  /*25e10*/  MOV R5, R11 ;  /* 0x0000000b00057202 */ /* 0x000fe20000000f00 */
        /* <DEDUP_REMOVED lines=21> */
.L_x_1165:
[----:B------:R-:W2:Y:S01]  /*25f70*/  LDL R0, [R1+0x8c] ;  /* 0x00008c0001007983 */ /* 0x000ea20000100800 */
[----:B-1----:R-:W-:-:S04]  /*25f80*/  IMAD.MOV.U32 R2, RZ, RZ, 0x4 ;  /* 0x00000004ff027424 */ /* 0x002fc800078e00ff */
[----:B--2---:R-:W-:-:S05]  /*25f90*/  IMAD.WIDE R2, R0, R2, c[0x0][0x590] ;  /* 0x0001640000027625 */ /* 0x004fca00078e0202 */
[----:B---3--:R-:W2:Y:S02]  /*25fa0*/  LDG.E R4, [R2.64] ;  /* 0x0000000802047981 */ /* 0x008ea4000c1e1900 */
        /* <DEDUP_REMOVED lines=64> */
.L_x_1166:
[----:B------:R-:W-:Y:S05]  /*263b0*/  BSYNC B0 ;  /* 0x0000000000007941 */ /* 0x000fea0003800000 */
.L_x_1164:
[----:B------:R-:W-:-:S04]  /*263c0*/  LOP3.LUT R2, RZ, R2, RZ, 0x33, !PT ;  /* 0x00000002ff027212 */ /* 0x000fc800078e33ff */
[----:B-1----:R-:W-:-:S05]  /*263d0*/  IADD3 R0, R2, R6, RZ ;  /* 0x0000000602007210 */ /* 0x002fca0007ffe0ff */
[----:B------:R1:W-:Y:S01]  /*263e0*/  STL [R1+0x84], R0 ;  /* 0x0000840001007387 */ /* 0x0003e20000100800 */
[----:B------:R-:W-:Y:S05]  /*263f0*/  BRA `(.L_x_1167) ;  /* 0x0000005000007947 */ /* 0x000fea0003800000 */
.L_x_1155:
[----:B------:R-:W-:Y:S01]  /*26400*/  MOV R0, c[0x0][0x53c] ;  /* 0x00014f0000007a02 */ /* 0x000fe20000000f00 */
[----:B------:R2:W-:Y:S04]  /*26410*/  STL [R1+0x80], R10 ;  /* 0x0000800a01007387 */ /* 0x0005e80000100800 */
[----:B------:R2:W-:Y:S04]  /*26420*/  STL [R1+0x84], RZ ;  /* 0x000084ff01007387 */ /* 0x0005e80000100800 */
[----:B------:R2:W-:Y:S04]  /*26430*/  STL [R1+0x88], RZ ;  /* 0x000088ff01007387 */ /* 0x0005e80000100800 */
[----:B------:R2:W-:Y:S02]  /*26440*/  STL [R1+0x8c], R0 ;  /* 0x00008c0001007387 */ /* 0x0005e40000100800 */
.L_x_1167:
[----:B------:R-:W-:Y:S05]  /*26450*/  BSYNC B1 ;  /* 0x0000000000017941 */ /* 0x000fea0003800000 */
.L_x_1153:
[----:B------:R-:W3:Y:S04]  /*26460*/  LDL R8, [R1+0x80] ;  /* 0x0000800001087983 */ /* 0x000ee80000100800 */
[----:B------:R-:W3:Y:S04]  /*26470*/  LDL R9, [R1+0x84] ;  /* 0x0000840001097983 */ /* 0x000ee80000100800 */
[----:B--2---:R-:W3:Y:S04]  /*26480*/  LDL R10, [R1+0x88] ;  /* 0x00008800010a7983 */ /* 0x004ee80000100800 */
[----:B------:R-:W3:Y:S01]  /*26490*/  LDL R11, [R1+0x8c] ;  /* 0x00008c00010b7983 */ /* 0x000ee20000100800 */
[----:B------:R-:W-:Y:S03]  /*264a0*/  WARPSYNC 0xffffffff ;  /* 0xffffffff00007948 */ /* 0x000fe60003800000 */
[----:B------:R-:W-:Y:S01]  /*264b0*/  BAR.SYNC.DEFER_BLOCKING 0x4, 0x80 ;  /* 0x0102000000007b1d */ /* 0x000fe20000010000 */
[----:B------:R-:W-:-:S13]  /*264c0*/  ISETP.NE.AND P0, PT, R13, RZ, PT ;  /* 0x000000ff0d00720c */ /* 0x000fda0003f05270 */
[----:B---3--:R2:W-:Y:S04]  /*264d0*/  @!P0 STS.128 [0xc080], R8 ;  /* 0x00c08008ff008388 */ /* 0x0085e80000000c00 */
[----:B------:R-:W-:Y:S06]  /*264e0*/  BAR.ARV 0x5, 0x80 ;  /* 0x0142000000007b1d */ /* 0x000fec0000002000 */
.L_x_1148:
[----:B-1----:R-:W3:Y:S02]  /*264f0*/  LDL R0, [R1+0x8c] ;  /* 0x00008c0001007983 */ /* 0x002ee40000100800 */
[----:B---3--:R-:W-:-:S13]  /*26500*/  ISETP.GE.AND P0, PT, R0, c[0x0][0x53c], PT ;  /* 0x00014f0000007a0c */ /* 0x008fda0003f06270 */
[----:B--2-4-:R-:W-:Y:S01]  /*26510*/  @P0 CALL.REL.NOINC `(.L_x_1168) ;  /* 0x0000001000000944 */ /* 0x014fe20003c00000 */
[----:B------:R-:W-:Y:S05]  /*26520*/  BRA `(.L_x_1169) ;  /* 0xfffdbdd000007947 */ /* 0x000fea000383ffff */
.L_x_1168:
[----:B------:R-:W-:Y:S05]  /*26530*/  EXIT ;  /* 0x000000000000794d */ /* 0x000fea0003800000 */
.L_x_859:
[----:B------:R-:W-:Y:S01]  /*26540*/  IMAD.MOV.U32 R0, RZ, RZ, R5 ;  /* 0x000000ffff007224 */ /* 0x000fe200078e0005 */
[----:B------:R-:W-:Y:S02]  /*26550*/  MOV R3, 0x1 ;  /* 0x0000000100037802 */ /* 0x000fe40000000f00 */
[----:B------:R-:W-:Y:S02]  /*26560*/  MOV R2, 0x26580 ;  /* 0x0002658000027802 */ /* 0x000fe40000000f00 */
[----:B------:R-:W-:Y:S05]  /*26570*/  CALL.REL.NOINC `($__internal_15_$__cuda_sm70_shflsync_up_p) ;  /* 0x0000350000007944 */ /* 0x000fea0003c00000 */
[----:B------:R-:W-:Y:S01]  /*26580*/  MOV R0, R4 ;  /* 0x0000000400007202 */ /* 0x000fe20000000f00 */
[----:B------:R-:W-:Y:S05]  /*26590*/  BRA `(.L_x_1170) ;  /* 0xfffd9ec000007947 */ /* 0x000fea000383ffff */
.L_x_860:
[----:B------:R-:W-:Y:S01]  /*265a0*/  IMAD.MOV.U32 R0, RZ, RZ, R5 ;  /* 0x000000ffff007224 */ /* 0x000fe200078e0005 */
[----:B------:R-:W-:Y:S02]  /*265b0*/  MOV R3, 0x2 ;  /* 0x0000000200037802 */ /* 0x000fe40000000f00 */
[----:B------:R-:W-:Y:S02]  /*265c0*/  MOV R2, 0x265e0 ;  /* 0x000265e000027802 */ /* 0x000fe40000000f00 */
[----:B------:R-:W-:Y:S05]  /*265d0*/  CALL.REL.NOINC `($__internal_15_$__cuda_sm70_shflsync_up_p) ;  /* 0x000034a000007944 */ /* 0x000fea0003c00000 */
[----:B------:R-:W-:Y:S01]  /*265e0*/  SEL R4, R4, RZ, P4 ;  /* 0x000000ff04047207 */ /* 0x000fe20002000000 */
[----:B------:R-:W-:Y:S01]  /*265f0*/  IMAD.MOV.U32 R3, RZ, RZ, 0x4 ;  /* 0x00000004ff037424 */ /* 0x000fe200078e00ff */
[----:B------:R-:W-:-:S03]  /*26600*/  MOV R2, 0x26630 ;  /* 0x0002663000027802 */ /* 0x000fc60000000f00 */
[----:B------:R-:W-:Y:S02]  /*26610*/  IMAD.IADD R0, R5, 0x1, R4 ;  /* 0x0000000105007824 */ /* 0x000fe400078e0204 */
        /* <DEDUP_REMOVED lines=13> */
[----:B------:R-:W-:Y:S02]  /*266f0*/  MOV R228, 0x1f ;  /* 0x0000001f00e47802 */ /* 0x000fe40000000f00 */
[----:B------:R-:W-:Y:S01]  /*26700*/  MOV R3, 0x26740 ;  /* 0x0002674000037802 */ /* 0x000fe20000000f00 */
[----:B------:R-:W-:-:S04]  /*26710*/  IMAD.IADD R4, R0, 0x1, R4 ;  /* 0x0000000100047824 */ /* 0x000fc800078e0204 */
[----:B------:R-:W-:Y:S02]  /*26720*/  IMAD.MOV.U32 R227, RZ, RZ, R4 ;  /* 0x000000ffffe37224 */ /* 0x000fe400078e0004 */
[----:B------:R-:W-:Y:S05]  /*26730*/  CALL.REL.NOINC `($__internal_14_$__cuda_sm70_shflsync_idx_p) ;  /* 0x000032e000007944 */ /* 0x000fea0003c00000 */
[----:B------:R-:W-:Y:S01]  /*26740*/  MOV R0, R227 ;  /* 0x000000e300007202 */ /* 0x000fe20000000f00 */
[----:B------:R-:W-:Y:S05]  /*26750*/  BRA `(.L_x_1171) ;  /* 0xfffd9e0000007947 */ /* 0x000fea000383ffff */
.L_x_862:
[----:B------:R-:W-:Y:S02]  /*26760*/  SEL R0, RZ, 0x1, P0 ;  /* 0x00000001ff007807 */ /* 0x000fe40000000000 */
[----:B------:R-:W-:Y:S02]  /*26770*/  MOV R2, 0x26790 ;  /* 0x0002679000027802 */ /* 0x000fe40000000f00 */
[----:B------:R-:W-:Y:S05]  /*26780*/  CALL.REL.NOINC `($__internal_16_$__cuda_sm70_votesync_ballot) ;  /* 0x0000335000007944 */ /* 0x000fea0003c00000 */
[----:B------:R-:W-:Y:S01]  /*26790*/  MOV R7, R0 ;  /* 0x0000000000077202 */ /* 0x000fe20000000f00 */
[----:B------:R-:W-:Y:S05]  /*267a0*/  BRA `(.L_x_1172) ;  /* 0xfffd9e4000007947 */ /* 0x000fea000383ffff */
.L_x_863:
[----:B------:R-:W-:Y:S01]  /*267b0*/  IMAD.MOV.U32 R227, RZ, RZ, R9 ;  /* 0x000000ffffe37224 */ /* 0x000fe200078e0009 */
[----:B-1----:R-:W-:Y:S01]  /*267c0*/  MOV R2, R0 ;  /* 0x0000000000027202 */ /* 0x002fe20000000f00 */
[----:B------:R-:W-:Y:S01]  /*267d0*/  IMAD.MOV.U32 R228, RZ, RZ, 0x1f ;  /* 0x0000001fffe47424 */ /* 0x000fe200078e00ff */
[----:B------:R-:W-:Y:S02]  /*267e0*/  MOV R3, 0x26800 ;  /* 0x0002680000037802 */ /* 0x000fe40000000f00 */
[----:B------:R-:W-:Y:S05]  /*267f0*/  CALL.REL.NOINC `($__internal_14_$__cuda_sm70_shflsync_idx_p) ;  /* 0x0000322000007944 */ /* 0x000fea0003c00000 */
[----:B------:R-:W-:Y:S01]  /*26800*/  IMAD.MOV.U32 R12, RZ, RZ, R227 ;  /* 0x000000ffff0c7224 */ /* 0x000fe200078e00e3 */
[----:B------:R-:W-:Y:S01]  /*26810*/  MOV R227, R8 ;  /* 0x0000000800e37202 */ /* 0x000fe20000000f00 */
[----:B------:R-:W-:Y:S01]  /*26820*/  IMAD.MOV.U32 R5, RZ, RZ, RZ ;  /* 0x000000ffff057224 */ /* 0x000fe200078e00ff */
[----:B------:R-:W-:Y:S01]  /*26830*/  MOV R2, R0 ;  /* 0x0000000000027202 */ /* 0x000fe20000000f00 */
[----:B------:R-:W-:Y:S01]  /*26840*/  IMAD.MOV.U32 R228, RZ, RZ, 0x1f ;  /* 0x0000001fffe47424 */ /* 0x000fe200078e00ff */
[----:B------:R-:W-:-:S02]  /*26850*/  MOV R3, 0x26870 ;  /* 0x0002687000037802 */ /* 0x000fc40000000f00 */
[----:B------:R-:W-:Y:S05]  /*26860*/  CALL.REL.NOINC `($__internal_14_$__cuda_sm70_shflsync_idx_p) ;  /* 0x000031b000007944 */ /* 0x000fea0003c00000 */
[----:B------:R-:W-:Y:S01]  /*26870*/  MOV R9, R227 ;  /* 0x000000e300097202 */ /* 0x000fe20000000f00 */
[----:B------:R-:W-:Y:S05]  /*26880*/  BRA `(.L_x_1173) ;  /* 0xfffd9dd000007947 */ /* 0x000fea000383ffff */
.L_x_866:
[----:B------:R-:W-:Y:S01]  /*26890*/  IMAD.MOV.U32 R227, RZ, RZ, R4 ;  /* 0x000000ffffe37224 */ /* 0x000fe200078e0004 */
[----:B-1----:R-:W-:Y:S01]  /*268a0*/  MOV R2, R0 ;  /* 0x0000000000027202 */ /* 0x002fe20000000f00 */
[----:B------:R-:W-:Y:S01]  /*268b0*/  IMAD.MOV.U32 R228, RZ, RZ, 0x1f ;  /* 0x0000001fffe47424 */ /* 0x000fe200078e00ff */
[----:B------:R-:W-:-:S02]  /*268c0*/  MOV R3, 0x268e0 ;  /* 0x000268e000037802 */ /* 0x000fc40000000f00 */
[----:B---34-:R-:W-:Y:S05]  /*268d0*/  CALL.REL.NOINC `($__internal_14_$__cuda_sm70_shflsync_idx_p) ;  /* 0x0000314000007944 */ /* 0x018fea0003c00000 */
[----:B------:R-:W-:Y:S01]  /*268e0*/  MOV R5, R227 ;  /* 0x000000e300057202 */ /* 0x000fe20000000f00 */
[----:B------:R-:W-:Y:S05]  /*268f0*/  BRA `(.L_x_865) ;  /* 0xfffd9dc000007947 */ /* 0x000fea000383ffff */
.L_x_923:
[----:B------:R-:W-:Y:S01]  /*26900*/  IMAD.MOV.U32 R227, RZ, RZ, R6 ;  /* 0x000000ffffe37224 */ /* 0x000fe200078e0006 */
[----:B------:R-:W-:Y:S01]  /*26910*/  MOV R2, RZ ;  /* 0x000000ff00027202 */ /* 0x000fe20000000f00 */
[----:B------:R-:W-:Y:S01]  /*26920*/  IMAD.MOV.U32 R228, RZ, RZ, 0x1c1f ;  /* 0x00001c1fffe47424 */ /* 0x000fe200078e00ff */
[----:B------:R-:W-:-:S02]  /*26930*/  MOV R3, 0x26950 ;  /* 0x0002695000037802 */ /* 0x000fc40000000f00 */
[----:B-----5:R-:W-:Y:S05]  /*26940*/  CALL.REL.NOINC `($__internal_14_$__cuda_sm70_shflsync_idx_p) ;  /* 0x000030d000007944 */ /* 0x020fea0003c00000 */
[----:B------:R-:W-:Y:S01]  /*26950*/  MOV R4, R227 ;  /* 0x000000e300047202 */ /* 0x000fe20000000f00 */
[----:B------:R-:W-:Y:S05]  /*26960*/  BRA `(.L_x_1174) ;  /* 0xfffe281000007947 */ /* 0x000fea000383ffff */
.L_x_924:
[----:B------:R-:W-:Y:S01]  /*26970*/  IMAD.MOV.U32 R227, RZ, RZ, R12 ;  /* 0x000000ffffe37224 */ /* 0x000fe200078e000c */
[----:B------:R-:W-:Y:S01]  /*26980*/  MOV R2, RZ ;  /* 0x000000ff00027202 */ /* 0x000fe20000000f00 */
[----:B------:R-:W-:Y:S01]  /*26990*/  IMAD.MOV.U32 R228, RZ, RZ, 0x1c1f ;  /* 0x00001c1fffe47424 */ /* 0x000fe200078e00ff */
[----:B------:R-:W-:-:S02]  /*269a0*/  MOV R3, 0x269c0 ;  /* 0x000269c000037802 */ /* 0x000fc40000000f00 */
[----:B-12--5:R-:W-:Y:S05]  /*269b0*/  CALL.REL.NOINC `($__internal_14_$__cuda_sm70_shflsync_idx_p) ;  /* 0x0000306000007944 */ /* 0x026fea0003c00000 */
[----:B------:R-:W-:Y:S01]  /*269c0*/  MOV R0, R227 ;  /* 0x000000e300007202 */ /* 0x000fe20000000f00 */
[----:B------:R-:W-:Y:S05]  /*269d0*/  BRA `(.L_x_1175) ;  /* 0xfffe27c000007947 */ /* 0x000fea000383ffff */
.L_x_927:
[----:B------:R-:W-:Y:S01]  /*269e0*/  IMAD.MOV.U32 R227, RZ, RZ, R6 ;  /* 0x000000ffffe37224 */ /* 0x000fe200078e0006 */
[----:B--2---:R-:W-:Y:S01]  /*269f0*/  MOV R2, 0x1 ;  /* 0x0000000100027802 */ /* 0x004fe20000000f00 */
[----:B------:R-:W-:Y:S01]  /*26a00*/  IMAD.MOV.U32 R228, RZ, RZ, 0x1c1f ;  /* 0x00001c1fffe47424 */ /* 0x000fe200078e00ff */
[----:B------:R-:W-:-:S02]  /*26a10*/  MOV R3, 0x26a30 ;  /* 0x00026a3000037802 */ /* 0x000fc40000000f00 */
[----:B-1-345:R-:W-:Y:S05]  /*26a20*/  CALL.REL.NOINC `($__internal_14_$__cuda_sm70_shflsync_idx_p) ;  /* 0x00002ff000007944 */ /* 0x03afea0003c00000 */
[----:B------:R-:W-:Y:S01]  /*26a30*/  IMAD.MOV.U32 R4, RZ, RZ, R227 ;  /* 0x000000ffff047224 */ /* 0x000fe200078e00e3 */
[----:B------:R-:W-:Y:S01]  /*26a40*/  MOV R2, 0x1 ;  /* 0x0000000100027802 */ /* 0x000fe20000000f00 */
[----:B------:R-:W-:Y:S01]  /*26a50*/  IMAD.MOV.U32 R227, RZ, RZ, R12 ;  /* 0x000000ffffe37224 */ /* 0x000fe200078e000c */
[----:B------:R-:W-:-:S02]  /*26a60*/  MOV R228, 0x1c1f ;  /* 0x00001c1f00e47802 */ /* 0x000fc40000000f00 */
[----:B------:R-:W-:Y:S02]  /*26a70*/  MOV R3, 0x26a90 ;  /* 0x00026a9000037802 */ /* 0x000fe40000000f00 */
[----:B------:R-:W-:Y:S05]  /*26a80*/  CALL.REL.NOINC `($__internal_14_$__cuda_sm70_shflsync_idx_p) ;  /* 0x00002f9000007944 */ /* 0x000fea0003c00000 */
[----:B------:R-:W-:Y:S01]  /*26a90*/  MOV R0, R227 ;  /* 0x000000e300007202 */ /* 0x000fe20000000f00 */
[----:B------:R-:W-:Y:S05]  /*26aa0*/  BRA `(.L_x_1176) ;  /* 0xfffe289000007947 */ /* 0x000fea000383ffff */
.L_x_930:
[----:B------:R-:W-:Y:S01]  /*26ab0*/  IMAD.MOV.U32 R227, RZ, RZ, R6 ;  /* 0x000000ffffe37224 */ /* 0x000fe200078e0006 */
[----:B-1----:R-:W-:Y:S01]  /*26ac0*/  MOV R2, 0x2 ;  /* 0x0000000200027802 */ /* 0x002fe20000000f00 */
[----:B------:R-:W-:Y:S01]  /*26ad0*/  IMAD.MOV.U32 R228, RZ, RZ, 0x1c1f ;  /* 0x00001c1fffe47424 */ /* 0x000fe200078e00ff */
[----:B------:R-:W-:Y:S02]  /*26ae0*/  MOV R3, 0x26b00 ;  /* 0x00026b0000037802 */ /* 0x000fe40000000f00 */
[----:B--2345:R-:W-:Y:S05]  /*26af0*/  CALL.REL.NOINC `($__internal_14_$__cuda_sm70_shflsync_idx_p) ;  /* 0x00002f2000007944 */ /* 0x03cfea0003c00000 */
[----:B------:R-:W-:Y:S01]  /*26b00*/  MOV R4, R227 ;  /* 0x000000e300047202 */ /* 0x000fe20000000f00 */
[----:B------:R-:W-:Y:S05]  /*26b10*/  BRA `(.L_x_1177) ;  /* 0xfffe29b000007947 */ /* 0x000fea000383ffff */
.L_x_931:
[----:B------:R-:W-:Y:S01]  /*26b20*/  IMAD.MOV.U32 R227, RZ, RZ, R12 ;  /* 0x000000ffffe37224 */ /* 0x000fe200078e000c */
[----:B------:R-:W-:Y:S01]  /*26b30*/  MOV R2, 0x2 ;  /* 0x0000000200027802 */ /* 0x000fe20000000f00 */
[----:B------:R-:W-:Y:S01]  /*26b40*/  IMAD.MOV.U32 R228, RZ, RZ, 0x1c1f ;  /* 0x00001c1fffe47424 */ /* 0x000fe200078e00ff */
[----:B------:R-:W-:Y:S02]  /*26b50*/  MOV R3, 0x26b70 ;  /* 0x00026b7000037802 */ /* 0x000fe40000000f00 */
[----:B-12345:R-:W-:Y:S05]  /*26b60*/  CALL.REL.NOINC `($__internal_14_$__cuda_sm70_shflsync_idx_p) ;  /* 0x00002eb000007944 */ /* 0x03efea0003c00000 */
[----:B------:R-:W-:Y:S01]  /*26b70*/  MOV R0, R227 ;  /* 0x000000e300007202 */ /* 0x000fe20000000f00 */
[----:B------:R-:W-:Y:S05]  /*26b80*/  BRA `(.L_x_1178) ;  /* 0xfffe296000007947 */ /* 0x000fea000383ffff */
.L_x_934:
[----:B------:R-:W-:Y:S01]  /*26b90*/  IMAD.MOV.U32 R227, RZ, RZ, R6 ;  /* 0x000000ffffe37224 */ /* 0x000fe200078e0006 */
[----:B-1----:R-:W-:Y:S01]  /*26ba0*/  MOV R2, 0x3 ;  /* 0x0000000300027802 */ /* 0x002fe20000000f00 */
[----:B------:R-:W-:Y:S01]  /*26bb0*/  IMAD.MOV.U32 R228, RZ, RZ, 0x1c1f ;  /* 0x00001c1fffe47424 */ /* 0x000fe200078e00ff */
[----:B------:R-:W-:-:S02]  /*26bc0*/  MOV R3, 0x26be0 ;  /* 0x00026be000037802 */ /* 0x000fc40000000f00 */
[----:B--2345:R-:W-:Y:S05]  /*26bd0*/  CALL.REL.NOINC `($__internal_14_$__cuda_sm70_shflsync_idx_p) ;  /* 0x00002e4000007944 */ /* 0x03cfea0003c00000 */
        /* <DEDUP_REMOVED lines=8> */
.L_x_981:
[----:B------:R-:W-:Y:S01]  /*26c60*/  IMAD.MOV.U32 R227, RZ, RZ, R6 ;  /* 0x000000ffffe37224 */ /* 0x000fe200078e0006 */
[----:B--2---:R-:W-:Y:S01]  /*26c70*/  MOV R2, 0x1 ;  /* 0x0000000100027802 */ /* 0x004fe20000000f00 */
[----:B------:R-:W-:Y:S01]  /*26c80*/  IMAD.MOV.U32 R228, RZ, RZ, 0x1c1f ;  /* 0x00001c1fffe47424 */ /* 0x000fe200078e00ff */
[----:B------:R-:W-:Y:S02]  /*26c90*/  MOV R3, 0x26cb0 ;  /* 0x00026cb000037802 */ /* 0x000fe40000000f00 */
[----:B------:R-:W-:Y:S05]  /*26ca0*/  CALL.REL.NOINC `($__internal_14_$__cuda_sm70_shflsync_idx_p) ;  /* 0x00002d7000007944 */ /* 0x000fea0003c00000 */
[----:B------:R-:W-:Y:S01]  /*26cb0*/  IMAD.MOV.U32 R4, RZ, RZ, R227 ;  /* 0x000000ffff047224 */ /* 0x000fe200078e00e3 */
[----:B------:R-:W-:Y:S01]  /*26cc0*/  MOV R2, 0x1 ;  /* 0x0000000100027802 */ /* 0x000fe20000000f00 */
[----:B------:R-:W-:Y:S01]  /*26cd0*/  IMAD.MOV.U32 R227, RZ, RZ, R22 ;  /* 0x000000ffffe37224 */ /* 0x000fe200078e0016 */
[----:B------:R-:W-:Y:S02]  /*26ce0*/  MOV R228, 0x1c1f ;  /* 0x00001c1f00e47802 */ /* 0x000fe40000000f00 */
[----:B------:R-:W-:Y:S02]  /*26cf0*/  MOV R3, 0x26d10 ;  /* 0x00026d1000037802 */ /* 0x000fe40000000f00 */
[----:B------:R-:W-:Y:S05]  /*26d00*/  CALL.REL.NOINC `($__internal_14_$__cuda_sm70_shflsync_idx_p) ;  /* 0x00002d1000007944 */ /* 0x000fea0003c00000 */
[----:B------:R-:W-:Y:S01]  /*26d10*/  MOV R2, R227 ;  /* 0x000000e300027202 */ /* 0x000fe20000000f00 */
[----:B------:R-:W-:Y:S05]  /*26d20*/  BRA `(.L_x_1180) ;  /* 0xfffe9e4000007947 */ /* 0x000fea000383ffff */
.L_x_984:
[----:B------:R-:W-:Y:S01]  /*26d30*/  IMAD.MOV.U32 R227, RZ, RZ, R5 ;  /* 0x000000ffffe37224 */ /* 0x000fe200078e0005 */
[----:B------:R-:W-:Y:S01]  /*26d40*/  MOV R2, RZ ;  /* 0x000000ff00027202 */ /* 0x000fe20000000f00 */
[----:B------:R-:W-:Y:S01]  /*26d50*/  IMAD.MOV.U32 R228, RZ, RZ, 0x1c1f ;  /* 0x00001c1fffe47424 */ /* 0x000fe200078e00ff */
[----:B------:R-:W-:-:S02]  /*26d60*/  MOV R3, 0x26d80 ;  /* 0x00026d8000037802 */ /* 0x000fc40000000f00 */
[----:B------:R-:W-:Y:S05]  /*26d70*/  CALL.REL.NOINC `($__internal_14_$__cuda_sm70_shflsync_idx_p) ;  /* 0x00002ca000007944 */ /* 0x000fea0003c00000 */
[----:B------:R-:W-:Y:S01]  /*26d80*/  MOV R4, R227 ;  /* 0x000000e300047202 */ /* 0x000fe20000000f00 */
[----:B------:R-:W-:Y:S05]  /*26d90*/  BRA `(.L_x_1181) ;  /* 0xfffeade000007947 */ /* 0x000fea000383ffff */
.L_x_985:
[----:B------:R-:W-:Y:S01]  /*26da0*/  IMAD.MOV.U32 R227, RZ, RZ, R6 ;  /* 0x000000ffffe37224 */ /* 0x000fe200078e0006 */
[----:B------:R-:W-:Y:S01]  /*26db0*/  MOV R2, RZ ;  /* 0x000000ff00027202 */ /* 0x000fe20000000f00 */
[----:B------:R-:W-:Y:S01]  /*26dc0*/  IMAD.MOV.U32 R228, RZ, RZ, 0x1c1f ;  /* 0x00001c1fffe47424 */ /* 0x000fe200078e00ff */
[----:B------:R-:W-:-:S02]  /*26dd0*/  MOV R3, 0x26df0 ;  /* 0x00026df000037802 */ /* 0x000fc40000000f00 */
[----:B-12---:R-:W-:Y:S05]  /*26de0*/  CALL.REL.NOINC `($__internal_14_$__cuda_sm70_shflsync_idx_p) ;  /* 0x00002c3000007944 */ /* 0x006fea0003c00000 */
[----:B------:R-:W-:Y:S01]  /*26df0*/  MOV R0, R227 ;  /* 0x000000e300007202 */ /* 0x000fe20000000f00 */
[----:B------:R-:W-:Y:S05]  /*26e00*/  BRA `(.L_x_1182) ;  /* 0xfffead9000007947 */ /* 0x000fea000383ffff */
.L_x_988:
[----:B------:R-:W-:Y:S01]  /*26e10*/  IMAD.MOV.U32 R227, RZ, RZ, R5 ;  /* 0x000000ffffe37224 */ /* 0x000fe200078e0005 */
[----:B----4-:R-:W-:Y:S01]  /*26e20*/  MOV R2, 0x1 ;  /* 0x0000000100027802 */ /* 0x010fe20000000f00 */
[----:B------:R-:W-:Y:S01]  /*26e30*/  IMAD.MOV.U32 R228, RZ, RZ, 0x1c1f ;  /* 0x00001c1fffe47424 */ /* 0x000fe200078e00ff */
[----:B------:R-:W-:-:S03]  /*26e40*/  MOV R3, 0x26e60 ;  /* 0x00026e6000037802 */ /* 0x000fc60000000f00 */
[----:B-123--:R-:W-:Y:S05]  /*26e50*/  CALL.REL.NOINC `($__internal_14_$__cuda_sm70_shflsync_idx_p) ;  /* 0x00002bc000007944 */ /* 0x00efea0003c00000 */
        /* <DEDUP_REMOVED lines=8> */
.L_x_989:
[----:B------:R-:W-:Y:S01]  /*26ee0*/  IMAD.MOV.U32 R227, RZ, RZ, R4 ;  /* 0x000000ffffe37224 */ /* 0x000fe200078e0004 */
[----:B------:R-:W-:Y:S01]  /*26ef0*/  MOV R2, RZ ;  /* 0x000000ff00027202 */ /* 0x000fe20000000f00 */
[----:B------:R-:W-:Y:S01]  /*26f00*/  IMAD.MOV.U32 R228, RZ, RZ, 0x1c1f ;  /* 0x00001c1fffe47424 */ /* 0x000fe200078e00ff */
[----:B------:R-:W-:Y:S02]  /*26f10*/  MOV R3, 0x26f30 ;  /* 0x00026f3000037802 */ /* 0x000fe40000000f00 */
[----:B------:R-:W-:Y:S05]  /*26f20*/  CALL.REL.NOINC `($__internal_14_$__cuda_sm70_shflsync_idx_p) ;  /* 0x00002af000007944 */ /* 0x000fea0003c00000 */
[----:B------:R-:W-:Y:S01]  /*26f30*/  MOV R3, R227 ;  /* 0x000000e300037202 */ /* 0x000fe20000000f00 */
[----:B------:R-:W-:Y:S05]  /*26f40*/  BRA `(.L_x_1184) ;  /* 0xfffeb03000007947 */ /* 0x000fea000383ffff */
.L_x_994:
[----:B------:R-:W-:Y:S01]  /*26f50*/  IMAD.MOV.U32 R227, RZ, RZ, R4 ;  /* 0x000000ffffe37224 */ /* 0x000fe200078e0004 */
[----:B------:R-:W-:Y:S01]  /*26f60*/  MOV R2, 0x1 ;  /* 0x0000000100027802 */ /* 0x000fe20000000f00 */
[----:B------:R-:W-:Y:S01]  /*26f70*/  IMAD.MOV.U32 R228, RZ, RZ, 0x1c1f ;  /* 0x00001c1fffe47424 */ /* 0x000fe200078e00ff */
[----:B------:R-:W-:Y:S02]  /*26f80*/  MOV R3, 0x26fa0 ;  /* 0x00026fa000037802 */ /* 0x000fe40000000f00 */
[----:B-1----:R-:W-:Y:S05]  /*26f90*/  CALL.REL.NOINC `($__internal_14_$__cuda_sm70_shflsync_idx_p) ;  /* 0x00002a8000007944 */ /* 0x002fea0003c00000 */
[----:B------:R-:W-:Y:S01]  /*26fa0*/  MOV R3, R227 ;  /* 0x000000e300037202 */ /* 0x000fe20000000f00 */
[----:B------:R-:W-:Y:S05]  /*26fb0*/  BRA `(.L_x_1185) ;  /* 0xfffeb54000007947 */ /* 0x000fea000383ffff */
.L_x_999:
[----:B------:R-:W-:Y:S01]  /*26fc0*/  IMAD.MOV.U32 R227, RZ, RZ, R4 ;  /* 0x000000ffffe37224 */ /* 0x000fe200078e0004 */
[----:B------:R-:W-:Y:S01]  /*26fd0*/  MOV R2, 0x2 ;  /* 0x0000000200027802 */ /* 0x000fe20000000f00 */
[----:B------:R-:W-:Y:S01]  /*26fe0*/  IMAD.MOV.U32 R228, RZ, RZ, 0x1c1f ;  /* 0x00001c1fffe47424 */ /* 0x000fe200078e00ff */
[----:B------:R-:W-:-:S02]  /*26ff0*/  MOV R3, 0x27010 ;  /* 0x0002701000037802 */ /* 0x000fc40000000f00 */
[----:B-12---:R-:W-:Y:S05]  /*27000*/  CALL.REL.NOINC `($__internal_14_$__cuda_sm70_shflsync_idx_p) ;  /* 0x00002a1000007944 */ /* 0x006fea0003c00000 */
[----:B------:R-:W-:Y:S01]  /*27010*/  MOV R3, R227 ;  /* 0x000000e300037202 */ /* 0x000fe20000000f00 */
[----:B------:R-:W-:Y:S05]  /*27020*/  BRA `(.L_x_1186) ;  /* 0xfffeb93000007947 */ /* 0x000fea000383ffff */
.L_x_1004:
[----:B------:R-:W-:Y:S01]  /*27030*/  IMAD.MOV.U32 R227, RZ, RZ, R4 ;  /* 0x000000ffffe37224 */ /* 0x000fe200078e0004 */
[----:B------:R-:W-:Y:S01]  /*27040*/  MOV R2, 0x3 ;  /* 0x0000000300027802 */ /* 0x000fe20000000f00 */
[----:B------:R-:W-:Y:S01]  /*27050*/  IMAD.MOV.U32 R228, RZ, RZ, 0x1c1f ;  /* 0x00001c1fffe47424 */ /* 0x000fe200078e00ff */
[----:B------:R-:W-:-:S02]  /*27060*/  MOV R3, 0x27080 ;  /* 0x0002708000037802 */ /* 0x000fc40000000f00 */
[----:B-123--:R-:W-:Y:S05]  /*27070*/  CALL.REL.NOINC `($__internal_14_$__cuda_sm70_shflsync_idx_p) ;  /* 0x000029a000007944 */ /* 0x00efea0003c00000 */
[----:B------:R-:W-:Y:S01]  /*27080*/  MOV R3, R227 ;  /* 0x000000e300037202 */ /* 0x000fe20000000f00 */
[----:B------:R-:W-:Y:S05]  /*27090*/  BRA `(.L_x_1187) ;  /* 0xfffebd2000007947 */ /* 0x000fea000383ffff */
.L_x_1009:
[----:B------:R-:W-:Y:S02]  /*270a0*/  MOV R0, 0x2 ;  /* 0x0000000200007802 */ /* 0x000fe40000000f00 */
[----:B------:R-:W-:-:S02]  /*270b0*/  MOV R2, 0x270d0 ;  /* 0x000270d000027802 */ /* 0x000fc40000000f00 */
[----:B------:R-:W-:Y:S05]  /*270c0*/  CALL.REL.NOINC `($__internal_13_$__cuda_sm70_shflsync_bfly_p) ;  /* 0x000028f000007944 */ /* 0x000fea0003c00000 */
[----:B------:R-:W-:Y:S05]  /*270d0*/  BRA `(.L_x_1188) ;  /* 0xfffec40000007947 */ /* 0x000fea000383ffff */
.L_x_1010:
[----:B------:R-:W-:Y:S02]  /*270e0*/  MOV R0, 0x1 ;  /* 0x0000000100007802 */ /* 0x000fe40000000f00 */
[----:B------:R-:W-:-:S02]  /*270f0*/  MOV R2, 0x27110 ;  /* 0x0002711000027802 */ /* 0x000fc40000000f00 */
[----:B------:R-:W-:Y:S05]  /*27100*/  CALL.REL.NOINC `($__internal_13_$__cuda_sm70_shflsync_bfly_p) ;  /* 0x000028b000007944 */ /* 0x000fea0003c00000 */
[----:B------:R-:W-:Y:S01]  /*27110*/  FMNMX.FTZ R105, R4, R0, !PT ;  /* 0x0000000004697209 */ /* 0x000fe20007810000 */
[----:B------:R-:W-:Y:S01]  /*27120*/  IMAD.MOV.U32 R4, RZ, RZ, R5 ;  /* 0x000000ffff047224 */ /* 0x000fe200078e0005 */
[----:B------:R-:W-:Y:S01]  /*27130*/  MOV R2, 0x27160 ;  /* 0x0002716000027802 */ /* 0x000fe20000000f00 */
[----:B------:R-:W-:-:S02]  /*27140*/  IMAD.MOV.U32 R0, RZ, RZ, 0x2 ;  /* 0x00000002ff007424 */ /* 0x000fc400078e00ff */
[----:B------:R-:W-:Y:S05]  /*27150*/  CALL.REL.NOINC `($__internal_13_$__cuda_sm70_shflsync_bfly_p) ;  /* 0x0000286000007944 */ /* 0x000fea0003c00000 */
[----:B------:R-:W-:Y:S01]  /*27160*/  FMNMX.FTZ R5, R5, R0, !PT ;  /* 0x0000000005057209 */ /* 0x000fe20007810000 */
[----:B------:R-:W-:Y:S01]  /*27170*/  IMAD.MOV.U32 R0, RZ, RZ, 0x1 ;  /* 0x00000001ff007424 */ /* 0x000fe200078e00ff */
[----:B------:R-:W-:-:S03]  /*27180*/  MOV R2, 0x271b0 ;  /* 0x000271b000027802 */ /* 0x000fc60000000f00 */
[----:B------:R-:W-:Y:S02]  /*27190*/  IMAD.MOV.U32 R4, RZ, RZ, R5 ;  /* 0x000000ffff047224 */ /* 0x000fe400078e0005 */
[----:B------:R-:W-:Y:S05]  /*271a0*/  CALL.REL.NOINC `($__internal_13_$__cuda_sm70_shflsync_bfly_p) ;  /* 0x0000281000007944 */ /* 0x000fea0003c00000 */
[----:B------:R-:W-:Y:S01]  /*271b0*/  FMNMX.FTZ R104, R5, R0, !PT ;  /* 0x0000000005687209 */ /* 0x000fe20007810000 */
[----:B------:R-:W-:Y:S01]  /*271c0*/  IMAD.MOV.U32 R4, RZ, RZ, R6 ;  /* 0x000000ffff047224 */ /* 0x000fe200078e0006 */
[----:B------:R-:W-:Y:S01]  /*271d0*/  MOV R2, 0x27200 ;  /* 0x0002720000027802 */ /* 0x000fe20000000f00 */
[----:B------:R-:W-:Y:S02]  /*271e0*/  IMAD.MOV.U32 R0, RZ, RZ, 0x2 ;  /* 0x00000002ff007424 */ /* 0x000fe400078e00ff */
        /* <DEDUP_REMOVED lines=16> */
[----:B------:R-:W-:Y:S01]  /*272f0*/  MOV R9, R0 ;  /* 0x0000000000097202 */ /* 0x000fe20000000f00 */
[----:B------:R-:W-:Y:S05]  /*27300*/  BRA `(.L_x_1189) ;  /* 0xfffec2c000007947 */ /* 0x000fea000383ffff */
.L_x_1018:
[----:B------:R-:W-:Y:S01]  /*27310*/  MOV R2, RZ ;  /* 0x000000ff00027202 */ /* 0x000fe20000000f00 */
[----:B------:R-:W-:Y:S01]  /*27320*/  IMAD.MOV.U32 R227, RZ, RZ, R5 ;  /* 0x000000ffffe37224 */ /* 0x000fe200078e0005 */
[----:B------:R-:W-:Y:S01]  /*27330*/  MOV R3, 0x27360 ;  /* 0x0002736000037802 */ /* 0x000fe20000000f00 */
[----:B------:R-:W-:Y:S02]  /*27340*/  IMAD.MOV.U32 R228, RZ, RZ, 0x1c1f ;  /* 0x00001c1fffe47424 */ /* 0x000fe400078e00ff */
[----:B------:R-:W-:Y:S05]  /*27350*/  CALL.REL.NOINC `($__internal_14_$__cuda_sm70_shflsync_idx_p) ;  /* 0x000026c000007944 */ /* 0x000fea0003c00000 */
[----:B------:R-:W-:Y:S01]  /*27360*/  MOV R4, R227 ;  /* 0x000000e300047202 */ /* 0x000fe20000000f00 */
[----:B------:R-:W-:-:S05]  /*27370*/  BRA `(.L_x_1190) ;  /* 0xfffed7f000007947 */ /* 0x000fca000383ffff */
.L_x_1019:
[----:B------:R-:W-:Y:S01]  /*27380*/  MOV R2, RZ ;  /* 0x000000ff00027202 */ /* 0x000fe20000000f00 */
[----:B------:R-:W-:Y:S01]  /*27390*/  IMAD.MOV.U32 R227, RZ, RZ, R6 ;  /* 0x000000ffffe37224 */ /* 0x000fe200078e0006 */
[----:B------:R-:W-:Y:S01]  /*273a0*/  MOV R3, 0x273d0 ;  /* 0x000273d000037802 */ /* 0x000fe20000000f00 */
[----:B------:R-:W-:Y:S02]  /*273b0*/  IMAD.MOV.U32 R228, RZ, RZ, 0x1c1f ;  /* 0x00001c1fffe47424 */ /* 0x000fe400078e00ff */
[----:B-12---:R-:W-:Y:S05]  /*273c0*/  CALL.REL.NOINC `($__internal_14_$__cuda_sm70_shflsync_idx_p) ;  /* 0x0000265000007944 */ /* 0x006fea0003c00000 */
[----:B------:R-:W-:Y:S01]  /*273d0*/  MOV R0, R227 ;  /* 0x000000e300007202 */ /* 0x000fe20000000f00 */
[----:B------:R-:W-:-:S05]  /*273e0*/  BRA `(.L_x_1191) ;  /* 0xfffed7a000007947 */ /* 0x000fca000383ffff */
.L_x_1020:
[----:B-1----:R-:W-:Y:S01]  /*273f0*/  MOV R2, 0x1 ;  /* 0x0000000100027802 */ /* 0x002fe20000000f00 */
[----:B------:R-:W-:Y:S01]  /*27400*/  IMAD.MOV.U32 R227, RZ, RZ, R5 ;  /* 0x000000ffffe37224 */ /* 0x000fe200078e0005 */
[----:B------:R-:W-:Y:S01]  /*27410*/  MOV R3, 0x27440 ;  /* 0x0002744000037802 */ /* 0x000fe20000000f00 */
[----:B------:R-:W-:Y:S02]  /*27420*/  IMAD.MOV.U32 R228, RZ, RZ, 0x1c1f ;  /* 0x00001c1fffe47424 */ /* 0x000fe400078e00ff */
[----:B------:R-:W-:Y:S05]  /*27430*/  CALL.REL.NOINC `($__internal_14_$__cuda_sm70_shflsync_idx_p) ;  /* 0x000025e000007944 */ /* 0x000fea0003c00000 */
[----:B------:R-:W-:Y:S01]  /*27440*/  MOV R2, 0x1 ;  /* 0x0000000100027802 */ /* 0x000fe20000000f00 */
[----:B------:R-:W-:Y:S01]  /*27450*/  IMAD.MOV.U32 R4, RZ, RZ, R227 ;  /* 0x000000ffff047224 */ /* 0x000fe200078e00e3 */
[----:B------:R-:W-:Y:S01]  /*27460*/  MOV R228, 0x1c1f ;  /* 0x00001c1f00e47802 */ /* 0x000fe20000000f00 */
[----:B------:R-:W-:Y:S01]  /*27470*/  IMAD.MOV.U32 R227, RZ, RZ, R6 ;  /* 0x000000ffffe37224 */ /* 0x000fe200078e0006 */
[----:B------:R-:W-:Y:S02]  /*27480*/  MOV R3, 0x274a0 ;  /* 0x000274a000037802 */ /* 0x000fe40000000f00 */
[----:B------:R-:W-:Y:S05]  /*27490*/  CALL.REL.NOINC `($__internal_14_$__cuda_sm70_shflsync_idx_p) ;  /* 0x0000258000007944 */ /* 0x000fea0003c00000 */
[----:B------:R-:W-:Y:S01]  /*274a0*/  MOV R0, R227 ;  /* 0x000000e300007202 */ /* 0x000fe20000000f00 */
[----:B------:R-:W-:-:S05]  /*274b0*/  BRA `(.L_x_1192) ;  /* 0xfffed84000007947 */ /* 0x000fca000383ffff */
.L_x_1023:
[----:B------:R-:W-:Y:S01]  /*274c0*/  MOV R2, RZ ;  /* 0x000000ff00027202 */ /* 0x000fe20000000f00 */
[----:B------:R-:W-:Y:S01]  /*274d0*/  IMAD.MOV.U32 R227, RZ, RZ, R6 ;  /* 0x000000ffffe37224 */ /* 0x000fe200078e0006 */
[----:B------:R-:W-:Y:S01]  /*274e0*/  MOV R3, 0x27510 ;  /* 0x0002751000037802 */ /* 0x000fe20000000f00 */
[----:B------:R-:W-:Y:S02]  /*274f0*/  IMAD.MOV.U32 R228, RZ, RZ, 0x1c1f ;  /* 0x00001c1fffe47424 */ /* 0x000fe400078e00ff */
[----:B------:R-:W-:Y:S05]  /*27500*/  CALL.REL.NOINC `($__internal_14_$__cuda_sm70_shflsync_idx_p) ;  /* 0x0000251000007944 */ /* 0x000fea0003c00000 */
[----:B------:R-:W-:Y:S01]  /*27510*/  MOV R4, R227 ;  /* 0x000000e300047202 */ /* 0x000fe20000000f00 */
[----:B------:R-:W-:-:S05]  /*27520*/  BRA `(.L_x_1193) ;  /* 0xfffee7b000007947 */ /* 0x000fca000383ffff */
.L_x_1024:
[----:B------:R-:W-:Y:S01]  /*27530*/  MOV R2, RZ ;  /* 0x000000ff00027202 */ /* 0x000fe20000000f00 */
[----:B------:R-:W-:Y:S01]  /*27540*/  IMAD.MOV.U32 R227, RZ, RZ, R8 ;  /* 0x000000ffffe37224 */ /* 0x000fe200078e0008 */
[----:B------:R-:W-:Y:S01]  /*27550*/  MOV R3, 0x27580 ;  /* 0x0002758000037802 */ /* 0x000fe20000000f00 */
[----:B------:R-:W-:Y:S02]  /*27560*/  IMAD.MOV.U32 R228, RZ, RZ, 0x1c1f ;  /* 0x00001c1fffe47424 */ /* 0x000fe400078e00ff */
[----:B-12---:R-:W-:Y:S05]  /*27570*/  CALL.REL.NOINC `($__internal_14_$__cuda_sm70_shflsync_idx_p) ;  /* 0x000024a000007944 */ /* 0x006fea0003c00000 */
[----:B------:R-:W-:Y:S01]  /*27580*/  MOV R0, R227 ;  /* 0x000000e300007202 */ /* 0x000fe20000000f00 */
[----:B------:R-:W-:-:S05]  /*27590*/  BRA `(.L_x_1194) ;  /* 0xfffee76000007947 */ /* 0x000fca000383ffff */
.L_x_1025:
[----:B--2---:R-:W-:Y:S01]  /*275a0*/  MOV R2, 0x1 ;  /* 0x0000000100027802 */ /* 0x004fe20000000f00 */
[----:B------:R-:W-:Y:S01]  /*275b0*/  IMAD.MOV.U32 R227, RZ, RZ, R6 ;  /* 0x000000ffffe37224 */ /* 0x000fe200078e0006 */
[----:B------:R-:W-:Y:S01]  /*275c0*/  MOV R3, 0x275f0 ;  /* 0x000275f000037802 */ /* 0x000fe20000000f00 */
[----:B------:R-:W-:Y:S03]  /*275d0*/  IMAD.MOV.U32 R228, RZ, RZ, 0x1c1f ;  /* 0x00001c1fffe47424 */ /* 0x000fe600078e00ff */
[----:B-1-3--:R-:W-:Y:S05]  /*275e0*/  CALL.REL.NOINC `($__internal_14_$__cuda_sm70_shflsync_idx_p) ;  /* 0x0000243000007944 */ /* 0x00afea0003c00000 */
        /* <DEDUP_REMOVED lines=8> */
.L_x_1026:
[----:B------:R-:W-:Y:S01]  /*27670*/  MOV R2, RZ ;  /* 0x000000ff00027202 */ /* 0x000fe20000000f00 */
[----:B------:R-:W-:Y:S01]  /*27680*/  IMAD.MOV.U32 R227, RZ, RZ, R5 ;  /* 0x000000ffffe37224 */ /* 0x000fe200078e0005 */
[----:B------:R-:W-:Y:S01]  /*27690*/  MOV R3, 0x276c0 ;  /* 0x000276c000037802 */ /* 0x000fe20000000f00 */
[----:B------:R-:W-:Y:S02]  /*276a0*/  IMAD.MOV.U32 R228, RZ, RZ, 0x1c1f ;  /* 0x00001c1fffe47424 */ /* 0x000fe400078e00ff */
[----:B------:R-:W-:Y:S05]  /*276b0*/  CALL.REL.NOINC `($__internal_14_$__cuda_sm70_shflsync_idx_p) ;  /* 0x0000236000007944 */ /* 0x000fea0003c00000 */
[----:B------:R-:W-:Y:S01]  /*276c0*/  MOV R4, R227 ;  /* 0x000000e300047202 */ /* 0x000fe20000000f00 */
[----:B------:R-:W-:-:S05]  /*276d0*/  BRA `(.L_x_1196) ;  /* 0xfffee9e000007947 */ /* 0x000fca000383ffff */
.L_x_1031:
[----:B------:R-:W-:Y:S01]  /*276e0*/  MOV R2, 0x1 ;  /* 0x0000000100027802 */ /* 0x000fe20000000f00 */
[----:B------:R-:W-:Y:S01]  /*276f0*/  IMAD.MOV.U32 R227, RZ, RZ, R5 ;  /* 0x000000ffffe37224 */ /* 0x000fe200078e0005 */
[----:B------:R-:W-:Y:S01]  /*27700*/  MOV R3, 0x27730 ;  /* 0x0002773000037802 */ /* 0x000fe20000000f00 */
[----:B------:R-:W-:Y:S02]  /*27710*/  IMAD.MOV.U32 R228, RZ, RZ, 0x1c1f ;  /* 0x00001c1fffe47424 */ /* 0x000fe400078e00ff */
[----:B-1----:R-:W-:Y:S05]  /*27720*/  CALL.REL.NOINC `($__internal_14_$__cuda_sm70_shflsync_idx_p) ;  /* 0x000022f000007944 */ /* 0x002fea0003c00000 */
[----:B------:R-:W-:Y:S01]  /*27730*/  MOV R4, R227 ;  /* 0x000000e300047202 */ /* 0x000fe20000000f00 */
[----:B------:R-:W-:-:S05]  /*27740*/  BRA `(.L_x_1197) ;  /* 0xfffeef4000007947 */ /* 0x000fca000383ffff */
.L_x_1036:
[----:B------:R-:W-:Y:S01]  /*27750*/  MOV R2, 0x2 ;  /* 0x0000000200027802 */ /* 0x000fe20000000f00 */
[----:B------:R-:W-:Y:S01]  /*27760*/  IMAD.MOV.U32 R227, RZ, RZ, R5 ;  /* 0x000000ffffe37224 */ /* 0x000fe200078e0005 */
[----:B------:R-:W-:Y:S01]  /*27770*/  MOV R3, 0x277a0 ;  /* 0x000277a000037802 */ /* 0x000fe20000000f00 */
[----:B------:R-:W-:Y:S02]  /*27780*/  IMAD.MOV.U32 R228, RZ, RZ, 0x1c1f ;  /* 0x00001c1fffe47424 */ /* 0x000fe400078e00ff */
[----:B-12---:R-:W-:Y:S05]  /*27790*/  CALL.REL.NOINC `($__internal_14_$__cuda_sm70_shflsync_idx_p) ;  /* 0x0000228000007944 */ /* 0x006fea0003c00000 */
[----:B------:R-:W-:Y:S01]  /*277a0*/  MOV R4, R227 ;  /* 0x000000e300047202 */ /* 0x000fe20000000f00 */
[----:B------:R-:W-:-:S05]  /*277b0*/  BRA `(.L_x_1198) ;  /* 0xfffef37000007947 */ /* 0x000fca000383ffff */
.L_x_1041:
[----:B------:R-:W-:Y:S01]  /*277c0*/  MOV R2, 0x3 ;  /* 0x0000000300027802 */ /* 0x000fe20000000f00 */
[----:B------:R-:W-:Y:S01]  /*277d0*/  IMAD.MOV.U32 R227, RZ, RZ, R5 ;  /* 0x000000ffffe37224 */ /* 0x000fe200078e0005 */
[----:B------:R-:W-:Y:S01]  /*277e0*/  MOV R3, 0x27810 ;  /* 0x0002781000037802 */ /* 0x000fe20000000f00 */
[----:B------:R-:W-:Y:S02]  /*277f0*/  IMAD.MOV.U32 R228, RZ, RZ, 0x1c1f ;  /* 0x00001c1fffe47424 */ /* 0x000fe400078e00ff */
[----:B-123--:R-:W-:Y:S05]  /*27800*/  CALL.REL.NOINC `($__internal_14_$__cuda_sm70_shflsync_idx_p) ;  /* 0x0000221000007944 */ /* 0x00efea0003c00000 */
[----:B------:R-:W-:Y:S01]  /*27810*/  MOV R4, R227 ;  /* 0x000000e300047202 */ /* 0x000fe20000000f00 */
[----:B------:R-:W-:-:S05]  /*27820*/  BRA `(.L_x_1199) ;  /* 0xfffef7a000007947 */ /* 0x000fca000383ffff */
.L_x_1046:
[----:B------:R-:W-:Y:S02]  /*27830*/  MOV R0, 0x2 ;  /* 0x0000000200007802 */ /* 0x000fe40000000f00 */
[----:B------:R-:W-:Y:S02]  /*27840*/  MOV R2, 0x27860 ;  /* 0x0002786000027802 */ /* 0x000fe40000000f00 */
[----:B------:R-:W-:Y:S05]  /*27850*/  CALL.REL.NOINC `($__internal_13_$__cuda_sm70_shflsync_bfly_p) ;  /* 0x0000216000007944 */ /* 0x000fea0003c00000 */
[----:B------:R-:W-:-:S05]  /*27860*/  BRA `(.L_x_1200) ;  /* 0xfffeff0000007947 */ /* 0x000fca000383ffff */
.L_x_1047:
[----:B------:R-:W-:Y:S02]  /*27870*/  MOV R0, 0x1 ;  /* 0x0000000100007802 */ /* 0x000fe40000000f00 */
[----:B------:R-:W-:Y:S02]  /*27880*/  MOV R2, 0x278a0 ;  /* 0x000278a000027802 */ /* 0x000fe40000000f00 */
        /* <DEDUP_REMOVED lines=28> */
[----:B------:R-:W-:-:S05]  /*27a50*/  BRA `(.L_x_1201) ;  /* 0xfffefe0000007947 */ /* 0x000fca000383ffff */
.L_x_1056:
[----:B------:R-:W-:Y:S01]  /*27a60*/  MOV R2, RZ ;  /* 0x000000ff00027202 */ /* 0x000fe20000000f00 */
[----:B------:R-:W-:Y:S01]  /*27a70*/  IMAD.MOV.U32 R227, RZ, RZ, R8 ;  /* 0x000000ffffe37224 */ /* 0x000fe200078e0008 */
[----:B------:R-:W-:Y:S01]  /*27a80*/  MOV R3, 0x27ab0 ;  /* 0x00027ab000037802 */ /* 0x000fe20000000f00 */
[----:B------:R-:W-:Y:S02]  /*27a90*/  IMAD.MOV.U32 R228, RZ, RZ, 0x1c1f ;  /* 0x00001c1fffe47424 */ /* 0x000fe400078e00ff */
[----:B------:R-:W-:Y:S05]  /*27aa0*/  CALL.REL.NOINC `($__internal_14_$__cuda_sm70_shflsync_idx_p) ;  /* 0x00001f7000007944 */ /* 0x000fea0003c00000 */
[----:B------:R-:W-:Y:S01]  /*27ab0*/  MOV R4, R227 ;  /* 0x000000e300047202 */ /* 0x000fe20000000f00 */
[----:B------:R-:W-:-:S05]  /*27ac0*/  BRA `(.L_x_1202) ;  /* 0xffff1ac000007947 */ /* 0x000fca000383ffff */
.L_x_1057:
[----:B------:R-:W-:Y:S01]  /*27ad0*/  MOV R2, RZ ;  /* 0x000000ff00027202 */ /* 0x000fe20000000f00 */
[----:B------:R-:W-:Y:S01]  /*27ae0*/  IMAD.MOV.U32 R227, RZ, RZ, R9 ;  /* 0x000000ffffe37224 */ /* 0x000fe200078e0009 */
[----:B------:R-:W-:Y:S01]  /*27af0*/  MOV R3, 0x27b20 ;  /* 0x00027b2000037802 */ /* 0x000fe20000000f00 */
[----:B------:R-:W-:Y:S02]  /*27b00*/  IMAD.MOV.U32 R228, RZ, RZ, 0x1c1f ;  /* 0x00001c1fffe47424 */ /* 0x000fe400078e00ff */
[----:B-12---:R-:W-:Y:S05]  /*27b10*/  CALL.REL.NOINC `($__internal_14_$__cuda_sm70_shflsync_idx_p) ;  /* 0x00001f0000007944 */ /* 0x006fea0003c00000 */
[----:B------:R-:W-:Y:S01]  /*27b20*/  MOV R0, R227 ;  /* 0x000000e300007202 */ /* 0x000fe20000000f00 */
[----:B------:R-:W-:-:S05]  /*27b30*/  BRA `(.L_x_1203) ;  /* 0xffff1a7000007947 */ /* 0x000fca000383ffff */
.L_x_1058:
        /* <DEDUP_REMOVED lines=13> */
.L_x_1061:
[----:B------:R-:W-:Y:S01]  /*27c10*/  MOV R2, RZ ;  /* 0x000000ff00027202 */ /* 0x000fe20000000f00 */
[----:B------:R-:W-:Y:S01]  /*27c20*/  IMAD.MOV.U32 R227, RZ, RZ, R9 ;  /* 0x000000ffffe37224 */ /* 0x000fe200078e0009 */
[----:B------:R-:W-:Y:S01]  /*27c30*/  MOV R3, 0x27c60 ;  /* 0x00027c6000037802 */ /* 0x000fe20000000f00 */
[----:B------:R-:W-:Y:S02]  /*27c40*/  IMAD.MOV.U32 R228, RZ, RZ, 0x1c1f ;  /* 0x00001c1fffe47424 */ /* 0x000fe400078e00ff */
[----:B------:R-:W-:Y:S05]  /*27c50*/  CALL.REL.NOINC `($__internal_14_$__cuda_sm70_shflsync_idx_p) ;  /* 0x00001dc000007944 */ /* 0x000fea0003c00000 */
[----:B------:R-:W-:Y:S01]  /*27c60*/  MOV R4, R227 ;  /* 0x000000e300047202 */ /* 0x000fe20000000f00 */
[----:B------:R-:W-:-:S05]  /*27c70*/  BRA `(.L_x_1205) ;  /* 0xffff2a9000007947 */ /* 0x000fca000383ffff */
.L_x_1062:
[----:B------:R-:W-:Y:S01]  /*27c80*/  MOV R2, RZ ;  /* 0x000000ff00027202 */ /* 0x000fe20000000f00 */
[----:B------:R-:W-:Y:S01]  /*27c90*/  IMAD.MOV.U32 R227, RZ, RZ, R10 ;  /* 0x000000ffffe37224 */ /* 0x000fe200078e000a */
[----:B------:R-:W-:Y:S01]  /*27ca0*/  MOV R3, 0x27cd0 ;  /* 0x00027cd000037802 */ /* 0x000fe20000000f00 */
[----:B------:R-:W-:Y:S02]  /*27cb0*/  IMAD.MOV.U32 R228, RZ, RZ, 0x1c1f ;  /* 0x00001c1fffe47424 */ /* 0x000fe400078e00ff */
[----:B-12---:R-:W-:Y:S05]  /*27cc0*/  CALL.REL.NOINC `($__internal_14_$__cuda_sm70_shflsync_idx_p) ;  /* 0x00001d5000007944 */ /* 0x006fea0003c00000 */
[----:B------:R-:W-:Y:S01]  /*27cd0*/  MOV R0, R227 ;  /* 0x000000e300007202 */ /* 0x000fe20000000f00 */
[----:B------:R-:W-:-:S05]  /*27ce0*/  BRA `(.L_x_1206) ;  /* 0xffff2a4000007947 */ /* 0x000fca000383ffff */
.L_x_1063:
        /* <DEDUP_REMOVED lines=13> */
.L_x_1064:
[----:B------:R-:W-:Y:S02]  /*27dc0*/  MOV R0, 0x2 ;  /* 0x0000000200007802 */ /* 0x000fe40000000f00 */
[----:B------:R-:W-:Y:S02]  /*27dd0*/  MOV R2, 0x27df0 ;  /* 0x00027df000027802 */ /* 0x000fe40000000f00 */
[----:B------:R-:W-:Y:S05]  /*27de0*/  CALL.REL.NOINC `($__internal_13_$__cuda_sm70_shflsync_bfly_p) ;  /* 0x00001bd000007944 */ /* 0x000fea0003c00000 */
[----:B------:R-:W-:-:S05]  /*27df0*/  BRA `(.L_x_1208) ;  /* 0xffff2f3000007947 */ /* 0x000fca000383ffff */
.L_x_1065:
        /* <DEDUP_REMOVED lines=31> */
.L_x_1068:
[----:B-1--4-:R-:W-:Y:S01]  /*27ff0*/  MOV R2, RZ ;  /* 0x000000ff00027202 */ /* 0x012fe20000000f00 */
[----:B------:R-:W-:Y:S01]  /*28000*/  IMAD.MOV.U32 R227, RZ, RZ, R6 ;  /* 0x000000ffffe37224 */ /* 0x000fe200078e0006 */
[----:B------:R-:W-:Y:S01]  /*28010*/  MOV R3, 0x28040 ;  /* 0x0002804000037802 */ /* 0x000fe20000000f00 */
[----:B------:R-:W-:Y:S02]  /*28020*/  IMAD.MOV.U32 R228, RZ, RZ, 0x1c1f ;  /* 0x00001c1fffe47424 */ /* 0x000fe400078e00ff */
[----:B------:R-:W-:Y:S05]  /*28030*/  CALL.REL.NOINC `($__internal_14_$__cuda_sm70_shflsync_idx_p) ;  /* 0x000019e000007944 */ /* 0x000fea0003c00000 */
[----:B------:R-:W-:Y:S01]  /*28040*/  MOV R0, R227 ;  /* 0x000000e300007202 */ /* 0x000fe20000000f00 */
[----:B------:R-:W-:-:S05]  /*28050*/  BRA `(.L_x_1210) ;  /* 0xffff47a000007947 */ /* 0x000fca000383ffff */
.L_x_1071:
        /* <DEDUP_REMOVED lines=13> */
.L_x_1074:
[----:B------:R-:W-:Y:S01]  /*28130*/  MOV R2, RZ ;  /* 0x000000ff00027202 */ /* 0x000fe20000000f00 */
[----:B------:R-:W-:Y:S01]  /*28140*/  IMAD.MOV.U32 R227, RZ, RZ, R6 ;  /* 0x000000ffffe37224 */ /* 0x000fe200078e0006 */
[----:B------:R-:W-:Y:S01]  /*28150*/  MOV R3, 0x28180 ;  /* 0x0002818000037802 */ /* 0x000fe20000000f00 */
[----:B------:R-:W-:Y:S02]  /*28160*/  IMAD.MOV.U32 R228, RZ, RZ, 0x1c1f ;  /* 0x00001c1fffe47424 */ /* 0x000fe400078e00ff */
[----:B------:R-:W-:Y:S05]  /*28170*/  CALL.REL.NOINC `($__internal_14_$__cuda_sm70_shflsync_idx_p) ;  /* 0x000018a000007944 */ /* 0x000fea0003c00000 */
[----:B------:R-:W-:Y:S01]  /*28180*/  MOV R4, R227 ;  /* 0x000000e300047202 */ /* 0x000fe20000000f00 */
[----:B------:R-:W-:-:S05]  /*28190*/  BRA `(.L_x_1212) ;  /* 0xffff57c000007947 */ /* 0x000fca000383ffff */
.L_x_1075:
[----:B------:R-:W-:Y:S01]  /*281a0*/  MOV R2, RZ ;  /* 0x000000ff00027202 */ /* 0x000fe20000000f00 */
[----:B------:R-:W-:Y:S01]  /*281b0*/  IMAD.MOV.U32 R227, RZ, RZ, R8 ;  /* 0x000000ffffe37224 */ /* 0x000fe200078e0008 */
[----:B------:R-:W-:Y:S01]  /*281c0*/  MOV R3, 0x281f0 ;  /* 0x000281f000037802 */ /* 0x000fe20000000f00 */
[----:B------:R-:W-:Y:S02]  /*281d0*/  IMAD.MOV.U32 R228, RZ, RZ, 0x1c1f ;  /* 0x00001c1fffe47424 */ /* 0x000fe400078e00ff */
[----:B-12---:R-:W-:Y:S05]  /*281e0*/  CALL.REL.NOINC `($__internal_14_$__cuda_sm70_shflsync_idx_p) ;  /* 0x0000183000007944 */ /* 0x006fea0003c00000 */
[----:B------:R-:W-:Y:S01]  /*281f0*/  MOV R0, R227 ;  /* 0x000000e300007202 */ /* 0x000fe20000000f00 */
[----:B------:R-:W-:-:S05]  /*28200*/  BRA `(.L_x_1213) ;  /* 0xffff577000007947 */ /* 0x000fca000383ffff */
.L_x_1076:
        /* <DEDUP_REMOVED lines=13> */
.L_x_1077:
[----:B------:R-:W-:Y:S01]  /*282e0*/  MOV R2, RZ ;  /* 0x000000ff00027202 */ /* 0x000fe20000000f00 */
[----:B------:R-:W-:Y:S01]  /*282f0*/  IMAD.MOV.U32 R227, RZ, RZ, R5 ;  /* 0x000000ffffe37224 */ /* 0x000fe200078e0005 */
[----:B------:R-:W-:Y:S01]  /*28300*/  MOV R3, 0x28330 ;  /* 0x0002833000037802 */ /* 0x000fe20000000f00 */
[----:B------:R-:W-:Y:S02]  /*28310*/  IMAD.MOV.U32 R228, RZ, RZ, 0x1c1f ;  /* 0x00001c1fffe47424 */ /* 0x000fe400078e00ff */
[----:B------:R-:W-:Y:S05]  /*28320*/  CALL.REL.NOINC `($__internal_14_$__cuda_sm70_shflsync_idx_p) ;  /* 0x000016f000007944 */ /* 0x000fea0003c00000 */
[----:B------:R-:W-:Y:S01]  /*28330*/  MOV R4, R227 ;  /* 0x000000e300047202 */ /* 0x000fe20000000f00 */
[----:B------:R-:W-:-:S05]  /*28340*/  BRA `(.L_x_1215) ;  /* 0xffff58f000007947 */ /* 0x000fca000383ffff */
.L_x_1082:
[----:B------:R-:W-:Y:S01]  /*28350*/  MOV R2, 0x1 ;  /* 0x0000000100027802 */ /* 0x000fe20000000f00 */
[----:B------:R-:W-:Y:S01]  /*28360*/  IMAD.MOV.U32 R227, RZ, RZ, R5 ;  /* 0x000000ffffe37224 */ /* 0x000fe200078e0005 */
[----:B------:R-:W-:Y:S01]  /*28370*/  MOV R3, 0x283a0 ;  /* 0x000283a000037802 */ /* 0x000fe20000000f00 */
[----:B------:R-:W-:Y:S02]  /*28380*/  IMAD.MOV.U32 R228, RZ, RZ, 0x1c1f ;  /* 0x00001c1fffe47424 */ /* 0x000fe400078e00ff */
[----:B-1----:R-:W-:Y:S05]  /*28390*/  CALL.REL.NOINC `($__internal_14_$__cuda_sm70_shflsync_idx_p) ;  /* 0x0000168000007944 */ /* 0x002fea0003c00000 */
[----:B------:R-:W-:Y:S01]  /*283a0*/  MOV R4, R227 ;  /* 0x000000e300047202 */ /* 0x000fe20000000f00 */
[----:B------:R-:W-:-:S05]  /*283b0*/  BRA `(.L_x_1216) ;  /* 0xffff5e5000007947 */ /* 0x000fca000383ffff */
.L_x_1087:
[----:B------:R-:W-:Y:S01]  /*283c0*/  MOV R2, 0x2 ;  /* 0x0000000200027802 */ /* 0x000fe20000000f00 */
[----:B------:R-:W-:Y:S01]  /*283d0*/  IMAD.MOV.U32 R227, RZ, RZ, R5 ;  /* 0x000000ffffe37224 */ /* 0x000fe200078e0005 */
[----:B------:R-:W-:Y:S01]  /*283e0*/  MOV R3, 0x28410 ;  /* 0x0002841000037802 */ /* 0x000fe20000000f00 */
[----:B------:R-:W-:Y:S02]  /*283f0*/  IMAD.MOV.U32 R228, RZ, RZ, 0x1c1f ;  /* 0x00001c1fffe47424 */ /* 0x000fe400078e00ff */
[----:B-12---:R-:W-:Y:S05]  /*28400*/  CALL.REL.NOINC `($__internal_14_$__cuda_sm70_shflsync_idx_p) ;  /* 0x0000161000007944 */ /* 0x006fea0003c00000 */
[----:B------:R-:W-:Y:S01]  /*28410*/  MOV R4, R227 ;  /* 0x000000e300047202 */ /* 0x000fe20000000f00 */
[----:B------:R-:W-:-:S05]  /*28420*/  BRA `(.L_x_1217) ;  /* 0xffff628000007947 */ /* 0x000fca000383ffff */
.L_x_1092:
[----:B------:R-:W-:Y:S01]  /*28430*/  MOV R2, 0x3 ;  /* 0x0000000300027802 */ /* 0x000fe20000000f00 */
[----:B------:R-:W-:Y:S01]  /*28440*/  IMAD.MOV.U32 R227, RZ, RZ, R5 ;  /* 0x000000ffffe37224 */ /* 0x000fe200078e0005 */
[----:B------:R-:W-:Y:S01]  /*28450*/  MOV R3, 0x28480 ;  /* 0x0002848000037802 */ /* 0x000fe20000000f00 */
[----:B------:R-:W-:Y:S02]  /*28460*/  IMAD.MOV.U32 R228, RZ, RZ, 0x1c1f ;  /* 0x00001c1fffe47424 */ /* 0x000fe400078e00ff */
[----:B-123--:R-:W-:Y:S05]  /*28470*/  CALL.REL.NOINC `($__internal_14_$__cuda_sm70_shflsync_idx_p) ;  /* 0x000015a000007944 */ /* 0x00efea0003c00000 */
[----:B------:R-:W-:Y:S01]  /*28480*/  MOV R4, R227 ;  /* 0x000000e300047202 */ /* 0x000fe20000000f00 */
[----:B------:R-:W-:-:S05]  /*28490*/  BRA `(.L_x_1218) ;  /* 0xffff66b000007947 */ /* 0x000fca000383ffff */
.L_x_1097:
[----:B------:R-:W-:Y:S02]  /*284a0*/  MOV R0, 0x2 ;  /* 0x0000000200007802 */ /* 0x000fe40000000f00 */
[----:B------:R-:W-:Y:S02]  /*284b0*/  MOV R2, 0x284d0 ;  /* 0x000284d000027802 */ /* 0x000fe40000000f00 */
[----:B------:R-:W-:Y:S05]  /*284c0*/  CALL.REL.NOINC `($__internal_13_$__cuda_sm70_shflsync_bfly_p) ;  /* 0x000014f000007944 */ /* 0x000fea0003c00000 */
[----:B------:R-:W-:-:S05]  /*284d0*/  BRA `(.L_x_1219) ;  /* 0xffff6e1000007947 */ /* 0x000fca000383ffff */
.L_x_1098:
        /* <DEDUP_REMOVED lines=31> */
.L_x_1100:
[----:B------:R-:W-:Y:S01]  /*286d0*/  IMAD.MOV.U32 R4, RZ, RZ, R248 ;  /* 0x000000ffff047224 */ /* 0x000fe200078e00f8 */
[----:B------:R-:W-:-:S02]  /*286e0*/  MOV R0, 0x2 ;  /* 0x0000000200007802 */ /* 0x000fc40000000f00 */
[----:B------:R-:W-:Y:S02]  /*286f0*/  MOV R2, 0x28710 ;  /* 0x0002871000027802 */ /* 0x000fe40000000f00 */
[----:B------:R-:W-:Y:S05]  /*28700*/  CALL.REL.NOINC `($__internal_13_$__cuda_sm70_shflsync_bfly_p) ;  /* 0x000012b000007944 */ /* 0x000fea0003c00000 */
[----:B------:R-:W-:Y:S05]  /*28710*/  BRA `(.L_x_1221) ;  /* 0xffff858000007947 */ /* 0x000fea000383ffff */
.L_x_1101:
[----:B------:R-:W-:Y:S02]  /*28720*/  MOV R0, 0x1 ;  /* 0x0000000100007802 */ /* 0x000fe40000000f00 */
[----:B------:R-:W-:Y:S02]  /*28730*/  MOV R2, 0x28750 ;  /* 0x0002875000027802 */ /* 0x000fe40000000f00 */
[----:B-1----:R-:W-:Y:S05]  /*28740*/  CALL.REL.NOINC `($__internal_13_$__cuda_sm70_shflsync_bfly_p) ;  /* 0x0000127000007944 */ /* 0x002fea0003c00000 */
[----:B------:R-:W-:Y:S01]  /*28750*/  FADD.FTZ R10, R4, R0 ;  /* 0x00000000040a7221 */ /* 0x000fe20000010000 */
[----:B------:R-:W-:Y:S02]  /*28760*/  MOV R4, R237 ;  /* 0x000000ed00047202 */ /* 0x000fe40000000f00 */
[----:B------:R-:W-:Y:S02]  /*28770*/  MOV R0, 0x2 ;  /* 0x0000000200007802 */ /* 0x000fe40000000f00 */
[----:B------:R-:W-:Y:S02]  /*28780*/  MOV R2, 0x287a0 ;  /* 0x000287a000027802 */ /* 0x000fe40000000f00 */
[----:B------:R-:W-:Y:S05]  /*28790*/  CALL.REL.NOINC `($__internal_13_$__cuda_sm70_shflsync_bfly_p) ;  /* 0x0000122000007944 */ /* 0x000fea0003c00000 */
[----:B------:R-:W-:Y:S01]  /*287a0*/  FADD.FTZ R4, R237, R0 ;  /* 0x00000000ed047221 */ /* 0x000fe20000010000 */
[----:B------:R-:W-:Y:S02]  /*287b0*/  MOV R0, 0x1 ;  /* 0x0000000100007802 */ /* 0x000fe40000000f00 */
[----:B------:R-:W-:-:S02]  /*287c0*/  MOV R2, 0x287e0 ;  /* 0x000287e000027802 */ /* 0x000fc40000000f00 */
[----:B------:R-:W-:Y:S05]  /*287d0*/  CALL.REL.NOINC `($__internal_13_$__cuda_sm70_shflsync_bfly_p) ;  /* 0x000011e000007944 */ /* 0x000fea0003c00000 */
[----:B------:R-:W-:Y:S01]  /*287e0*/  FADD.FTZ R9, R4, R0 ;  /* 0x0000000004097221 */ /* 0x000fe20000010000 */
[----:B------:R-:W-:-:S02]  /*287f0*/  MOV R4, R238 ;  /* 0x000000ee00047202 */ /* 0x000fc40000000f00 */
[----:B------:R-:W-:Y:S02]  /*28800*/  MOV R0, 0x2 ;  /* 0x0000000200007802 */ /* 0x000fe40000000f00 */
[----:B------:R-:W-:Y:S02]  /*28810*/  MOV R2, 0x28830 ;  /* 0x0002883000027802 */ /* 0x000fe40000000f00 */
[----:B------:R-:W-:Y:S05]  /*28820*/  CALL.REL.NOINC `($__internal_13_$__cuda_sm70_shflsync_bfly_p) ;  /* 0x0000119000007944 */ /* 0x000fea0003c00000 */
[----:B------:R-:W-:Y:S01]  /*28830*/  FADD.FTZ R8, R238, R0 ;  /* 0x00000000ee087221 */ /* 0x000fe20000010000 */
[----:B------:R-:W-:Y:S02]  /*28840*/  MOV R0, 0x1 ;  /* 0x0000000100007802 */ /* 0x000fe40000000f00 */
[----:B------:R-:W-:Y:S02]  /*28850*/  MOV R2, 0x28880 ;  /* 0x0002888000027802 */ /* 0x000fe40000000f00 */
[----:B------:R-:W-:Y:S02]  /*28860*/  MOV R4, R8 ;  /* 0x0000000800047202 */ /* 0x000fe40000000f00 */
[----:B------:R-:W-:Y:S05]  /*28870*/  CALL.REL.NOINC `($__internal_13_$__cuda_sm70_shflsync_bfly_p) ;  /* 0x0000114000007944 */ /* 0x000fea0003c00000 */
[----:B------:R-:W-:Y:S01]  /*28880*/  FADD.FTZ R8, R8, R0 ;  /* 0x0000000008087221 */ /* 0x000fe20000010000 */
[----:B------:R-:W-:Y:S02]  /*28890*/  MOV R4, R239 ;  /* 0x000000ef00047202 */ /* 0x000fe40000000f00 */
[----:B------:R-:W-:-:S02]  /*288a0*/  MOV R0, 0x2 ;  /* 0x0000000200007802 */ /* 0x000fc40000000f00 */
[----:B------:R-:W-:Y:S02]  /*288b0*/  MOV R2, 0x288d0 ;  /* 0x000288d000027802 */ /* 0x000fe40000000f00 */
[----:B------:R-:W-:Y:S05]  /*288c0*/  CALL.REL.NOINC `($__internal_13_$__cuda_sm70_shflsync_bfly_p) ;  /* 0x000010f000007944 */ /* 0x000fea0003c00000 */
[----:B------:R-:W-:Y:S01]  /*288d0*/  FADD.FTZ R11, R239, R0 ;  /* 0x00000000ef0b7221 */ /* 0x000fe20000010000 */
[----:B------:R-:W-:Y:S02]  /*288e0*/  MOV R0, 0x1 ;  /* 0x0000000100007802 */ /* 0x000fe40000000f00 */
[----:B------:R-:W-:Y:S02]  /*288f0*/  MOV R2, 0x28920 ;  /* 0x0002892000027802 */ /* 0x000fe40000000f00 */
[----:B------:R-:W-:Y:S02]  /*28900*/  MOV R4, R11 ;  /* 0x0000000b00047202 */ /* 0x000fe40000000f00 */
[----:B------:R-:W-:Y:S05]  /*28910*/  CALL.REL.NOINC `($__internal_13_$__cuda_sm70_shflsync_bfly_p) ;  /* 0x000010a000007944 */ /* 0x000fea0003c00000 */
[----:B------:R-:W-:Y:S01]  /*28920*/  MOV R12, R0 ;  /* 0x00000000000c7202 */ /* 0x000fe20000000f00 */
[----:B------:R-:W-:Y:S05]  /*28930*/  BRA `(.L_x_1222) ;  /* 0xffff845000007947 */ /* 0x000fea000383ffff */
.L_x_1108:
[----:B--23--:R-:W-:Y:S01]  /*28940*/  IMAD.MOV.U32 R227, RZ, RZ, R5 ;  /* 0x000000ffffe37224 */ /* 0x00cfe200078e0005 */
[----:B------:R-:W-:Y:S01]  /*28950*/  MOV R2, RZ ;  /* 0x000000ff00027202 */ /* 0x000fe20000000f00 */
[----:B------:R-:W-:Y:S01]  /*28960*/  IMAD.MOV.U32 R228, RZ, RZ, 0x1c1f ;  /* 0x00001c1fffe47424 */ /* 0x000fe200078e00ff */
[----:B------:R-:W-:Y:S02]  /*28970*/  MOV R3, 0x28990 ;  /* 0x0002899000037802 */ /* 0x000fe40000000f00 */
[----:B-1--4-:R-:W-:Y:S05]  /*28980*/  CALL.REL.NOINC `($__internal_14_$__cuda_sm70_shflsync_idx_p) ;  /* 0x0000109000007944 */ /* 0x012fea0003c00000 */
[----:B------:R-:W-:Y:S01]  /*28990*/  MOV R6, R227 ;  /* 0x000000e300067202 */ /* 0x000fe20000000f00 */
[----:B------:R-:W-:Y:S05]  /*289a0*/  BRA `(.L_x_1223) ;  /* 0xffff9e6000007947 */ /* 0x000fea000383ffff */
.L_x_1109:
[----:B------:R-:W-:Y:S01]  /*289b0*/  IMAD.MOV.U32 R227, RZ, RZ, R12 ;  /* 0x000000ffffe37224 */ /* 0x000fe200078e000c */
[----:B------:R-:W-:Y:S01]  /*289c0*/  MOV R2, RZ ;  /* 0x000000ff00027202 */ /* 0x000fe20000000f00 */
[----:B------:R-:W-:Y:S01]  /*289d0*/  IMAD.MOV.U32 R228, RZ, RZ, 0x1c1f ;  /* 0x00001c1fffe47424 */ /* 0x000fe200078e00ff */
[----:B------:R-:W-:-:S02]  /*289e0*/  MOV R3, 0x28a00 ;  /* 0x00028a0000037802 */ /* 0x000fc40000000f00 */
[----:B-1234-:R-:W-:Y:S05]  /*289f0*/  CALL.REL.NOINC `($__internal_14_$__cuda_sm70_shflsync_idx_p) ;  /* 0x0000102000007944 */ /* 0x01efea0003c00000 */
[----:B------:R-:W-:Y:S01]  /*28a00*/  MOV R2, R227 ;  /* 0x000000e300027202 */ /* 0x000fe20000000f00 */
[----:B------:R-:W-:Y:S05]  /*28a10*/  BRA `(.L_x_1224) ;  /* 0xffff9e1000007947 */ /* 0x000fea000383ffff */
.L_x_1112:
[----:B------:R-:W-:Y:S01]  /*28a20*/  IMAD.MOV.U32 R227, RZ, RZ, R5 ;  /* 0x000000ffffe37224 */ /* 0x000fe200078e0005 */
[----:B-1--4-:R-:W-:Y:S01]  /*28a30*/  MOV R2, 0x1 ;  /* 0x0000000100027802 */ /* 0x012fe20000000f00 */
[----:B------:R-:W-:Y:S01]  /*28a40*/  IMAD.MOV.U32 R228, RZ, RZ, 0x1c1f ;  /* 0x00001c1fffe47424 */ /* 0x000fe200078e00ff */
[----:B------:R-:W-:-:S02]  /*28a50*/  MOV R3, 0x28a70 ;  /* 0x00028a7000037802 */ /* 0x000fc40000000f00 */
[----:B--23--:R-:W-:Y:S05]  /*28a60*/  CALL.REL.NOINC `($__internal_14_$__cuda_sm70_shflsync_idx_p) ;  /* 0x00000fb000007944 */ /* 0x00cfea0003c00000 */
        /* <DEDUP_REMOVED lines=8> */
.L_x_1115:
[----:B------:R-:W-:Y:S01]  /*28af0*/  IMAD.MOV.U32 R227, RZ, RZ, R5 ;  /* 0x000000ffffe37224 */ /* 0x000fe200078e0005 */
[----:B-1----:R-:W-:Y:S01]  /*28b00*/  MOV R2, 0x2 ;  /* 0x0000000200027802 */ /* 0x002fe20000000f00 */
[----:B------:R-:W-:Y:S01]  /*28b10*/  IMAD.MOV.U32 R228, RZ, RZ, 0x1c1f ;  /* 0x00001c1fffe47424 */ /* 0x000fe200078e00ff */
[----:B------:R-:W-:Y:S02]  /*28b20*/  MOV R3, 0x28b40 ;  /* 0x00028b4000037802 */ /* 0x000fe40000000f00 */
[----:B--23--:R-:W-:Y:S05]  /*28b30*/  CALL.REL.NOINC `($__internal_14_$__cuda_sm70_shflsync_idx_p) ;  /* 0x00000ee000007944 */ /* 0x00cfea0003c00000 */
[----:B------:R-:W-:Y:S01]  /*28b40*/  MOV R6, R227 ;  /* 0x000000e300067202 */ /* 0x000fe20000000f00 */
[----:B------:R-:W-:Y:S05]  /*28b50*/  BRA `(.L_x_1226) ;  /* 0xffff9fb000007947 */ /* 0x000fea000383ffff */
.L_x_1116:
[----:B------:R-:W-:Y:S01]  /*28b60*/  IMAD.MOV.U32 R227, RZ, RZ, R12 ;  /* 0x000000ffffe37224 */ /* 0x000fe200078e000c */
[----:B-1----:R-:W-:Y:S01]  /*28b70*/  MOV R2, 0x2 ;  /* 0x0000000200027802 */ /* 0x002fe20000000f00 */
[----:B------:R-:W-:Y:S01]  /*28b80*/  IMAD.MOV.U32 R228, RZ, RZ, 0x1c1f ;  /* 0x00001c1fffe47424 */ /* 0x000fe200078e00ff */
[----:B------:R-:W-:Y:S02]  /*28b90*/  MOV R3, 0x28bb0 ;  /* 0x00028bb000037802 */ /* 0x000fe40000000f00 */
[----:B--234-:R-:W-:Y:S05]  /*28ba0*/  CALL.REL.NOINC `($__internal_14_$__cuda_sm70_shflsync_idx_p) ;  /* 0x00000e7000007944 */ /* 0x01cfea0003c00000 */
[----:B------:R-:W-:Y:S01]  /*28bb0*/  MOV R2, R227 ;  /* 0x000000e300027202 */ /* 0x000fe20000000f00 */
[----:B------:R-:W-:Y:S05]  /*28bc0*/  BRA `(.L_x_1227) ;  /* 0xffff9f6000007947 */ /* 0x000fea000383ffff */
.L_x_1119:
[----:B------:R-:W-:Y:S01]  /*28bd0*/  IMAD.MOV.U32 R227, RZ, RZ, R5 ;  /* 0x000000ffffe37224 */ /* 0x000fe200078e0005 */
[----:B--2---:R-:W-:Y:S01]  /*28be0*/  MOV R2, 0x3 ;  /* 0x0000000300027802 */ /* 0x004fe20000000f00 */
[----:B------:R-:W-:Y:S01]  /*28bf0*/  IMAD.MOV.U32 R228, RZ, RZ, 0x1c1f ;  /* 0x00001c1fffe47424 */ /* 0x000fe200078e00ff */
[----:B------:R-:W-:-:S02]  /*28c00*/  MOV R3, 0x28c20 ;  /* 0x00028c2000037802 */ /* 0x000fc40000000f00 */
[----:B-1-34-:R-:W-:Y:S05]  /*28c10*/  CALL.REL.NOINC `($__internal_14_$__cuda_sm70_shflsync_idx_p) ;  /* 0x00000e0000007944 */ /* 0x01afea0003c00000 */
        /* <DEDUP_REMOVED lines=8> */
.L_x_1121:
[----:B------:R-:W-:Y:S01]  /*28ca0*/  IMAD.MOV.U32 R227, RZ, RZ, R5 ;  /* 0x000000ffffe37224 */ /* 0x000fe200078e0005 */
[----:B------:R-:W-:Y:S01]  /*28cb0*/  MOV R2, RZ ;  /* 0x000000ff00027202 */ /* 0x000fe20000000f00 */
[----:B------:R-:W-:Y:S01]  /*28cc0*/  IMAD.MOV.U32 R228, RZ, RZ, 0x1c1f ;  /* 0x00001c1fffe47424 */ /* 0x000fe200078e00ff */
[----:B------:R-:W-:Y:S02]  /*28cd0*/  MOV R3, 0x28cf0 ;  /* 0x00028cf000037802 */ /* 0x000fe40000000f00 */
[----:B------:R-:W-:Y:S05]  /*28ce0*/  CALL.REL.NOINC `($__internal_14_$__cuda_sm70_shflsync_idx_p) ;  /* 0x00000d3000007944 */ /* 0x000fea0003c00000 */
[----:B------:R-:W-:Y:S01]  /*28cf0*/  MOV R4, R227 ;  /* 0x000000e300047202 */ /* 0x000fe20000000f00 */
[----:B------:R-:W-:Y:S05]  /*28d00*/  BRA `(.L_x_1229) ;  /* 0xffffa30000007947 */ /* 0x000fea000383ffff */
.L_x_1122:
[----:B------:R-:W-:Y:S01]  /*28d10*/  IMAD.MOV.U32 R227, RZ, RZ, R6 ;  /* 0x000000ffffe37224 */ /* 0x000fe200078e0006 */
[----:B------:R-:W-:Y:S01]  /*28d20*/  MOV R2, RZ ;  /* 0x000000ff00027202 */ /* 0x000fe20000000f00 */
[----:B------:R-:W-:Y:S01]  /*28d30*/  IMAD.MOV.U32 R228, RZ, RZ, 0x1c1f ;  /* 0x00001c1fffe47424 */ /* 0x000fe200078e00ff */
[----:B------:R-:W-:Y:S02]  /*28d40*/  MOV R3, 0x28d60 ;  /* 0x00028d6000037802 */ /* 0x000fe40000000f00 */
[----:B-12---:R-:W-:Y:S05]  /*28d50*/  CALL.REL.NOINC `($__internal_14_$__cuda_sm70_shflsync_idx_p) ;  /* 0x00000cc000007944 */ /* 0x006fea0003c00000 */
[----:B------:R-:W-:Y:S01]  /*28d60*/  MOV R0, R227 ;  /* 0x000000e300007202 */ /* 0x000fe20000000f00 */
[----:B------:R-:W-:Y:S05]  /*28d70*/  BRA `(.L_x_1230) ;  /* 0xffffa2b000007947 */ /* 0x000fea000383ffff */
.L_x_1125:
[----:B------:R-:W-:Y:S01]  /*28d80*/  IMAD.MOV.U32 R227, RZ, RZ, R5 ;  /* 0x000000ffffe37224 */ /* 0x000fe200078e0005 */
[----:B----4-:R-:W-:Y:S01]  /*28d90*/  MOV R2, 0x1 ;  /* 0x0000000100027802 */ /* 0x010fe20000000f00 */
[----:B------:R-:W-:Y:S01]  /*28da0*/  IMAD.MOV.U32 R228, RZ, RZ, 0x1c1f ;  /* 0x00001c1fffe47424 */ /* 0x000fe200078e00ff */
[----:B------:R-:W-:-:S02]  /*28db0*/  MOV R3, 0x28dd0 ;  /* 0x00028dd000037802 */ /* 0x000fc40000000f00 */
        /* <DEDUP_REMOVED lines=9> */
.L_x_1128:
[----:B------:R-:W-:Y:S01]  /*28e50*/  IMAD.MOV.U32 R227, RZ, RZ, R5 ;  /* 0x000000ffffe37224 */ /* 0x000fe200078e0005 */
[----:B----4-:R-:W-:Y:S01]  /*28e60*/  MOV R2, 0x2 ;  /* 0x0000000200027802 */ /* 0x010fe20000000f00 */
[----:B------:R-:W-:Y:S01]  /*28e70*/  IMAD.MOV.U32 R228, RZ, RZ, 0x1c1f ;  /* 0x00001c1fffe47424 */ /* 0x000fe200078e00ff */
[----:B------:R-:W-:Y:S02]  /*28e80*/  MOV R3, 0x28ea0 ;  /* 0x00028ea000037802 */ /* 0x000fe40000000f00 */
[----:B-123--:R-:W-:Y:S05]  /*28e90*/  CALL.REL.NOINC `($__internal_14_$__cuda_sm70_shflsync_idx_p) ;  /* 0x00000b8000007944 */ /* 0x00efea0003c00000 */
[----:B------:R-:W-:Y:S01]  /*28ea0*/  MOV R4, R227 ;  /* 0x000000e300047202 */ /* 0x000fe20000000f00 */
[----:B------:R-:W-:Y:S05]  /*28eb0*/  BRA `(.L_x_1232) ;  /* 0xffffac6000007947 */ /* 0x000fea000383ffff */
.L_x_1129:
[----:B------:R-:W-:Y:S01]  /*28ec0*/  IMAD.MOV.U32 R227, RZ, RZ, R6 ;  /* 0x000000ffffe37224 */ /* 0x000fe200078e0006 */
[----:B----4-:R-:W-:Y:S01]  /*28ed0*/  MOV R2, 0x2 ;  /* 0x0000000200027802 */ /* 0x010fe20000000f00 */
[----:B------:R-:W-:Y:S01]  /*28ee0*/  IMAD.MOV.U32 R228, RZ, RZ, 0x1c1f ;  /* 0x00001c1fffe47424 */ /* 0x000fe200078e00ff */
[----:B------:R-:W-:Y:S02]  /*28ef0*/  MOV R3, 0x28f10 ;  /* 0x00028f1000037802 */ /* 0x000fe40000000f00 */
[----:B-123--:R-:W-:Y:S05]  /*28f00*/  CALL.REL.NOINC `($__internal_14_$__cuda_sm70_shflsync_idx_p) ;  /* 0x00000b1000007944 */ /* 0x00efea0003c00000 */
[----:B------:R-:W-:Y:S01]  /*28f10*/  MOV R0, R227 ;  /* 0x000000e300007202 */ /* 0x000fe20000000f00 */
[----:B------:R-:W-:Y:S05]  /*28f20*/  BRA `(.L_x_1233) ;  /* 0xffffac1000007947 */ /* 0x000fea000383ffff */
.L_x_1132:
[----:B------:R-:W-:Y:S01]  /*28f30*/  IMAD.MOV.U32 R227, RZ, RZ, R5 ;  /* 0x000000ffffe37224 */ /* 0x000fe200078e0005 */
[----:B---3--:R-:W-:Y:S01]  /*28f40*/  MOV R2, 0x3 ;  /* 0x0000000300027802 */ /* 0x008fe20000000f00 */
        /* <DEDUP_REMOVED lines=11> */
.L_x_1136:
[----:B------:R-:W-:Y:S01]  /*29000*/  IMAD.MOV.U32 R227, RZ, RZ, R5 ;  /* 0x000000ffffe37224 */ /* 0x000fe200078e0005 */
[----:B------:R-:W-:Y:S01]  /*29010*/  MOV R2, RZ ;  /* 0x000000ff00027202 */ /* 0x000fe20000000f00 */
[----:B------:R-:W-:Y:S01]  /*29020*/  IMAD.MOV.U32 R228, RZ, RZ, 0x1c1f ;  /* 0x00001c1fffe47424 */ /* 0x000fe200078e00ff */
[----:B------:R-:W-:Y:S02]  /*29030*/  MOV R3, 0x29050 ;  /* 0x0002905000037802 */ /* 0x000fe40000000f00 */
[----:B------:R-:W-:Y:S05]  /*29040*/  CALL.REL.NOINC `($__internal_14_$__cuda_sm70_shflsync_idx_p) ;  /* 0x000009d000007944 */ /* 0x000fea0003c00000 */
[----:B------:R-:W-:Y:S01]  /*29050*/  MOV R4, R227 ;  /* 0x000000e300047202 */ /* 0x000fe20000000f00 */
[----:B------:R-:W-:Y:S05]  /*29060*/  BRA `(.L_x_1235) ;  /* 0xffffbdb000007947 */ /* 0x000fea000383ffff */
.L_x_1137:
[----:B------:R-:W-:Y:S01]  /*29070*/  IMAD.MOV.U32 R227, RZ, RZ, R13 ;  /* 0x000000ffffe37224 */ /* 0x000fe200078e000d */
[----:B------:R-:W-:Y:S01]  /*29080*/  MOV R2, RZ ;  /* 0x000000ff00027202 */ /* 0x000fe20000000f00 */
[----:B------:R-:W-:Y:S01]  /*29090*/  IMAD.MOV.U32 R228, RZ, RZ, 0x1c1f ;  /* 0x00001c1fffe47424 */ /* 0x000fe200078e00ff */
[----:B------:R-:W-:Y:S02]  /*290a0*/  MOV R3, 0x290c0 ;  /* 0x000290c000037802 */ /* 0x000fe40000000f00 */
[----:B-12---:R-:W-:Y:S05]  /*290b0*/  CALL.REL.NOINC `($__internal_14_$__cuda_sm70_shflsync_idx_p) ;  /* 0x0000096000007944 */ /* 0x006fea0003c00000 */
[----:B------:R-:W-:Y:S01]  /*290c0*/  MOV R0, R227 ;  /* 0x000000e300007202 */ /* 0x000fe20000000f00 */
[----:B------:R-:W-:Y:S05]  /*290d0*/  BRA `(.L_x_1236) ;  /* 0xffffbd6000007947 */ /* 0x000fea000383ffff */
.L_x_1140:
        /* <DEDUP_REMOVED lines=13> */
.L_x_1143:
[----:B------:R-:W-:Y:S01]  /*291b0*/  IMAD.MOV.U32 R227, RZ, RZ, R5 ;  /* 0x000000ffffe37224 */ /* 0x000fe200078e0005 */
[----:B-1----:R-:W-:Y:S01]  /*291c0*/  MOV R2, 0x2 ;  /* 0x0000000200027802 */ /* 0x002fe20000000f00 */
[----:B------:R-:W-:Y:S01]  /*291d0*/  IMAD.MOV.U32 R228, RZ, RZ, 0x1c1f ;  /* 0x00001c1fffe47424 */ /* 0x000fe200078e00ff */
[----:B------:R-:W-:Y:S02]  /*291e0*/  MOV R3, 0x29200 ;  /* 0x0002920000037802 */ /* 0x000fe40000000f00 */
[----:B--234-:R-:W-:Y:S05]  /*291f0*/  CALL.REL.NOINC `($__internal_14_$__cuda_sm70_shflsync_idx_p) ;  /* 0x0000082000007944 */ /* 0x01cfea0003c00000 */
[----:B------:R-:W-:Y:S01]  /*29200*/  MOV R4, R227 ;  /* 0x000000e300047202 */ /* 0x000fe20000000f00 */
[----:B------:R-:W-:Y:S05]  /*29210*/  BRA `(.L_x_1238) ;  /* 0xffffbf1000007947 */ /* 0x000fea000383ffff */
.L_x_1144:
[----:B------:R-:W-:Y:S01]  /*29220*/  IMAD.MOV.U32 R227, RZ, RZ, R13 ;  /* 0x000000ffffe37224 */ /* 0x000fe200078e000d */
[----:B------:R-:W-:Y:S01]  /*29230*/  MOV R2, 0x2 ;  /* 0x0000000200027802 */ /* 0x000fe20000000f00 */
[----:B------:R-:W-:Y:S01]  /*29240*/  IMAD.MOV.U32 R228, RZ, RZ, 0x1c1f ;  /* 0x00001c1fffe47424 */ /* 0x000fe200078e00ff */
[----:B------:R-:W-:Y:S02]  /*29250*/  MOV R3, 0x29270 ;  /* 0x0002927000037802 */ /* 0x000fe40000000f00 */
[----:B-1234-:R-:W-:Y:S05]  /*29260*/  CALL.REL.NOINC `($__internal_14_$__cuda_sm70_shflsync_idx_p) ;  /* 0x000007b000007944 */ /* 0x01efea0003c00000 */
[----:B------:R-:W-:Y:S01]  /*29270*/  MOV R0, R227 ;  /* 0x000000e300007202 */ /* 0x000fe20000000f00 */
[----:B------:R-:W-:Y:S05]  /*29280*/  BRA `(.L_x_1239) ;  /* 0xffffbec000007947 */ /* 0x000fea000383ffff */
.L_x_1147:
[----:B------:R-:W-:Y:S01]  /*29290*/  IMAD.MOV.U32 R227, RZ, RZ, R5 ;  /* 0x000000ffffe37224 */ /* 0x000fe200078e0005 */
[----:B-1----:R-:W-:Y:S01]  /*292a0*/  MOV R2, 0x3 ;  /* 0x0000000300027802 */ /* 0x002fe20000000f00 */
[----:B------:R-:W-:Y:S01]  /*292b0*/  IMAD.MOV.U32 R228, RZ, RZ, 0x1c1f ;  /* 0x00001c1fffe47424 */ /* 0x000fe200078e00ff */
[----:B------:R-:W-:-:S02]  /*292c0*/  MOV R3, 0x292e0 ;  /* 0x000292e000037802 */ /* 0x000fc40000000f00 */
[----:B--234-:R-:W-:Y:S05]  /*292d0*/  CALL.REL.NOINC `($__internal_14_$__cuda_sm70_shflsync_idx_p) ;  /* 0x0000074000007944 */ /* 0x01cfea0003c00000 */
        /* <DEDUP_REMOVED lines=8> */
.L_x_1149:
[----:B------:R-:W-:Y:S01]  /*29360*/  IMAD.MOV.U32 R227, RZ, RZ, R76 ;  /* 0x000000ffffe37224 */ /* 0x000fe200078e004c */
[----:B------:R-:W-:Y:S01]  /*29370*/  MOV R2, RZ ;  /* 0x000000ff00027202 */ /* 0x000fe20000000f00 */
[----:B------:R-:W-:Y:S01]  /*29380*/  IMAD.MOV.U32 R228, RZ, RZ, 0x1f ;  /* 0x0000001fffe47424 */ /* 0x000fe200078e00ff */
[----:B------:R-:W-:Y:S02]  /*29390*/  MOV R3, 0x293b0 ;  /* 0x000293b000037802 */ /* 0x000fe40000000f00 */
[----:B------:R-:W-:Y:S05]  /*293a0*/  CALL.REL.NOINC `($__internal_14_$__cuda_sm70_shflsync_idx_p) ;  /* 0x0000067000007944 */ /* 0x000fea0003c00000 */
[----:B------:R-:W-:Y:S01]  /*293b0*/  MOV R10, R227 ;  /* 0x000000e3000a7202 */ /* 0x000fe20000000f00 */
[----:B------:R-:W-:Y:S05]  /*293c0*/  BRA `(.L_x_1241) ;  /* 0xffffc13000007947 */ /* 0x000fea000383ffff */
.L_x_1150:
[----:B------:R-:W-:Y:S01]  /*293d0*/  IMAD.MOV.U32 R227, RZ, RZ, R76 ;  /* 0x000000ffffe37224 */ /* 0x000fe200078e004c */
[----:B------:R-:W-:Y:S01]  /*293e0*/  MOV R2, 0x1 ;  /* 0x0000000100027802 */ /* 0x000fe20000000f00 */
[----:B------:R-:W-:Y:S01]  /*293f0*/  IMAD.MOV.U32 R228, RZ, RZ, 0x1f ;  /* 0x0000001fffe47424 */ /* 0x000fe200078e00ff */
[----:B------:R-:W-:Y:S02]  /*29400*/  MOV R3, 0x29420 ;  /* 0x0002942000037802 */ /* 0x000fe40000000f00 */
[----:B-12---:R-:W-:Y:S05]  /*29410*/  CALL.REL.NOINC `($__internal_14_$__cuda_sm70_shflsync_idx_p) ;  /* 0x0000060000007944 */ /* 0x006fea0003c00000 */
[----:B------:R-:W-:Y:S01]  /*29420*/  MOV R9, R227 ;  /* 0x000000e300097202 */ /* 0x000fe20000000f00 */
[----:B------:R-:W-:Y:S05]  /*29430*/  BRA `(.L_x_1242) ;  /* 0xffffc0e000007947 */ /* 0x000fea000383ffff */
.L_x_1151:
[----:B------:R-:W-:Y:S02]  /*29440*/  MOV R3, 0x1 ;  /* 0x0000000100037802 */ /* 0x000fe40000000f00 */
[----:B------:R-:W-:-:S02]  /*29450*/  MOV R2, 0x29470 ;  /* 0x0002947000027802 */ /* 0x000fc40000000f00 */
[----:B-1234-:R-:W-:Y:S05]  /*29460*/  CALL.REL.NOINC `($__internal_15_$__cuda_sm70_shflsync_up_p) ;  /* 0x0000061000007944 */ /* 0x01efea0003c00000 */
[----:B------:R-:W-:Y:S05]  /*29470*/  BRA `(.L_x_1243) ;  /* 0xffffc1d000007947 */ /* 0x000fea000383ffff */
.L_x_1152:
[----:B------:R-:W-:Y:S02]  /*29480*/  MOV R3, 0x2 ;  /* 0x0000000200037802 */ /* 0x000fe40000000f00 */
[----:B------:R-:W-:-:S02]  /*29490*/  MOV R2, 0x294b0 ;  /* 0x000294b000027802 */ /* 0x000fc40000000f00 */
[----:B--2-4-:R-:W-:Y:S05]  /*294a0*/  CALL.REL.NOINC `($__internal_15_$__cuda_sm70_shflsync_up_p) ;  /* 0x000005d000007944 */ /* 0x014fea0003c00000 */
        /* <DEDUP_REMOVED lines=24> */
.L_x_1156:
[----:B------:R-:W-:Y:S02]  /*29630*/  MOV R3, 0x1 ;  /* 0x0000000100037802 */ /* 0x000fe40000000f00 */
[----:B------:R-:W-:Y:S02]  /*29640*/  MOV R2, 0x29660 ;  /* 0x0002966000027802 */ /* 0x000fe40000000f00 */
[----:B------:R-:W-:Y:S05]  /*29650*/  CALL.REL.NOINC `($__internal_15_$__cuda_sm70_shflsync_up_p) ;  /* 0x0000042000007944 */ /* 0x000fea0003c00000 */
[----:B------:R-:W-:Y:S01]  /*29660*/  MOV R2, R4 ;  /* 0x0000000400027202 */ /* 0x000fe20000000f00 */
[----:B------:R-:W-:Y:S05]  /*29670*/  BRA `(.L_x_1245) ;  /* 0xffffc24000007947 */ /* 0x000fea000383ffff */
.L_x_1157:
        /* <DEDUP_REMOVED lines=27> */
.L_x_1159:
[----:B------:R-:W-:Y:S02]  /*29830*/  SEL R0, RZ, 0x1, P0 ;  /* 0x00000001ff007807 */ /* 0x000fe40000000000 */
[----:B------:R-:W-:Y:S02]  /*29840*/  MOV R2, 0x29860 ;  /* 0x0002986000027802 */ /* 0x000fe40000000f00 */
[----:B-1----:R-:W-:Y:S05]  /*29850*/  CALL.REL.NOINC `($__internal_16_$__cuda_sm70_votesync_ballot) ;  /* 0x0000028000007944 */ /* 0x002fea0003c00000 */
[----:B------:R-:W-:Y:S01]  /*29860*/  MOV R11, R0 ;  /* 0x00000000000b7202 */ /* 0x000fe20000000f00 */
[----:B------:R-:W-:Y:S05]  /*29870*/  BRA `(.L_x_1247) ;  /* 0xffffc1d000007947 */ /* 0x000fea000383ffff */
.L_x_1160:
[----:B------:R-:W-:Y:S01]  /*29880*/  IMAD.MOV.U32 R227, RZ, RZ, R6 ;  /* 0x000000ffffe37224 */ /* 0x000fe200078e0006 */
[----:B------:R-:W-:Y:S01]  /*29890*/  MOV R2, R5 ;  /* 0x0000000500027202 */ /* 0x000fe20000000f00 */
[----:B------:R-:W-:Y:S01]  /*298a0*/  IMAD.MOV.U32 R228, RZ, RZ, 0x1f ;  /* 0x0000001fffe47424 */ /* 0x000fe200078e00ff */
[----:B------:R-:W-:Y:S02]  /*298b0*/  MOV R3, 0x298d0 ;  /* 0x000298d000037802 */ /* 0x000fe40000000f00 */
[----:B-12---:R-:W-:Y:S05]  /*298c0*/  CALL.REL.NOINC `($__internal_14_$__cuda_sm70_shflsync_idx_p) ;  /* 0x0000015000007944 */ /* 0x006fea0003c00000 */
[----:B------:R-:W-:Y:S01]  /*298d0*/  IMAD.MOV.U32 R6, RZ, RZ, R227 ;  /* 0x000000ffff067224 */ /* 0x000fe200078e00e3 */
[----:B------:R-:W-:Y:S01]  /*298e0*/  MOV R2, R5 ;  /* 0x0000000500027202 */ /* 0x000fe20000000f00 */
[----:B------:R-:W-:Y:S01]  /*298f0*/  IMAD.MOV.U32 R227, RZ, RZ, R8 ;  /* 0x000000ffffe37224 */ /* 0x000fe200078e0008 */
[----:B------:R-:W-:-:S02]  /*29900*/  MOV R228, 0x1f ;  /* 0x0000001f00e47802 */ /* 0x000fc40000000f00 */
[----:B------:R-:W-:Y:S02]  /*29910*/  MOV R3, 0x29930 ;  /* 0x0002993000037802 */ /* 0x000fe40000000f00 */
[----:B------:R-:W-:Y:S05]  /*29920*/  CALL.REL.NOINC `($__internal_14_$__cuda_sm70_shflsync_idx_p) ;  /* 0x000000f000007944 */ /* 0x000fea0003c00000 */
[----:B------:R-:W-:Y:S01]  /*29930*/  MOV R0, R227 ;  /* 0x000000e300007202 */ /* 0x000fe20000000f00 */
[----:B------:R-:W-:Y:S05]  /*29940*/  BRA `(.L_x_1248) ;  /* 0xffffc17000007947 */ /* 0x000fea000383ffff */
.L_x_1163:
[----:B------:R-:W-:Y:S01]  /*29950*/  IMAD.MOV.U32 R227, RZ, RZ, R4 ;  /* 0x000000ffffe37224 */ /* 0x000fe200078e0004 */
[----:B------:R-:W-:Y:S01]  /*29960*/  MOV R2, R5 ;  /* 0x0000000500027202 */ /* 0x000fe20000000f00 */
[----:B------:R-:W-:Y:S01]  /*29970*/  IMAD.MOV.U32 R228, RZ, RZ, 0x1f ;  /* 0x0000001fffe47424 */ /* 0x000fe200078e00ff */
[----:B------:R-:W-:Y:S02]  /*29980*/  MOV R3, 0x299a0 ;  /* 0x000299a000037802 */ /* 0x000fe40000000f00 */
[----:B-12-4-:R-:W-:Y:S05]  /*29990*/  CALL.REL.NOINC `($__internal_14_$__cuda_sm70_shflsync_idx_p) ;  /* 0x0000008000007944 */ /* 0x016fea0003c00000 */
[----:B------:R-:W-:Y:S01]  /*299a0*/  MOV R12, R227 ;  /* 0x000000e3000c7202 */ /* 0x000fe20000000f00 */
[----:B------:R-:W-:Y:S05]  /*299b0*/  BRA `(.L_x_1162) ;  /* 0xffffc16000007947 */ /* 0x000fea000383ffff */
        .weak           $__internal_13_$__cuda_sm70_shflsync_bfly_p
        .type           $__internal_13_$__cuda_sm70_shflsync_bfly_p,@function
        .size           $__internal_13_$__cuda_sm70_shflsync_bfly_p,($__internal_14_$__cuda_sm70_shflsync_idx_p - $__internal_13_$__cuda_sm70_shflsync_bfly_p)
$__internal_13_$__cuda_sm70_shflsync_bfly_p:
[----:B------:R-:W-:Y:S02]  /*299c0*/  MOV R176, 0xffffffff ;  /* 0xffffffff00b07802 */ /* 0x000fe40000000f00 */
[----:B------:R-:W-:Y:S02]  /*299d0*/  MOV R3, 0x1f ;  /* 0x0000001f00037802 */ /* 0x000fe40000000f00 */
[----:B------:R-:W-:Y:S04]  /*299e0*/  WARPSYNC R176 ;  /* 0x000000b000007348 */ /* 0x000fe80003800000 */
[----:B------:R1:W2:Y:S02]  /*299f0*/  SHFL.BFLY PT, R0, R4, R0, R3 ;  /* 0x0c00000004007389 */ /* 0x0002a400000e0003 */
[----:B-1----:R-:W-:-:S04]  /*29a00*/  MOV R3, 0x0 ;  /* 0x0000000000037802 */ /* 0x002fc80000000f00 */
[----:B--2---:R-:W-:Y:S05]  /*29a10*/  RET.REL.NODEC R2 `(_ZN7cutlass13device_kernelIN5flash19enable_sm80_to_sm89INS1_16FlashAttnFwdSm80INS1_25CollectiveMainloopFwdSm80ILi4ELi1ELb0EN4cute5tupleIJNS5_1CILi128EEENS7_ILi48EEENS7_ILi96EEEEEELi96ENS_6half_tEfNS_4arch4Sm80ELb0ELb1ELb1ELb1ELb1ELb1ELb1ELb1EEENS1_21CollectiveEpilogueFwdINS6_IJS8_SA_S9_EEENS6_IJNS7_ILi1EEESI_SI_EEESC_SE_Li128ELb1ELb1ELb1ELb0EEENS1_36VarlenDynamicPersistentTileSchedulerILi128ELi48ELi128ELi128ELb1ELb1ELb0ELb1ELb0ELb1EEEEEEEEEvNT_6ParamsE) ;  /* 0xfffd65e002007950 */ /* 0x004fea0003c3ffff */
        .weak           $__internal_14_$__cuda_sm70_shflsync_idx_p
        .type           $__internal_14_$__cuda_sm70_shflsync_idx_p,@function
        .size           $__internal_14_$__cuda_sm70_shflsync_idx_p,($__internal_15_$__cuda_sm70_shflsync_up_p - $__internal_14_$__cuda_sm70_shflsync_idx_p)
$__internal_14_$__cuda_sm70_shflsync_idx_p:
[----:B------:R-:W-:-:S04]  /*29a20*/  MOV R229, 0xffffffff ;  /* 0xffffffff00e57802 */ /* 0x000fc80000000f00 */
[----:B------:R-:W-:Y:S04]  /*29a30*/  WARPSYNC R229 ;  /* 0x000000e500007348 */ /* 0x000fe80003800000 */
[----:B------:R1:W2:Y:S02]  /*29a40*/  SHFL.IDX PT, R227, R227, R2, R228 ;  /* 0x00000002e3e37389 */ /* 0x0002a400000e00e4 */
[----:B-1----:R-:W-:Y:S02]  /*29a50*/  MOV R2, R3 ;  /* 0x0000000300027202 */ /* 0x002fe40000000f00 */
[----:B------:R-:W-:-:S04]  /*29a60*/  MOV R3, 0x0 ;  /* 0x0000000000037802 */ /* 0x000fc80000000f00 */
[----:B--2---:R-:W-:Y:S05]  /*29a70*/  RET.REL.NODEC R2 `(_ZN7cutlass13device_kernelIN5flash19enable_sm80_to_sm89INS1_16FlashAttnFwdSm80INS1_25CollectiveMainloopFwdSm80ILi4ELi1ELb0EN4cute5tupleIJNS5_1CILi128EEENS7_ILi48EEENS7_ILi96EEEEEELi96ENS_6half_tEfNS_4arch4Sm80ELb0ELb1ELb1ELb1ELb1ELb1ELb1ELb1EEENS1_21CollectiveEpilogueFwdINS6_IJS8_SA_S9_EEENS6_IJNS7_ILi1EEESI_SI_EEESC_SE_Li128ELb1ELb1ELb1ELb0EEENS1_36VarlenDynamicPersistentTileSchedulerILi128ELi48ELi128ELi128ELb1ELb1ELb0ELb1ELb0ELb1EEEEEEEEEvNT_6ParamsE) ;  /* 0xfffd658002007950 */ /* 0x004fea0003c3ffff */
        .weak           $__internal_15_$__cuda_sm70_shflsync_up_p
        .type           $__internal_15_$__cuda_sm70_shflsync_up_p,@function
        .size           $__internal_15_$__cuda_sm70_shflsync_up_p,($__internal_16_$__cuda_sm70_votesync_ballot - $__internal_15_$__cuda_sm70_shflsync_up_p)
$__internal_15_$__cuda_sm70_shflsync_up_p:
[----:B------:R-:W-:Y:S02]  /*29a80*/  MOV R4, RZ ;  /* 0x000000ff00047202 */ /* 0x000fe40000000f00 */
[----:B------:R-:W-:-:S04]  /*29a90*/  MOV R11, 0xffffffff ;  /* 0xffffffff000b7802 */ /* 0x000fc80000000f00 */
[----:B------:R-:W-:Y:S04]  /*29aa0*/  WARPSYNC R11 ;  /* 0x0000000b00007348 */ /* 0x000fe80003800000 */
[----:B------:R1:W2:Y:S02]  /*29ab0*/  SHFL.UP PT, R4, R0, R3, R4 ;  /* 0x0400000300047389 */ /* 0x0002a400000e0004 */
[----:B-1----:R-:W-:-:S04]  /*29ac0*/  MOV R3, 0x0 ;  /* 0x0000000000037802 */ /* 0x002fc80000000f00 */
[----:B--2---:R-:W-:Y:S05]  /*29ad0*/  RET.REL.NODEC R2 `(_ZN7cutlass13device_kernelIN5flash19enable_sm80_to_sm89INS1_16FlashAttnFwdSm80INS1_25CollectiveMainloopFwdSm80ILi4ELi1ELb0EN4cute5tupleIJNS5_1CILi128EEENS7_ILi48EEENS7_ILi96EEEEEELi96ENS_6half_tEfNS_4arch4Sm80ELb0ELb1ELb1ELb1ELb1ELb1ELb1ELb1EEENS1_21CollectiveEpilogueFwdINS6_IJS8_SA_S9_EEENS6_IJNS7_ILi1EEESI_SI_EEESC_SE_Li128ELb1ELb1ELb1ELb0EEENS1_36VarlenDynamicPersistentTileSchedulerILi128ELi48ELi128ELi128ELb1ELb1ELb0ELb1ELb0ELb1EEEEEEEEEvNT_6ParamsE) ;  /* 0xfffd652002007950 */ /* 0x004fea0003c3ffff */
        .weak           $__internal_16_$__cuda_sm70_votesync_ballot
        .type           $__internal_16_$__cuda_sm70_votesync_ballot,@function
        .size           $__internal_16_$__cuda_sm70_votesync_ballot,(.L_x_3646 - $__internal_16_$__cuda_sm70_votesync_ballot)
$__internal_16_$__cuda_sm70_votesync_ballot:
[----:B------:R-:W-:Y:S01]  /*29ae0*/  ISETP.NE.U32.AND P0, PT, R0, 0x1, PT ;  /* 0x000000010000780c */ /* 0x000fe20003f05070 */
[----:B------:R-:W-:-:S04]  /*29af0*/  IMAD.MOV.U32 R3, RZ, RZ, -0x1 ;  /* 0xffffffffff037424 */ /* 0x000fc800078e00ff */
[----:B------:R-:W-:Y:S08]  /*29b00*/  WARPSYNC R3 ;  /* 0x0000000300007348 */ /* 0x000ff00003800000 */
[----:B------:R-:W-:-:S04]  /*29b10*/  VOTE.ANY R0, PT, !P0 ;  /* 0x0000000000007806 */ /* 0x000fc800040e0100 */
[----:B------:R-:W-:Y:S01]  /*29b20*/  LOP3.LUT R0, R0, R3, RZ, 0xc0, !PT ;  /* 0x0000000300007212 */ /* 0x000fe200078ec0ff */
[----:B------:R-:W-:-:S04]  /*29b30*/  IMAD.MOV.U32 R3, RZ, RZ, 0x0 ;  /* 0x00000000ff037424 */ /* 0x000fc800078e00ff */
[----:B------:R-:W-:Y:S05]  /*29b40*/  RET.REL.NODEC R2 `(_ZN7cutlass13device_kernelIN5flash19enable_sm80_to_sm89INS1_16FlashAttnFwdSm80INS1_25CollectiveMainloopFwdSm80ILi4ELi1ELb0EN4cute5tupleIJNS5_1CILi128EEENS7_ILi48EEENS7_ILi96EEEEEELi96ENS_6half_tEfNS_4arch4Sm80ELb0ELb1ELb1ELb1ELb1ELb1ELb1ELb1EEENS1_21CollectiveEpilogueFwdINS6_IJS8_SA_S9_EEENS6_IJNS7_ILi1EEESI_SI_EEESC_SE_Li128ELb1ELb1ELb1ELb0EEENS1_36VarlenDynamicPersistentTileSchedulerILi128ELi48ELi128ELi128ELb1ELb1ELb0ELb1ELb0ELb1EEEEEEEEEvNT_6ParamsE) ;  /* 0xfffd64b002007950 */ /* 0x000fea0003c3ffff */
.L_x_1249:
        /* <DEDUP_REMOVED lines=11> */
.L_x_3646:


//--------------------- .text._ZN7cutlass13device_kernelIN5flash19enable_sm80_to_sm89INS1_16FlashAttnFwdSm80INS1_25CollectiveMainloopFwdSm80ILi4ELi1ELb0EN4cute5tupleIJNS5_1CILi128EEENS7_ILi64EEENS7_ILi96EEEEEELi96ENS_6half_tEfNS_4arch4Sm80ELb1ELb0ELb1ELb0ELb1ELb0ELb1ELb1EEENS1_21CollectiveEpilogueFwdINS6_IJS8_SA_S9_EEENS6_IJNS7_ILi1EEESI_SI_EEESC_SE_Li128ELb0ELb1ELb1ELb0EEENS1_30DynamicPersistentTileSchedulerILi128ELi128ELb1ELb1ELb0EEEEEEEEEvNT_6ParamsE --------------------------
	.section	.text._ZN7cutlass13device_kernelIN5flash19enable_sm80_to_sm89INS1_16FlashAttnFwdSm80INS1_25CollectiveMainloopFwdSm80ILi4ELi1ELb0EN4cute5tupleIJNS5_1CILi128EEENS7_ILi64EEENS7_ILi96EEEEEELi96ENS_6half_tEfNS_4arch4Sm80ELb1ELb0ELb1ELb0ELb1ELb0ELb1ELb1EEENS1_21CollectiveEpilogueFwdINS6_IJS8_SA_S9_EEENS6_IJNS7_ILi1EEESI_SI_EEESC_SE_Li128ELb0ELb1ELb1ELb0EEENS1_30DynamicPersistentTileSchedulerILi128ELi128ELb1ELb1ELb0EEEEEEEEEvNT_6ParamsE,"ax",@progbits
	.sectioninfo	@"SHI_REGISTERS=255"
	.align	128
.text._ZN7cutlass13device_kernelIN5flash19enable_sm80_to_sm89INS1_16FlashAttnFwdSm80INS1_25CollectiveMainloopFwdSm80ILi4ELi1ELb0EN4cute5tupleIJNS5_1CILi128EEENS7_ILi64EEENS7_ILi96EEEEEELi96ENS_6half_tEfNS_4arch4Sm80ELb1ELb0ELb1ELb0ELb1ELb0ELb1ELb1EEENS1_21CollectiveEpilogueFwdINS6_IJS8_SA_S9_EEENS6_IJNS7_ILi1EEESI_SI_EEESC_SE_Li128ELb0ELb1ELb1ELb0EEENS1_30DynamicPersistentTileSchedulerILi128ELi128ELb1ELb1ELb0EEEEEEEEEvNT_6ParamsE:
        .type           _ZN7cutlass13device_kernelIN5flash19enable_sm80_to_sm89INS1_16FlashAttnFwdSm80INS1_25CollectiveMainloopFwdSm80ILi4ELi1ELb0EN4cute5tupleIJNS5_1CILi128EEENS7_ILi64EEENS7_ILi96EEEEEELi96ENS_6half_tEfNS_4arch4Sm80ELb1ELb0ELb1ELb0ELb1ELb0ELb1ELb1EEENS1_21CollectiveEpilogueFwdINS6_IJS8_SA_S9_EEENS6_IJNS7_ILi1EEESI_SI_EEESC_SE_Li128ELb0ELb1ELb1ELb0EEENS1_30DynamicPersistentTileSchedulerILi128ELi128ELb1ELb1ELb0EEEEEEEEEvNT_6ParamsE,@function
        .size           _ZN7cutlass13device_kernelIN5flash19enable_sm80_to_sm89INS1_16FlashAttnFwdSm80INS1_25CollectiveMainloopFwdSm80ILi4ELi1ELb0EN4cute5tupleIJNS5_1CILi128EEENS7_ILi64EEENS7_ILi96EEEEEELi96ENS_6half_tEfNS_4arch4Sm80ELb1ELb0ELb1ELb0ELb1ELb0ELb1ELb1EEENS1_21CollectiveEpilogueFwdINS6_IJS8_SA_S9_EEENS6_IJNS7_ILi1EEESI_SI_EEESC_SE_Li128ELb0ELb1ELb1ELb0EEENS1_30DynamicPersistentTileSchedulerILi128ELi128ELb1ELb1ELb0EEEEEEEEEvNT_6ParamsE,(.L_x_3651 - _ZN7cutlass13device_kernelIN5flash19enable_sm80_to_sm89INS1_16FlashAttnFwdSm80INS1_25CollectiveMainloopFwdSm80ILi4ELi1ELb0EN4cute5tupleIJNS5_1CILi128EEENS7_ILi64EEENS7_ILi96EEEEEELi96ENS_6half_tEfNS_4arch4Sm80ELb1ELb0ELb1ELb0ELb1ELb0ELb1ELb1EEENS1_21CollectiveEpilogueFwdINS6_IJS8_SA_S9_EEENS6_IJNS7_ILi1EEESI_SI_EEESC_SE_Li128ELb0ELb1ELb1ELb0EEENS1_30DynamicPersistentTileSchedulerILi128ELi128ELb1ELb1ELb0EEEEEEEEEvNT_6ParamsE)
        .other          _ZN7cutlass13device_kernelIN5flash19enable_sm80_to_sm89INS1_16FlashAttnFwdSm80INS1_25CollectiveMainloopFwdSm80ILi4ELi1ELb0EN4cute5tupleIJNS5_1CILi128EEENS7_ILi64EEENS7_ILi96EEEEEELi96ENS_6half_tEfNS_4arch4Sm80ELb1ELb0ELb1ELb0ELb1ELb0ELb1ELb1EEENS1_21CollectiveEpilogueFwdINS6_IJS8_SA_S9_EEENS6_IJNS7_ILi1EEESI_SI_EEESC_SE_Li128ELb0ELb1ELb1ELb0EEENS1_30DynamicPersistentTileSchedulerILi128ELi128ELb1ELb1ELb0EEEEEEEEEvNT_6ParamsE,@"STO_CUDA_ENTRY STV_DEFAULT"
_ZN7cutlass13device_kernelIN5flash19enable_sm80_to_sm89INS1_16FlashAttnFwdSm80INS1_25CollectiveMainloopFwdSm80ILi4ELi1ELb0EN4cute5tupleIJNS5_1CILi128EEENS7_ILi64EEENS7_ILi96EEEEEELi96ENS_6half_tEfNS_4arch4Sm80ELb1ELb0ELb1ELb0ELb1ELb0ELb1ELb1EEENS1_21CollectiveEpilogueFwdINS6_IJS8_SA_S9_EEENS6_IJNS7_ILi1EEESI_SI_EEESC_SE_Li128ELb0ELb1ELb1ELb0EEENS1_30DynamicPersistentTileSchedulerILi128ELi128ELb1ELb1ELb0EEEEEEEEEvNT_6ParamsE:
[----:B------:R-:W-:-:S03]  /*0000*/  MOV R1, c[0x0][0x28] ;  /* 0x00000a0000017a02 */ /* 0x000fc60000000f00 */
[----:B------:R-:W1:Y:S01]  /*0010*/  S2R R18, SR_TID.X ;  /* 0x0000000000127919 */ /* 0x000e620000002100 */
[----:B------:R-:W-:-:S03]  /*0020*/  IADD3 R1, R1, -0xc0, RZ ;  /* 0xffffff4001017810 */ /* 0x000fc60007ffe0ff */
[----:B------:R-:W2:Y:S01]  /*0030*/  S2R R15, SR_CTAID.X ;  /* 0x00000000000f7919 */ /* 0x000ea20000002500 */
[----:B-1----:R-:W-:-:S05]  /*0040*/  SHF.R.U32.HI R2, RZ, 0x5, R18 ;  /* 0x00000005ff027819 */ /* 0x002fca0000011612 */
[----:B------:R-:W1:Y:S02]  /*0050*/  SHFL.IDX PT, R0, R2, RZ, 0x1f ;  /* 0x00001fff02007589 */ /* 0x000e6400000e0000 */
[----:B-1----:R-:W-:Y:S02]  /*0060*/  ISETP.GE.AND P0, PT, R0, 0x1, PT ;  /* 0x000000010000780c */ /* 0x002fe40003f06270 */
[----:B------:R1:W-:Y:S11]  /*0070*/  STL [R1+0xb8], R0 ;  /* 0x0000b80001007387 */ /* 0x0003f60000100800 */
[----:B------:R-:W-:Y:S06]  /*0080*/  @P0 BAR.ARV 0x4, 0x80 ;  /* 0x0102000000000b1d */ /* 0x000fec0000002000 */
[----:B--2---:R-:W-:-:S13]  /*0090*/  ISETP.GE.AND P0, PT, R15, c[0x0][0x538], PT ;  /* 0x00014e000f007a0c */ /* 0x004fda0003f06270 */
[----:B------:R-:W-:Y:S05]  /*00a0*/  @P0 EXIT ;  /* 0x000000000000094d */ /* 0x000fea0003800000 */
[----:B-1----:R-:W-:Y:S01]  /*00b0*/  SHF.R.S32.HI R13, RZ, 0x1f, R18 ;  /* 0x0000001fff0d7819 */ /* 0x002fe20000011412 */
[----:B------:R-:W-:Y:S01]  /*00c0*/  IMAD.MOV.U32 R202, RZ, RZ, 0x20 ;  /* 0x00000020ffca7424 */ /* 0x000fe200078e00ff */
[----:B------:R-:W-:Y:S02]  /*00d0*/  ULDC.64 UR6, c[0x0][0x118] ;  /* 0x0000460000067ab9 */ /* 0x000fe40000000a00 */
[CC--:B------:R-:W-:Y:S02]  /*00e0*/  LEA.HI R3, R13.reuse, R18.reuse, RZ, 0x4 ;  /* 0x000000120d037211 */ /* 0x0c0fe400078f20ff */
[----:B------:R-:W-:Y:S02]  /*00f0*/  LEA.HI R14, R13, R18, RZ, 0x3 ;  /* 0x000000120d0e7211 */ /* 0x000fe400078f18ff */
[----:B------:R-:W-:Y:S02]  /*0100*/  SHF.R.S32.HI R2, RZ, 0x4, R3 ;  /* 0x00000004ff027819 */ /* 0x000fe40000011403 */
[----:B------:R-:W-:-:S02]  /*0110*/  LOP3.LUT R0, R3, 0xfffffff0, RZ, 0xc0, !PT ;  /* 0xfffffff003007812 */ /* 0x000fc400078ec0ff */
[----:B------:R-:W-:Y:S02]  /*0120*/  LEA.HI R3, R3, R2, RZ, 0x1 ;  /* 0x0000000203037211 */ /* 0x000fe400078f08ff */
[----:B------:R-:W-:Y:S01]  /*0130*/  LOP3.LUT R4, R14, 0xfffffff8, RZ, 0xc0, !PT ;  /* 0xfffffff80e047812 */ /* 0x000fe200078ec0ff */
[C---:B------:R-:W-:Y:S01]  /*0140*/  IMAD.IADD R0, R18.reuse, 0x1, -R0 ;  /* 0x0000000112007824 */ /* 0x040fe200078e0a00 */
[----:B------:R-:W-:Y:S02]  /*0150*/  LOP3.LUT R3, R3, 0xfffffffe, RZ, 0xc0, !PT ;  /* 0xfffffffe03037812 */ /* 0x000fe400078ec0ff */
[----:B------:R-:W-:Y:S01]  /*0160*/  LEA.HI R7, R13, R18, RZ, 0x2 ;  /* 0x000000120d077211 */ /* 0x000fe200078f10ff */
[----:B------:R-:W-:Y:S01]  /*0170*/  IMAD.IADD R4, R18, 0x1, -R4 ;  /* 0x0000000112047824 */ /* 0x000fe200078e0a04 */
[----:B------:R-:W-:Y:S01]  /*0180*/  LEA.HI R6, R0, R0, RZ, 0x1 ;  /* 0x0000000000067211 */ /* 0x000fe200078f08ff */
[----:B------:R-:W-:Y:S01]  /*0190*/  IMAD.IADD R10, R2, 0x1, -R3 ;  /* 0x00000001020a7824 */ /* 0x000fe200078e0a03 */
[----:B------:R-:W-:-:S02]  /*01a0*/  SHF.R.S32.HI R3, RZ, 0x1f, R0 ;  /* 0x0000001fff037819 */ /* 0x000fc40000011400 */
[----:B------:R-:W-:Y:S02]  /*01b0*/  LOP3.LUT R2, R6, 0x7fffffe, RZ, 0xc0, !PT ;  /* 0x07fffffe06027812 */ /* 0x000fe400078ec0ff */
[----:B------:R-:W-:Y:S02]  /*01c0*/  LEA.HI R12, R3, R0, RZ, 0x3 ;  /* 0x00000000030c7211 */ /* 0x000fe400078f18ff */
[----:B------:R-:W-:Y:S01]  /*01d0*/  LOP3.LUT R3, R7, 0xfffffffc, RZ, 0xc0, !PT ;  /* 0xfffffffc07037812 */ /* 0x000fe200078ec0ff */
[----:B------:R-:W-:Y:S01]  /*01e0*/  IMAD.IADD R201, R0, 0x1, -R2 ;  /* 0x0000000100c97824 */ /* 0x000fe200078e0a02 */
[----:B------:R-:W-:Y:S02]  /*01f0*/  SHF.R.S32.HI R0, RZ, 0x3, R14 ;  /* 0x00000003ff007819 */ /* 0x000fe4000001140e */
[----:B------:R-:W-:Y:S01]  /*0200*/  LEA.HI R9, R4, R4, RZ, 0x1 ;  /* 0x0000000404097211 */ /* 0x000fe200078f08ff */
[----:B------:R-:W-:Y:S01]  /*0210*/  IMAD.IADD R19, R18, 0x1, -R3 ;  /* 0x0000000112137824 */ /* 0x000fe200078e0a03 */
[----:B------:R-:W-:Y:S01]  /*0220*/  LEA.HI R5, R13, R18, RZ, 0x5 ;  /* 0x000000120d057211 */ /* 0x000fe200078f28ff */
[----:B------:R-:W-:Y:S01]  /*0230*/  IMAD.SHL.U32 R0, R0, 0x40, RZ ;  /* 0x0000004000007824 */ /* 0x000fe200078e00ff */
[----:B------:R-:W-:Y:S01]  /*0240*/  LOP3.LUT R2, R9, 0x3fffffe, RZ, 0xc0, !PT ;  /* 0x03fffffe09027812 */ /* 0x000fe200078ec0ff */
[----:B------:R-:W-:Y:S01]  /*0250*/  IMAD.SHL.U32 R240, R19, 0x8, RZ ;  /* 0x0000000813f07824 */ /* 0x000fe200078e00ff */
[----:B------:R-:W-:-:S02]  /*0260*/  SHF.R.S32.HI R11, RZ, 0x2, R7 ;  /* 0x00000002ff0b7819 */ /* 0x000fc40000011407 */
[----:B------:R-:W-:Y:S01]  /*0270*/  LOP3.LUT R0, R0, 0xc0, RZ, 0xc0, !PT ;  /* 0x000000c000007812 */ /* 0x000fe200078ec0ff */
[----:B------:R-:W-:Y:S01]  /*0280*/  IMAD.IADD R200, R4, 0x1, -R2 ;  /* 0x0000000104c87824 */ /* 0x000fe200078e0a02 */
[----:B------:R-:W-:Y:S02]  /*0290*/  LOP3.LUT R3, R5, 0xffffffe0, RZ, 0xc0, !PT ;  /* 0xffffffe005037812 */ /* 0x000fe400078ec0ff */
[----:B------:R-:W-:Y:S01]  /*02a0*/  SHF.R.U32.HI R4, RZ, 0x3, R0 ;  /* 0x00000003ff047819 */ /* 0x000fe20000011600 */
[----:B------:R-:W-:Y:S01]  /*02b0*/  IMAD R200, R10, 0x8, R200 ;  /* 0x000000080ac87824 */ /* 0x000fe200078e02c8 */
[----:B------:R-:W-:Y:S01]  /*02c0*/  LOP3.LUT R2, R0, 0x18, R240, 0xf8, !PT ;  /* 0x0000001800027812 */ /* 0x000fe200078ef8f0 */
[----:B------:R-:W-:Y:S01]  /*02d0*/  IMAD.IADD R17, R18, 0x1, -R3 ;  /* 0x0000000112117824 */ /* 0x000fe200078e0a03 */
[--C-:B------:R-:W-:Y:S02]  /*02e0*/  SHF.R.S32.HI R203, RZ, 0x5, R5.reuse ;  /* 0x00000005ffcb7819 */ /* 0x100fe40000011405 */
[----:B------:R-:W-:-:S02]  /*02f0*/  SHF.R.S32.HI R0, RZ, 0x1f, R5 ;  /* 0x0000001fff007819 */ /* 0x000fc40000011405 */
[----:B------:R-:W-:Y:S02]  /*0300*/  LEA.HI R5, R7, R11, RZ, 0x1 ;  /* 0x0000000b07057211 */ /* 0x000fe400078f08ff */
[----:B------:R-:W-:Y:S02]  /*0310*/  LOP3.LUT R7, R2, R4, RZ, 0x3c, !PT ;  /* 0x0000000402077212 */ /* 0x000fe400078e3cff */
[----:B------:R-:W-:Y:S02]  /*0320*/  LOP3.LUT R2, R5, 0x7fffffe, RZ, 0xc0, !PT ;  /* 0x07fffffe05027812 */ /* 0x000fe400078ec0ff */
[----:B------:R-:W-:Y:S02]  /*0330*/  LEA.HI R0, R0, R203, RZ, 0x2 ;  /* 0x000000cb00007211 */ /* 0x000fe400078f10ff */
[----:B------:R-:W-:Y:S01]  /*0340*/  SHF.R.S32.HI R8, RZ, 0x1f, R17 ;  /* 0x0000001fff087819 */ /* 0x000fe20000011411 */
[----:B------:R-:W-:Y:S01]  /*0350*/  IMAD.IADD R3, R11, 0x1, -R2 ;  /* 0x000000010b037824 */ /* 0x000fe200078e0a02 */
[----:B------:R-:W-:-:S02]  /*0360*/  LOP3.LUT R2, R0, 0xffffffc, RZ, 0xc0, !PT ;  /* 0x0ffffffc00027812 */ /* 0x000fc400078ec0ff */
[--C-:B------:R-:W-:Y:S01]  /*0370*/  SHF.R.S32.HI R5, RZ, 0x1, R6.reuse ;  /* 0x00000001ff057819 */ /* 0x100fe20000011406 */
[C---:B------:R-:W-:Y:S01]  /*0380*/  IMAD R0, R203.reuse, 0x8, R3 ;  /* 0x00000008cb007824 */ /* 0x040fe200078e0203 */
[----:B------:R-:W-:Y:S01]  /*0390*/  SHF.R.S32.HI R4, RZ, 0x1f, R6 ;  /* 0x0000001fff047819 */ /* 0x000fe20000011406 */
[----:B------:R-:W-:Y:S01]  /*03a0*/  IMAD.IADD R3, R203, 0x1, -R2 ;  /* 0x00000001cb037824 */ /* 0x000fe200078e0a02 */
[----:B------:R-:W-:Y:S01]  /*03b0*/  LEA.HI R11, R8, R17, RZ, 0x2 ;  /* 0x00000011080b7211 */ /* 0x000fe200078f10ff */
[----:B------:R-:W-:Y:S01]  /*03c0*/  IMAD.U32 R6, R0, 0x20, R7 ;  /* 0x0000002000067824 */ /* 0x000fe200078e0007 */
[----:B------:R-:W-:Y:S02]  /*03d0*/  LEA.HI R4, R4, R5, RZ, 0x2 ;  /* 0x0000000504047211 */ /* 0x000fe400078f10ff */
[----:B------:R-:W-:Y:S02]  /*03e0*/  SHF.R.S32.HI R2, RZ, 0x2, R11 ;  /* 0x00000002ff027819 */ /* 0x000fe4000001140b */
[----:B------:R-:W-:Y:S01]  /*03f0*/  LOP3.LUT R4, R4, 0xfffffffc, RZ, 0xc0, !PT ;  /* 0xfffffffc04047812 */ /* 0x000fe200078ec0ff */
[----:B------:R1:W-:Y:S01]  /*0400*/  STL [R1+0x80], R6 ;  /* 0x0000800601007387 */ /* 0x0003e20000100800 */
[----:B------:R-:W-:Y:S01]  /*0410*/  LEA.HI R0, R19, R19, RZ, 0x1 ;  /* 0x0000001313007211 */ /* 0x000fe200078f08ff */
[----:B------:R-:W-:Y:S01]  /*0420*/  IMAD R16, R3, 0x10, R2 ;  /* 0x0000001003107824 */ /* 0x000fe200078e0202 */
[----:B------:R-:W-:Y:S01]  /*0430*/  SHF.R.S32.HI R2, RZ, 0x1, R9 ;  /* 0x00000001ff027819 */ /* 0x000fe20000011409 */
[----:B------:R-:W-:Y:S01]  /*0440*/  IMAD.IADD R8, R5, 0x1, -R4 ;  /* 0x0000000105087824 */ /* 0x000fe200078e0a04 */
[C---:B------:R-:W-:Y:S01]  /*0450*/  LOP3.LUT R4, R0.reuse, 0x1ffffffe, RZ, 0xc0, !PT ;  /* 0x1ffffffe00047812 */ /* 0x040fe200078ec0ff */
[----:B------:R-:W-:Y:S01]  /*0460*/  IMAD.SHL.U32 R3, R0, 0x20, RZ ;  /* 0x0000002000037824 */ /* 0x000fe200078e00ff */
[C---:B------:R-:W-:Y:S01]  /*0470*/  LOP3.LUT P0, RZ, R2.reuse, 0x2, RZ, 0xc0, !PT ;  /* 0x0000000202ff7812 */ /* 0x040fe2000780c0ff */
[----:B------:R-:W-:Y:S01]  /*0480*/  IMAD.SHL.U32 R0, R2, 0x40, RZ ;  /* 0x0000004002007824 */ /* 0x000fe200078e00ff */
[----:B------:R-:W-:Y:S01]  /*0490*/  STL [R1+0xbc], R16 ;  /* 0x0000bc1001007387 */ /* 0x000fe20000100800 */
[----:B------:R-:W-:Y:S01]  /*04a0*/  IMAD.SHL.U32 R5, R12, 0x20, RZ ;  /* 0x000000200c057824 */ /* 0x000fe200078e00ff */
[----:B------:R-:W-:Y:S01]  /*04b0*/  LOP3.LUT R7, R3, 0xffffffc0, RZ, 0xc0, !PT ;  /* 0xffffffc003077812 */ /* 0x000fe200078ec0ff */
[----:B------:R-:W-:Y:S01]  /*04c0*/  IMAD.SHL.U32 R2, R8, 0x40, RZ ;  /* 0x0000004008027824 */ /* 0x000fe200078e00ff */
[----:B------:R-:W-:Y:S01]  /*04d0*/  LOP3.LUT R0, R0, 0xc0, RZ, 0xc0, !PT ;  /* 0x000000c000007812 */ /* 0x000fe200078ec0ff */
[----:B------:R-:W-:Y:S01]  /*04e0*/  IMAD.IADD R9, R19, 0x1, -R4 ;  /* 0x0000000113097824 */ /* 0x000fe200078e0a04 */
[----:B------:R-:W-:Y:S01]  /*04f0*/  LOP3.LUT R3, R5, 0xffffff00, RZ, 0xc0, !PT ;  /* 0xffffff0005037812 */ /* 0x000fe200078ec0ff */
[----:B------:R-:W-:Y:S01]  /*0500*/  STL [R1+0x7c], R15 ;  /* 0x00007c0f01007387 */ /* 0x000fe20000100800 */
[----:B------:R-:W-:Y:S01]  /*0510*/  LOP3.LUT R2, R2, 0xc0, RZ, 0xc0, !PT ;  /* 0x000000c002027812 */ /* 0x000fe200078ec0ff */
[----:B------:R-:W-:Y:S01]  /*0520*/  IMAD R7, R9, 0x8, R7 ;  /* 0x0000000809077824 */ /* 0x000fe200078e0207 */
[----:B------:R-:W-:Y:S01]  /*0530*/  LOP3.LUT R5, R0, 0x8, R14, 0xf8, !PT ;  /* 0x0000000800057812 */ /* 0x000fe200078ef80e */
[----:B------:R-:W-:Y:S01]  /*0540*/  IMAD R203, R203, 0x200, R3 ;  /* 0x00000200cbcb7824 */ /* 0x000fe200078e0203 */
[----:B------:R-:W-:-:S02]  /*0550*/  SHF.R.U32.HI R4, RZ, 0x3, R0 ;  /* 0x00000003ff047819 */ /* 0x000fc40000011600 */
[----:B------:R-:W-:Y:S01]  /*0560*/  SHF.R.U32.HI R0, RZ, 0x3, R2 ;  /* 0x00000003ff007819 */ /* 0x000fe20000011602 */
[----:B------:R-:W-:Y:S01]  /*0570*/  IMAD R203, R201, 0x20, R203 ;  /* 0x00000020c9cb7824 */ /* 0x000fe200078e02cb */
[----:B------:R-:W-:Y:S01]  /*0580*/  LOP3.LUT R4, R5, R4, RZ, 0x3c, !PT ;  /* 0x0000000405047212 */ /* 0x000fe200078e3cff */
[----:B-1----:R-:W-:Y:S01]  /*0590*/  IMAD.SHL.U32 R6, R10, 0x8, RZ ;  /* 0x000000080a067824 */ /* 0x002fe200078e00ff */
[----:B------:R-:W-:Y:S01]  /*05a0*/  LOP3.LUT P1, RZ, R8, 0x2, RZ, 0xc0, !PT ;  /* 0x0000000208ff7812 */ /* 0x000fe2000782c0ff */
[----:B------:R-:W-:Y:S01]  /*05b0*/  IMAD R201, R201, 0x20, R3 ;  /* 0x00000020c9c97824 */ /* 0x000fe200078e0203 */
[----:B------:R-:W-:Y:S01]  /*05c0*/  IADD3 R3, R240, 0x20, RZ ;  /* 0x00000020f0037810 */ /* 0x000fe20007ffe0ff */
[----:B------:R-:W-:Y:S01]  /*05d0*/  IMAD.U32 R200, R200, 0x20, R4 ;  /* 0x00000020c8c87824 */ /* 0x000fe200078e0004 */
[----:B------:R-:W-:Y:S02]  /*05e0*/  LOP3.LUT R6, R2, 0x8, R6, 0xf8, !PT ;  /* 0x0000000802067812 */ /* 0x000fe400078ef806 */
[----:B------:R-:W-:-:S02]  /*05f0*/  LEA.HI R2, R13, R18, RZ, 0x7 ;  /* 0x000000120d027211 */ /* 0x000fc400078f38ff */
[----:B------:R-:W-:Y:S02]  /*0600*/  LOP3.LUT R0, R6, R0, RZ, 0x3c, !PT ;  /* 0x0000000006007212 */ /* 0x000fe400078e3cff */
[----:B------:R-:W-:Y:S02]  /*0610*/  SHF.R.S32.HI R2, RZ, 0x7, R2 ;  /* 0x00000007ff027819 */ /* 0x000fe40000011402 */
[----:B------:R-:W-:Y:S01]  /*0620*/  IADD3 R2, R240, 0x40, RZ ;  /* 0x00000040f0027810 */ /* 0x000fe20007ffe0ff */
[C---:B------:R-:W-:Y:S01]  /*0630*/  IMAD.IADD R203, R0.reuse, 0x1, R203 ;  /* 0x0000000100cb7824 */ /* 0x040fe200078e02cb */
[----:B------:R-:W-:Y:S01]  /*0640*/  SHF.R.S32.HI R3, RZ, 0x1f, R3 ;  /* 0x0000001fff037819 */ /* 0x000fe20000011403 */
[----:B------:R-:W-:Y:S01]  /*0650*/  IMAD.IADD R201, R0, 0x1, R201 ;  /* 0x0000000100c97824 */ /* 0x000fe200078e02c9 */
[----:B------:R-:W-:Y:S01]  /*0660*/  LOP3.LUT R0, R11, 0x7ffffffc, RZ, 0xc0, !PT ;  /* 0x7ffffffc0b007812 */ /* 0x000fe200078ec0ff */
[----:B------:R-:W-:Y:S01]  /*0670*/  IMAD.IADD R3, R16, 0x1, R7 ;  /* 0x0000000110037824 */ /* 0x000fe200078e0207 */
[----:B------:R-:W-:-:S02]  /*0680*/  SHF.R.S32.HI R2, RZ, 0x1f, R2 ;  /* 0x0000001fff027819 */ /* 0x000fc40000011402 */
[----:B------:R-:W-:Y:S01]  /*0690*/  SHF.R.S32.HI R4, RZ, 0x1f, R240 ;  /* 0x0000001fff047819 */ /* 0x000fe200000114f0 */
[----:B------:R-:W-:Y:S01]  /*06a0*/  IMAD.IADD R0, R17, 0x1, -R0 ;  /* 0x0000000111007824 */ /* 0x000fe200078e0a00 */
[----:B------:R-:W-:Y:S02]  /*06b0*/  LEA R200, R200, 0x3100, 0x1 ;  /* 0x00003100c8c87811 */ /* 0x000fe400078e08ff */
[----:B------:R-:W-:Y:S01]  /*06c0*/  SEL R202, R202, 0xffffffe0, !P1 ;  /* 0xffffffe0caca7807 */ /* 0x000fe20004800000 */
[----:B------:R-:W-:Y:S01]  /*06d0*/  IMAD.SHL.U32 R0, R0, 0x2, RZ ;  /* 0x0000000200007824 */ /* 0x000fe200078e00ff */
[----:B------:R-:W-:Y:S02]  /*06e0*/  LEA R203, R203, 0x6100, 0x1 ;  /* 0x00006100cbcb7811 */ /* 0x000fe400078e08ff */
[----:B------:R-:W-:Y:S02]  /*06f0*/  IADD3 R205, R200, 0x20, RZ ;  /* 0x00000020c8cd7810 */ /* 0x000fe40007ffe0ff */
[----:B------:R-:W-:Y:S01]  /*0700*/  SHF.R.S32.HI R2, RZ, 0x1f, R0 ;  /* 0x0000001fff027819 */ /* 0x000fe20000011400 */
[----:B------:R-:W-:Y:S01]  /*0710*/  STL [R1+0x3c], R0 ;  /* 0x00003c0001007387 */ /* 0x000fe20000100800 */
[C---:B------:R-:W-:Y:S01]  /*0720*/  IADD3 R11, R0.reuse, 0x8, RZ ;  /* 0x00000008000b7810 */ /* 0x040fe20007ffe0ff */
[----:B------:R-:W-:Y:S01]  /*0730*/  IMAD.IADD R204, R203, 0x1, R202 ;  /* 0x00000001cbcc7824 */ /* 0x000fe200078e02ca */
[C---:B------:R-:W-:Y:S01]  /*0740*/  IADD3 R10, R0.reuse, 0x10, RZ ;  /* 0x00000010000a7810 */ /* 0x040fe20007ffe0ff */
[----:B------:R1:W-:Y:S01]  /*0750*/  STL [R1+0xb4], R3 ;  /* 0x0000b40301007387 */ /* 0x0003e20000100800 */
[----:B------:R-:W-:-:S02]  /*0760*/  IADD3 R9, R0, 0x18, RZ ;  /* 0x0000001800097810 */ /* 0x000fc40007ffe0ff */
[C---:B------:R-:W-:Y:S01]  /*0770*/  IADD3 R8, R0.reuse, 0x20, RZ ;  /* 0x0000002000087810 */ /* 0x040fe20007ffe0ff */
[----:B------:R2:W-:Y:S01]  /*0780*/  STL [R1+0xb0], R2 ;  /* 0x0000b00201007387 */ /* 0x0005e20000100800 */
[C---:B------:R-:W-:Y:S02]  /*0790*/  IADD3 R7, R0.reuse, 0x28, RZ ;  /* 0x0000002800077810 */ /* 0x040fe40007ffe0ff */
[C---:B------:R-:W-:Y:S01]  /*07a0*/  IADD3 R6, R0.reuse, 0x30, RZ ;  /* 0x0000003000067810 */ /* 0x040fe20007ffe0ff */
[----:B------:R3:W-:Y:S01]  /*07b0*/  STL [R1+0x74], R11 ;  /* 0x0000740b01007387 */ /* 0x0007e20000100800 */
[C---:B------:R-:W-:Y:S02]  /*07c0*/  IADD3 R5, R0.reuse, 0x38, RZ ;  /* 0x0000003800057810 */ /* 0x040fe40007ffe0ff */
[----:B------:R-:W-:Y:S01]  /*07d0*/  IADD3 R4, R0, 0x40, RZ ;  /* 0x0000004000047810 */ /* 0x000fe20007ffe0ff */
[----:B------:R4:W-:Y:S01]  /*07e0*/  STL [R1+0x70], R10 ;  /* 0x0000700a01007387 */ /* 0x0009e20000100800 */
[----:B------:R-:W-:-:S02]  /*07f0*/  LEA R201, R201, 0x100, 0x1 ;  /* 0x00000100c9c97811 */ /* 0x000fc400078e08ff */
[----:B------:R-:W-:Y:S01]  /*0800*/  @P0 IADD3 R205, R200, -0x20, RZ ;  /* 0xffffffe0c8cd0810 */ /* 0x000fe20007ffe0ff */
[----:B------:R5:W-:Y:S02]  /*0810*/  STL [R1+0x6c], R9 ;  /* 0x00006c0901007387 */ /* 0x000be40000100800 */
[----:B------:R-:W-:Y:S01]  /*0820*/  IMAD.IADD R202, R202, 0x1, R201 ;  /* 0x00000001caca7824 */ /* 0x000fe200078e02c9 */
[C---:B------:R-:W-:Y:S01]  /*0830*/  IADD3 R216, R205.reuse, 0x400, RZ ;  /* 0x00000400cdd87810 */ /* 0x040fe20007ffe0ff */
[----:B------:R5:W-:Y:S01]  /*0840*/  STL [R1+0x68], R8 ;  /* 0x0000680801007387 */ /* 0x000be20000100800 */
[C---:B------:R-:W-:Y:S02]  /*0850*/  IADD3 R215, R205.reuse, 0x800, RZ ;  /* 0x00000800cdd77810 */ /* 0x040fe40007ffe0ff */
[----:B------:R-:W-:Y:S01]  /*0860*/  IADD3 R214, R205, 0xc00, RZ ;  /* 0x00000c00cdd67810 */ /* 0x000fe20007ffe0ff */
[----:B------:R5:W-:Y:S01]  /*0870*/  STL [R1+0x64], R7 ;  /* 0x0000640701007387 */ /* 0x000be20000100800 */
[----:B-1----:R-:W-:-:S02]  /*0880*/  IADD3 R3, R0, 0x48, RZ ;  /* 0x0000004800037810 */ /* 0x002fc40007ffe0ff */
[C---:B------:R-:W-:Y:S01]  /*0890*/  IADD3 R213, R205.reuse, 0x1000, RZ ;  /* 0x00001000cdd57810 */ /* 0x040fe20007ffe0ff */
[----:B------:R1:W-:Y:S01]  /*08a0*/  STL [R1+0x60], R6 ;  /* 0x0000600601007387 */ /* 0x0003e20000100800 */
[C---:B--2---:R-:W-:Y:S02]  /*08b0*/  IADD3 R2, R0.reuse, 0x50, RZ ;  /* 0x0000005000027810 */ /* 0x044fe40007ffe0ff */
[----:B------:R-:W-:Y:S01]  /*08c0*/  IADD3 R0, R0, 0x58, RZ ;  /* 0x0000005800007810 */ /* 0x000fe20007ffe0ff */
[----:B------:R2:W-:Y:S01]  /*08d0*/  STL [R1+0x5c], R5 ;  /* 0x00005c0501007387 */ /* 0x0005e20000100800 */
[----:B---3--:R-:W-:Y:S02]  /*08e0*/  SHF.R.S32.HI R11, RZ, 0x1f, R11 ;  /* 0x0000001fff0b7819 */ /* 0x008fe4000001140b */
[----:B------:R-:W-:Y:S01]  /*08f0*/  IADD3 R212, R205, 0x1400, RZ ;  /* 0x00001400cdd47810 */ /* 0x000fe20007ffe0ff */
[----:B------:R3:W-:Y:S01]  /*0900*/  STL [R1+0x4c], R4 ;  /* 0x00004c0401007387 */ /* 0x0007e20000100800 */
[----:B----4-:R-:W-:-:S02]  /*0910*/  SHF.R.S32.HI R10, RZ, 0x1f, R10 ;  /* 0x0000001fff0a7819 */ /* 0x010fc4000001140a */
[C---:B------:R-:W-:Y:S01]  /*0920*/  IADD3 R211, R205.reuse, 0x1800, RZ ;  /* 0x00001800cdd37810 */ /* 0x040fe20007ffe0ff */
[----:B------:R4:W-:Y:S01]  /*0930*/  STL [R1+0x58], R3 ;  /* 0x0000580301007387 */ /* 0x0009e20000100800 */
[----:B-----5:R-:W-:Y:S02]  /*0940*/  SHF.R.S32.HI R9, RZ, 0x1f, R9 ;  /* 0x0000001fff097819 */ /* 0x020fe40000011409 */
[C---:B------:R-:W-:Y:S01]  /*0950*/  IADD3 R210, R205.reuse, 0x1c00, RZ ;  /* 0x00001c00cdd27810 */ /* 0x040fe20007ffe0ff */
[----:B------:R5:W-:Y:S01]  /*0960*/  STL [R1+0x54], R2 ;  /* 0x0000540201007387 */ /* 0x000be20000100800 */
[----:B------:R-:W-:Y:S02]  /*0970*/  SHF.R.S32.HI R8, RZ, 0x1f, R8 ;  /* 0x0000001fff087819 */ /* 0x000fe40000011408 */
[----:B------:R-:W-:Y:S01]  /*0980*/  IADD3 R209, R205, 0x2000, RZ ;  /* 0x00002000cdd17810 */ /* 0x000fe20007ffe0ff */
[----:B------:R-:W-:Y:S01]  /*0990*/  STL [R1+0xac], R11 ;  /* 0x0000ac0b01007387 */ /* 0x000fe20000100800 */
[----:B------:R-:W-:-:S02]  /*09a0*/  SHF.R.S32.HI R7, RZ, 0x1f, R7 ;  /* 0x0000001fff077819 */ /* 0x000fc40000011407 */
[C---:B------:R-:W-:Y:S01]  /*09b0*/  IADD3 R208, R205.reuse, 0x2400, RZ ;  /* 0x00002400cdd07810 */ /* 0x040fe20007ffe0ff */
[----:B------:R5:W-:Y:S01]  /*09c0*/  STL [R1+0x50], R0 ;  /* 0x0000500001007387 */ /* 0x000be20000100800 */
[----:B-1----:R-:W-:Y:S02]  /*09d0*/  SHF.R.S32.HI R6, RZ, 0x1f, R6 ;  /* 0x0000001fff067819 */ /* 0x002fe40000011406 */
[C---:B------:R-:W-:Y:S01]  /*09e0*/  IADD3 R207, R205.reuse, 0x2800, RZ ;  /* 0x00002800cdcf7810 */ /* 0x040fe20007ffe0ff */
[----:B------:R1:W-:Y:S01]  /*09f0*/  STL [R1+0xa8], R10 ;  /* 0x0000a80a01007387 */ /* 0x0003e20000100800 */
[----:B--2---:R-:W-:Y:S02]  /*0a00*/  SHF.R.S32.HI R5, RZ, 0x1f, R5 ;  /* 0x0000001fff057819 */ /* 0x004fe40000011405 */
[----:B------:R-:W-:Y:S01]  /*0a10*/  IADD3 R206, R205, 0x2c00, RZ ;  /* 0x00002c00cdce7810 */ /* 0x000fe20007ffe0ff */
[----:B------:R1:W-:Y:S01]  /*0a20*/  STL [R1+0xa4], R9 ;  /* 0x0000a40901007387 */ /* 0x0003e20000100800 */
[----:B---3--:R-:W-:-:S03]  /*0a30*/  SHF.R.S32.HI R4, RZ, 0x1f, R4 ;  /* 0x0000001fff047819 */ /* 0x008fc60000011404 */
[----:B------:R1:W-:Y:S01]  /*0a40*/  STL [R1+0xa0], R8 ;  /* 0x0000a00801007387 */ /* 0x0003e20000100800 */
[----:B----4-:R-:W-:-:S03]  /*0a50*/  SHF.R.S32.HI R3, RZ, 0x1f, R3 ;  /* 0x0000001fff037819 */ /* 0x010fc60000011403 */
[----:B------:R1:W-:Y:S01]  /*0a60*/  STL [R1+0x9c], R7 ;  /* 0x00009c0701007387 */ /* 0x0003e20000100800 */
[----:B-----5:R-:W-:-:S03]  /*0a70*/  SHF.R.S32.HI R2, RZ, 0x1f, R2 ;  /* 0x0000001fff027819 */ /* 0x020fc60000011402 */
[----:B------:R1:W-:Y:S04]  /*0a80*/  STL [R1+0x98], R6 ;  /* 0x0000980601007387 */ /* 0x0003e80000100800 */
[----:B------:R1:W-:Y:S01]  /*0a90*/  STL [R1+0x94], R5 ;  /* 0x0000940501007387 */ /* 0x0003e20000100800 */
[----:B------:R-:W-:-:S03]  /*0aa0*/  SHF.R.S32.HI R0, RZ, 0x1f, R0 ;  /* 0x0000001fff007819 */ /* 0x000fc60000011400 */
[----:B------:R1:W-:Y:S04]  /*0ab0*/  STL [R1+0x90], R4 ;  /* 0x0000900401007387 */ /* 0x0003e80000100800 */
[----:B------:R1:W-:Y:S04]  /*0ac0*/  STL [R1+0x8c], R3 ;  /* 0x00008c0301007387 */ /* 0x0003e80000100800 */
[----:B------:R1:W-:Y:S04]  /*0ad0*/  STL [R1+0x88], R2 ;  /* 0x0000880201007387 */ /* 0x0003e80000100800 */
[----:B------:R1:W-:Y:S02]  /*0ae0*/  STL [R1+0x84], R0 ;  /* 0x0000840001007387 */ /* 0x0003e40000100800 */
.L_x_1311:
[----:B-1----:R-:W2:Y:S01]  /*0af0*/  LDL R4, [R1+0x7c] ;  /* 0x00007c0001047983 */ /* 0x002ea20000100800 */
[----:B------:R-:W-:Y:S01]  /*0b00*/  IMAD.MOV.U32 R0, RZ, RZ, c[0x0][0x560] ;  /* 0x00015800ff007624 */ /* 0x000fe200078e00ff */
[----:B------:R-:W-:Y:S01]  /*0b10*/  YIELD ;  /* 0x0000000000007946 */ /* 0x000fe20003800000 */
[----:B------:R-:W-:Y:S03]  /*0b20*/  BSSY B0, `(.L_x_1250) ;  /* 0x0000016000007945 */ /* 0x000fe60003800000 */
[----:B------:R-:W-:-:S13]  /*0b30*/  ISETP.NE.AND P0, PT, R0, 0x1, PT ;  /* 0x000000010000780c */ /* 0x000fda0003f05270 */
[----:B--2---:R-:W-:Y:S01]  /*0b40*/  @P0 IMAD.HI.U32 R0, R4, c[0x0][0x564], RZ ;  /* 0x0001590004000a27 */ /* 0x004fe200078e00ff */
[----:B------:R-:W-:-:S04]  /*0b50*/  MOV R3, R4 ;  /* 0x0000000400037202 */ /* 0x000fc80000000f00 */
[----:B------:R-:W-:-:S04]  /*0b60*/  @P0 SHF.R.U32.HI R3, RZ, c[0x0][0x568], R0 ;  /* 0x00015a00ff030a19 */ /* 0x000fc80000011600 */
[----:B------:R-:W-:Y:S01]  /*0b70*/  ISETP.GE.AND P0, PT, R3, c[0x0][0x578], PT ;  /* 0x00015e0003007a0c */ /* 0x000fe20003f06270 */
[----:B------:R-:W-:-:S04]  /*0b80*/  IMAD.MOV R2, RZ, RZ, -R3 ;  /* 0x000000ffff027224 */ /* 0x000fc800078e0a03 */
[----:B------:R-:W-:-:S08]  /*0b90*/  IMAD R2, R2, c[0x0][0x560], R4 ;  /* 0x0001580002027a24 */ /* 0x000fd000078e0204 */
[----:B------:R-:W-:Y:S05]  /*0ba0*/  @!P0 BRA `(.L_x_1251) ;  /* 0x0000007000008947 */ /* 0x000fea0003800000 */
[----:B------:R-:W-:-:S04]  /*0bb0*/  MOV R0, c[0x0][0x56c] ;  /* 0x00015b0000007a02 */ /* 0x000fc80000000f00 */
[----:B------:R-:W-:Y:S02]  /*0bc0*/  ISETP.NE.AND P0, PT, R0, 0x1, PT ;  /* 0x000000010000780c */ /* 0x000fe40003f05270 */
[----:B------:R-:W-:-:S11]  /*0bd0*/  MOV R0, R2 ;  /* 0x0000000200007202 */ /* 0x000fd60000000f00 */
[----:B------:R-:W-:-:S05]  /*0be0*/  @P0 IMAD.HI.U32 R4, R2, c[0x0][0x570], RZ ;  /* 0x00015c0002040a27 */ /* 0x000fca00078e00ff */
[----:B------:R-:W-:-:S05]  /*0bf0*/  @P0 SHF.R.U32.HI R0, RZ, c[0x0][0x574], R4 ;  /* 0x00015d00ff000a19 */ /* 0x000fca0000011604 */
[----:B------:R-:W-:Y:S01]  /*0c00*/  IMAD R4, R0, c[0x0][0x56c], RZ ;  /* 0x00015b0000047a24 */ /* 0x000fe200078e02ff */
[----:B------:R-:W-:Y:S05]  /*0c10*/  BRA `(.L_x_1252) ;  /* 0x0000006000007947 */ /* 0x000fea0003800000 */
.L_x_1251:
[----:B------:R-:W-:-:S04]  /*0c20*/  MOV R0, c[0x0][0x554] ;  /* 0x0001550000007a02 */ /* 0x000fc80000000f00 */
[----:B------:R-:W-:Y:S02]  /*0c30*/  ISETP.NE.AND P0, PT, R0, 0x1, PT ;  /* 0x000000010000780c */ /* 0x000fe40003f05270 */
[----:B------:R-:W-:-:S11]  /*0c40*/  MOV R0, R2 ;  /* 0x0000000200007202 */ /* 0x000fd60000000f00 */
[----:B------:R-:W-:-:S05]  /*0c50*/  @P0 IMAD.HI.U32 R4, R2, c[0x0][0x558], RZ ;  /* 0x0001560002040a27 */ /* 0x000fca00078e00ff */
[----:B------:R-:W-:-:S05]  /*0c60*/  @P0 SHF.R.U32.HI R0, RZ, c[0x0][0x55c], R4 ;  /* 0x00015700ff000a19 */ /* 0x000fca0000011604 */
[----:B------:R-:W-:Y:S02]  /*0c70*/  IMAD R4, R0, c[0x0][0x554], RZ ;  /* 0x0001550000047a24 */ /* 0x000fe400078e02ff */
.L_x_1252:
[----:B------:R-:W-:Y:S05]  /*0c80*/  BSYNC B0 ;  /* 0x0000000000007941 */ /* 0x000fea0003800000 */
.L_x_1250:
[----:B------:R-:W-:Y:S01]  /*0c90*/  IMAD.MOV.U32 R5, RZ, RZ, c[0x0][0x548] ;  /* 0x00015200ff057624 */ /* 0x000fe200078e00ff */
[----:B------:R-:W-:Y:S01]  /*0ca0*/  ISETP.NE.U32.AND P0, PT, RZ, c[0x0][0x370], PT ;  /* 0x0000dc00ff007a0c */ /* 0x000fe20003f05070 */
[----:B------:R-:W-:Y:S02]  /*0cb0*/  IMAD.IADD R4, R2, 0x1, -R4 ;  /* 0x0000000102047824 */ /* 0x000fe400078e0a04 */
[----:B------:R-:W-:Y:S01]  /*0cc0*/  IMAD.MOV.U32 R6, RZ, RZ, RZ ;  /* 0x000000ffff067224 */ /* 0x000fe200078e00ff */
[----:B------:R-:W-:Y:S01]  /*0cd0*/  ISETP.NE.AND P1, PT, R5, 0x1, PT ;  /* 0x000000010500780c */ /* 0x000fe20003f25270 */
[----:B------:R-:W-:Y:S01]  /*0ce0*/  IMAD R4, R3, c[0x0][0x554], R4 ;  /* 0x0001550003047a24 */ /* 0x000fe200078e0204 */
[----:B------:R-:W-:-:S03]  /*0cf0*/  ISETP.NE.AND.EX P0, PT, RZ, c[0x0][0x374], PT, P0 ;  /* 0x0000dd00ff007a0c */ /* 0x000fc60003f05300 */
[----:B------:R-:W-:-:S08]  /*0d00*/  IMAD.MOV.U32 R11, RZ, RZ, R4 ;  /* 0x000000ffff0b7224 */ /* 0x000fd000078e0004 */
[----:B------:R-:W-:-:S04]  /*0d10*/  @P1 IMAD.HI.U32 R2, R4, c[0x0][0x54c], RZ ;  /* 0x0001530004021a27 */ /* 0x000fc800078e00ff */
[----:B------:R-:W-:Y:S01]  /*0d20*/  @P0 IMAD.MOV.U32 R3, RZ, RZ, 0x4 ;  /* 0x00000004ff030424 */ /* 0x000fe200078e00ff */
[----:B------:R-:W-:-:S05]  /*0d30*/  @P1 SHF.R.U32.HI R11, RZ, c[0x0][0x550], R2 ;  /* 0x00015400ff0b1a19 */ /* 0x000fca0000011602 */
[----:B------:R-:W-:Y:S01]  /*0d40*/  @P0 IMAD.WIDE R2, R11, R3, c[0x0][0x370] ;  /* 0x0000dc000b020625 */ /* 0x000fe200078e0203 */
[----:B------:R-:W-:Y:S04]  /*0d50*/  STL [R1+0x40], R11 ;  /* 0x0000400b01007387 */ /* 0x000fe80000100800 */
[----:B------:R1:W2:Y:S01]  /*0d60*/  @P0 LDG.E R6, [R2.64] ;  /* 0x0000000602060981 */ /* 0x0002a2000c1e1900 */
[----:B------:R-:W-:Y:S01]  /*0d70*/  IMAD.MOV.U32 R13, RZ, RZ, R0 ;  /* 0x000000ffff0d7224 */ /* 0x000fe200078e0000 */
[----:B------:R-:W-:Y:S01]  /*0d80*/  BSSY B0, `(.L_x_1253) ;  /* 0x0000044000007945 */ /* 0x000fe20003800000 */
[----:B------:R-:W-:-:S05]  /*0d90*/  IMAD.MOV.U32 R5, RZ, RZ, 0x40 ;  /* 0x00000040ff057424 */ /* 0x000fca00078e00ff */
[----:B------:R-:W-:Y:S01]  /*0da0*/  IADD3 R5, R5, -c[0x0][0x168], RZ ;  /* 0x80005a0005057a10 */ /* 0x000fe20007ffe0ff */
[----:B-1----:R-:W-:-:S05]  /*0db0*/  IMAD.MOV.U32 R2, RZ, RZ, c[0x0][0x53c] ;  /* 0x00014f00ff027624 */ /* 0x002fca00078e00ff */
[----:B------:R-:W-:Y:S02]  /*0dc0*/  ISETP.NE.AND P0, PT, R2, 0x1, PT ;  /* 0x000000010200780c */ /* 0x000fe40003f05270 */
[----:B------:R-:W-:-:S11]  /*0dd0*/  LOP3.LUT R2, R0, 0x1ffffff, RZ, 0x3c, !PT ;  /* 0x01ffffff00027812 */ /* 0x000fd600078e3cff */
[----:B------:R-:W-:Y:S01]  /*0de0*/  @P0 IMAD.HI.U32 R3, R0, c[0x0][0x540], RZ ;  /* 0x0001500000030a27 */ /* 0x000fe200078e00ff */
[----:B------:R-:W-:Y:S02]  /*0df0*/  IADD3 R0, R2, c[0x0][0x53c], RZ ;  /* 0x00014f0002007a10 */ /* 0x000fe40007ffe0ff */
[----:B------:R-:W-:Y:S02]  /*0e00*/  MOV R2, c[0x0][0x2c4] ;  /* 0x0000b10000027a02 */ /* 0x000fe40000000f00 */
[----:B------:R-:W-:Y:S02]  /*0e10*/  @P0 SHF.R.U32.HI R13, RZ, c[0x0][0x544], R3 ;  /* 0x00015100ff0d0a19 */ /* 0x000fe40000011603 */
[----:B------:R-:W-:Y:S01]  /*0e20*/  ISETP.NE.AND P3, PT, R2, 0x1, PT ;  /* 0x000000010200780c */ /* 0x000fe20003f65270 */
[----:B------:R-:W-:Y:S02]  /*0e30*/  IMAD.MOV.U32 R2, RZ, RZ, c[0x0][0x2ac] ;  /* 0x0000ab00ff027624 */ /* 0x000fe400078e00ff */
[----:B------:R-:W-:Y:S01]  /*0e40*/  IMAD R0, R13, c[0x0][0x53c], R0 ;  /* 0x00014f000d007a24 */ /* 0x000fe200078e0200 */
[----:B------:R-:W-:Y:S01]  /*0e50*/  STL [R1+0x48], R13 ;  /* 0x0000480d01007387 */ /* 0x000fe20000100800 */
[----:B------:R-:W-:-:S02]  /*0e60*/  IMAD R246, R2, c[0x0][0x1d0], RZ ;  /* 0x0000740002f67a24 */ /* 0x000fc400078e02ff */
[----:B------:R-:W-:Y:S02]  /*0e70*/  IMAD.SHL.U32 R14, R0, 0x80, RZ ;  /* 0x00000080000e7824 */ /* 0x000fe400078e00ff */
[----:B------:R-:W-:-:S03]  /*0e80*/  IMAD R2, R2, c[0x0][0x1d0], R5 ;  /* 0x0000740002027a24 */ /* 0x000fc600078e0205 */
[----:B------:R-:W-:Y:S01]  /*0e90*/  IADD3 R0, R14, 0x7f, RZ ;  /* 0x0000007f0e007810 */ /* 0x000fe20007ffe0ff */
[----:B------:R-:W-:Y:S04]  /*0ea0*/  STL [R1+0x78], R14 ;  /* 0x0000780e01007387 */ /* 0x000fe80000100800 */
[----:B------:R-:W-:-:S05]  /*0eb0*/  @P3 IMAD.HI.U32 R3, R0, c[0x0][0x2c8], RZ ;  /* 0x0000b20000033a27 */ /* 0x000fca00078e00ff */
[----:B------:R-:W-:Y:S02]  /*0ec0*/  @P3 SHF.R.U32.HI R0, RZ, c[0x0][0x2cc], R3 ;  /* 0x0000b300ff003a19 */ /* 0x000fe40000011603 */
[----:B------:R-:W-:Y:S02]  /*0ed0*/  IADD3 R3, R246, 0x3f, RZ ;  /* 0x0000003ff6037810 */ /* 0x000fe40007ffe0ff */
[----:B------:R-:W-:-:S04]  /*0ee0*/  IADD3 R0, R2, R0, RZ ;  /* 0x0000000002007210 */ /* 0x000fc80007ffe0ff */
[----:B------:R-:W-:-:S04]  /*0ef0*/  SHF.R.S32.HI R2, RZ, 0x1f, R0 ;  /* 0x0000001fff027819 */ /* 0x000fc80000011400 */
[----:B------:R-:W-:Y:S01]  /*0f00*/  LEA.HI R0, R2, R0, RZ, 0x6 ;  /* 0x0000000002007211 */ /* 0x000fe200078f30ff */
[----:B------:R-:W-:-:S03]  /*0f10*/  IMAD.MOV.U32 R2, RZ, RZ, RZ ;  /* 0x000000ffff027224 */ /* 0x000fc600078e00ff */
[----:B------:R-:W-:Y:S01]  /*0f20*/  SHF.R.S32.HI R0, RZ, 0x6, R0 ;  /* 0x00000006ff007819 */ /* 0x000fe20000011400 */
[----:B--2---:R1:W-:Y:S02]  /*0f30*/  STL [R1+0x10], R6 ;  /* 0x0000100601007387 */ /* 0x0043e40000100800 */
[----:B-1----:R-:W-:-:S04]  /*0f40*/  SHF.R.S32.HI R6, RZ, 0x1f, R3 ;  /* 0x0000001fff067819 */ /* 0x002fc80000011403 */
[----:B------:R-:W-:-:S04]  /*0f50*/  LEA.HI R6, R6, R3, RZ, 0x6 ;  /* 0x0000000306067211 */ /* 0x000fc800078f30ff */
[----:B------:R-:W-:-:S04]  /*0f60*/  SHF.R.S32.HI R6, RZ, 0x6, R6 ;  /* 0x00000006ff067819 */ /* 0x000fc80000011406 */
[----:B------:R-:W-:Y:S01]  /*0f70*/  IMNMX R6, R6, R0, PT ;  /* 0x0000000006067217 */ /* 0x000fe20003800200 */
[----:B------:R-:W-:-:S03]  /*0f80*/  IMAD.MOV R0, RZ, RZ, -R11 ;  /* 0x000000ffff007224 */ /* 0x000fc600078e0a0b */
[----:B------:R-:W-:Y:S01]  /*0f90*/  ISETP.GE.AND P0, PT, R6, 0x1, PT ;  /* 0x000000010600780c */ /* 0x000fe20003f06270 */
[----:B------:R-:W-:-:S05]  /*0fa0*/  IMAD R12, R0, c[0x0][0x548], R4 ;  /* 0x00015200000c7a24 */ /* 0x000fca00078e0204 */
[----:B------:R1:W-:Y:S07]  /*0fb0*/  STL [R1+0x44], R12 ;  /* 0x0000440c01007387 */ /* 0x0003ee0000100800 */
[----:B------:R-:W-:Y:S05]  /*0fc0*/  @!P0 BRA `(.L_x_1254) ;  /* 0x000001f000008947 */ /* 0x000fea0003800000 */
[----:B------:R-:W-:-:S04]  /*0fd0*/  SHF.R.U32.HI R0, RZ, 0x10, R13 ;  /* 0x00000010ff007819 */ /* 0x000fc8000001160d */
[----:B------:R-:W-:-:S04]  /*0fe0*/  ISETP.NE.AND P0, PT, R0, RZ, PT ;  /* 0x000000ff0000720c */ /* 0x000fc80003f05270 */
[----:B------:R-:W-:-:S04]  /*0ff0*/  SEL R0, R0, c[0x0][0x338], P0 ;  /* 0x0000ce0000007a07 */ /* 0x000fc80000000000 */
[-C--:B------:R-:W-:Y:S02]  /*1000*/  IABS R3, R0.reuse ;  /* 0x0000000000037213 */ /* 0x080fe40000000000 */
[----:B------:R-:W-:Y:S02]  /*1010*/  IADD3 R7, R0, -0x1, R6 ;  /* 0xffffffff00077810 */ /* 0x000fe40007ffe006 */
[----:B------:R-:W2:Y:S02]  /*1020*/  I2F.RP R4, R3 ;  /* 0x0000000300047306 */ /* 0x000ea40000209400 */
[----:B------:R-:W-:Y:S02]  /*1030*/  IABS R10, R7 ;  /* 0x00000007000a7213 */ /* 0x000fe40000000000 */
[----:B------:R-:W-:-:S04]  /*1040*/  LOP3.LUT R7, R7, R0, RZ, 0x3c, !PT ;  /* 0x0000000007077212 */ /* 0x000fc800078e3cff */
[----:B------:R-:W-:Y:S01]  /*1050*/  ISETP.GE.AND P0, PT, R7, RZ, PT ;  /* 0x000000ff0700720c */ /* 0x000fe20003f06270 */
        /* <DEDUP_REMOVED lines=18> */
[----:B------:R-:W-:-:S13]  /*1180*/  ISETP.GE.U32.AND P2, PT, R4, R3, PT ;  /* 0x000000030400720c */ /* 0x000fda0003f46070 */
[----:B------:R-:W-:-:S05]  /*1190*/  @P2 IADD3 R2, R2, 0x1, RZ ;  /* 0x0000000102022810 */ /* 0x000fca0007ffe0ff */
[----:B------:R-:W-:Y:S01]  /*11a0*/  @!P0 IMAD.MOV R2, RZ, RZ, -R2 ;  /* 0x000000ffff028224 */ /* 0x000fe200078e0a02 */
[----:B------:R-:W-:Y:S02]  /*11b0*/  @!P1 LOP3.LUT R2, RZ, R0, RZ, 0x33, !PT ;  /* 0x00000000ff029212 */ /* 0x000fe400078e33ff */
.L_x_1254:
[----:B------:R-:W-:Y:S05]  /*11c0*/  BSYNC B0 ;  /* 0x0000000000007941 */ /* 0x000fea0003800000 */
.L_x_1253:
[----:B------:R-:W-:Y:S01]  /*11d0*/  LOP3.LUT R0, R13, 0xffff, RZ, 0xc0, !PT ;  /* 0x0000ffff0d007812 */ /* 0x000fe200078ec0ff */
[----:B------:R-:W-:Y:S01]  /*11e0*/  CS2R R20, SRZ ;  /* 0x0000000000147805 */ /* 0x000fe2000001ff00 */
[----:B------:R-:W-:Y:S01]  /*11f0*/  CS2R R22, SRZ ;  /* 0x0000000000167805 */ /* 0x000fe2000001ff00 */
[----:B------:R-:W-:Y:S01]  /*1200*/  CS2R R94, SRZ ;  /* 0x00000000005e7805 */ /* 0x000fe2000001ff00 */
[----:B------:R-:W-:Y:S01]  /*1210*/  CS2R R92, SRZ ;  /* 0x00000000005c7805 */ /* 0x000fe2000001ff00 */
[----:B------:R-:W-:Y:S01]  /*1220*/  IMAD R3, R0, R2, RZ ;  /* 0x0000000200037224 */ /* 0x000fe200078e02ff */
[----:B------:R-:W-:Y:S01]  /*1230*/  PRMT R0, RZ, 0x7610, R0 ;  /* 0x00007610ff007816 */ /* 0x000fe20000000000 */
        /* <DEDUP_REMOVED lines=51> */
[----:B--2---:R-:W2:Y:S01]  /*1570*/  S2R R3, SR_TID.X ;  /* 0x0000000000037919 */ /* 0x004ea20000002100 */
[----:B------:R-:W-:-:S04]  /*1580*/  ISETP.NE.U32.AND P1, PT, RZ, c[0x0][0x340], PT ;  /* 0x0000d000ff007a0c */ /* 0x000fc80003f25070 */
[----:B------:R-:W-:-:S13]  /*1590*/  ISETP.NE.AND.EX P1, PT, RZ, c[0x0][0x344], PT, P1 ;  /* 0x0000d100ff007a0c */ /* 0x000fda0003f25310 */
[----:B------:R-:W-:Y:S01]  /*15a0*/  @P1 IMAD.MOV.U32 R2, RZ, RZ, 0x4 ;  /* 0x00000004ff021424 */ /* 0x000fe200078e00ff */
[--C-:B--2---:R-:W-:Y:S02]  /*15b0*/  SHF.R.S32.HI R4, RZ, 0x1f, R3.reuse ;  /* 0x0000001fff047819 */ /* 0x104fe40000011403 */
[----:B------:R-:W-:Y:S02]  /*15c0*/  SHF.R.S32.HI R5, RZ, 0x1f, R3 ;  /* 0x0000001fff057819 */ /* 0x000fe40000011403 */
[-C--:B------:R-:W-:Y:S02]  /*15d0*/  LEA.HI R4, R4, R3.reuse, RZ, 0x2 ;  /* 0x0000000304047211 */ /* 0x080fe400078f10ff */
[----:B------:R-:W-:Y:S02]  /*15e0*/  LEA.HI R5, R5, R3, RZ, 0x2 ;  /* 0x0000000305057211 */ /* 0x000fe400078f10ff */
[----:B------:R-:W-:Y:S02]  /*15f0*/  LOP3.LUT R4, R4, 0xfffffffc, RZ, 0xc0, !PT ;  /* 0xfffffffc04047812 */ /* 0x000fe400078ec0ff */
[----:B------:R-:W-:-:S03]  /*1600*/  SHF.R.S32.HI R5, RZ, 0x2, R5 ;  /* 0x00000002ff057819 */ /* 0x000fc60000011405 */
[----:B------:R-:W-:Y:S02]  /*1610*/  IMAD.IADD R4, R3, 0x1, -R4 ;  /* 0x0000000103047824 */ /* 0x000fe400078e0a04 */
[----:B------:R-:W-:-:S05]  /*1620*/  @P1 IMAD.WIDE R2, R11, R2, c[0x0][0x340] ;  /* 0x0000d0000b021625 */ /* 0x000fca00078e0202 */
[----:B------:R2:W5:Y:S01]  /*1630*/  @P1 LDG.E R13, [R2.64] ;  /* 0x00000006020d1981 */ /* 0x000562000c1e1900 */
[----:B------:R-:W-:Y:S02]  /*1640*/  SHF.R.S32.HI R18, RZ, 0x1f, R12 ;  /* 0x0000001fff127819 */ /* 0x000fe4000001140c */
[----:B------:R-:W-:Y:S02]  /*1650*/  LEA R4, R4, R5, 0x5 ;  /* 0x0000000504047211 */ /* 0x000fe400078e28ff */
[----:B------:R-:W-:Y:S01]  /*1660*/  SHF.R.S32.HI R6, RZ, 0x1f, R11 ;  /* 0x0000001fff067819 */ /* 0x000fe2000001140b */
[----:B------:R-:W-:Y:S01]  /*1670*/  IMAD R0, R18, c[0x0][0x1b8], RZ ;  /* 0x00006e0012007a24 */ /* 0x000fe200078e02ff */
[C---:B------:R-:W-:Y:S01]  /*1680*/  IADD3 R9, R240.reuse, 0x20, RZ ;  /* 0x00000020f0097810 */ /* 0x040fe20007ffe0ff */
[----:B------:R3:W-:Y:S01]  /*1690*/  STL [R1+0x4], R4 ;  /* 0x0000040401007387 */ /* 0x0007e20000100800 */
[----:B------:R-:W-:Y:S01]  /*16a0*/  IADD3 R8, R240, 0x40, RZ ;  /* 0x00000040f0087810 */ /* 0x000fe20007ffe0ff */
[----:B------:R-:W-:Y:S01]  /*16b0*/  IMAD R5, R12, c[0x0][0x1bc], R0 ;  /* 0x00006f000c057a24 */ /* 0x000fe200078e0200 */
[----:B------:R-:W-:-:S02]  /*16c0*/  ISETP.GE.AND P6, PT, R240, c[0x0][0x198], PT ;  /* 0x00006600f0007a0c */ /* 0x000fc40003fc6270 */
[----:B------:R-:W-:Y:S02]  /*16d0*/  ISETP.GE.AND P5, PT, R9, c[0x0][0x198], PT ;  /* 0x0000660009007a0c */ /* 0x000fe40003fa6270 */
[----:B------:R-:W-:Y:S02]  /*16e0*/  ISETP.GE.AND P4, PT, R8, c[0x0][0x198], PT ;  /* 0x0000660008007a0c */ /* 0x000fe40003f86270 */
[----:B------:R-:W-:Y:S01]  /*16f0*/  IADD3 R124, R233, -0x1, RZ ;  /* 0xffffffffe97c7810 */ /* 0x000fe20007ffe0ff */
[----:B--2---:R-:W-:-:S05]  /*1700*/  IMAD.WIDE.U32 R2, R12, c[0x0][0x1b8], RZ ;  /* 0x00006e000c027a25 */ /* 0x004fca00078e00ff */
[----:B------:R-:W-:Y:S01]  /*1710*/  IADD3 R3, R3, R5, RZ ;  /* 0x0000000503037210 */ /* 0x000fe20007ffe0ff */
[----:B------:R-:W-:Y:S02]  /*1720*/  IMAD R5, R6, c[0x0][0x1c0], RZ ;  /* 0x0000700006057a24 */ /* 0x000fe400078e02ff */
[----:B---3--:R-:W-:Y:S02]  /*1730*/  IMAD.IADD R4, R14, 0x1, R4 ;  /* 0x000000010e047824 */ /* 0x008fe400078e0204 */
[----:B------:R-:W-:Y:S02]  /*1740*/  IMAD R6, R11, c[0x0][0x1c4], R5 ;  /* 0x000071000b067a24 */ /* 0x000fe400078e0205 */
[----:B------:R-:W-:-:S04]  /*1750*/  @P3 IMAD.HI.U32 R7, R4, c[0x0][0x2c8], RZ ;  /* 0x0000b20004073a27 */ /* 0x000fc800078e00ff */
[----:B------:R-:W-:Y:S01]  /*1760*/  IMAD.MOV.U32 R0, RZ, RZ, R4 ;  /* 0x000000ffff007224 */ /* 0x000fe200078e0004 */
[----:B------:R-:W-:Y:S01]  /*1770*/  @P3 SHF.R.U32.HI R0, RZ, c[0x0][0x2cc], R7 ;  /* 0x0000b300ff003a19 */ /* 0x000fe20000011607 */
[----:B------:R-:W-:-:S03]  /*1780*/  IMAD.WIDE.U32 R2, R11, c[0x0][0x1c0], R2 ;  /* 0x000070000b027a25 */ /* 0x000fc600078e0002 */
[--C-:B------:R-:W-:Y:S01]  /*1790*/  SHF.R.S32.HI R7, RZ, 0x1f, R0.reuse ;  /* 0x0000001fff077819 */ /* 0x100fe20000011400 */
[----:B------:R-:W-:Y:S02]  /*17a0*/  IMAD.MOV R5, RZ, RZ, -R0 ;  /* 0x000000ffff057224 */ /* 0x000fe400078e0a00 */
[----:B------:R-:W-:Y:S02]  /*17b0*/  IMAD.IADD R3, R3, 0x1, R6 ;  /* 0x0000000103037824 */ /* 0x000fe400078e0206 */
[----:B------:R-:W-:Y:S02]  /*17c0*/  IMAD R4, R5, c[0x0][0x2c4], R4 ;  /* 0x0000b10005047a24 */ /* 0x000fe400078e0204 */
[----:B------:R-:W-:Y:S02]  /*17d0*/  IMAD R5, R7, c[0x0][0x1b0], RZ ;  /* 0x00006c0007057a24 */ /* 0x000fe400078e02ff */
[----:B------:R-:W-:-:S04]  /*17e0*/  IMAD.WIDE.U32 R2, R0, c[0x0][0x1b0], R2 ;  /* 0x00006c0000027a25 */ /* 0x000fc800078e0002 */
[----:B------:R-:W-:Y:S01]  /*17f0*/  IMAD R6, R0, c[0x0][0x1b4], R5 ;  /* 0x00006d0000067a24 */ /* 0x000fe200078e0205 */
[----:B------:R-:W-:-:S04]  /*1800*/  SHF.R.S32.HI R5, RZ, 0x1f, R4 ;  /* 0x0000001fff057819 */ /* 0x000fc80000011404 */
[----:B------:R-:W-:Y:S01]  /*1810*/  IADD3 R3, R3, R6, RZ ;  /* 0x0000000603037210 */ /* 0x000fe20007ffe0ff */
[----:B------:R-:W-:-:S04]  /*1820*/  IMAD R0, R5, c[0x0][0x1a8], RZ ;  /* 0x00006a0005007a24 */ /* 0x000fc800078e02ff */
[C---:B------:R-:W-:Y:S02]  /*1830*/  IMAD R0, R4.reuse, c[0x0][0x1ac], R0 ;  /* 0x00006b0004007a24 */ /* 0x040fe400078e0200 */
[----:B------:R-:W-:-:S04]  /*1840*/  IMAD.WIDE.U32 R2, R4, c[0x0][0x1a8], R2 ;  /* 0x00006a0004027a25 */ /* 0x000fc800078e0002 */
[----:B------:R-:W-:Y:S01]  /*1850*/  IMAD.IADD R10, R3, 0x1, R0 ;  /* 0x00000001030a7824 */ /* 0x000fe200078e0200 */
[----:B-1----:R-:W-:-:S04]  /*1860*/  LEA R12, P0, R2, c[0x0][0x160], 0x1 ;  /* 0x00005800020c7a11 */ /* 0x002fc800078008ff */
[----:B------:R-:W-:Y:S02]  /*1870*/  LEA.HI.X R10, R2, c[0x0][0x164], R10, 0x1, P0 ;  /* 0x00005900020a7a11 */ /* 0x000fe400000f0c0a */
[----:B------:R-:W-:Y:S01]  /*1880*/  @!P1 MOV R13, R11 ;  /* 0x0000000b000d9202 */ /* 0x000fe20000000f00 */
[----:B------:R-:W-:Y:S05]  /*1890*/  BRA.DIV ~URZ, `(.L_x_1256) ;  /* 0x0000f5b27f007947 */ /* 0x000fea000b800000 */
[----:B------:R1:W2:Y:S02]  /*18a0*/  SHFL.IDX PT, R4, R10, RZ, 0x1c1f ;  /* 0x001c1fff0a047589 */ /* 0x0002a400000e0000 */
.L_x_1312:
[----:B------:R-:W-:Y:S05]  /*18b0*/  BRA.DIV ~URZ, `(.L_x_1257) ;  /* 0x0000f6027f007947 */ /* 0x000fea000b800000 */
[----:B------:R3:W4:Y:S02]  /*18c0*/  SHFL.IDX PT, R0, R12, RZ, 0x1c1f ;  /* 0x001c1fff0c007589 */ /* 0x00072400000e0000 */
.L_x_1313:
[----:B---3--:R-:W3:Y:S04]  /*18d0*/  LDL R3, [R1+0x78] ;  /* 0x0000780001037983 */ /* 0x008ee80000100800 */
[----:B------:R-:W1:Y:S01]  /*18e0*/  S2R R5, SR_TID.X ;  /* 0x0000000000057919 */ /* 0x000e620000002100 */
[----:B------:R-:W-:-:S04]  /*18f0*/  IMAD.MOV.U32 R14, RZ, RZ, c[0x0][0x2c4] ;  /* 0x0000b100ff0e7624 */ /* 0x000fc800078e00ff */
[----:B------:R-:W-:Y:S01]  /*1900*/  IMAD R14, R14, c[0x0][0x168], RZ ;  /* 0x00005a000e0e7a24 */ /* 0x000fe200078e02ff */
[----:B-1----:R-:W-:-:S04]  /*1910*/  SHF.R.S32.HI R2, RZ, 0x1f, R5 ;  /* 0x0000001fff027819 */ /* 0x002fc80000011405 */
[----:B------:R-:W-:-:S04]  /*1920*/  LEA.HI R2, R2, R5, RZ, 0x2 ;  /* 0x0000000502027211 */ /* 0x000fc800078f10ff */
[----:B------:R-:W-:Y:S01]  /*1930*/  SHF.R.S32.HI R2, RZ, 0x2, R2 ;  /* 0x00000002ff027819 */ /* 0x000fe20000011402 */
[----:B------:R-:W-:Y:S04]  /*1940*/  BSSY B0, `(.L_x_1258) ;  /* 0x0000019000007945 */ /* 0x000fe80003800000 */
[----:B---3--:R-:W-:-:S05]  /*1950*/  IMAD.IADD R11, R2, 0x1, R3 ;  /* 0x00000001020b7824 */ /* 0x008fca00078e0203 */
[----:B------:R-:W-:-:S13]  /*1960*/  ISETP.GE.AND P0, PT, R11, R14, PT ;  /* 0x0000000e0b00720c */ /* 0x000fda0003f06270 */
[----:B------:R-:W-:Y:S05]  /*1970*/  @P0 BRA `(.L_x_1259) ;  /* 0x0000015000000947 */ /* 0x000fea0003800000 */
[----:B------:R-:W3:Y:S01]  /*1980*/  LDL R5, [R1+0x80] ;  /* 0x0000800001057983 */ /* 0x000ee20000100800 */
[C---:B------:R-:W-:Y:S02]  /*1990*/  IADD3 R17, R240.reuse, 0x20, RZ ;  /* 0x00000020f0117810 */ /* 0x040fe40007ffe0ff */
[C---:B------:R-:W-:Y:S02]  /*19a0*/  IADD3 R19, R240.reuse, 0x20, RZ ;  /* 0x00000020f0137810 */ /* 0x040fe40007ffe0ff */
[C---:B------:R-:W-:Y:S02]  /*19b0*/  IADD3 R15, R240.reuse, 0x40, RZ ;  /* 0x00000040f00f7810 */ /* 0x040fe40007ffe0ff */
[C---:B------:R-:W-:Y:S02]  /*19c0*/  IADD3 R16, R240.reuse, 0x40, RZ ;  /* 0x00000040f0107810 */ /* 0x040fe40007ffe0ff */
[----:B----4-:R-:W-:Y:S02]  /*19d0*/  LEA R8, P2, R240, R0, 0x1 ;  /* 0x00000000f0087211 */ /* 0x010fe400078408ff */
[----:B------:R-:W-:-:S02]  /*19e0*/  SHF.R.S32.HI R20, RZ, 0x1f, R240 ;  /* 0x0000001fff147819 */ /* 0x000fc400000114f0 */
[-C--:B------:R-:W-:Y:S02]  /*19f0*/  LEA R6, P1, R17, R0.reuse, 0x1 ;  /* 0x0000000011067211 */ /* 0x080fe400078208ff */
[----:B------:R-:W-:Y:S02]  /*1a00*/  SHF.R.S32.HI R19, RZ, 0x1f, R19 ;  /* 0x0000001fff137819 */ /* 0x000fe40000011413 */
[----:B------:R-:W-:Y:S02]  /*1a10*/  SHF.R.S32.HI R16, RZ, 0x1f, R16 ;  /* 0x0000001fff107819 */ /* 0x000fe40000011410 */
[----:B------:R-:W-:Y:S02]  /*1a20*/  LEA R2, P0, R15, R0, 0x1 ;  /* 0x000000000f027211 */ /* 0x000fe400078008ff */
[-C--:B--2---:R-:W-:Y:S02]  /*1a30*/  LEA.HI.X R9, R240, R4.reuse, R20, 0x1, P2 ;  /* 0x00000004f0097211 */ /* 0x084fe400010f0c14 */
[----:B------:R-:W-:-:S02]  /*1a40*/  LEA.HI.X R7, R17, R4, R19, 0x1, P1 ;  /* 0x0000000411077211 */ /* 0x000fc400008f0c13 */
        /* <DEDUP_REMOVED lines=8> */
.L_x_1259:
[----:B------:R-:W-:Y:S05]  /*1ad0*/  BSYNC B0 ;  /* 0x0000000000007941 */ /* 0x000fea0003800000 */
.L_x_1258:
[----:B------:R-:W-:Y:S05]  /*1ae0*/  BRA.DIV ~URZ, `(.L_x_1260) ;  /* 0x0000f4327f007947 */ /* 0x000fea000b800000 */
[----:B--2---:R2:W3:Y:S04]  /*1af0*/  SHFL.IDX PT, R4, R10, 0x1, 0x1c1f ;  /* 0x003c1f000a047f89 */ /* 0x0044e800000e0000 */
[----:B-1--4-:R2:W1:Y:S02]  /*1b00*/  SHFL.IDX PT, R0, R12, 0x1, 0x1c1f ;  /* 0x003c1f000c007f89 */ /* 0x01246400000e0000 */
.L_x_1314:
[----:B------:R-:W-:Y:S01]  /*1b10*/  IADD3 R2, R11, 0x20, RZ ;  /* 0x000000200b027810 */ /* 0x000fe20007ffe0ff */
[----:B------:R-:W-:Y:S03]  /*1b20*/  BSSY B0, `(.L_x_1261) ;  /* 0x0000018000007945 */ /* 0x000fe60003800000 */
[----:B------:R-:W-:-:S13]  /*1b30*/  ISETP.GE.AND P0, PT, R2, R14, PT ;  /* 0x0000000e0200720c */ /* 0x000fda0003f06270 */
[----:B------:R-:W-:Y:S05]  /*1b40*/  @P0 BRA `(.L_x_1262) ;  /* 0x0000015000000947 */ /* 0x000fea0003800000 */
[----:B------:R-:W4:Y:S01]  /*1b50*/  LDL R5, [R1+0x80] ;  /* 0x0000800001057983 */ /* 0x000f220000100800 */
[C---:B------:R-:W-:Y:S02]  /*1b60*/  IADD3 R17, R240.reuse, 0x20, RZ ;  /* 0x00000020f0117810 */ /* 0x040fe40007ffe0ff */
[C---:B------:R-:W-:Y:S02]  /*1b70*/  IADD3 R19, R240.reuse, 0x20, RZ ;  /* 0x00000020f0137810 */ /* 0x040fe40007ffe0ff */
[C---:B------:R-:W-:Y:S02]  /*1b80*/  IADD3 R15, R240.reuse, 0x40, RZ ;  /* 0x00000040f00f7810 */ /* 0x040fe40007ffe0ff */
[C---:B------:R-:W-:Y:S02]  /*1b90*/  IADD3 R16, R240.reuse, 0x40, RZ ;  /* 0x00000040f0107810 */ /* 0x040fe40007ffe0ff */
[----:B-1----:R-:W-:Y:S02]  /*1ba0*/  LEA R8, P2, R240, R0, 0x1 ;  /* 0x00000000f0087211 */ /* 0x002fe400078408ff */
[----:B------:R-:W-:-:S02]  /*1bb0*/  SHF.R.S32.HI R20, RZ, 0x1f, R240 ;  /* 0x0000001fff147819 */ /* 0x000fc400000114f0 */
[-C--:B------:R-:W-:Y:S02]  /*1bc0*/  LEA R6, P1, R17, R0.reuse, 0x1 ;  /* 0x0000000011067211 */ /* 0x080fe400078208ff */
[----:B------:R-:W-:Y:S02]  /*1bd0*/  SHF.R.S32.HI R19, RZ, 0x1f, R19 ;  /* 0x0000001fff137819 */ /* 0x000fe40000011413 */
[----:B------:R-:W-:Y:S02]  /*1be0*/  SHF.R.S32.HI R16, RZ, 0x1f, R16 ;  /* 0x0000001fff107819 */ /* 0x000fe40000011410 */
[----:B------:R-:W-:Y:S02]  /*1bf0*/  LEA R2, P0, R15, R0, 0x1 ;  /* 0x000000000f027211 */ /* 0x000fe400078008ff */
[-C--:B---3--:R-:W-:Y:S02]  /*1c00*/  LEA.HI.X R9, R240, R4.reuse, R20, 0x1, P2 ;  /* 0x00000004f0097211 */ /* 0x088fe400010f0c14 */
[----:B------:R-:W-:-:S02]  /*1c10*/  LEA.HI.X R7, R17, R4, R19, 0x1, P1 ;  /* 0x0000000411077211 */ /* 0x000fc400008f0c13 */
[----:B------:R-:W-:Y:S01]  /*1c20*/  LEA.HI.X R3, R15, R4, R16, 0x1, P0 ;  /* 0x000000040f037211 */ /* 0x000fe200000f0c10 */
[----:B----4-:R-:W-:-:S05]  /*1c30*/  IMAD.SHL.U32 R0, R5, 0x2, RZ ;  /* 0x0000000205007824 */ /* 0x010fca00078e00ff */
[----:B------:R-:W-:Y:S01]  /*1c40*/  @!PT LDS RZ, [RZ] ;  /* 0x00000000fffff984 */ /* 0x000fe20000000800 */
[----:B------:R-:W-:Y:S01]  /*1c50*/  @!PT LDS RZ, [RZ] ;  /* 0x00000000fffff984 */ /* 0x000fe20000000800 */
[----:B------:R-:W-:Y:S01]  /*1c60*/  @!PT LDS RZ, [RZ] ;  /* 0x00000000fffff984 */ /* 0x000fe20000000800 */
[----:B------:R1:W-:Y:S04]  /*1c70*/  LDGSTS.E.BYPASS.LTC128B.128 [R0+0x6900], [R8.64], !P6 ;  /* 0x0690000008007fae */ /* 0x0003e8000f101d46 */
[----:B------:R1:W-:Y:S04]  /*1c80*/  LDGSTS.E.BYPASS.LTC128B.128 [R0+0x8900], [R6.64], !P5 ;  /* 0x0890000006007fae */ /* 0x0003e8000e901d46 */
[----:B------:R1:W-:Y:S02]  /*1c90*/  LDGSTS.E.BYPASS.LTC128B.128 [R0+0xa900], [R2.64], !P4 ;  /* 0x0a90000002007fae */ /* 0x0003e4000e101d46 */
.L_x_1262:
[----:B------:R-:W-:Y:S05]  /*1ca0*/  BSYNC B0 ;  /* 0x0000000000007941 */ /* 0x000fea0003800000 */
.L_x_1261:
[----:B------:R-:W-:Y:S05]  /*1cb0*/  BRA.DIV ~URZ, `(.L_x_1263) ;  /* 0x0000f3227f007947 */ /* 0x000fea000b800000 */
[----:B---3--:R3:W4:Y:S02]  /*1cc0*/  SHFL.IDX PT, R4, R10, 0x2, 0x1c1f ;  /* 0x005c1f000a047f89 */ /* 0x00872400000e0000 */
.L_x_1315:
[----:B------:R-:W-:Y:S05]  /*1cd0*/  BRA.DIV ~URZ, `(.L_x_1264) ;  /* 0x0000f3727f007947 */ /* 0x000fea000b800000 */
[----:B-1----:R1:W2:Y:S02]  /*1ce0*/  SHFL.IDX PT, R0, R12, 0x2, 0x1c1f ;  /* 0x005c1f000c007f89 */ /* 0x0022a400000e0000 */
.L_x_1316:
[----:B------:R-:W-:Y:S01]  /*1cf0*/  IADD3 R2, R11, 0x40, RZ ;  /* 0x000000400b027810 */ /* 0x000fe20007ffe0ff */
[----:B------:R-:W-:Y:S03]  /*1d00*/  BSSY B0, `(.L_x_1265) ;  /* 0x0000018000007945 */ /* 0x000fe60003800000 */
[----:B------:R-:W-:-:S13]  /*1d10*/  ISETP.GE.AND P0, PT, R2, R14, PT ;  /* 0x0000000e0200720c */ /* 0x000fda0003f06270 */
[----:B------:R-:W-:Y:S05]  /*1d20*/  @P0 BRA `(.L_x_1266) ;  /* 0x0000015000000947 */ /* 0x000fea0003800000 */
[----:B---3--:R-:W3:Y:S01]  /*1d30*/  LDL R5, [R1+0x80] ;  /* 0x0000800001057983 */ /* 0x008ee20000100800 */
[C---:B------:R-:W-:Y:S02]  /*1d40*/  IADD3 R17, R240.reuse, 0x20, RZ ;  /* 0x00000020f0117810 */ /* 0x040fe40007ffe0ff */
[C---:B------:R-:W-:Y:S02]  /*1d50*/  IADD3 R19, R240.reuse, 0x20, RZ ;  /* 0x00000020f0137810 */ /* 0x040fe40007ffe0ff */
[C---:B------:R-:W-:Y:S02]  /*1d60*/  IADD3 R15, R240.reuse, 0x40, RZ ;  /* 0x00000040f00f7810 */ /* 0x040fe40007ffe0ff */
[C---:B------:R-:W-:Y:S02]  /*1d70*/  IADD3 R16, R240.reuse, 0x40, RZ ;  /* 0x00000040f0107810 */ /* 0x040fe40007ffe0ff */
[----:B--2---:R-:W-:Y:S02]  /*1d80*/  LEA R8, P2, R240, R0, 0x1 ;  /* 0x00000000f0087211 */ /* 0x004fe400078408ff */
[----:B------:R-:W-:-:S02]  /*1d90*/  SHF.R.S32.HI R20, RZ, 0x1f, R240 ;  /* 0x0000001fff147819 */ /* 0x000fc400000114f0 */
[-C--:B------:R-:W-:Y:S02]  /*1da0*/  LEA R6, P1, R17, R0.reuse, 0x1 ;  /* 0x0000000011067211 */ /* 0x080fe400078208ff */
[----:B------:R-:W-:Y:S02]  /*1db0*/  SHF.R.S32.HI R19, RZ, 0x1f, R19 ;  /* 0x0000001fff137819 */ /* 0x000fe40000011413 */
[----:B------:R-:W-:Y:S02]  /*1dc0*/  SHF.R.S32.HI R16, RZ, 0x1f, R16 ;  /* 0x0000001fff107819 */ /* 0x000fe40000011410 */
[----:B------:R-:W-:Y:S02]  /*1dd0*/  LEA R2, P0, R15, R0, 0x1 ;  /* 0x000000000f027211 */ /* 0x000fe400078008ff */
[-C--:B----4-:R-:W-:Y:S02]  /*1de0*/  LEA.HI.X R9, R240, R4.reuse, R20, 0x1, P2 ;  /* 0x00000004f0097211 */ /* 0x090fe400010f0c14 */
        /* <DEDUP_REMOVED lines=9> */
.L_x_1266:
[----:B------:R-:W-:Y:S05]  /*1e80*/  BSYNC B0 ;  /* 0x0000000000007941 */ /* 0x000fea0003800000 */
.L_x_1265:
[----:B------:R-:W-:Y:S05]  /*1e90*/  BRA.DIV ~URZ, `(.L_x_1267) ;  /* 0x0000f2127f007947 */ /* 0x000fea000b800000 */
[----:B----4-:R4:W1:Y:S04]  /*1ea0*/  SHFL.IDX PT, R4, R10, 0x3, 0x1c1f ;  /* 0x007c1f000a047f89 */ /* 0x01086800000e0000 */
[----:B--2---:R4:W2:Y:S02]  /*1eb0*/  SHFL.IDX PT, R0, R12, 0x3, 0x1c1f ;  /* 0x007c1f000c007f89 */ /* 0x0048a400000e0000 */
.L_x_1317:
[----:B-1--4-:R-:W4:Y:S01]  /*1ec0*/  LDL R12, [R1+0x80] ;  /* 0x00008000010c7983 */ /* 0x012f220000100800 */
[----:B------:R-:W-:Y:S01]  /*1ed0*/  IADD3 R11, R11, 0x60, RZ ;  /* 0x000000600b0b7810 */ /* 0x000fe20007ffe0ff */
[----:B-----5:R-:W-:Y:S01]  /*1ee0*/  IMAD.WIDE.U32 R166, R13, c[0x0][0x2b0], RZ ;  /* 0x0000ac000da67a25 */ /* 0x020fe200078e00ff */
[----:B------:R-:W-:-:S02]  /*1ef0*/  SHF.R.S32.HI R22, RZ, 0x1f, R240 ;  /* 0x0000001fff167819 */ /* 0x000fc400000114f0 */
[----:B------:R-:W-:Y:S02]  /*1f00*/  ISETP.GE.AND P2, PT, R11, R14, PT ;  /* 0x0000000e0b00720c */ /* 0x000fe40003f46270 */
[C---:B------:R-:W-:Y:S01]  /*1f10*/  IADD3 R20, R240.reuse, 0x20, RZ ;  /* 0x00000020f0147810 */ /* 0x040fe20007ffe0ff */
[----:B------:R1:W-:Y:S01]  /*1f20*/  STL.64 [R1+0x20], R166 ;  /* 0x000020a601007387 */ /* 0x0003e20000100a00 */
[C---:B------:R-:W-:Y:S02]  /*1f30*/  IADD3 R32, R240.reuse, 0x40, RZ ;  /* 0x00000040f0207810 */ /* 0x040fe40007ffe0ff */
[C---:B------:R-:W-:Y:S02]  /*1f40*/  IADD3 R21, R240.reuse, 0x20, RZ ;  /* 0x00000020f0157810 */ /* 0x040fe40007ffe0ff */
[----:B------:R-:W-:Y:S02]  /*1f50*/  IADD3 R19, R240, 0x40, RZ ;  /* 0x00000040f0137810 */ /* 0x000fe40007ffe0ff */
[----:B------:R-:W-:-:S02]  /*1f60*/  SHF.R.S32.HI R21, RZ, 0x1f, R21 ;  /* 0x0000001fff157819 */ /* 0x000fc40000011415 */
[----:B------:R-:W-:Y:S02]  /*1f70*/  SHF.R.S32.HI R19, RZ, 0x1f, R19 ;  /* 0x0000001fff137819 */ /* 0x000fe40000011413 */
[-C--:B--2---:R-:W-:Y:S02]  /*1f80*/  @!P2 LEA R8, P0, R240, R0.reuse, 0x1 ;  /* 0x00000000f008a211 */ /* 0x084fe400078008ff */
[----:B------:R-:W-:Y:S02]  /*1f90*/  @!P2 LEA R6, P1, R20, R0, 0x1 ;  /* 0x000000001406a211 */ /* 0x000fe400078208ff */
[----:B------:R-:W-:Y:S02]  /*1fa0*/  @!P2 LEA.HI.X R9, R240, R4, R22, 0x1, P0 ;  /* 0x00000004f009a211 */ /* 0x000fe400000f0c16 */
[----:B------:R-:W-:Y:S02]  /*1fb0*/  @!P2 LEA R2, P0, R32, R0, 0x1 ;  /* 0x000000002002a211 */ /* 0x000fe400078008ff */
[----:B------:R-:W-:-:S02]  /*1fc0*/  SHF.R.S32.HI R0, RZ, 0x1f, R13 ;  /* 0x0000001fff007819 */ /* 0x000fc4000001140d */
[-C--:B------:R-:W-:Y:S02]  /*1fd0*/  @!P2 LEA.HI.X R7, R20, R4.reuse, R21, 0x1, P1 ;  /* 0x000000041407a211 */ /* 0x080fe400008f0c15 */
[----:B------:R-:W-:Y:S01]  /*1fe0*/  @!P2 LEA.HI.X R3, R32, R4, R19, 0x1, P0 ;  /* 0x000000042003a211 */ /* 0x000fe200000f0c13 */
[----:B------:R-:W-:-:S04]  /*1ff0*/  IMAD R0, R0, c[0x0][0x2b0], RZ ;  /* 0x0000ac0000007a24 */ /* 0x000fc800078e02ff */
[----:B------:R-:W-:-:S04]  /*2000*/  IMAD R0, R13, c[0x0][0x2b4], R0 ;  /* 0x0000ad000d007a24 */ /* 0x000fc800078e0200 */
[----:B------:R-:W-:-:S05]  /*2010*/  IMAD.IADD R163, R167, 0x1, R0 ;  /* 0x00000001a7a37824 */ /* 0x000fca00078e0200 */
[----:B------:R1:W-:Y:S01]  /*2020*/  STL [R1+0x34], R163 ;  /* 0x000034a301007387 */ /* 0x0003e20000100800 */
[----:B----4-:R-:W-:-:S05]  /*2030*/  IMAD.SHL.U32 R217, R12, 0x2, RZ ;  /* 0x000000020cd97824 */ /* 0x010fca00078e00ff */
        /* <DEDUP_REMOVED lines=8> */
[----:B------:R-:W2:Y:S04]  /*20c0*/  LDL R168, [R1+0x4] ;  /* 0x0000040001a87983 */ /* 0x000ea80000100800 */
[----:B------:R-:W4:Y:S01]  /*20d0*/  LDL R169, [R1+0x10] ;  /* 0x0000100001a97983 */ /* 0x000f220000100800 */
[----:B------:R-:W-:-:S03]  /*20e0*/  MOV R0, c[0x0][0x2b8] ;  /* 0x0000ae0000007a02 */ /* 0x000fc60000000f00 */
[----:B------:R-:W5:Y:S01]  /*20f0*/  LDL R23, [R1+0x44] ;  /* 0x0000440001177983 */ /* 0x000f620000100800 */
[----:B------:R-:W-:Y:S02]  /*2100*/  ISETP.NE.AND P2, PT, R0, 0x1, PT ;  /* 0x000000010000780c */ /* 0x000fe40003f45270 */
[----:B------:R-:W-:Y:S01]  /*2110*/  MOV R232, RZ ;  /* 0x000000ff00e87202 */ /* 0x000fe20000000f00 */
[----:B------:R-:W-:Y:S01]  /*2120*/  BAR.SYNC.DEFER_BLOCKING 0x0 ;  /* 0x0000000000007b1d */ /* 0x000fe20000010000 */
[----:B-12---:R-:W-:-:S04]  /*2130*/  LEA R2, R124, R168, 0x6 ;  /* 0x000000a87c027211 */ /* 0x006fc800078e30ff */
[C---:B------:R-:W-:Y:S02]  /*2140*/  ISETP.GE.AND P1, PT, R2.reuse, R246, PT ;  /* 0x000000f60200720c */ /* 0x040fe40003f26270 */
[----:B----4-:R-:W-:Y:S02]  /*2150*/  IADD3 R2, R2, R169, RZ ;  /* 0x000000a902027210 */ /* 0x010fe40007ffe0ff */
[----:B------:R-:W-:-:S03]  /*2160*/  ISETP.GT.OR P1, PT, R168, 0x3f, P1 ;  /* 0x0000003fa800780c */ /* 0x000fc60000f24670 */
[----:B------:R-:W-:Y:S01]  /*2170*/  @P2 IMAD.HI.U32 R3, R2, c[0x0][0x2bc], RZ ;  /* 0x0000af0002032a27 */ /* 0x000fe200078e00ff */
[----:B------:R-:W-:-:S04]  /*2180*/  MOV R0, R2 ;  /* 0x0000000200007202 */ /* 0x000fc80000000f00 */
[----:B------:R-:W-:-:S05]  /*2190*/  @P2 SHF.R.U32.HI R0, RZ, c[0x0][0x2c0], R3 ;  /* 0x0000b000ff002a19 */ /* 0x000fca0000011603 */
[----:B------:R-:W-:-:S04]  /*21a0*/  @!P1 IADD3 R3, P0, R0, R166, RZ ;  /* 0x000000a600039210 */ /* 0x000fc80007f1e0ff */
[----:B------:R-:W-:Y:S02]  /*21b0*/  @!P1 LEA.HI.X.SX32 R5, R0, R163, 0x1, P0 ;  /* 0x000000a300059211 */ /* 0x000fe400000f0eff */
[----:B------:R-:W-:-:S04]  /*21c0*/  @!P1 LEA R4, P0, R3, c[0x0][0x2a0], 0x2 ;  /* 0x0000a80003049a11 */ /* 0x000fc800078010ff */
[----:B------:R-:W-:-:S05]  /*21d0*/  @!P1 LEA.HI.X R5, R3, c[0x0][0x2a4], R5, 0x2, P0 ;  /* 0x0000a90003059a11 */ /* 0x000fca00000f1405 */
[----:B------:R-:W2:Y:S01]  /*21e0*/  @!P1 LDG.E R232, [R4.64] ;  /* 0x0000000604e89981 */ /* 0x000ea2000c1e1900 */
[----:B------:R-:W-:-:S05]  /*21f0*/  IADD3 R0, -R0, RZ, RZ ;  /* 0x000000ff00007210 */ /* 0x000fca0007ffe1ff */
[----:B------:R-:W-:Y:S01]  /*2200*/  IMAD R234, R0, c[0x0][0x2b8], R2 ;  /* 0x0000ae0000ea7a24 */ /* 0x000fe200078e0202 */
[----:B------:R-:W1:Y:S04]  /*2210*/  S2R R15, SR_TID.X ;  /* 0x00000000000f7919 */ /* 0x000e680000002100 */
[----:B------:R-:W-:Y:S01]  /*2220*/  SHF.R.S32.HI R11, RZ, 0x1f, R234 ;  /* 0x0000001fff0b7819 */ /* 0x000fe200000114ea */
[----:B------:R-:W-:-:S04]  /*2230*/  IMAD.WIDE.U32 R2, R234, c[0x0][0x1e0], RZ ;  /* 0x00007800ea027a25 */ /* 0x000fc800078e00ff */
[----:B------:R-:W-:-:S04]  /*2240*/  IMAD R0, R11, c[0x0][0x1e0], RZ ;  /* 0x000078000b007a24 */ /* 0x000fc800078e02ff */
[----:B------:R-:W-:-:S05]  /*2250*/  IMAD R0, R234, c[0x0][0x1e4], R0 ;  /* 0x00007900ea007a24 */ /* 0x000fca00078e0200 */
[----:B------:R-:W-:Y:S01]  /*2260*/  IADD3 R3, R3, R0, RZ ;  /* 0x0000000003037210 */ /* 0x000fe20007ffe0ff */
[----:B------:R-:W-:Y:S02]  /*2270*/  IMAD R0, R18, c[0x0][0x1e8], RZ ;  /* 0x00007a0012007a24 */ /* 0x000fe400078e02ff */
[----:B-----5:R-:W-:-:S04]  /*2280*/  IMAD.WIDE.U32 R164, R23, c[0x0][0x1e8], RZ ;  /* 0x00007a0017a47a25 */ /* 0x020fc800078e00ff */
[----:B------:R-:W-:Y:S01]  /*2290*/  IMAD R0, R23, c[0x0][0x1ec], R0 ;  /* 0x00007b0017007a24 */ /* 0x000fe200078e0200 */
[----:B-1-3--:R-:W-:-:S04]  /*22a0*/  SHF.R.S32.HI R10, RZ, 0x1f, R15 ;  /* 0x0000001fff0a7819 */ /* 0x00afc8000001140f */
[----:B------:R-:W-:Y:S02]  /*22b0*/  IADD3 R162, R165, R0, RZ ;  /* 0x00000000a5a27210 */ /* 0x000fe40007ffe0ff */
[----:B------:R-:W-:Y:S01]  /*22c0*/  LEA.HI R10, R10, R15, RZ, 0x2 ;  /* 0x0000000f0a0a7211 */ /* 0x000fe200078f10ff */
[----:B------:R-:W-:-:S03]  /*22d0*/  IMAD R140, R124, -0x40, R246 ;  /* 0xffffffc07c8c7824 */ /* 0x000fc600078e02f6 */
[----:B------:R-:W-:-:S04]  /*22e0*/  SHF.R.S32.HI R10, RZ, 0x2, R10 ;  /* 0x00000002ff0a7819 */ /* 0x000fc8000001140a */
[----:B------:R-:W-:-:S04]  /*22f0*/  IADD3 R17, -R10, R140, RZ ;  /* 0x0000008c0a117210 */ /* 0x000fc80007ffe1ff */
[----:B------:R-:W-:-:S13]  /*2300*/  ISETP.GE.AND P4, PT, R17, 0x1, PT ;  /* 0x000000011100780c */ /* 0x000fda0003f86270 */
[----:B------:R-:W-:Y:S02]  /*2310*/  @P4 ISETP.GE.AND P1, PT, R240, c[0x0][0x1d4], PT ;  /* 0x00007500f0004a0c */ /* 0x000fe40003f26270 */
[----:B------:R-:W-:Y:S02]  /*2320*/  @P4 ISETP.GE.AND P5, PT, R20, c[0x0][0x1d4], PT ;  /* 0x0000750014004a0c */ /* 0x000fe40003fa6270 */
[----:B------:R-:W-:Y:S02]  /*2330*/  ISETP.GE.AND P6, PT, R17, 0x21, PT ;  /* 0x000000211100780c */ /* 0x000fe40003fc6270 */
[----:B------:R-:W-:Y:S02]  /*2340*/  SHF.L.U32 R161, R32, 0x1, RZ ;  /* 0x0000000120a17819 */ /* 0x000fe400000006ff */
[----:B------:R-:W-:Y:S02]  /*2350*/  SHF.L.U32 R160, R20, 0x1, RZ ;  /* 0x0000000114a07819 */ /* 0x000fe400000006ff */
[----:B------:R-:W-:-:S02]  /*2360*/  SHF.L.U64.HI R125, R240, 0x1, R22 ;  /* 0x00000001f07d7819 */ /* 0x000fc40000010216 */
[----:B------:R-:W-:Y:S02]  /*2370*/  SHF.L.U64.HI R126, R32, 0x1, R19 ;  /* 0x00000001207e7819 */ /* 0x000fe40000010213 */
[----:B------:R-:W-:Y:S02]  /*2380*/  SHF.L.U32 R159, R240, 0x1, RZ ;  /* 0x00000001f09f7819 */ /* 0x000fe400000006ff */
[----:B------:R-:W-:Y:S01]  /*2390*/  SHF.L.U64.HI R127, R20, 0x1, R21 ;  /* 0x00000001147f7819 */ /* 0x000fe20000010215 */
[----:B------:R-:W-:Y:S04]  /*23a0*/  STL.64 [R1+0x18], R164 ;  /* 0x000018a401007387 */ /* 0x000fe80000100a00 */
[----:B------:R-:W-:Y:S01]  /*23b0*/  STL [R1+0x30], R162 ;  /* 0x000030a201007387 */ /* 0x000fe20000100800 */
[----:B--2---:R-:W-:Y:S01]  /*23c0*/  SHF.R.S32.HI R16, RZ, 0x1f, R232 ;  /* 0x0000001fff107819 */ /* 0x004fe200000114e8 */
[----:B------:R-:W-:-:S04]  /*23d0*/  IMAD.WIDE.U32 R2, R232, c[0x0][0x1f0], R2 ;  /* 0x00007c00e8027a25 */ /* 0x000fc800078e0002 */
[----:B------:R-:W-:Y:S01]  /*23e0*/  IMAD R4, R16, c[0x0][0x1f0], RZ ;  /* 0x00007c0010047a24 */ /* 0x000fe200078e02ff */
[----:B------:R-:W-:-:S03]  /*23f0*/  IADD3 R0, P0, R2, R164, RZ ;  /* 0x000000a402007210 */ /* 0x000fc60007f1e0ff */
[----:B------:R-:W-:-:S05]  /*2400*/  IMAD R4, R232, c[0x0][0x1f4], R4 ;  /* 0x00007d00e8047a24 */ /* 0x000fca00078e0204 */
[----:B------:R-:W-:Y:S02]  /*2410*/  IADD3.X R3, R162, R3, R4, P0, !PT ;  /* 0x00000003a2037210 */ /* 0x000fe400007fe404 */
[----:B------:R-:W-:-:S04]  /*2420*/  LEA R2, P0, R0, c[0x0][0x1c8], 0x1 ;  /* 0x0000720000027a11 */ /* 0x000fc800078008ff */
[----:B------:R-:W-:Y:S02]  /*2430*/  LEA.HI.X R0, R0, c[0x0][0x1cc], R3, 0x1, P0 ;  /* 0x0000730000007a11 */ /* 0x000fe400000f0c03 */
[----:B------:R-:W1:Y:S04]  /*2440*/  SHFL.IDX PT, R3, R2, RZ, 0x1c1f ;  /* 0x001c1fff02037589 */ /* 0x000e6800000e0000 */
[----:B------:R-:W2:Y:S04]  /*2450*/  SHFL.IDX PT, R4, R0, RZ, 0x1c1f ;  /* 0x001c1fff00047589 */ /* 0x000ea800000e0000 */
[----:B------:R-:W3:Y:S04]  /*2460*/  SHFL.IDX PT, R2, R2, 0x1, 0x1c1f ;  /* 0x003c1f0002027f89 */ /* 0x000ee800000e0000 */
[----:B------:R4:W5:Y:S01]  /*2470*/  SHFL.IDX PT, R10, R0, 0x1, 0x1c1f ;  /* 0x003c1f00000a7f89 */ /* 0x00096200000e0000 */
[----:B-1----:R-:W-:-:S04]  /*2480*/  @P4 LEA R6, P0, R240, R3, 0x1 ;  /* 0x00000003f0064211 */ /* 0x002fc800078008ff */
[----:B--2---:R-:W-:Y:S02]  /*2490*/  @P4 LEA.HI.X R7, R240, R4, R22, 0x1, P0 ;  /* 0x00000004f0074211 */ /* 0x004fe400000f0c16 */
[----:B------:R-:W-:Y:S02]  /*24a0*/  @P4 LEA R8, P0, R20, R3, 0x1 ;  /* 0x0000000314084211 */ /* 0x000fe400078008ff */
[----:B----4-:R-:W-:-:S05]  /*24b0*/  @P4 SHF.L.U32 R0, R12, 0x1, RZ ;  /* 0x000000010c004819 */ /* 0x010fca00000006ff */
[----:B------:R1:W-:Y:S01]  /*24c0*/  @P4 LDGSTS.E.BYPASS.LTC128B.128 [R0+0x3100], [R6.64], !P1 ;  /* 0x0310000006004fae */ /* 0x0003e2000c901d46 */
[----:B------:R-:W-:Y:S02]  /*24d0*/  @P4 ISETP.GE.AND P1, PT, R32, c[0x0][0x1d4], PT ;  /* 0x0000750020004a0c */ /* 0x000fe40003f26270 */
[----:B------:R-:W-:-:S05]  /*24e0*/  @P4 LEA.HI.X R9, R20, R4, R21, 0x1, P0 ;  /* 0x0000000414094211 */ /* 0x000fca00000f0c15 */
[----:B------:R3:W-:Y:S01]  /*24f0*/  @P4 LDGSTS.E.BYPASS.LTC128B.128 [R0+0x4100], [R8.64], !P5 ;  /* 0x0410000008004fae */ /* 0x0007e2000e901d46 */
[----:B-1----:R-:W-:-:S04]  /*2500*/  @P4 LEA R6, P0, R32, R3, 0x1 ;  /* 0x0000000320064211 */ /* 0x002fc800078008ff */
[----:B------:R-:W-:Y:S02]  /*2510*/  @P4 LEA.HI.X R7, R32, R4, R19, 0x1, P0 ;  /* 0x0000000420074211 */ /* 0x000fe400000f0c13 */
[----:B---3--:R-:W-:-:S03]  /*2520*/  @P6 LEA R8, P0, R240, R2, 0x1 ;  /* 0x00000002f0086211 */ /* 0x008fc600078008ff */
[----:B------:R1:W-:Y:S01]  /*2530*/  @P4 LDGSTS.E.BYPASS.LTC128B.128 [R0+0x5100], [R6.64], !P1 ;  /* 0x0510000006004fae */ /* 0x0003e2000c901d46 */
[----:B------:R-:W-:Y:S02]  /*2540*/  @P6 ISETP.GE.AND P4, PT, R240, c[0x0][0x1d4], PT ;  /* 0x00007500f0006a0c */ /* 0x000fe40003f86270 */
[C---:B------:R-:W-:Y:S02]  /*2550*/  @P6 LEA R4, P5, R20.reuse, R2, 0x1 ;  /* 0x0000000214046211 */ /* 0x040fe400078a08ff */
[----:B------:R-:W-:Y:S02]  /*2560*/  @P6 ISETP.GE.AND P1, PT, R20, c[0x0][0x1d4], PT ;  /* 0x0000750014006a0c */ /* 0x000fe40003f26270 */
[-C--:B-----5:R-:W-:Y:S02]  /*2570*/  @P6 LEA.HI.X R9, R240, R10.reuse, R22, 0x1, P0 ;  /* 0x0000000af0096211 */ /* 0x0a0fe400000f0c16 */
[----:B------:R-:W-:Y:S02]  /*2580*/  @P6 ISETP.GE.AND P0, PT, R32, c[0x0][0x1d4], PT ;  /* 0x0000750020006a0c */ /* 0x000fe40003f06270 */
[----:B------:R-:W-:-:S02]  /*2590*/  @P6 LEA.HI.X R5, R20, R10, R21, 0x1, P5 ;  /* 0x0000000a14056211 */ /* 0x000fc400028f0c15 */
[----:B------:R-:W-:-:S04]  /*25a0*/  @P6 LEA R2, P5, R32, R2, 0x1 ;  /* 0x0000000220026211 */ /* 0x000fc800078a08ff */
[----:B------:R-:W-:Y:S02]  /*25b0*/  @P6 LEA.HI.X R3, R32, R10, R19, 0x1, P5 ;  /* 0x0000000a20036211 */ /* 0x000fe400028f0c13 */
[----:B-1----:R-:W-:-:S05]  /*25c0*/  @P6 SHF.L.U32 R0, R12, 0x1, RZ ;  /* 0x000000010c006819 */ /* 0x002fca00000006ff */
[----:B------:R1:W-:Y:S04]  /*25d0*/  @P6 LDGSTS.E.BYPASS.LTC128B.128 [R0+0x3900], [R8.64], !P4 ;  /* 0x0390000008006fae */ /* 0x0003e8000e101d46 */
[----:B------:R1:W-:Y:S04]  /*25e0*/  @P6 LDGSTS.E.BYPASS.LTC128B.128 [R0+0x4900], [R4.64], !P1 ;  /* 0x0490000004006fae */ /* 0x0003e8000c901d46 */
[----:B------:R1:W-:Y:S04]  /*25f0*/  @P6 LDGSTS.E.BYPASS.LTC128B.128 [R0+0x5900], [R2.64], !P0 ;  /* 0x0590000002006fae */ /* 0x0003e8000c101d46 */
[----:B------:R-:W0:Y:S01]  /*2600*/  LDGDEPBAR ;  /* 0x00000000000079af */ /* 0x000e220000000000 */
[----:B------:R-:W-:-:S04]  /*2610*/  IMAD.WIDE.U32 R6, R23, c[0x0][0x210], RZ ;  /* 0x0000840017067a25 */ /* 0x000fc800078e00ff */
[----:B-1----:R-:W-:Y:S01]  /*2620*/  IMAD R0, R11, c[0x0][0x208], RZ ;  /* 0x000082000b007a24 */ /* 0x002fe200078e02ff */
[----:B------:R-:W-:-:S04]  /*2630*/  DEPBAR.LE SB0, 0x1 ;  /* 0x000080400000791a */ /* 0x000fc80000000000 */
[----:B------:R-:W-:Y:S01]  /*2640*/  IMAD.WIDE.U32 R2, R234, c[0x0][0x208], RZ ;  /* 0x00008200ea027a25 */ /* 0x000fe200078e00ff */
[----:B------:R-:W-:-:S04]  /*2650*/  DEPBAR.LE SB0, 0x0 ;  /* 0x000080000000791a */ /* 0x000fc80000000000 */
[----:B------:R-:W-:Y:S01]  /*2660*/  IMAD R0, R234, c[0x0][0x20c], R0 ;  /* 0x00008300ea007a24 */ /* 0x000fe200078e0200 */
[----:B------:R-:W-:Y:S04]  /*2670*/  BAR.SYNC.DEFER_BLOCKING 0x0 ;  /* 0x0000000000007b1d */ /* 0x000fe80000010000 */
[----:B------:R-:W-:Y:S01]  /*2680*/  IADD3 R3, R3, R0, RZ ;  /* 0x0000000003037210 */ /* 0x000fe20007ffe0ff */
[----:B------:R-:W-:Y:S02]  /*2690*/  IMAD R0, R18, c[0x0][0x210], RZ ;  /* 0x0000840012007a24 */ /* 0x000fe400078e02ff */
[----:B------:R-:W-:Y:S02]  /*26a0*/  IMAD R4, R16, c[0x0][0x218], RZ ;  /* 0x0000860010047a24 */ /* 0x000fe400078e02ff */
[----:B------:R-:W-:-:S02]  /*26b0*/  IMAD R0, R23, c[0x0][0x214], R0 ;  /* 0x0000850017007a24 */ /* 0x000fc400078e0200 */
[----:B------:R-:W-:-:S03]  /*26c0*/  IMAD.WIDE.U32 R2, R232, c[0x0][0x218], R2 ;  /* 0x00008600e8027a25 */ /* 0x000fc600078e0002 */
[----:B------:R-:W-:Y:S01]  /*26d0*/  IADD3 R5, R7, R0, RZ ;  /* 0x0000000007057210 */ /* 0x000fe20007ffe0ff */
[----:B------:R-:W-:Y:S01]  /*26e0*/  IMAD R4, R232, c[0x0][0x21c], R4 ;  /* 0x00008700e8047a24 */ /* 0x000fe200078e0204 */
[----:B------:R-:W-:-:S04]  /*26f0*/  IADD3 R0, P0, R2, R6, RZ ;  /* 0x0000000602007210 */ /* 0x000fc80007f1e0ff */
[----:B------:R-:W-:Y:S02]  /*2700*/  IADD3.X R2, R5, R3, R4, P0, !PT ;  /* 0x0000000305027210 */ /* 0x000fe400007fe404 */
[C---:B------:R-:W-:Y:S01]  /*2710*/  LEA R3, P0, R0.reuse, c[0x0][0x1f8], 0x1 ;  /* 0x00007e0000037a11 */ /* 0x040fe200078008ff */
[----:B------:R-:W-:Y:S03]  /*2720*/  LDSM.16.M88.4 R12, [R203] ;  /* 0x00000000cb0c783b */ /* 0x000fe60000000200 */
[----:B------:R-:W-:Y:S02]  /*2730*/  LEA.HI.X R16, R0, c[0x0][0x1fc], R2, 0x1, P0 ;  /* 0x00007f0000107a11 */ /* 0x000fe400000f0c02 */
[----:B------:R-:W1:Y:S04]  /*2740*/  SHFL.IDX PT, R0, R3, RZ, 0x1c1f ;  /* 0x001c1fff03007589 */ /* 0x000e6800000e0000 */
[----:B------:R-:W2:Y:S04]  /*2750*/  SHFL.IDX PT, R2, R16, RZ, 0x1c1f ;  /* 0x001c1fff10027589 */ /* 0x000ea800000e0000 */
[----:B------:R-:W3:Y:S04]  /*2760*/  SHFL.IDX PT, R3, R3, 0x1, 0x1c1f ;  /* 0x003c1f0003037f89 */ /* 0x000ee800000e0000 */
[----:B------:R-:W4:Y:S04]  /*2770*/  SHFL.IDX PT, R16, R16, 0x1, 0x1c1f ;  /* 0x003c1f0010107f89 */ /* 0x000f2800000e0000 */
[----:B------:R-:W5:Y:S01]  /*2780*/  LDSM.16.M88.4 R44, [R200] ;  /* 0x00000000c82c783b */ /* 0x000f620000000200 */
[----:B------:R-:W-:-:S02]  /*2790*/  ISETP.GE.AND P5, PT, R240, c[0x0][0x1d4], PT ;  /* 0x00007500f0007a0c */ /* 0x000fc40003fa6270 */
[----:B------:R-:W-:Y:S01]  /*27a0*/  ISETP.GE.AND P4, PT, R20, c[0x0][0x1d4], PT ;  /* 0x0000750014007a0c */ /* 0x000fe20003f86270 */
[----:B------:R-:W5:Y:S01]  /*27b0*/  LDSM.16.M88.4 R8, [R203+0x1000] ;  /* 0x00100000cb08783b */ /* 0x000f620000000200 */
[----:B-1----:R-:W-:-:S03]  /*27c0*/  IADD3 R22, P6, R0, R161, RZ ;  /* 0x000000a100167210 */ /* 0x002fc60007fde0ff */
[----:B------:R-:W1:Y:S01]  /*27d0*/  LDSM.16.M88.4 R48, [R200+0x400] ;  /* 0x00040000c830783b */ /* 0x000e620000000200 */
[----:B------:R-:W-:Y:S02]  /*27e0*/  IADD3 R24, P0, R0, R160, RZ ;  /* 0x000000a000187210 */ /* 0x000fe40007f1e0ff */
[----:B--2---:R-:W-:Y:S01]  /*27f0*/  IADD3.X R23, R2, R126, RZ, P6, !PT ;  /* 0x0000007e02177210 */ /* 0x004fe200037fe4ff */
[----:B------:R-:W2:Y:S01]  /*2800*/  LDSM.16.M88.4 R40, [R200+0x800] ;  /* 0x00080000c828783b */ /* 0x000ea20000000200 */
[----:B------:R-:W-:Y:S02]  /*2810*/  IADD3 R26, P1, R0, R159, RZ ;  /* 0x0000009f001a7210 */ /* 0x000fe40007f3e0ff */
[----:B------:R-:W-:Y:S01]  /*2820*/  ISETP.LT.OR P6, PT, R17, 0x1, P5 ;  /* 0x000000011100780c */ /* 0x000fe20002fc1670 */
[----:B------:R-:W1:Y:S01]  /*2830*/  LDSM.16.M88.4 R28, [R200+0xc00] ;  /* 0x000c0000c81c783b */ /* 0x000e620000000200 */
[C---:B------:R-:W-:Y:S02]  /*2840*/  IADD3.X R25, R2.reuse, R127, RZ, P0, !PT ;  /* 0x0000007f02197210 */ /* 0x040fe400007fe4ff */
[----:B---3--:R-:W-:Y:S01]  /*2850*/  IADD3 R18, P0, R3, R160, RZ ;  /* 0x000000a003127210 */ /* 0x008fe20007f1e0ff */
[----:B------:R-:W-:Y:S01]  /*2860*/  LDSM.16.M88.4 R36, [R204] ;  /* 0x00000000cc24783b */ /* 0x000fe20000000200 */
[----:B------:R-:W-:-:S02]  /*2870*/  IADD3.X R27, R2, R125, RZ, P1, !PT ;  /* 0x0000007d021b7210 */ /* 0x000fc40000ffe4ff */
[----:B------:R-:W-:Y:S01]  /*2880*/  IADD3 R20, P1, R3, R159, RZ ;  /* 0x0000009f03147210 */ /* 0x000fe20007f3e0ff */
[----:B------:R-:W3:Y:S01]  /*2890*/  LDSM.16.M88.4 R52, [R205] ;  /* 0x00000000cd34783b */ /* 0x000ee20000000200 */
[C---:B----4-:R-:W-:Y:S02]  /*28a0*/  IADD3.X R19, R16.reuse, R127, RZ, P0, !PT ;  /* 0x0000007f10137210 */ /* 0x050fe400007fe4ff */
[C---:B------:R-:W-:Y:S01]  /*28b0*/  ISETP.LT.OR P0, PT, R17.reuse, 0x1, P4 ;  /* 0x000000011100780c */ /* 0x040fe20002701670 */
[----:B------:R-:W-:Y:S01]  /*28c0*/  STL.64 [R1+0x28], R6 ;  /* 0x0000280601007387 */ /* 0x000fe20000100a00 */
[----:B------:R-:W-:Y:S02]  /*28d0*/  IADD3.X R21, R16, R125, RZ, P1, !PT ;  /* 0x0000007d10157210 */ /* 0x000fe40000ffe4ff */
[----:B------:R-:W-:Y:S01]  /*28e0*/  ISETP.GE.AND P1, PT, R32, c[0x0][0x1d4], PT ;  /* 0x0000750020007a0c */ /* 0x000fe20003f26270 */
[----:B------:R-:W-:Y:S01]  /*28f0*/  STL [R1+0x38], R5 ;  /* 0x0000380501007387 */ /* 0x000fe20000100800 */
[----:B------:R-:W-:-:S03]  /*2900*/  ISETP.LT.OR P5, PT, R17, 0x21, P5 ;  /* 0x000000211100780c */ /* 0x000fc60002fa1670 */
[----:B------:R-:W4:Y:S04]  /*2910*/  LDSM.16.M88.4 R4, [R204+0x1000] ;  /* 0x00100000cc04783b */ /* 0x000f280000000200 */
[----:B------:R-:W-:Y:S04]  /*2920*/  LDSM.16.M88.4 R64, [R216] ;  /* 0x00000000d840783b */ /* 0x000fe80000000200 */
[----:B------:R-:W-:Y:S04]  /*2930*/  LDSM.16.M88.4 R84, [R215] ;  /* 0x00000000d754783b */ /* 0x000fe80000000200 */
[----:B------:R-:W-:Y:S01]  /*2940*/  LDSM.16.M88.4 R88, [R214] ;  /* 0x00000000d658783b */ /* 0x000fe20000000200 */
[----:B------:R-:W-:-:S03]  /*2950*/  ISETP.LT.OR P4, PT, R17, 0x21, P4 ;  /* 0x000000211100780c */ /* 0x000fc60002781670 */
[----:B------:R-:W-:Y:S01]  /*2960*/  @!PT LDS RZ, [RZ] ;  /* 0x00000000fffff984 */ /* 0x000fe20000000800 */
[----:B------:R-:W-:Y:S01]  /*2970*/  @!PT LDS RZ, [RZ] ;  /* 0x00000000fffff984 */ /* 0x000fe20000000800 */
[----:B------:R-:W-:Y:S01]  /*2980*/  @!PT LDS RZ, [RZ] ;  /* 0x00000000fffff984 */ /* 0x000fe20000000800 */
[----:B------:R1:W-:Y:S01]  /*2990*/  LDGSTS.E.BYPASS.LTC128B.128 [R217+0x100], [R26.64], !P6 ;  /* 0x001000001ad97fae */ /* 0x0003e2000f101d46 */
[C---:B------:R-:W-:Y:S02]  /*29a0*/  ISETP.LT.OR P6, PT, R17.reuse, 0x1, P1 ;  /* 0x000000011100780c */ /* 0x040fe40000fc1670 */
[----:B------:R-:W-:Y:S01]  /*29b0*/  ISETP.LT.OR P1, PT, R17, 0x21, P1 ;  /* 0x000000211100780c */ /* 0x000fe20000f21670 */
[----:B------:R1:W-:Y:S01]  /*29c0*/  LDGSTS.E.BYPASS.LTC128B.128 [R217+0x1100], [R24.64], !P0 ;  /* 0x0110000018d97fae */ /* 0x0003e2000c101d46 */
[----:B------:R-:W-:Y:S01]  /*29d0*/  IADD3 R2, P0, R3, R161, RZ ;  /* 0x000000a103027210 */ /* 0x000fe20007f1e0ff */
[----:B-----5:R-:W-:Y:S02]  /*29e0*/  HMMA.16816.F32 R56, R12, R44, RZ ;  /* 0x0000002c0c38723c */ /* 0x020fe400000018ff */
[----:B------:R-:W5:Y:S01]  /*29f0*/  LDL R170, [R1+0x8] ;  /* 0x0000080001aa7983 */ /* 0x000f620000100800 */
[----:B------:R-:W-:-:S05]  /*2a00*/  IADD3.X R3, R16, R126, RZ, P0, !PT ;  /* 0x0000007e10037210 */ /* 0x000fca00007fe4ff */
[----:B------:R2:W-:Y:S04]  /*2a10*/  LDGSTS.E.BYPASS.LTC128B.128 [R217+0x2100], [R22.64], !P6 ;  /* 0x0210000016d97fae */ /* 0x0005e8000f101d46 */
[----:B------:R2:W-:Y:S04]  /*2a20*/  LDGSTS.E.BYPASS.LTC128B.128 [R217+0x900], [R20.64], !P5 ;  /* 0x0090000014d97fae */ /* 0x0005e8000e901d46 */
[----:B------:R2:W-:Y:S04]  /*2a30*/  LDGSTS.E.BYPASS.LTC128B.128 [R217+0x1900], [R18.64], !P4 ;  /* 0x0190000012d97fae */ /* 0x0005e8000e101d46 */
[----:B------:R3:W-:Y:S04]  /*2a40*/  LDGSTS.E.BYPASS.LTC128B.128 [R217+0x2900], [R2.64], !P1 ;  /* 0x0290000002d97fae */ /* 0x0007e8000c901d46 */
[----:B------:R-:W-:Y:S04]  /*2a50*/  LDSM.16.M88.4 R60, [R200+0x1000] ;  /* 0x00100000c83c783b */ /* 0x000fe80000000200 */
[----:B------:R-:W3:Y:S01]  /*2a60*/  LDSM.16.M88.4 R32, [R203+0x2000] ;  /* 0x00200000cb20783b */ /* 0x000ee20000000200 */
[C---:B------:R-:W-:Y:S03]  /*2a70*/  HMMA.16816.F32 R76, R8.reuse, R44, RZ ;  /* 0x0000002c084c723c */ /* 0x040fe600000018ff */
[----:B-1----:R-:W-:Y:S04]  /*2a80*/  LDSM.16.M88.4 R24, [R204+0x2000] ;  /* 0x00200000cc18783b */ /* 0x002fe80000000200 */
[----:B------:R-:W0:Y:S01]  /*2a90*/  LDGDEPBAR ;  /* 0x00000000000079af */ /* 0x000e220000000000 */
[C---:B------:R-:W-:Y:S08]  /*2aa0*/  HMMA.16816.F32 R104, R8.reuse, R48, RZ ;  /* 0x000000300868723c */ /* 0x040ff000000018ff */
[C---:B--2---:R-:W-:Y:S08]  /*2ab0*/  HMMA.16816.F32 R100, R8.reuse, R40, RZ ;  /* 0x000000280864723c */ /* 0x044ff000000018ff */
[C---:B------:R-:W-:Y:S08]  /*2ac0*/  HMMA.16816.F32 R92, R8.reuse, R28, RZ ;  /* 0x0000001c085c723c */ /* 0x040ff000000018ff */
[C---:B------:R-:W-:Y:S08]  /*2ad0*/  HMMA.16816.F32 R96, R8.reuse, R46, RZ ;  /* 0x0000002e0860723c */ /* 0x040ff000000018ff */
[C---:B------:R-:W-:Y:S08]  /*2ae0*/  HMMA.16816.F32 R80, R8.reuse, R50, RZ ;  /* 0x000000320850723c */ /* 0x040ff000000018ff */
[C---:B------:R-:W-:Y:S08]  /*2af0*/  HMMA.16816.F32 R68, R8.reuse, R42, RZ ;  /* 0x0000002a0844723c */ /* 0x040ff000000018ff */
[----:B------:R-:W-:Y:S08]  /*2b00*/  HMMA.16816.F32 R20, R8, R30, RZ ;  /* 0x0000001e0814723c */ /* 0x000ff000000018ff */
[----:B---3--:R-:W-:Y:S08]  /*2b10*/  HMMA.16816.F32 R8, R36, R52, R56 ;  /* 0x000000342408723c */ /* 0x008ff00000001838 */
[C---:B------:R-:W-:Y:S08]  /*2b20*/  HMMA.16816.F32 R108, R12.reuse, R28, RZ ;  /* 0x0000001c0c6c723c */ /* 0x040ff000000018ff */
[C---:B------:R-:W-:Y:S01]  /*2b30*/  HMMA.16816.F32 R116, R12.reuse, R30, RZ ;  /* 0x0000001e0c74723c */ /* 0x040fe200000018ff */
[----:B------:R-:W1:Y:S07]  /*2b40*/  LDSM.16.M88.4 R28, [R203+0x3000] ;  /* 0x00300000cb1c783b */ /* 0x000e6e0000000200 */
[C---:B------:R-:W-:Y:S08]  /*2b50*/  HMMA.16816.F32 R16, R12.reuse, R48, RZ ;  /* 0x000000300c10723c */ /* 0x040ff000000018ff */
[C---:B------:R-:W-:Y:S08]  /*2b60*/  HMMA.16816.F32 R112, R12.reuse, R50, RZ ;  /* 0x000000320c70723c */ /* 0x040ff000000018ff */
[C---:B------:R-:W-:Y:S08]  /*2b70*/  HMMA.16816.F32 R48, R12.reuse, R40, RZ ;  /* 0x000000280c30723c */ /* 0x040ff000000018ff */
[C---:B------:R-:W-:Y:S01]  /*2b80*/  HMMA.16816.F32 R120, R12.reuse, R42, RZ ;  /* 0x0000002a0c78723c */ /* 0x040fe200000018ff */
[----:B------:R-:W2:Y:S07]  /*2b90*/  LDSM.16.M88.4 R40, [R213] ;  /* 0x00000000d528783b */ /* 0x000eae0000000200 */
[----:B------:R-:W-:Y:S01]  /*2ba0*/  HMMA.16816.F32 R72, R12, R46, RZ ;  /* 0x0000002e0c48723c */ /* 0x000fe200000018ff */
[----:B------:R-:W-:Y:S07]  /*2bb0*/  LDSM.16.M88.4 R44, [R200+0x2000] ;  /* 0x00200000c82c783b */ /* 0x000fee0000000200 */
[----:B----4-:R-:W-:Y:S08]  /*2bc0*/  HMMA.16816.F32 R12, R4, R52, R76 ;  /* 0x00000034040c723c */ /* 0x010ff0000000184c */
[----:B------:R-:W-:Y:S08]  /*2bd0*/  HMMA.16816.F32 R8, R32, R60, R8 ;  /* 0x0000003c2008723c */ /* 0x000ff00000001808 */
[C---:B------:R-:W-:Y:S01]  /*2be0*/  HMMA.16816.F32 R148, R4.reuse, R90, R20 ;  /* 0x0000005a0494723c */ /* 0x040fe20000001814 */
[----:B------:R-:W3:Y:S07]  /*2bf0*/  LDSM.16.M88.4 R20, [R204+0x3000] ;  /* 0x00300000cc14783b */ /* 0x000eee0000000200 */
[----:B------:R-:W-:Y:S08]  /*2c00*/  HMMA.16816.F32 R144, R4, R88, R92 ;  /* 0x000000580490723c */ /* 0x000ff0000000185c */
[-C--:B------:R-:W-:Y:S01]  /*2c10*/  HMMA.16816.F32 R92, R36, R64.reuse, R16 ;  /* 0x00000040245c723c */ /* 0x080fe20000001810 */
[----:B------:R-:W4:Y:S07]  /*2c20*/  LDSM.16.M88.4 R16, [R203+0x4000] ;  /* 0x00400000cb10783b */ /* 0x000f2e0000000200 */
[C---:B------:R-:W-:Y:S08]  /*2c30*/  HMMA.16816.F32 R104, R4.reuse, R64, R104 ;  /* 0x000000400468723c */ /* 0x040ff00000001868 */
[C---:B------:R-:W-:Y:S08]  /*2c40*/  HMMA.16816.F32 R132, R4.reuse, R84, R100 ;  /* 0x000000540484723c */ /* 0x040ff00000001864 */
[C---:B------:R-:W-:Y:S08]  /*2c50*/  HMMA.16816.F32 R76, R4.reuse, R54, R96 ;  /* 0x00000036044c723c */ /* 0x040ff00000001860 */
[C---:B------:R-:W-:Y:S08]  /*2c60*/  HMMA.16816.F32 R128, R4.reuse, R66, R80 ;  /* 0x000000420480723c */ /* 0x040ff00000001850 */
[----:B------:R-:W-:Y:S08]  /*2c70*/  HMMA.16816.F32 R136, R4, R86, R68 ;  /* 0x000000560488723c */ /* 0x000ff00000001844 */
[----:B-1----:R-:W-:Y:S01]  /*2c80*/  HMMA.16816.F32 R4, R28, R60, R12 ;  /* 0x0000003c1c04723c */ /* 0x002fe2000000180c */
[----:B------:R-:W1:Y:S07]  /*2c90*/  LDSM.16.M88.4 R12, [R203+0x5000] ;  /* 0x00500000cb0c783b */ /* 0x000e6e0000000200 */
[----:B------:R-:W-:Y:S08]  /*2ca0*/  HMMA.16816.F32 R72, R36, R54, R72 ;  /* 0x000000362448723c */ /* 0x000ff00000001848 */
[----:B--2---:R-:W-:Y:S01]  /*2cb0*/  HMMA.16816.F32 R56, R24, R40, R8 ;  /* 0x000000281838723c */ /* 0x004fe20000001808 */
[----:B------:R-:W-:Y:S07]  /*2cc0*/  LDSM.16.M88.4 R8, [R204+0x4000] ;  /* 0x00400000cc08783b */ /* 0x000fee0000000200 */
[----:B------:R-:W-:Y:S01]  /*2cd0*/  HMMA.16816.F32 R100, R36, R84, R48 ;  /* 0x000000542464723c */ /* 0x000fe20000001830 */
[----:B------:R-:W2:Y:S07]  /*2ce0*/  LDSM.16.M88.4 R48, [R209] ;  /* 0x00000000d130783b */ /* 0x000eae0000000200 */
[----:B---3--:R-:W-:Y:S01]  /*2cf0*/  HMMA.16816.F32 R52, R20, R40, R4 ;  /* 0x000000281434723c */ /* 0x008fe20000001804 */
[----:B------:R-:W-:Y:S07]  /*2d00*/  LDSM.16.M88.4 R4, [R204+0x5000] ;  /* 0x00500000cc04783b */ /* 0x000fee0000000200 */
[-C--:B------:R-:W-:Y:S08]  /*2d10*/  HMMA.16816.F32 R72, R32, R62.reuse, R72 ;  /* 0x0000003e2048723c */ /* 0x080ff00000001848 */
[----:B------:R-:W-:Y:S01]  /*2d20*/  HMMA.16816.F32 R76, R28, R62, R76 ;  /* 0x0000003e1c4c723c */ /* 0x000fe2000000184c */
[----:B------:R-:W-:Y:S07]  /*2d30*/  LDSM.16.M88.4 R60, [R212] ;  /* 0x00000000d43c783b */ /* 0x000fee0000000200 */
[----:B----4-:R-:W-:Y:S01]  /*2d40*/  HMMA.16816.F32 R68, R16, R44, R56 ;  /* 0x0000002c1044723c */ /* 0x010fe20000001838 */
[----:B------:R-:W3:Y:S07]  /*2d50*/  LDSM.16.M88.4 R56, [R200+0x1400] ;  /* 0x00140000c838783b */ /* 0x000eee0000000200 */
[----:B------:R-:W-:Y:S08]  /*2d60*/  HMMA.16816.F32 R96, R36, R66, R112 ;  /* 0x000000422460723c */ /* 0x000ff00000001870 */
[----:B-1----:R-:W-:Y:S08]  /*2d70*/  HMMA.16816.F32 R52, R12, R44, R52 ;  /* 0x0000002c0c34723c */ /* 0x002ff00000001834 */
[-C--:B------:R-:W-:Y:S08]  /*2d80*/  HMMA.16816.F32 R64, R24, R42.reuse, R72 ;  /* 0x0000002a1840723c */ /* 0x080ff00000001848 */
[----:B------:R-:W-:Y:S01]  /*2d90*/  HMMA.16816.F32 R72, R20, R42, R76 ;  /* 0x0000002a1448723c */ /* 0x000fe2000000184c */
[----:B------:R-:W1:Y:S07]  /*2da0*/  LDSM.16.M88.4 R40, [R200+0x2400] ;  /* 0x00240000c828783b */ /* 0x000e6e0000000200 */
[----:B--2---:R-:W-:Y:S08]  /*2db0*/  HMMA.16816.F32 R80, R8, R48, R68 ;  /* 0x000000300850723c */ /* 0x004ff00000001844 */
[----:B---3--:R-:W-:Y:S08]  /*2dc0*/  HMMA.16816.F32 R68, R32, R56, R92 ;  /* 0x000000382044723c */ /* 0x008ff0000000185c */
[----:B------:R-:W-:Y:S08]  /*2dd0*/  HMMA.16816.F32 R120, R36, R86, R120 ;  /* 0x000000562478723c */ /* 0x000ff00000001878 */
[----:B------:R-:W-:Y:S08]  /*2de0*/  HMMA.16816.F32 R84, R4, R48, R52 ;  /* 0x000000300454723c */ /* 0x000ff00000001834 */
[-C--:B------:R-:W-:Y:S08]  /*2df0*/  HMMA.16816.F32 R52, R16, R46.reuse, R64 ;  /* 0x0000002e1034723c */ /* 0x080ff00000001840 */
[----:B------:R-:W-:Y:S08]  /*2e00*/  HMMA.16816.F32 R64, R12, R46, R72 ;  /* 0x0000002e0c40723c */ /* 0x000ff00000001848 */
[C---:B------:R-:W-:Y:S08]  /*2e10*/  HMMA.16816.F32 R108, R36.reuse, R88, R108 ;  /* 0x00000058246c723c */ /* 0x040ff0000000186c */
[----:B------:R-:W-:Y:S08]  /*2e20*/  HMMA.16816.F32 R116, R36, R90, R116 ;  /* 0x0000005a2474723c */ /* 0x000ff00000001874 */
[----:B------:R-:W-:Y:S01]  /*2e30*/  HMMA.16816.F32 R36, R28, R56, R104 ;  /* 0x000000381c24723c */ /* 0x000fe20000001868 */
[----:B------:R-:W-:-:S04]  /*2e40*/  FMUL.FTZ R0, R80, c[0x0][0x320] ;  /* 0x0000c80050007a20 */ /* 0x000fc80000410000 */
[----:B------:R2:W3:Y:S03]  /*2e50*/  MUFU.TANH R152, R0 ;  /* 0x0000000000987308 */ /* 0x0004e60000002400 */
[----:B------:R-:W-:Y:S01]  /*2e60*/  HMMA.16816.F32 R68, R24, R60, R68 ;  /* 0x0000003c1844723c */ /* 0x000fe20000001844 */
[----:B--2---:R-:W-:-:S04]  /*2e70*/  FMUL.FTZ R0, R81, c[0x0][0x320] ;  /* 0x0000c80051007a20 */ /* 0x004fc80000410000 */
[----:B------:R2:W4:Y:S03]  /*2e80*/  MUFU.TANH R105, R0 ;  /* 0x0000000000697308 */ /* 0x0005260000002400 */
[----:B------:R-:W-:Y:S08]  /*2e90*/  HMMA.16816.F32 R88, R4, R50, R64 ;  /* 0x000000320458723c */ /* 0x000ff00000001840 */
[----:B------:R-:W-:Y:S01]  /*2ea0*/  HMMA.16816.F32 R64, R32, R58, R96 ;  /* 0x0000003a2040723c */ /* 0x000fe20000001860 */
[----:B--2---:R-:W-:-:S07]  /*2eb0*/  FMUL.FTZ R0, R82, c[0x0][0x320] ;  /* 0x0000c80052007a20 */ /* 0x004fce0000410000 */
[----:B------:R-:W-:Y:S01]  /*2ec0*/  HMMA.16816.F32 R44, R20, R60, R36 ;  /* 0x0000003c142c723c */ /* 0x000fe20000001824 */
[----:B------:R-:W2:Y:S01]  /*2ed0*/  LDSM.16.M88.4 R36, [R208] ;  /* 0x00000000d024783b */ /* 0x000ea20000000200 */
[----:B------:R1:W1:Y:S06]  /*2ee0*/  MUFU.TANH R158, R0 ;  /* 0x00000000009e7308 */ /* 0x00026c0000002400 */
[----:B------:R-:W-:Y:S01]  /*2ef0*/  HMMA.16816.F32 R76, R8, R50, R52 ;  /* 0x00000032084c723c */ /* 0x000fe20000001834 */
[----:B------:R-:W2:Y:S01]  /*2f00*/  LDSM.16.M88.4 R52, [R200+0x1800] ;  /* 0x00180000c834783b */ /* 0x000ea20000000200 */
[----:B-1----:R-:W-:-:S06]  /*2f10*/  FMUL.FTZ R0, R83, c[0x0][0x320] ;  /* 0x0000c80053007a20 */ /* 0x002fcc0000410000 */
[----:B------:R-:W-:Y:S01]  /*2f20*/  HMMA.16816.F32 R72, R28, R58, R128 ;  /* 0x0000003a1c48723c */ /* 0x000fe20000001880 */
[----:B------:R1:W1:Y:S02]  /*2f30*/  MUFU.TANH R157, R0 ;  /* 0x00000000009d7308 */ /* 0x0002640000002400 */
[----:B-1----:R-:W-:-:S06]  /*2f40*/  FMUL.FTZ R0, R84, c[0x0][0x320] ;  /* 0x0000c80054007a20 */ /* 0x002fcc0000410000 */
[----:B------:R1:W1:Y:S01]  /*2f50*/  MUFU.TANH R155, R0 ;  /* 0x00000000009b7308 */ /* 0x0002620000002400 */
[----:B------:R-:W-:Y:S01]  /*2f60*/  HMMA.16816.F32 R68, R16, R40, R68 ;  /* 0x000000281044723c */ /* 0x000fe20000001844 */
[----:B-1----:R-:W-:-:S06]  /*2f70*/  FMUL.FTZ R0, R85, c[0x0][0x320] ;  /* 0x0000c80055007a20 */ /* 0x002fcc0000410000 */
[----:B------:R1:W1:Y:S01]  /*2f80*/  MUFU.TANH R153, R0 ;  /* 0x0000000000997308 */ /* 0x0002620000002400 */
[----:B------:R-:W-:Y:S01]  /*2f90*/  HMMA.16816.F32 R56, R24, R62, R64 ;  /* 0x0000003e1838723c */ /* 0x000fe20000001840 */
[----:B-1----:R-:W-:-:S06]  /*2fa0*/  FMUL.FTZ R0, R86, c[0x0][0x320] ;  /* 0x0000c80056007a20 */ /* 0x002fcc0000410000 */
[----:B------:R1:W1:Y:S01]  /*2fb0*/  MUFU.TANH R156, R0 ;  /* 0x00000000009c7308 */ /* 0x0002620000002400 */
[----:B------:R-:W-:Y:S01]  /*2fc0*/  HMMA.16816.F32 R48, R12, R40, R44 ;  /* 0x000000280c30723c */ /* 0x000fe2000000182c */
[----:B------:R-:W2:Y:S01]  /*2fd0*/  LDSM.16.M88.4 R44, [R211] ;  /* 0x00000000d32c783b */ /* 0x000ea20000000200 */
[----:B-1----:R-:W-:-:S05]  /*2fe0*/  FMUL.FTZ R0, R87, c[0x0][0x320] ;  /* 0x0000c80057007a20 */ /* 0x002fca0000410000 */
[----:B------:R1:W1:Y:S01]  /*2ff0*/  MUFU.TANH R154, R0 ;  /* 0x00000000009a7308 */ /* 0x0002620000002400 */
[----:B------:R-:W-:Y:S01]  /*3000*/  HMMA.16816.F32 R64, R20, R62, R72 ;  /* 0x0000003e1440723c */ /* 0x000fe20000001848 */
[----:B-1----:R-:W-:-:S06]  /*3010*/  FMUL.FTZ R0, R76, c[0x0][0x320] ;  /* 0x0000c8004c007a20 */ /* 0x002fcc0000410000 */
[----:B------:R1:W1:Y:S02]  /*3020*/  MUFU.TANH R99, R0 ;  /* 0x0000000000637308 */ /* 0x0002640000002400 */
[----:B-1----:R-:W-:-:S06]  /*3030*/  FMUL.FTZ R0, R77, c[0x0][0x320] ;  /* 0x0000c8004d007a20 */ /* 0x002fcc0000410000 */
[----:B------:R1:W1:Y:S01]  /*3040*/  MUFU.TANH R98, R0 ;  /* 0x0000000000627308 */ /* 0x0002620000002400 */
[----:B------:R-:W-:Y:S01]  /*3050*/  HMMA.16816.F32 R60, R16, R42, R56 ;  /* 0x0000002a103c723c */ /* 0x000fe20000001838 */
[----:B------:R-:W3:Y:S01]  /*3060*/  LDSM.16.M88.4 R56, [R200+0x2800] ;  /* 0x00280000c838783b */ /* 0x000ee20000000200 */
[----:B-1----:R-:W-:-:S05]  /*3070*/  FMUL.FTZ R0, R78, c[0x0][0x320] ;  /* 0x0000c8004e007a20 */ /* 0x002fca0000410000 */
[----:B------:R1:W1:Y:S01]  /*3080*/  MUFU.TANH R143, R0 ;  /* 0x00000000008f7308 */ /* 0x0002620000002400 */
[----:B--2---:R-:W-:Y:S01]  /*3090*/  HMMA.16816.F32 R80, R4, R36, R48 ;  /* 0x000000240450723c */ /* 0x004fe20000001830 */
[----:B-1----:R-:W-:-:S07]  /*30a0*/  FMUL.FTZ R0, R79, c[0x0][0x320] ;  /* 0x0000c8004f007a20 */ /* 0x002fce0000410000 */
[----:B------:R-:W-:Y:S01]  /*30b0*/  HMMA.16816.F32 R76, R8, R36, R68 ;  /* 0x00000024084c723c */ /* 0x000fe20000001844 */
[----:B------:R1:W2:Y:S07]  /*30c0*/  MUFU.TANH R142, R0 ;  /* 0x00000000008e7308 */ /* 0x0002ae0000002400 */
[----:B------:R-:W-:Y:S01]  /*30d0*/  HMMA.16816.F32 R68, R32, R52, R100 ;  /* 0x000000342044723c */ /* 0x000fe20000001864 */
[----:B-1----:R-:W-:-:S04]  /*30e0*/  FMUL.FTZ R0, R88, c[0x0][0x320] ;  /* 0x0000c80058007a20 */ /* 0x002fc80000410000 */
[----:B------:R1:W1:Y:S03]  /*30f0*/  MUFU.TANH R128, R0 ;  /* 0x0000000000807308 */ /* 0x0002660000002400 */
[----:B------:R-:W-:Y:S08]  /*3100*/  HMMA.16816.F32 R48, R28, R52, R132 ;  /* 0x000000341c30723c */ /* 0x000ff00000001884 */
[----:B------:R-:W-:Y:S01]  /*3110*/  HMMA.16816.F32 R64, R12, R42, R64 ;  /* 0x0000002a0c40723c */ /* 0x000fe20000001840 */
[----:B-1----:R-:W-:-:S04]  /*3120*/  FMUL.FTZ R0, R89, c[0x0][0x320] ;  /* 0x0000c80059007a20 */ /* 0x002fc80000410000 */
[----:B------:R1:W1:Y:S03]  /*3130*/  MUFU.TANH R114, R0 ;  /* 0x0000000000727308 */ /* 0x0002660000002400 */
        /* <DEDUP_REMOVED lines=10> */
[----:B------:R-:W2:Y:S01]  /*31e0*/  LDSM.16.M88.4 R48, [R207] ;  /* 0x00000000cf30783b */ /* 0x000ea20000000200 */
[----:B-1----:R-:W-:-:S04]  /*31f0*/  FMUL.FTZ R0, R77, c[0x0][0x320] ;  /* 0x0000c8004d007a20 */ /* 0x002fc80000410000 */
[----:B------:R1:W1:Y:S02]  /*3200*/  MUFU.TANH R96, R0 ;  /* 0x0000000000607308 */ /* 0x0002640000002400 */
[----:B------:R-:W-:Y:S01]  /*3210*/  HMMA.16816.F32 R84, R4, R38, R64 ;  /* 0x000000260454723c */ /* 0x000fe20000001840 */
[----:B------:R-:W2:Y:S01]  /*3220*/  LDSM.16.M88.4 R36, [R200+0x1c00] ;  /* 0x001c0000c824783b */ /* 0x000ea20000000200 */
[----:B-1----:R-:W-:-:S04]  /*3230*/  FMUL.FTZ R0, R78, c[0x0][0x320] ;  /* 0x0000c8004e007a20 */ /* 0x002fc80000410000 */
[----:B------:R1:W1:Y:S02]  /*3240*/  MUFU.TANH R113, R0 ;  /* 0x0000000000717308 */ /* 0x0002640000002400 */
[----:B---3--:R-:W-:Y:S01]  /*3250*/  HMMA.16816.F32 R64, R16, R56, R68 ;  /* 0x000000381040723c */ /* 0x008fe20000001844 */
[----:B-1----:R-:W-:-:S05]  /*3260*/  FMUL.FTZ R0, R79, c[0x0][0x320] ;  /* 0x0000c8004f007a20 */ /* 0x002fca0000410000 */
[----:B------:R1:W3:Y:S02]  /*3270*/  MUFU.TANH R112, R0 ;  /* 0x0000000000707308 */ /* 0x0002e40000002400 */
[----:B------:R-:W-:Y:S01]  /*3280*/  HMMA.16816.F32 R68, R28, R54, R136 ;  /* 0x000000361c44723c */ /* 0x000fe20000001888 */
[----:B------:R-:W2:Y:S01]  /*3290*/  LDSM.16.M88.4 R52, [R210] ;  /* 0x00000000d234783b */ /* 0x000ea20000000200 */
[----:B-1----:R-:W-:-:S04]  /*32a0*/  FMUL.FTZ R0, R80, c[0x0][0x320] ;  /* 0x0000c80050007a20 */ /* 0x002fc80000410000 */
[----:B------:R1:W1:Y:S02]  /*32b0*/  MUFU.TANH R103, R0 ;  /* 0x0000000000677308 */ /* 0x0002640000002400 */
[----:B------:R-:W-:Y:S01]  /*32c0*/  HMMA.16816.F32 R60, R24, R46, R60 ;  /* 0x0000002e183c723c */ /* 0x000fe2000000183c */
[----:B-1----:R-:W-:-:S05]  /*32d0*/  FMUL.FTZ R0, R81, c[0x0][0x320] ;  /* 0x0000c80051007a20 */ /* 0x002fca0000410000 */
[----:B------:R1:W1:Y:S02]  /*32e0*/  MUFU.TANH R101, R0 ;  /* 0x0000000000657308 */ /* 0x0002640000002400 */
[----:B------:R-:W-:Y:S01]  /*32f0*/  HMMA.16816.F32 R40, R12, R56, R40 ;  /* 0x000000380c28723c */ /* 0x000fe20000001828 */
[----:B-1----:R-:W-:-:S05]  /*3300*/  FMUL.FTZ R0, R82, c[0x0][0x320] ;  /* 0x0000c80052007a20 */ /* 0x002fca0000410000 */
[----:B------:R1:W1:Y:S02]  /*3310*/  MUFU.TANH R104, R0 ;  /* 0x0000000000687308 */ /* 0x0002640000002400 */
[----:B-1----:R-:W-:-:S06]  /*3320*/  FMUL.FTZ R0, R83, c[0x0][0x320] ;  /* 0x0000c80053007a20 */ /* 0x002fcc0000410000 */
[----:B------:R1:W1:Y:S01]  /*3330*/  MUFU.TANH R102, R0 ;  /* 0x0000000000667308 */ /* 0x0002620000002400 */
[----:B--2---:R-:W-:Y:S01]  /*3340*/  HMMA.16816.F32 R76, R8, R48, R64 ;  /* 0x00000030084c723c */ /* 0x004fe20000001840 */
[----:B-1----:R-:W-:-:S06]  /*3350*/  FMUL.FTZ R0, R72, c[0x0][0x320] ;  /* 0x0000c80048007a20 */ /* 0x002fcc0000410000 */
[----:B------:R1:W2:Y:S01]  /*3360*/  MUFU.TANH R89, R0 ;  /* 0x0000000000597308 */ /* 0x0002a20000002400 */
[----:B------:R-:W-:Y:S01]  /*3370*/  HMMA.16816.F32 R68, R20, R46, R68 ;  /* 0x0000002e1444723c */ /* 0x000fe20000001844 */
[----:B-1----:R-:W-:-:S06]  /*3380*/  FMUL.FTZ R0, R73, c[0x0][0x320] ;  /* 0x0000c80049007a20 */ /* 0x002fcc0000410000 */
[----:B------:R1:W1:Y:S01]  /*3390*/  MUFU.TANH R88, R0 ;  /* 0x0000000000587308 */ /* 0x0002620000002400 */
[----:B------:R-:W-:Y:S08]  /*33a0*/  HMMA.16816.F32 R64, R32, R36, R108 ;  /* 0x000000242040723c */ /* 0x000ff0000000186c */
[----:B------:R-:W-:Y:S01]  /*33b0*/  HMMA.16816.F32 R44, R16, R58, R60 ;  /* 0x0000003a102c723c */ /* 0x000fe2000000183c */
[----:B-1----:R-:W-:-:S07]  /*33c0*/  FMUL.FTZ R0, R74, c[0x0][0x320] ;  /* 0x0000c8004a007a20 */ /* 0x002fce0000410000 */
[----:B------:R-:W-:Y:S01]  /*33d0*/  HMMA.16816.F32 R60, R32, R38, R116 ;  /* 0x00000026203c723c */ /* 0x000fe20000001874 */
[----:B------:R-:W-:Y:S01]  /*33e0*/  LDSM.16.M88.4 R32, [R206] ;  /* 0x00000000ce20783b */ /* 0x000fe20000000200 */
[----:B------:R1:W1:Y:S06]  /*33f0*/  MUFU.TANH R95, R0 ;  /* 0x00000000005f7308 */ /* 0x00026c0000002400 */
[----:B------:R-:W-:Y:S01]  /*3400*/  HMMA.16816.F32 R80, R4, R48, R40 ;  /* 0x000000300450723c */ /* 0x000fe20000001828 */
[----:B------:R-:W2:Y:S01]  /*3410*/  LDSM.16.M88.4 R40, [R200+0x2c00] ;  /* 0x002c0000c828783b */ /* 0x000ea20000000200 */
[----:B-----5:R-:W-:Y:S01]  /*3420*/  ISETP.GT.AND P0, PT, R124, R170, PT ;  /* 0x000000aa7c00720c */ /* 0x020fe20003f04270 */
[----:B------:R-:W-:-:S04]  /*3430*/  DEPBAR.LE SB0, 0x0 ;  /* 0x000080000000791a */ /* 0x000fc80000000000 */
[----:B-1----:R-:W-:Y:S02]  /*3440*/  FMUL.FTZ R0, R75, c[0x0][0x320] ;  /* 0x0000c8004b007a20 */ /* 0x002fe40000410000 */
[C---:B------:R-:W-:Y:S08]  /*3450*/  HMMA.16816.F32 R72, R28.reuse, R36, R144 ;  /* 0x000000241c48723c */ /* 0x040ff00000001890 */
[----:B------:R-:W-:Y:S01]  /*3460*/  HMMA.16816.F32 R28, R28, R38, R148 ;  /* 0x000000261c1c723c */ /* 0x000fe20000001894 */
[----:B------:R1:W1:Y:S02]  /*3470*/  MUFU.TANH R94, R0 ;  /* 0x00000000005e7308 */ /* 0x0002640000002400 */
[----:B-1----:R-:W-:-:S06]  /*3480*/  FMUL.FTZ R0, R84, c[0x0][0x320] ;  /* 0x0000c80054007a20 */ /* 0x002fcc0000410000 */
[----:B------:R1:W1:Y:S01]  /*3490*/  MUFU.TANH R92, R0 ;  /* 0x00000000005c7308 */ /* 0x0002620000002400 */
[----:B------:R-:W-:Y:S01]  /*34a0*/  HMMA.16816.F32 R68, R12, R58, R68 ;  /* 0x0000003a0c44723c */ /* 0x000fe20000001844 */
[----:B-1----:R-:W-:-:S06]  /*34b0*/  FMUL.FTZ R0, R85, c[0x0][0x320] ;  /* 0x0000c80055007a20 */ /* 0x002fcc0000410000 */
[----:B------:R1:W1:Y:S01]  /*34c0*/  MUFU.TANH R90, R0 ;  /* 0x00000000005a7308 */ /* 0x0002620000002400 */
[-C--:B------:R-:W-:Y:S08]  /*34d0*/  HMMA.16816.F32 R56, R24, R52.reuse, R64 ;  /* 0x000000341838723c */ /* 0x080ff00000001840 */
[----:B------:R-:W-:Y:S01]  /*34e0*/  HMMA.16816.F32 R64, R20, R52, R72 ;  /* 0x000000341440723c */ /* 0x000fe20000001848 */
[----:B-1----:R-:W-:-:S07]  /*34f0*/  FMUL.FTZ R0, R86, c[0x0][0x320] ;  /* 0x0000c80056007a20 */ /* 0x002fce0000410000 */
[-C--:B------:R-:W-:Y:S01]  /*3500*/  HMMA.16816.F32 R24, R24, R54.reuse, R60 ;  /* 0x000000361818723c */ /* 0x080fe2000000183c */
[----:B------:R1:W1:Y:S07]  /*3510*/  MUFU.TANH R93, R0 ;  /* 0x00000000005d7308 */ /* 0x00026e0000002400 */
[----:B------:R-:W-:Y:S01]  /*3520*/  HMMA.16816.F32 R52, R20, R54, R28 ;  /* 0x000000361434723c */ /* 0x000fe2000000181c */
[----:B-1----:R-:W-:-:S04]  /*3530*/  FMUL.FTZ R0, R87, c[0x0][0x320] ;  /* 0x0000c80057007a20 */ /* 0x002fc80000410000 */
[----:B------:R1:W1:Y:S02]  /*3540*/  MUFU.TANH R91, R0 ;  /* 0x00000000005b7308 */ /* 0x0002640000002400 */
[----:B-1----:R-:W-:-:S06]  /*3550*/  FMUL.FTZ R0, R76, c[0x0][0x320] ;  /* 0x0000c8004c007a20 */ /* 0x002fcc0000410000 */
[----:B------:R1:W1:Y:S01]  /*3560*/  MUFU.TANH R84, R0 ;  /* 0x0000000000547308 */ /* 0x0002620000002400 */
[----:B--2---:R-:W-:Y:S01]  /*3570*/  HMMA.16816.F32 R36, R12, R40, R64 ;  /* 0x000000280c24723c */ /* 0x004fe20000001840 */
[----:B-1----:R-:W-:-:S06]  /*3580*/  FMUL.FTZ R0, R77, c[0x0][0x320] ;  /* 0x0000c8004d007a20 */ /* 0x002fcc0000410000 */
[----:B------:R1:W2:Y:S03]  /*3590*/  MUFU.TANH R49, R0 ;  /* 0x0000000000317308 */ /* 0x0002a60000002400 */
[----:B------:R-:W-:Y:S01]  /*35a0*/  HMMA.16816.F32 R12, R12, R42, R52 ;  /* 0x0000002a0c0c723c */ /* 0x000fe20000001834 */
[----:B-1----:R-:W-:-:S04]  /*35b0*/  FMUL.FTZ R0, R78, c[0x0][0x320] ;  /* 0x0000c8004e007a20 */ /* 0x002fc80000410000 */
[----:B------:R1:W1:Y:S02]  /*35c0*/  MUFU.TANH R87, R0 ;  /* 0x0000000000577308 */ /* 0x0002640000002400 */
[----:B-1----:R-:W-:Y:S02]  /*35d0*/  FMUL.FTZ R0, R79, c[0x0][0x320] ;  /* 0x0000c8004f007a20 */ /* 0x002fe40000410000 */
[----:B------:R-:W-:Y:S08]  /*35e0*/  HMMA.16816.F32 R76, R8, R50, R44 ;  /* 0x00000032084c723c */ /* 0x000ff0000000182c */
[C---:B------:R-:W-:Y:S08]  /*35f0*/  HMMA.16816.F32 R44, R16.reuse, R40, R56 ;  /* 0x00000028102c723c */ /* 0x040ff00000001838 */
[----:B------:R-:W-:Y:S01]  /*3600*/  HMMA.16816.F32 R16, R16, R42, R24 ;  /* 0x0000002a1010723c */ /* 0x000fe20000001818 */
[----:B------:R1:W1:Y:S07]  /*3610*/  MUFU.TANH R86, R0 ;  /* 0x0000000000567308 */ /* 0x00026e0000002400 */
[----:B------:R-:W-:Y:S08]  /*3620*/  HMMA.16816.F32 R68, R4, R50, R68 ;  /* 0x000000320444723c */ /* 0x000ff00000001844 */
[----:B------:R-:W-:Y:S01]  /*3630*/  HMMA.16816.F32 R44, R8, R32, R44 ;  /* 0x00000020082c723c */ /* 0x000fe2000000182c */
[----:B-1----:R-:W-:-:S07]  /*3640*/  FMUL.FTZ R0, R80, c[0x0][0x320] ;  /* 0x0000c80050007a20 */ /* 0x002fce0000410000 */
[----:B------:R-:W-:Y:S08]  /*3650*/  HMMA.16816.F32 R20, R4, R32, R36 ;  /* 0x000000200414723c */ /* 0x000ff00000001824 */
[-C--:B------:R-:W-:Y:S08]  /*3660*/  HMMA.16816.F32 R8, R8, R34.reuse, R16 ;  /* 0x000000220808723c */ /* 0x080ff00000001810 */
[----:B------:R-:W-:Y:S01]  /*3670*/  HMMA.16816.F32 R4, R4, R34, R12 ;  /* 0x000000220404723c */ /* 0x000fe2000000180c */
[----:B------:R1:W1:Y:S01]  /*3680*/  MUFU.TANH R85, R0 ;  /* 0x0000000000557308 */ /* 0x0002620000002400 */
[----:B------:R-:W-:-:S02]  /*3690*/  FMUL.FTZ R77, R77, c[0x0][0x320] ;  /* 0x0000c8004d4d7a20 */ /* 0x000fc40000410000 */
[----:B------:R-:W-:Y:S02]  /*36a0*/  FMUL.FTZ R78, R78, c[0x0][0x320] ;  /* 0x0000c8004e4e7a20 */ /* 0x000fe40000410000 */
[----:B-1----:R-:W-:-:S04]  /*36b0*/  FMUL.FTZ R0, R81, c[0x0][0x320] ;  /* 0x0000c80051007a20 */ /* 0x002fc80000410000 */
[----:B------:R1:W1:Y:S01]  /*36c0*/  MUFU.TANH R80, R0 ;  /* 0x0000000000507308 */ /* 0x0002620000002400 */
[----:B------:R-:W-:Y:S02]  /*36d0*/  FMUL.FTZ R79, R79, c[0x0][0x320] ;  /* 0x0000c8004f4f7a20 */ /* 0x000fe40000410000 */
[----:B------:R-:W-:Y:S02]  /*36e0*/  FMUL.FTZ R68, R68, c[0x0][0x320] ;  /* 0x0000c80044447a20 */ /* 0x000fe40000410000 */
[----:B------:R-:W-:Y:S02]  /*36f0*/  FMUL.FTZ R69, R69, c[0x0][0x320] ;  /* 0x0000c80045457a20 */ /* 0x000fe40000410000 */
[----:B------:R-:W-:Y:S02]  /*3700*/  FMUL.FTZ R70, R70, c[0x0][0x320] ;  /* 0x0000c80046467a20 */ /* 0x000fe40000410000 */
[----:B-1----:R-:W-:-:S04]  /*3710*/  FMUL.FTZ R0, R82, c[0x0][0x320] ;  /* 0x0000c80052007a20 */ /* 0x002fc80000410000 */
[----:B------:R1:W1:Y:S01]  /*3720*/  MUFU.TANH R72, R0 ;  /* 0x0000000000487308 */ /* 0x0002620000002400 */
[----:B------:R-:W-:Y:S02]  /*3730*/  FMUL.FTZ R71, R71, c[0x0][0x320] ;  /* 0x0000c80047477a20 */ /* 0x000fe40000410000 */
[----:B------:R-:W-:Y:S02]  /*3740*/  FMUL.FTZ R44, R44, c[0x0][0x320] ;  /* 0x0000c8002c2c7a20 */ /* 0x000fe40000410000 */
[----:B------:R-:W-:Y:S02]  /*3750*/  FMUL.FTZ R45, R45, c[0x0][0x320] ;  /* 0x0000c8002d2d7a20 */ /* 0x000fe40000410000 */
[----:B------:R-:W-:Y:S02]  /*3760*/  FMUL.FTZ R46, R46, c[0x0][0x320] ;  /* 0x0000c8002e2e7a20 */ /* 0x000fe40000410000 */
[----:B------:R-:W-:Y:S02]  /*3770*/  FMUL.FTZ R47, R47, c[0x0][0x320] ;  /* 0x0000c8002f2f7a20 */ /* 0x000fe40000410000 */
[----:B------:R-:W-:-:S02]  /*3780*/  FMUL.FTZ R20, R20, c[0x0][0x320] ;  /* 0x0000c80014147a20 */ /* 0x000fc40000410000 */
[----:B-1----:R-:W-:Y:S02]  /*3790*/  FMUL.FTZ R0, R83, c[0x0][0x320] ;  /* 0x0000c80053007a20 */ /* 0x002fe40000410000 */
[----:B------:R-:W-:Y:S02]  /*37a0*/  FMUL.FTZ R21, R21, c[0x0][0x320] ;  /* 0x0000c80015157a20 */ /* 0x000fe40000410000 */
[----:B------:R1:W1:Y:S01]  /*37b0*/  MUFU.TANH R50, R0 ;  /* 0x0000000000327308 */ /* 0x0002620000002400 */
[----:B------:R-:W-:Y:S02]  /*37c0*/  FMUL.FTZ R22, R22, c[0x0][0x320] ;  /* 0x0000c80016167a20 */ /* 0x000fe40000410000 */
[----:B------:R-:W-:Y:S02]  /*37d0*/  FMUL.FTZ R23, R23, c[0x0][0x320] ;  /* 0x0000c80017177a20 */ /* 0x000fe40000410000 */
[----:B------:R-:W-:Y:S02]  /*37e0*/  FMUL.FTZ R8, R8, c[0x0][0x320] ;  /* 0x0000c80008087a20 */ /* 0x000fe40000410000 */
[----:B------:R-:W-:-:S02]  /*37f0*/  FMUL.FTZ R9, R9, c[0x0][0x320] ;  /* 0x0000c80009097a20 */ /* 0x000fc40000410000 */
[----:B------:R-:W-:Y:S02]  /*3800*/  FMUL.FTZ R10, R10, c[0x0][0x320] ;  /* 0x0000c8000a0a7a20 */ /* 0x000fe40000410000 */
[----:B------:R-:W-:Y:S02]  /*3810*/  FMUL.FTZ R11, R11, c[0x0][0x320] ;  /* 0x0000c8000b0b7a20 */ /* 0x000fe40000410000 */
[----:B------:R-:W-:Y:S02]  /*3820*/  FMUL.FTZ R4, R4, c[0x0][0x320] ;  /* 0x0000c80004047a20 */ /* 0x000fe40000410000 */
[----:B------:R-:W-:Y:S02]  /*3830*/  FMUL.FTZ R5, R5, c[0x0][0x320] ;  /* 0x0000c80005057a20 */ /* 0x000fe40000410000 */
[----:B-1----:R-:W-:Y:S02]  /*3840*/  FMUL.FTZ R0, R76, c[0x0][0x320] ;  /* 0x0000c8004c007a20 */ /* 0x002fe40000410000 */
[----:B------:R-:W-:-:S02]  /*3850*/  FMUL.FTZ R6, R6, c[0x0][0x320] ;  /* 0x0000c80006067a20 */ /* 0x000fc40000410000 */
[----:B------:R-:W-:Y:S01]  /*3860*/  FMUL.FTZ R7, R7, c[0x0][0x320] ;  /* 0x0000c80007077a20 */ /* 0x000fe20000410000 */
[----:B------:R1:W1:Y:S08]  /*3870*/  MUFU.TANH R48, R0 ;  /* 0x0000000000307308 */ /* 0x0002700000002400 */
[----:B------:R-:W1:Y:S08]  /*3880*/  MUFU.TANH R77, R77 ;  /* 0x0000004d004d7308 */ /* 0x000e700000002400 */
        /* <DEDUP_REMOVED lines=10> */
[----:B------:R1:W1:Y:S08]  /*3930*/  MUFU.TANH R38, R20 ;  /* 0x0000001400267308 */ /* 0x0002700000002400 */
        /* <DEDUP_REMOVED lines=10> */
[----:B------:R1:W1:Y:S01]  /*39e0*/  MUFU.TANH R42, R7 ;  /* 0x00000007002a7308 */ /* 0x0002620000002400 */
[----:B------:R-:W-:Y:S01]  /*39f0*/  BSSY B0, `(.L_x_1268) ;  /* 0x000004c000007945 */ /* 0x000fe20003800000 */
[----:B------:R-:W-:Y:S01]  /*3a00*/  BAR.SYNC.DEFER_BLOCKING 0x0 ;  /* 0x0000000000007b1d */ /* 0x000fe20000010000 */
[----:B------:R-:W-:-:S05]  /*3a10*/  ISETP.GT.AND P1, PT, R168, 0x3f, PT ;  /* 0x0000003fa800780c */ /* 0x000fca0003f24270 */
[----:B------:R-:W-:Y:S05]  /*3a20*/  @!P0 BRA `(.L_x_1269) ;  /* 0x0000048000008947 */ /* 0x000fea0003800000 */
[----:B--234-:R-:W-:Y:S01]  /*3a30*/  IMAD R2, R124, 0x40, R169 ;  /* 0x000000407c027824 */ /* 0x01cfe200078e02a9 */
[----:B------:R-:W-:-:S04]  /*3a40*/  MOV R232, RZ ;  /* 0x000000ff00e87202 */ /* 0x000fc80000000f00 */
[----:B------:R-:W-:-:S05]  /*3a50*/  IADD3 R2, R2, -0x40, R168 ;  /* 0xffffffc002027810 */ /* 0x000fca0007ffe0a8 */
[----:B------:R-:W-:-:S04]  /*3a60*/  @P2 IMAD.HI.U32 R3, R2, c[0x0][0x2bc], RZ ;  /* 0x0000af0002032a27 */ /* 0x000fc800078e00ff */
[----:B-1----:R-:W-:Y:S01]  /*3a70*/  IMAD.MOV.U32 R0, RZ, RZ, R2 ;  /* 0x000000ffff007224 */ /* 0x002fe200078e0002 */
[----:B------:R-:W-:-:S04]  /*3a80*/  @P2 SHF.R.U32.HI R0, RZ, c[0x0][0x2c0], R3 ;  /* 0x0000b000ff002a19 */ /* 0x000fc80000011603 */
[----:B------:R-:W-:-:S04]  /*3a90*/  @!P1 IADD3 R3, P0, R0, R166, RZ ;  /* 0x000000a600039210 */ /* 0x000fc80007f1e0ff */
[----:B------:R-:W-:Y:S02]  /*3aa0*/  @!P1 LEA.HI.X.SX32 R5, R0, R163, 0x1, P0 ;  /* 0x000000a300059211 */ /* 0x000fe400000f0eff */
[----:B------:R-:W-:-:S04]  /*3ab0*/  @!P1 LEA R4, P0, R3, c[0x0][0x2a0], 0x2 ;  /* 0x0000a80003049a11 */ /* 0x000fc800078010ff */
[----:B------:R-:W-:-:S05]  /*3ac0*/  @!P1 LEA.HI.X R5, R3, c[0x0][0x2a4], R5, 0x2, P0 ;  /* 0x0000a90003059a11 */ /* 0x000fca00000f1405 */
[----:B------:R-:W2:Y:S01]  /*3ad0*/  @!P1 LDG.E R232, [R4.64] ;  /* 0x0000000604e89981 */ /* 0x000ea2000c1e1900 */
[----:B------:R-:W-:-:S04]  /*3ae0*/  IMAD.MOV R0, RZ, RZ, -R0 ;  /* 0x000000ffff007224 */ /* 0x000fc800078e0a00 */
[----:B------:R-:W-:-:S04]  /*3af0*/  IMAD R234, R0, c[0x0][0x2b8], R2 ;  /* 0x0000ae0000ea7a24 */ /* 0x000fc800078e0202 */
[----:B------:R-:W-:Y:S01]  /*3b00*/  IMAD.WIDE.U32 R2, R234, c[0x0][0x1e0], RZ ;  /* 0x00007800ea027a25 */ /* 0x000fe200078e00ff */
[----:B------:R-:W-:-:S05]  /*3b10*/  SHF.R.S32.HI R0, RZ, 0x1f, R234 ;  /* 0x0000001fff007819 */ /* 0x000fca00000114ea */
[----:B------:R-:W-:-:S04]  /*3b20*/  IMAD R0, R0, c[0x0][0x1e0], RZ ;  /* 0x0000780000007a24 */ /* 0x000fc800078e02ff */
[----:B------:R-:W-:-:S05]  /*3b30*/  IMAD R0, R234, c[0x0][0x1e4], R0 ;  /* 0x00007900ea007a24 */ /* 0x000fca00078e0200 */
[----:B------:R-:W-:Y:S02]  /*3b40*/  IADD3 R3, R3, R0, RZ ;  /* 0x0000000003037210 */ /* 0x000fe40007ffe0ff */
        /* <DEDUP_REMOVED lines=10> */
.L_x_1318:
[----:B------:R-:W-:Y:S05]  /*3bf0*/  BRA.DIV ~URZ, `(.L_x_1271) ;  /* 0x0000d5e27f007947 */ /* 0x000fea000b800000 */
[----:B------:R-:W3:Y:S01]  /*3c00*/  SHFL.IDX PT, R0, R13, RZ, 0x1c1f ;  /* 0x001c1fff0d007589 */ /* 0x000ee200000e0000 */
[C---:B------:R-:W-:Y:S02]  /*3c10*/  IADD3 R2, R240.reuse, 0x20, RZ ;  /* 0x00000020f0027810 */ /* 0x040fe40007ffe0ff */
[----:B------:R-:W-:Y:S02]  /*3c20*/  IADD3 R5, R240, 0x40, RZ ;  /* 0x00000040f0057810 */ /* 0x000fe40007ffe0ff */
[----:B------:R-:W-:Y:S02]  /*3c30*/  ISETP.GE.AND P4, PT, R2, c[0x0][0x1d4], PT ;  /* 0x0000750002007a0c */ /* 0x000fe40003f86270 */
[----:B------:R-:W-:Y:S02]  /*3c40*/  ISETP.GE.AND P5, PT, R240, c[0x0][0x1d4], PT ;  /* 0x00007500f0007a0c */ /* 0x000fe40003fa6270 */
[----:B------:R-:W-:-:S02]  /*3c50*/  SEL R11, RZ, 0x10, P4 ;  /* 0x00000010ff0b7807 */ /* 0x000fc40002000000 */
[----:B------:R-:W-:Y:S02]  /*3c60*/  SEL R12, RZ, 0x10, P5 ;  /* 0x00000010ff0c7807 */ /* 0x000fe40002800000 */
[C---:B---3--:R-:W-:Y:S02]  /*3c70*/  IADD3 R6, P0, R0.reuse, R159, RZ ;  /* 0x0000009f00067210 */ /* 0x048fe40007f1e0ff */
[----:B------:R-:W-:-:S03]  /*3c80*/  IADD3 R2, P6, R0, R160, RZ ;  /* 0x000000a000027210 */ /* 0x000fc60007fde0ff */
[C---:B--2---:R-:W-:Y:S01]  /*3c90*/  IMAD.X R7, R4.reuse, 0x1, R125, P0 ;  /* 0x0000000104077824 */ /* 0x044fe200000e067d */
[----:B------:R-:W-:Y:S01]  /*3ca0*/  ISETP.GE.AND P0, PT, R5, c[0x0][0x1d4], PT ;  /* 0x0000750005007a0c */ /* 0x000fe20003f06270 */
[----:B------:R-:W-:Y:S01]  /*3cb0*/  IMAD.X R3, R4, 0x1, R127, P6 ;  /* 0x0000000104037824 */ /* 0x000fe200030e067f */
[----:B------:R-:W-:Y:S02]  /*3cc0*/  IADD3 R8, P6, R0, R161, RZ ;  /* 0x000000a100087210 */ /* 0x000fe40007fde0ff */
[----:B------:R-:W-:Y:S01]  /*3cd0*/  @!PT LDS RZ, [RZ] ;  /* 0x00000000fffff984 */ /* 0x000fe20000000800 */
[----:B------:R-:W-:Y:S01]  /*3ce0*/  @!PT LDS RZ, [RZ] ;  /* 0x00000000fffff984 */ /* 0x000fe20000000800 */
[----:B------:R2:W-:Y:S03]  /*3cf0*/  LDGSTS.E.BYPASS.LTC128B.128 [R217+0x3100], [R6.64], !P5 ;  /* 0x0310000006d97fae */ /* 0x0005e6000e901d46 */
[----:B------:R-:W-:Y:S01]  /*3d00*/  IMAD.X R9, R4, 0x1, R126, P6 ;  /* 0x0000000104097824 */ /* 0x000fe200030e067e */
[----:B------:R2:W-:Y:S04]  /*3d10*/  LDGSTS.E.BYPASS.LTC128B.128 [R217+0x4100], [R2.64], !P4 ;  /* 0x0410000002d97fae */ /* 0x0005e8000e101d46 */
[----:B------:R-:W3:Y:S04]  /*3d20*/  SHFL.IDX PT, R0, R13, 0x1, 0x1c1f ;  /* 0x003c1f000d007f89 */ /* 0x000ee800000e0000 */
[----:B------:R2:W-:Y:S04]  /*3d30*/  LDGSTS.E.BYPASS.LTC128B.128 [R217+0x5100], [R8.64], !P0 ;  /* 0x0510000008d97fae */ /* 0x0005e8000c101d46 */
[----:B------:R4:W1:Y:S02]  /*3d40*/  SHFL.IDX PT, R4, R10, 0x1, 0x1c1f ;  /* 0x003c1f000a047f89 */ /* 0x00086400000e0000 */
[----:B-1--4-:R-:W-:-:S02]  /*3d50*/  SEL R10, RZ, 0x10, P0 ;  /* 0x00000010ff0a7807 */ /* 0x012fc40000000000 */
.L_x_1319:
[----:B--23--:R-:W-:Y:S02]  /*3d60*/  IADD3 R8, -R12, 0x10, RZ ;  /* 0x000000100c087810 */ /* 0x00cfe40007ffe1ff */
[----:B------:R-:W-:-:S02]  /*3d70*/  IADD3 R2, -R11, 0x10, RZ ;  /* 0x000000100b027810 */ /* 0x000fc40007ffe1ff */
[----:B------:R-:W-:Y:S02]  /*3d80*/  LOP3.LUT R8, R8, 0xf, RZ, 0xc0, !PT ;  /* 0x0000000f08087812 */ /* 0x000fe400078ec0ff */
[----:B------:R-:W-:Y:S02]  /*3d90*/  IADD3 R3, -R10, 0x10, RZ ;  /* 0x000000100a037810 */ /* 0x000fe40007ffe1ff */
[----:B------:R-:W-:Y:S02]  /*3da0*/  LOP3.LUT R6, R2, 0xf, RZ, 0xc0, !PT ;  /* 0x0000000f02067812 */ /* 0x000fe400078ec0ff */
[-C--:B------:R-:W-:Y:S02]  /*3db0*/  IADD3 R8, P4, P0, R8, R0.reuse, R159 ;  /* 0x0000000008087210 */ /* 0x080fe4000789e09f */
[----:B------:R-:W-:Y:S02]  /*3dc0*/  LOP3.LUT R2, R3, 0xf, RZ, 0xc0, !PT ;  /* 0x0000000f03027812 */ /* 0x000fe400078ec0ff */
[----:B------:R-:W-:-:S02]  /*3dd0*/  IADD3 R6, P6, P5, R6, R0, R160 ;  /* 0x0000000006067210 */ /* 0x000fc40007dde0a0 */
[----:B------:R-:W-:Y:S02]  /*3de0*/  IADD3.X R9, RZ, R4, R125, P4, P0 ;  /* 0x00000004ff097210 */ /* 0x000fe400027e047d */
[----:B------:R-:W-:Y:S02]  /*3df0*/  IADD3 R2, P4, P0, R2, R0, R161 ;  /* 0x0000000002027210 */ /* 0x000fe4000789e0a1 */
[-C--:B------:R-:W-:Y:S02]  /*3e00*/  IADD3.X R7, RZ, R4.reuse, R127, P6, P5 ;  /* 0x00000004ff077210 */ /* 0x080fe400037ea47f */
[----:B------:R-:W-:Y:S02]  /*3e10*/  ISETP.NE.U32.AND P6, PT, R12, RZ, PT ;  /* 0x000000ff0c00720c */ /* 0x000fe40003fc5070 */
[----:B------:R-:W-:Y:S02]  /*3e20*/  ISETP.NE.U32.AND P5, PT, R11, RZ, PT ;  /* 0x000000ff0b00720c */ /* 0x000fe40003fa5070 */
[----:B------:R-:W-:-:S02]  /*3e30*/  IADD3.X R3, RZ, R4, R126, P4, P0 ;  /* 0x00000004ff037210 */ /* 0x000fc400027e047e */
[----:B------:R-:W-:-:S07]  /*3e40*/  ISETP.NE.U32.AND P0, PT, R10, RZ, PT ;  /* 0x000000ff0a00720c */ /* 0x000fce0003f05070 */
[----:B------:R-:W-:Y:S01]  /*3e50*/  @!PT LDS RZ, [RZ] ;  /* 0x00000000fffff984 */ /* 0x000fe20000000800 */
[----:B------:R-:W-:Y:S01]  /*3e60*/  @!PT LDS RZ, [RZ] ;  /* 0x00000000fffff984 */ /* 0x000fe20000000800 */
[----:B------:R-:W-:Y:S01]  /*3e70*/  @!PT LDS RZ, [RZ] ;  /* 0x00000000fffff984 */ /* 0x000fe20000000800 */
[----:B------:R1:W-:Y:S04]  /*3e80*/  LDGSTS.E.BYPASS.LTC128B.128.ZFILL [R217+0x3900], [R8.64], P6 ;  /* 0x0390000008d97fae */ /* 0x0003e8000b141d46 */
[----:B------:R1:W-:Y:S04]  /*3e90*/  LDGSTS.E.BYPASS.LTC128B.128.ZFILL [R217+0x4900], [R6.64], P5 ;  /* 0x0490000006d97fae */ /* 0x0003e8000a941d46 */
[----:B------:R1:W-:Y:S02]  /*3ea0*/  LDGSTS.E.BYPASS.LTC128B.128.ZFILL [R217+0x5900], [R2.64], P0 ;  /* 0x0590000002d97fae */ /* 0x0003e40008141d46 */
.L_x_1269:
[----:B--234-:R-:W-:Y:S05]  /*3eb0*/  BSYNC B0 ;  /* 0x0000000000007941 */ /* 0x01cfea0003800000 */
.L_x_1268:
[----:B-1----:R-:W2:Y:S04]  /*3ec0*/  LDL R3, [R1+0x78] ;  /* 0x0000780001037983 */ /* 0x002ea80000100800 */
[----:B------:R-:W2:Y:S04]  /*3ed0*/  LDL R2, [R1+0xb4] ;  /* 0x0000b40001027983 */ /* 0x000ea80000100800 */
[----:B------:R-:W3:Y:S01]  /*3ee0*/  LDL R5, [R1+0x3c] ;  /* 0x00003c0001057983 */ /* 0x000ee20000100800 */
[----:B------:R-:W-:-:S03]  /*3ef0*/  MOV R0, 0x1 ;  /* 0x0000000100007802 */ /* 0x000fc60000000f00 */
[----:B------:R-:W0:Y:S02]  /*3f00*/  LDGDEPBAR ;  /* 0x00000000000079af */ /* 0x000e240000000000 */
[----:B------:R-:W-:Y:S01]  /*3f10*/  IMAD R0, R124, -0x40, R0 ;  /* 0xffffffc07c007824 */ /* 0x000fe200078e0200 */
[----:B--2---:R-:W-:Y:S02]  /*3f20*/  IADD3 R4, R2, R3, RZ ;  /* 0x0000000302047210 */ /* 0x004fe40007ffe0ff */
[----:B------:R-:W-:Y:S02]  /*3f30*/  MOV R3, c[0x0][0x2ac] ;  /* 0x0000ab0000037a02 */ /* 0x000fe40000000f00 */
[----:B---3--:R-:W-:Y:S01]  /*3f40*/  IADD3 R7, -R5, R140, RZ ;  /* 0x0000008c05077210 */ /* 0x008fe20007ffe1ff */
[----:B------:R-:W-:Y:S01]  /*3f50*/  @P3 IMAD.HI.U32 R2, R4, c[0x0][0x2c8], RZ ;  /* 0x0000b20004023a27 */ /* 0x000fe200078e00ff */
[----:B------:R1:W-:Y:S03]  /*3f60*/  STL [R1], R4 ;  /* 0x0000000401007387 */ /* 0x0003e60000100800 */
[----:B------:R-:W-:-:S05]  /*3f70*/  IMAD R0, R3, c[0x0][0x1d0], R0 ;  /* 0x0000740003007a24 */ /* 0x000fca00078e0200 */
[----:B------:R-:W-:Y:S02]  /*3f80*/  IADD3 R6, R0, -c[0x0][0x168], -R5 ;  /* 0x80005a0000067a10 */ /* 0x000fe40007ffe805 */
[----:B-1----:R-:W-:Y:S01]  /*3f90*/  @P3 SHF.R.U32.HI R4, RZ, c[0x0][0x2cc], R2 ;  /* 0x0000b300ff043a19 */ /* 0x002fe20000011602 */
[----:B------:R-:W-:Y:S05]  /*3fa0*/  BRA.DIV ~URZ, `(.L_x_1272) ;  /* 0x0000d4827f007947 */ /* 0x000fea000b800000 */
[----:B------:R1:W2:Y:S02]  /*3fb0*/  SHFL.IDX PT, R0, R4, RZ, 0x1c1f ;  /* 0x001c1fff04007589 */ /* 0x0002a400000e0000 */
.L_x_1320:
[----:B--2---:R-:W-:-:S05]  /*3fc0*/  IMAD.IADD R0, R6, 0x1, R0 ;  /* 0x0000000106007824 */ /* 0x004fca00078e0200 */
[----:B------:R-:W-:-:S04]  /*3fd0*/  IMNMX R0, R7, R0, PT ;  /* 0x0000000007007217 */ /* 0x000fc80003800200 */
[C---:B------:R-:W-:Y:S02]  /*3fe0*/  ISETP.GT.AND P6, PT, R0.reuse, RZ, PT ;  /* 0x000000ff0000720c */ /* 0x040fe40003fc4270 */
[C---:B------:R-:W-:Y:S02]  /*3ff0*/  ISETP.GT.AND P5, PT, R0.reuse, 0x1, PT ;  /* 0x000000010000780c */ /* 0x040fe40003fa4270 */
[C---:B------:R-:W-:Y:S02]  /*4000*/  ISETP.GT.AND P4, PT, R0.reuse, 0x8, PT ;  /* 0x000000080000780c */ /* 0x040fe40003f84270 */
[----:B------:R-:W-:Y:S02]  /*4010*/  ISETP.GT.AND P0, PT, R0, 0x9, PT ;  /* 0x000000090000780c */ /* 0x000fe40003f04270 */
        /* <DEDUP_REMOVED lines=16> */
[----:B------:R-:W-:Y:S02]  /*4120*/  FSEL R98, R84, -INF , P6 ;  /* 0xff80000054627808 */ /* 0x000fe40003000000 */
[----:B------:R-:W-:Y:S02]  /*4130*/  FSEL R100, R49, -INF , P5 ;  /* 0xff80000031647808 */ /* 0x000fe40002800000 */
[----:B------:R-:W-:Y:S02]  /*4140*/  FSEL R106, R48, -INF , P4 ;  /* 0xff800000306a7808 */ /* 0x000fe40002000000 */
[----:B------:R-:W-:-:S02]  /*4150*/  FSEL R107, R77, -INF , P0 ;  /* 0xff8000004d6b7808 */ /* 0x000fc40000000000 */
[C---:B------:R-:W-:Y:S02]  /*4160*/  ISETP.GT.AND P6, PT, R0.reuse, 0x30, PT ;  /* 0x000000300000780c */ /* 0x040fe40003fc4270 */
[C---:B------:R-:W-:Y:S02]  /*4170*/  ISETP.GT.AND P5, PT, R0.reuse, 0x31, PT ;  /* 0x000000310000780c */ /* 0x040fe40003fa4270 */
[C---:B------:R-:W-:Y:S02]  /*4180*/  ISETP.GT.AND P4, PT, R0.reuse, 0x38, PT ;  /* 0x000000380000780c */ /* 0x040fe40003f84270 */
[----:B------:R-:W-:Y:S02]  /*4190*/  ISETP.GT.AND P0, PT, R0, 0x39, PT ;  /* 0x000000390000780c */ /* 0x000fe40003f04270 */
[----:B------:R-:W-:Y:S02]  /*41a0*/  FSEL R105, R44, -INF , P6 ;  /* 0xff8000002c697808 */ /* 0x000fe40003000000 */
[----:B------:R-:W-:-:S02]  /*41b0*/  FSEL R99, R45, -INF , P5 ;  /* 0xff8000002d637808 */ /* 0x000fc40002800000 */
[----:B------:R-:W-:Y:S02]  /*41c0*/  FSEL R97, R17, -INF , P4 ;  /* 0xff80000011617808 */ /* 0x000fe40002000000 */
[----:B------:R-:W-:Y:S01]  /*41d0*/  FSEL R96, R15, -INF , P0 ;  /* 0xff8000000f607808 */ /* 0x000fe20000000000 */
[----:B------:R-:W-:Y:S05]  /*41e0*/  BRA.DIV ~URZ, `(.L_x_1273) ;  /* 0x0000d2a27f007947 */ /* 0x000fea000b800000 */
[----:B------:R-:W2:Y:S04]  /*41f0*/  SHFL.IDX PT, R2, R4, 0x2, 0x1c1f ;  /* 0x005c1f0004027f89 */ /* 0x000ea800000e0000 */
[----:B------:R-:W3:Y:S04]  /*4200*/  SHFL.IDX PT, R3, R4, 0x1, 0x1c1f ;  /* 0x003c1f0004037f89 */ /* 0x000ee800000e0000 */
[----:B------:R4:W5:Y:S01]  /*4210*/  SHFL.IDX PT, R0, R4, 0x3, 0x1c1f ;  /* 0x007c1f0004007f89 */ /* 0x00096200000e0000 */
[----:B--2---:R-:W-:-:S02]  /*4220*/  IMAD.IADD R2, R6, 0x1, R2 ;  /* 0x0000000106027824 */ /* 0x004fc400078e0202 */
[----:B---3--:R-:W-:-:S03]  /*4230*/  IMAD.IADD R3, R6, 0x1, R3 ;  /* 0x0000000106037824 */ /* 0x008fc600078e0203 */
[----:B------:R-:W-:Y:S02]  /*4240*/  IMNMX R2, R7, R2, PT ;  /* 0x0000000207027217 */ /* 0x000fe40003800200 */
[----:B-1--4-:R-:W-:Y:S01]  /*4250*/  FMNMX.FTZ R4, R8, R10, !PT ;  /* 0x0000000a08047209 */ /* 0x012fe20007810000 */
[----:B-----5:R-:W-:Y:S01]  /*4260*/  IMAD.IADD R0, R6, 0x1, R0 ;  /* 0x0000000106007824 */ /* 0x020fe200078e0200 */
[C---:B------:R-:W-:Y:S02]  /*4270*/  ISETP.GT.AND P6, PT, R2.reuse, RZ, PT ;  /* 0x000000ff0200720c */ /* 0x040fe40003fc4270 */
        /* <DEDUP_REMOVED lines=27> */
[----:B------:R-:W-:Y:S02]  /*4430*/  IMNMX R3, R7, R3, PT ;  /* 0x0000000307037217 */ /* 0x000fe40003800200 */
[----:B------:R-:W-:Y:S02]  /*4440*/  FSEL R129, R38, -INF , P6 ;  /* 0xff80000026817808 */ /* 0x000fe40003000000 */
[----:B------:R-:W-:Y:S02]  /*4450*/  FSEL R128, R37, -INF , P5 ;  /* 0xff80000025807808 */ /* 0x000fe40002800000 */
[----:B------:R-:W-:Y:S02]  /*4460*/  FSEL R127, R31, -INF , P4 ;  /* 0xff8000001f7f7808 */ /* 0x000fe40002000000 */
[----:B------:R-:W-:Y:S02]  /*4470*/  FSEL R126, R28, -INF , P0 ;  /* 0xff8000001c7e7808 */ /* 0x000fe40000000000 */
[----:B------:R-:W-:-:S02]  /*4480*/  ISETP.GT.AND P6, PT, R3, RZ, PT ;  /* 0x000000ff0300720c */ /* 0x000fc40003fc4270 */
[C---:B------:R-:W-:Y:S02]  /*4490*/  ISETP.GT.AND P5, PT, R3.reuse, 0x1, PT ;  /* 0x000000010300780c */ /* 0x040fe40003fa4270 */
[C---:B------:R-:W-:Y:S02]  /*44a0*/  ISETP.GT.AND P4, PT, R3.reuse, 0x8, PT ;  /* 0x000000080300780c */ /* 0x040fe40003f84270 */
[----:B------:R-:W-:Y:S02]  /*44b0*/  ISETP.GT.AND P0, PT, R3, 0x9, PT ;  /* 0x000000090300780c */ /* 0x000fe40003f04270 */
[----:B------:R-:W-:Y:S02]  /*44c0*/  FSEL R9, R158, -INF , P6 ;  /* 0xff8000009e097808 */ /* 0x000fe40003000000 */
[----:B------:R-:W-:Y:S02]  /*44d0*/  FSEL R11, R157, -INF , P5 ;  /* 0xff8000009d0b7808 */ /* 0x000fe40002800000 */
[----:B------:R-:W-:-:S02]  /*44e0*/  FSEL R13, R143, -INF , P4 ;  /* 0xff8000008f0d7808 */ /* 0x000fc40002000000 */
[----:B------:R-:W-:Y:S02]  /*44f0*/  FSEL R15, R142, -INF , P0 ;  /* 0xff8000008e0f7808 */ /* 0x000fe40000000000 */
[C---:B------:R-:W-:Y:S02]  /*4500*/  ISETP.GT.AND P6, PT, R3.reuse, 0x10, PT ;  /* 0x000000100300780c */ /* 0x040fe40003fc4270 */
[C---:B------:R-:W-:Y:S02]  /*4510*/  ISETP.GT.AND P5, PT, R3.reuse, 0x11, PT ;  /* 0x000000110300780c */ /* 0x040fe40003fa4270 */
[C---:B------:R-:W-:Y:S02]  /*4520*/  ISETP.GT.AND P4, PT, R3.reuse, 0x18, PT ;  /* 0x000000180300780c */ /* 0x040fe40003f84270 */
[----:B------:R-:W-:Y:S02]  /*4530*/  ISETP.GT.AND P0, PT, R3, 0x19, PT ;  /* 0x000000190300780c */ /* 0x000fe40003f04270 */
[----:B------:R-:W-:-:S02]  /*4540*/  FSEL R17, R113, -INF , P6 ;  /* 0xff80000071117808 */ /* 0x000fc40003000000 */
[----:B------:R-:W-:Y:S02]  /*4550*/  FSEL R19, R112, -INF , P5 ;  /* 0xff80000070137808 */ /* 0x000fe40002800000 */
[----:B------:R-:W-:Y:S02]  /*4560*/  FSEL R21, R95, -INF , P4 ;  /* 0xff8000005f157808 */ /* 0x000fe40002000000 */
[----:B------:R-:W-:Y:S02]  /*4570*/  FSEL R24, R94, -INF , P0 ;  /* 0xff8000005e187808 */ /* 0x000fe40000000000 */
[C---:B------:R-:W-:Y:S02]  /*4580*/  ISETP.GT.AND P6, PT, R3.reuse, 0x20, PT ;  /* 0x000000200300780c */ /* 0x040fe40003fc4270 */
[C---:B------:R-:W-:Y:S02]  /*4590*/  ISETP.GT.AND P5, PT, R3.reuse, 0x21, PT ;  /* 0x000000210300780c */ /* 0x040fe40003fa4270 */
[----:B------:R-:W-:-:S02]  /*45a0*/  ISETP.GT.AND P4, PT, R3, 0x28, PT ;  /* 0x000000280300780c */ /* 0x000fc40003f84270 */
[----:B------:R-:W-:Y:S02]  /*45b0*/  ISETP.GT.AND P0, PT, R3, 0x29, PT ;  /* 0x000000290300780c */ /* 0x000fe40003f04270 */
[----:B------:R-:W-:Y:S02]  /*45c0*/  FSEL R116, R87, -INF , P6 ;  /* 0xff80000057747808 */ /* 0x000fe40003000000 */
[----:B------:R-:W-:Y:S02]  /*45d0*/  FSEL R120, R86, -INF , P5 ;  /* 0xff80000056787808 */ /* 0x000fe40002800000 */
[----:B------:R-:W-:Y:S02]  /*45e0*/  FSEL R119, R78, -INF , P4 ;  /* 0xff8000004e777808 */ /* 0x000fe40002000000 */
[----:B------:R-:W-:Y:S02]  /*45f0*/  FSEL R118, R79, -INF , P0 ;  /* 0xff8000004f767808 */ /* 0x000fe40000000000 */
[----:B------:R-:W-:-:S02]  /*4600*/  ISETP.GT.AND P6, PT, R3, 0x30, PT ;  /* 0x000000300300780c */ /* 0x000fc40003fc4270 */
[C---:B------:R-:W-:Y:S02]  /*4610*/  ISETP.GT.AND P5, PT, R3.reuse, 0x31, PT ;  /* 0x000000310300780c */ /* 0x040fe40003fa4270 */
[C---:B------:R-:W-:Y:S02]  /*4620*/  ISETP.GT.AND P4, PT, R3.reuse, 0x38, PT ;  /* 0x000000380300780c */ /* 0x040fe40003f84270 */
[----:B------:R-:W-:Y:S02]  /*4630*/  ISETP.GT.AND P0, PT, R3, 0x39, PT ;  /* 0x000000390300780c */ /* 0x000fe40003f04270 */
[----:B------:R-:W-:Y:S02]  /*4640*/  IMNMX R0, R7, R0, PT ;  /* 0x0000000007007217 */ /* 0x000fe40003800200 */
[----:B------:R-:W-:Y:S02]  /*4650*/  FSEL R117, R46, -INF , P6 ;  /* 0xff8000002e757808 */ /* 0x000fe40003000000 */
[----:B------:R-:W-:-:S02]  /*4660*/  FSEL R123, R47, -INF , P5 ;  /* 0xff8000002f7b7808 */ /* 0x000fc40002800000 */
[----:B------:R-:W-:Y:S02]  /*4670*/  FSEL R122, R34, -INF , P4 ;  /* 0xff800000227a7808 */ /* 0x000fe40002000000 */
[----:B------:R-:W-:Y:S02]  /*4680*/  FSEL R121, R32, -INF , P0 ;  /* 0xff80000020797808 */ /* 0x000fe40000000000 */
        /* <DEDUP_REMOVED lines=24> */
[----:B------:R-:W-:Y:S02]  /*4810*/  FMNMX.FTZ R2, R12, R4, !PT ;  /* 0x000000040c027209 */ /* 0x000fe40007810000 */
[C---:B------:R-:W-:Y:S02]  /*4820*/  ISETP.GT.AND P6, PT, R0.reuse, 0x30, PT ;  /* 0x000000300000780c */ /* 0x040fe40003fc4270 */
[C---:B------:R-:W-:Y:S02]  /*4830*/  ISETP.GT.AND P5, PT, R0.reuse, 0x31, PT ;  /* 0x000000310000780c */ /* 0x040fe40003fa4270 */
[----:B------:R-:W-:-:S02]  /*4840*/  ISETP.GT.AND P4, PT, R0, 0x38, PT ;  /* 0x000000380000780c */ /* 0x000fc40003f84270 */
[----:B------:R-:W-:Y:S02]  /*4850*/  ISETP.GT.AND P0, PT, R0, 0x39, PT ;  /* 0x000000390000780c */ /* 0x000fe40003f04270 */
        /* <DEDUP_REMOVED lines=42> */
[----:B------:R-:W-:Y:S02]  /*4b00*/  FSEL R112, R41, -INF , P6 ;  /* 0xff80000029707808 */ /* 0x000fe40003000000 */
[----:B------:R-:W-:Y:S02]  /*4b10*/  FMNMX.FTZ R0, R105, R0, !PT ;  /* 0x0000000069007209 */ /* 0x000fe40007810000 */
[----:B------:R-:W-:Y:S02]  /*4b20*/  FMNMX.FTZ R103, R117, R103, !PT ;  /* 0x0000006775677209 */ /* 0x000fe40007810000 */
[----:B------:R-:W-:Y:S02]  /*4b30*/  FMNMX.FTZ R3, R114, R3, !PT ;  /* 0x0000000372037209 */ /* 0x000fe40007810000 */
[----:B------:R-:W-:-:S02]  /*4b40*/  FMNMX.FTZ R2, R128, R2, !PT ;  /* 0x0000000280027209 */ /* 0x000fc40007810000 */
[----:B------:R-:W-:Y:S02]  /*4b50*/  FSEL R111, R39, -INF , P5 ;  /* 0xff800000276f7808 */ /* 0x000fe40002800000 */
[----:B------:R-:W-:Y:S02]  /*4b60*/  FMNMX.FTZ R0, R99, R0, !PT ;  /* 0x0000000063007209 */ /* 0x000fe40007810000 */
[----:B------:R-:W-:Y:S02]  /*4b70*/  FMNMX.FTZ R103, R123, R103, !PT ;  /* 0x000000677b677209 */ /* 0x000fe40007810000 */
[----:B------:R-:W-:Y:S02]  /*4b80*/  FMNMX.FTZ R3, R112, R3, !PT ;  /* 0x0000000370037209 */ /* 0x000fe40007810000 */
[----:B------:R-:W-:Y:S02]  /*4b90*/  FMNMX.FTZ R2, R127, R2, !PT ;  /* 0x000000027f027209 */ /* 0x000fe40007810000 */
[----:B------:R-:W-:-:S02]  /*4ba0*/  FSEL R110, R36, -INF , P4 ;  /* 0xff800000246e7808 */ /* 0x000fc40002000000 */
[----:B------:R-:W-:Y:S02]  /*4bb0*/  FMNMX.FTZ R0, R97, R0, !PT ;  /* 0x0000000061007209 */ /* 0x000fe40007810000 */
[----:B------:R-:W-:Y:S02]  /*4bc0*/  FMNMX.FTZ R103, R122, R103, !PT ;  /* 0x000000677a677209 */ /* 0x000fe40007810000 */
[----:B------:R-:W-:Y:S02]  /*4bd0*/  FMNMX.FTZ R3, R111, R3, !PT ;  /* 0x000000036f037209 */ /* 0x000fe40007810000 */
[----:B------:R-:W-:Y:S02]  /*4be0*/  FMNMX.FTZ R102, R126, R2, !PT ;  /* 0x000000027e667209 */ /* 0x000fe40007810000 */
[----:B------:R-:W-:Y:S02]  /*4bf0*/  FMNMX.FTZ R0, R96, R0, !PT ;  /* 0x0000000060007209 */ /* 0x000fe40007810000 */
[----:B------:R-:W-:Y:S01]  /*4c00*/  FMNMX.FTZ R103, R121, R103, !PT ;  /* 0x0000006779677209 */ /* 0x000fe20007810000 */
[----:B------:R-:W1:Y:S01]  /*4c10*/  SHFL.BFLY PT, R5, R102, 0x2, 0x1f ;  /* 0x0c401f0066057f89 */ /* 0x000e6200000e0000 */
[----:B------:R-:W-:-:S02]  /*4c20*/  FSEL R108, R42, -INF , P0 ;  /* 0xff8000002a6c7808 */ /* 0x000fc40000000000 */
[----:B------:R-:W-:Y:S01]  /*4c30*/  FMNMX.FTZ R2, R110, R3, !PT ;  /* 0x000000036e027209 */ /* 0x000fe20007810000 */
[----:B------:R-:W2:Y:S03]  /*4c40*/  SHFL.BFLY PT, R4, R0, 0x2, 0x1f ;  /* 0x0c401f0000047f89 */ /* 0x000ea600000e0000 */
[----:B------:R-:W-:Y:S01]  /*4c50*/  FMNMX.FTZ R2, R108, R2, !PT ;  /* 0x000000026c027209 */ /* 0x000fe20007810000 */
        /* <DEDUP_REMOVED lines=8> */
[----:B------:R-:W3:Y:S04]  /*4ce0*/  SHFL.BFLY PT, R3, R103, 0x1, 0x1f ;  /* 0x0c201f0067037f89 */ /* 0x000ee800000e0000 */
[----:B------:R4:W4:Y:S01]  /*4cf0*/  SHFL.BFLY PT, R101, R6, 0x1, 0x1f ;  /* 0x0c201f0006657f89 */ /* 0x00092200000e0000 */
[----:B-1----:R-:W-:Y:S02]  /*4d00*/  FMNMX.FTZ R102, R102, R4, !PT ;  /* 0x0000000466667209 */ /* 0x002fe40007810000 */
[----:B--2---:R-:W-:Y:S02]  /*4d10*/  FMNMX.FTZ R104, R0, R104, !PT ;  /* 0x0000006800687209 */ /* 0x004fe40007810000 */
[----:B---3--:R-:W-:-:S03]  /*4d20*/  FMNMX.FTZ R103, R103, R3, !PT ;  /* 0x0000000367677209 */ /* 0x008fc60007810000 */
.L_x_1321:
[C---:B------:R-:W-:Y:S01]  /*4d30*/  FMUL.FTZ R4, R104.reuse, c[0x0][0x2d0] ;  /* 0x0000b40068047a20 */ /* 0x040fe20000410000 */
[----:B------:R-:W-:Y:S01]  /*4d40*/  FSETP.NEU.FTZ.AND P0, PT, R104, -INF , PT ;  /* 0xff8000006800780b */ /* 0x000fe20003f1d000 */
[----:B------:R-:W2:Y:S01]  /*4d50*/  LDL R247, [R1+0x78] ;  /* 0x0000780001f77983 */ /* 0x000ea20000100800 */
[----:B------:R-:W-:Y:S01]  /*4d60*/  FMUL.FTZ R3, R103, c[0x0][0x2d0] ;  /* 0x0000b40067037a20 */ /* 0x000fe20000410000 */
[----:B----4-:R-:W-:Y:S01]  /*4d70*/  FMNMX.FTZ R101, R101, R6, !PT ;  /* 0x0000000665657209 */ /* 0x010fe20007810000 */
[----:B------:R-:W-:Y:S01]  /*4d80*/  WARPSYNC 0xffffffff ;  /* 0xffffffff00007948 */ /* 0x000fe20003800000 */
[----:B------:R-:W-:Y:S01]  /*4d90*/  FSEL R4, R4, RZ, P0 ;  /* 0x000000ff04047208 */ /* 0x000fe20000000000 */
[----:B------:R-:W-:Y:S01]  /*4da0*/  LDSM.16.MT88.4 R36, [R201] ;  /* 0x00000000c924783b */ /* 0x000fe20000004200 */
[----:B------:R-:W-:-:S03]  /*4db0*/  FSETP.NEU.FTZ.AND P0, PT, R103, -INF , PT ;  /* 0xff8000006700780b */ /* 0x000fc60003f1d000 */
[--C-:B------:R-:W-:Y:S01]  /*4dc0*/  FFMA.FTZ R0, R8, c[0x0][0x2d0], -R4.reuse ;  /* 0x0000b40008007a23 */ /* 0x100fe20000010804 */
[----:B------:R-:W-:Y:S01]  /*4dd0*/  FSEL R3, R3, RZ, P0 ;  /* 0x000000ff03037208 */ /* 0x000fe20000000000 */
[--C-:B------:R-:W-:Y:S01]  /*4de0*/  FFMA.FTZ R2, R20, c[0x0][0x2d0], -R4.reuse ;  /* 0x0000b40014027a23 */ /* 0x100fe20000010804 */
[----:B------:R-:W-:Y:S01]  /*4df0*/  FSETP.NEU.FTZ.AND P0, PT, R102, -INF , PT ;  /* 0xff8000006600780b */ /* 0x000fe20003f1d000 */
[----:B------:R1:W-:Y:S01]  /*4e00*/  MUFU.EX2 R189, R0 ;  /* 0x0000000000bd7308 */ /* 0x0003e20000000800 */
[----:B------:R-:W3:Y:S01]  /*4e10*/  LDSM.16.MT88.4 R48, [R202] ;  /* 0x00000000ca30783b */ /* 0x000ee20000004200 */
[----:B------:R-:W-:Y:S02]  /*4e20*/  FFMA.FTZ R5, R21, c[0x0][0x2d0], -R3 ;  /* 0x0000b40015057a23 */ /* 0x000fe40000010803 */
[--C-:B------:R-:W-:Y:S01]  /*4e30*/  FFMA.FTZ R105, R105, c[0x0][0x2d0], -R4.reuse ;  /* 0x0000b40069697a23 */ /* 0x100fe20000010804 */
[----:B------:R-:W4:Y:S01]  /*4e40*/  LDSM.16.MT88.4 R56, [R201+0x1000] ;  /* 0x00100000c938783b */ /* 0x000f220000004200 */
[----:B------:R-:W-:-:S02]  /*4e50*/  FFMA.FTZ R99, R99, c[0x0][0x2d0], -R4 ;  /* 0x0000b40063637a23 */ /* 0x000fc40000010804 */
[----:B------:R5:W-:Y:S01]  /*4e60*/  MUFU.EX2 R241, R2 ;  /* 0x0000000200f17308 */ /* 0x000be20000000800 */
[----:B------:R-:W-:Y:S01]  /*4e70*/  LDSM.16.MT88.4 R68, [R202+0x2000] ;  /* 0x00200000ca44783b */ /* 0x000fe20000004200 */
[----:B------:R-:W-:-:S03]  /*4e80*/  FFMA.FTZ R97, R97, c[0x0][0x2d0], -R4 ;  /* 0x0000b40061617a23 */ /* 0x000fc60000010804 */
[----:B------:R-:W-:Y:S01]  /*4e90*/  LDSM.16.MT88.4 R64, [R201+0x2000] ;  /* 0x00200000c940783b */ /* 0x000fe20000004200 */
[----:B-1----:R-:W-:Y:S02]  /*4ea0*/  FFMA.FTZ R0, R10, c[0x0][0x2d0], -R4 ;  /* 0x0000b4000a007a23 */ /* 0x002fe40000010804 */
[----:B------:R1:W-:Y:S01]  /*4eb0*/  MUFU.EX2 R236, R5 ;  /* 0x0000000500ec7308 */ /* 0x0003e20000000800 */
[----:B-----5:R-:W-:-:S07]  /*4ec0*/  FMUL.FTZ R2, R102, c[0x0][0x2d0] ;  /* 0x0000b40066027a20 */ /* 0x020fce0000410000 */
[----:B------:R5:W3:Y:S01]  /*4ed0*/  MUFU.EX2 R188, R0 ;  /* 0x0000000000bc7308 */ /* 0x000ae20000000800 */
[----:B------:R-:W-:Y:S02]  /*4ee0*/  FSEL R2, R2, RZ, P0 ;  /* 0x000000ff02027208 */ /* 0x000fe40000000000 */
[----:B------:R-:W-:-:S05]  /*4ef0*/  FSETP.NEU.FTZ.AND P0, PT, R101, -INF , PT ;  /* 0xff8000006500780b */ /* 0x000fca0003f1d000 */
[----:B------:R-:W-:Y:S01]  /*4f00*/  MUFU.EX2 R105, R105 ;  /* 0x0000006900697308 */ /* 0x000fe20000000800 */
[----:B-1----:R-:W-:Y:S02]  /*4f10*/  FFMA.FTZ R5, R30, c[0x0][0x2d0], -R2 ;  /* 0x0000b4001e057a23 */ /* 0x002fe40000010802 */
[----:B-----5:R-:W-:-:S05]  /*4f20*/  FFMA.FTZ R0, R12, c[0x0][0x2d0], -R4 ;  /* 0x0000b4000c007a23 */ /* 0x020fca0000010804 */
[----:B------:R1:W-:Y:S01]  /*4f30*/  MUFU.EX2 R229, R5 ;  /* 0x0000000500e57308 */ /* 0x0003e20000000800 */
[----:B---3--:R-:W-:-:S07]  /*4f40*/  F2FP.PACK_AB R20, R188, R189 ;  /* 0x000000bdbc14723e */ /* 0x008fce00000000ff */
[----:B------:R3:W-:Y:S01]  /*4f50*/  MUFU.EX2 R191, R0 ;  /* 0x0000000000bf7308 */ /* 0x0007e20000000800 */
[----:B-1----:R-:W-:-:S07]  /*4f60*/  FFMA.FTZ R5, R33, c[0x0][0x2d0], -R2 ;  /* 0x0000b40021057a23 */ /* 0x002fce0000010802 */
[----:B------:R-:W-:Y:S01]  /*4f70*/  MUFU.EX2 R230, R5 ;  /* 0x0000000500e67308 */ /* 0x000fe20000000800 */
[----:B---3--:R-:W-:-:S07]  /*4f80*/  FFMA.FTZ R0, R14, c[0x0][0x2d0], -R4 ;  /* 0x0000b4000e007a23 */ /* 0x008fce0000010804 */
[----:B------:R1:W3:Y:S02]  /*4f90*/  MUFU.EX2 R192, R0 ;  /* 0x0000000000c07308 */ /* 0x0002e40000000800 */
[----:B-1----:R-:W-:-:S06]  /*4fa0*/  FFMA.FTZ R0, R16, c[0x0][0x2d0], -R4 ;  /* 0x0000b40010007a23 */ /* 0x002fcc0000010804 */
[----:B------:R1:W-:Y:S02]  /*4fb0*/  MUFU.EX2 R238, R0 ;  /* 0x0000000000ee7308 */ /* 0x0003e40000000800 */
[----:B-1----:R-:W-:-:S06]  /*4fc0*/  FFMA.FTZ R0, R18, c[0x0][0x2d0], -R4 ;  /* 0x0000b40012007a23 */ /* 0x002fcc0000010804 */
[----:B------:R1:W5:Y:S02]  /*4fd0*/  MUFU.EX2 R239, R0 ;  /* 0x0000000000ef7308 */ /* 0x0003640000000800 */
[----:B-1----:R-:W-:Y:S01]  /*4fe0*/  FFMA.FTZ R0, R22, c[0x0][0x2d0], -R4 ;  /* 0x0000b40016007a23 */ /* 0x002fe20000010804 */
[----:B---3--:R-:W-:Y:S02]  /*4ff0*/  F2FP.PACK_AB R22, R192, R191 ;  /* 0x000000bfc016723e */ /* 0x008fe400000000ff */
[----:B-----5:R-:W-:-:S03]  /*5000*/  F2FP.PACK_AB R12, R239, R238 ;  /* 0x000000eeef0c723e */ /* 0x020fc600000000ff */
        /* <DEDUP_REMOVED lines=17> */
[----:B------:R1:W3:Y:S02]  /*5120*/  MUFU.EX2 R237, R0 ;  /* 0x0000000000ed7308 */ /* 0x0002e40000000800 */
[----:B-1----:R-:W-:Y:S01]  /*5130*/  FFMA.FTZ R0, R23, c[0x0][0x2d0], -R2 ;  /* 0x0000b40017007a23 */ /* 0x002fe20000010802 */
[----:B------:R-:W-:Y:S02]  /*5140*/  F2FP.PACK_AB R23, R190, R163 ;  /* 0x000000a3be17723e */ /* 0x000fe400000000ff */
[----:B---3--:R-:W-:-:S03]  /*5150*/  F2FP.PACK_AB R15, R237, R236 ;  /* 0x000000eced0f723e */ /* 0x008fc600000000ff */
[----:B------:R1:W-:Y:S02]  /*5160*/  MUFU.EX2 R147, R0 ;  /* 0x0000000000937308 */ /* 0x0003e40000000800 */
[C---:B------:R-:W-:Y:S08]  /*5170*/  HMMA.16816.F32 R84, R20.reuse, R48, RZ ;  /* 0x000000301454723c */ /* 0x040ff000000018ff */
[----:B----4-:R-:W-:Y:S01]  /*5180*/  HMMA.16816.F32 R80, R20, R56, RZ ;  /* 0x000000381450723c */ /* 0x010fe200000018ff */
[----:B-1----:R-:W-:-:S04]  /*5190*/  FFMA.FTZ R0, R25, c[0x0][0x2d0], -R2 ;  /* 0x0000b40019007a23 */ /* 0x002fc80000010802 */
[----:B------:R1:W3:Y:S03]  /*51a0*/  MUFU.EX2 R146, R0 ;  /* 0x0000000000927308 */ /* 0x0002e60000000800 */
[----:B------:R-:W-:Y:S01]  /*51b0*/  HMMA.16816.F32 R44, R20, R36, RZ ;  /* 0x00000024142c723c */ /* 0x000fe200000018ff */
[----:B-1----:R-:W-:Y:S01]  /*51c0*/  FFMA.FTZ R0, R26, c[0x0][0x2d0], -R2 ;  /* 0x0000b4001a007a23 */ /* 0x002fe20000010802 */
[----:B---3--:R-:W-:-:S03]  /*51d0*/  F2FP.PACK_AB R16, R146, R147 ;  /* 0x000000939210723e */ /* 0x008fc600000000ff */
[----:B------:R1:W-:Y:S02]  /*51e0*/  MUFU.EX2 R160, R0 ;  /* 0x0000000000a07308 */ /* 0x0003e40000000800 */
[--C-:B-1----:R-:W-:Y:S02]  /*51f0*/  FFMA.FTZ R0, R27, c[0x0][0x2d0], -R2.reuse ;  /* 0x0000b4001b007a23 */ /* 0x102fe40000010802 */
[----:B------:R-:W1:Y:S04]  /*5200*/  LDSM.16.MT88.4 R24, [R201+0x1400] ;  /* 0x00140000c918783b */ /* 0x000e680000004200 */
[----:B------:R3:W4:Y:S02]  /*5210*/  MUFU.EX2 R227, R0 ;  /* 0x0000000000e37308 */ /* 0x0007240000000800 */
[----:B---3--:R-:W-:Y:S01]  /*5220*/  FFMA.FTZ R0, R29, c[0x0][0x2d0], -R2 ;  /* 0x0000b4001d007a23 */ /* 0x008fe20000010802 */
[----:B----4-:R-:W-:-:S05]  /*5230*/  F2FP.PACK_AB R18, R227, R160 ;  /* 0x000000a0e312723e */ /* 0x010fca00000000ff */
[----:B------:R3:W4:Y:S02]  /*5240*/  MUFU.EX2 R228, R0 ;  /* 0x0000000000e47308 */ /* 0x0007240000000800 */
[----:B---3--:R-:W-:Y:S01]  /*5250*/  FMUL.FTZ R0, R101, c[0x0][0x2d0] ;  /* 0x0000b40065007a20 */ /* 0x008fe20000410000 */
[----:B----4-:R-:W-:Y:S01]  /*5260*/  F2FP.PACK_AB R8, R229, R228 ;  /* 0x000000e4e508723e */ /* 0x010fe200000000ff */
[----:B-1----:R-:W-:Y:S03]  /*5270*/  HMMA.16816.F32 R156, R12, R24, R80 ;  /* 0x000000180c9c723c */ /* 0x002fe60000001850 */
[----:B------:R-:W-:-:S05]  /*5280*/  FSEL R0, R0, RZ, P0 ;  /* 0x000000ff00007208 */ /* 0x000fca0000000000 */
[--C-:B------:R-:W-:Y:S02]  /*5290*/  FFMA.FTZ R5, R7, c[0x0][0x2d0], -R0.reuse ;  /* 0x0000b40007057a23 */ /* 0x100fe40000010800 */
[--C-:B------:R-:W-:Y:S02]  /*52a0*/  FFMA.FTZ R6, R35, c[0x0][0x2d0], -R0.reuse ;  /* 0x0000b40023067a23 */ /* 0x100fe40000010800 */
[----:B------:R1:W-:Y:S08]  /*52b0*/  MUFU.EX2 R145, R5 ;  /* 0x0000000500917308 */ /* 0x0003f00000000800 */
[----:B------:R-:W-:Y:S01]  /*52c0*/  MUFU.EX2 R226, R6 ;  /* 0x0000000600e27308 */ /* 0x000fe20000000800 */
[----:B-1----:R-:W-:-:S07]  /*52d0*/  FFMA.FTZ R5, R28, c[0x0][0x2d0], -R0 ;  /* 0x0000b4001c057a23 */ /* 0x002fce0000010800 */
[----:B------:R1:W3:Y:S02]  /*52e0*/  MUFU.EX2 R144, R5 ;  /* 0x0000000500907308 */ /* 0x0002e40000000800 */
[--C-:B-1----:R-:W-:Y:S01]  /*52f0*/  FFMA.FTZ R5, R31, c[0x0][0x2d0], -R0.reuse ;  /* 0x0000b4001f057a23 */ /* 0x102fe20000010800 */
[----:B---3--:R-:W-:Y:S01]  /*5300*/  F2FP.PACK_AB R17, R144, R145 ;  /* 0x000000919011723e */ /* 0x008fe200000000ff */
[----:B------:R-:W1:Y:S04]  /*5310*/  LDSM.16.MT88.4 R28, [R202+0x400] ;  /* 0x00040000ca1c783b */ /* 0x000e680000004200 */
[----:B------:R3:W-:Y:S02]  /*5320*/  MUFU.EX2 R223, R5 ;  /* 0x0000000500df7308 */ /* 0x0007e40000000800 */
[----:B---3--:R-:W-:-:S06]  /*5330*/  FFMA.FTZ R5, R32, c[0x0][0x2d0], -R0 ;  /* 0x0000b40020057a23 */ /* 0x008fcc0000010800 */
[----:B------:R3:W4:Y:S02]  /*5340*/  MUFU.EX2 R225, R5 ;  /* 0x0000000500e17308 */ /* 0x0007240000000800 */
[----:B---3--:R-:W-:Y:S01]  /*5350*/  FFMA.FTZ R5, R40, c[0x0][0x2d0], -R2 ;  /* 0x0000b40028057a23 */ /* 0x008fe20000010802 */
[----:B----4-:R-:W-:Y:S01]  /*5360*/  F2FP.PACK_AB R19, R225, R223 ;  /* 0x000000dfe113723e */ /* 0x010fe200000000ff */
[----:B------:R-:W3:Y:S01]  /*5370*/  LDSM.16.MT88.4 R40, [R201+0x400] ;  /* 0x00040000c928783b */ /* 0x000ee20000004200 */
[----:B-1----:R-:W-:Y:S03]  /*5380*/  HMMA.16816.F32 R148, R12, R28, R84 ;  /* 0x0000001c0c94723c */ /* 0x002fe60000001854 */
[----:B------:R1:W4:Y:S05]  /*5390*/  MUFU.EX2 R245, R5 ;  /* 0x0000000500f57308 */ /* 0x00032a0000000800 */
[C---:B------:R-:W-:Y:S07]  /*53a0*/  HMMA.16816.F32 R76, R16.reuse, R48, RZ ;  /* 0x00000030104c723c */ /* 0x040fee00000018ff */
[----:B------:R-:W-:Y:S01]  /*53b0*/  FFMA.FTZ R49, R96, c[0x0][0x2d0], -R4 ;  /* 0x0000b40060317a23 */ /* 0x000fe20000010804 */
[C---:B------:R-:W-:Y:S01]  /*53c0*/  HMMA.16816.F32 R72, R16.reuse, R56, RZ ;  /* 0x000000381048723c */ /* 0x040fe200000018ff */
[--C-:B-1----:R-:W-:Y:S01]  /*53d0*/  FFMA.FTZ R5, R34, c[0x0][0x2d0], -R0.reuse ;  /* 0x0000b40022057a23 */ /* 0x102fe20000010800 */
[----:B----4-:R-:W-:Y:S01]  /*53e0*/  F2FP.PACK_AB R10, R245, R230 ;  /* 0x000000e6f50a723e */ /* 0x010fe200000000ff */
[----:B------:R-:W1:Y:S02]  /*53f0*/  LDSM.16.MT88.4 R32, [R202+0x1000] ;  /* 0x00100000ca20783b */ /* 0x000e640000004200 */
[----:B------:R4:W5:Y:S03]  /*5400*/  MUFU.EX2 R224, R5 ;  /* 0x0000000500e07308 */ /* 0x0009660000000800 */
[-C--:B------:R-:W-:Y:S05]  /*5410*/  HMMA.16816.F32 R80, R16, R64.reuse, RZ ;  /* 0x000000401050723c */ /* 0x080fea00000018ff */
[----:B------:R-:W-:Y:S03]  /*5420*/  MUFU.EX2 R49, R49 ;  /* 0x0000003100317308 */ /* 0x000fe60000000800 */
[----:B------:R-:W-:Y:S01]  /*5430*/  HMMA.16816.F32 R84, R20, R64, RZ ;  /* 0x000000401454723c */ /* 0x000fe200000018ff */
[----:B----4-:R-:W-:Y:S01]  /*5440*/  FFMA.FTZ R5, R52, c[0x0][0x2d0], -R0 ;  /* 0x0000b40034057a23 */ /* 0x010fe20000010800 */
[----:B-----5:R-:W-:-:S06]  /*5450*/  F2FP.PACK_AB R9, R226, R224 ;  /* 0x000000e0e209723e */ /* 0x020fcc00000000ff */
[----:B------:R-:W-:Y:S01]  /*5460*/  HMMA.16816.F32 R52, R16, R36, RZ ;  /* 0x000000241034723c */ /* 0x000fe200000018ff */
[----:B------:R4:W-:Y:S07]  /*5470*/  MUFU.EX2 R244, R5 ;  /* 0x0000000500f47308 */ /* 0x0009ee0000000800 */
[----:B---3--:R-:W-:Y:S01]  /*5480*/  HMMA.16816.F32 R140, R12, R40, R44 ;  /* 0x000000280c8c723c */ /* 0x008fe2000000182c */
[----:B------:R-:W-:Y:S01]  /*5490*/  LDSM.16.MT88.4 R44, [R202+0x1400] ;  /* 0x00140000ca2c783b */ /* 0x000fe20000004200 */
[----:B----4-:R-:W-:-:S03]  /*54a0*/  FFMA.FTZ R5, R60, c[0x0][0x2d0], -R0 ;  /* 0x0000b4003c057a23 */ /* 0x010fc60000010800 */
[----:B------:R-:W3:Y:S03]  /*54b0*/  LDSM.16.MT88.4 R60, [R201+0x2400] ;  /* 0x00240000c93c783b */ /* 0x000ee60000004200 */
[-C--:B-1----:R-:W-:Y:S01]  /*54c0*/  HMMA.16816.F32 R88, R16, R32.reuse, RZ ;  /* 0x000000201058723c */ /* 0x082fe200000018ff */
[----:B------:R-:W1:Y:S07]  /*54d0*/  MUFU.EX2 R243, R5 ;  /* 0x0000000500f37308 */ /* 0x000e6e0000000800 */
[----:B------:R-:W-:Y:S01]  /*54e0*/  HMMA.16816.F32 R92, R20, R32, RZ ;  /* 0x00000020145c723c */ /* 0x000fe200000018ff */
[----:B-1----:R-:W-:-:S07]  /*54f0*/  F2FP.PACK_AB R11, R243, R244 ;  /* 0x000000f4f30b723e */ /* 0x002fce00000000ff */
[C---:B------:R-:W-:Y:S01]  /*5500*/  HMMA.16816.F32 R136, R8.reuse, R40, R52 ;  /* 0x000000280888723c */ /* 0x040fe20000001834 */
[----:B------:R-:W1:Y:S07]  /*5510*/  LDSM.16.MT88.4 R52, [R202+0x2400] ;  /* 0x00240000ca34783b */ /* 0x000e6e0000004200 */
[C---:B------:R-:W-:Y:S07]  /*5520*/  HMMA.16816.F32 R132, R8.reuse, R28, R76 ;  /* 0x0000001c0884723c */ /* 0x040fee000000184c */
[--C-:B------:R-:W-:Y:S01]  /*5530*/  FFMA.FTZ R29, R98, c[0x0][0x2d0], -R4.reuse ;  /* 0x0000b400621d7a23 */ /* 0x100fe20000010804 */
[----:B------:R-:W-:Y:S01]  /*5540*/  HMMA.16816.F32 R152, R8, R24, R72 ;  /* 0x000000180898723c */ /* 0x000fe20000001848 */
[----:B------:R-:W-:-:S02]  /*5550*/  FFMA.FTZ R28, R100, c[0x0][0x2d0], -R4 ;  /* 0x0000b400641c7a23 */ /* 0x000fc40000010804 */
[----:B------:R4:W-:Y:S04]  /*5560*/  MUFU.EX2 R218, R29 ;  /* 0x0000001d00da7308 */ /* 0x0009e80000000800 */
[--C-:B------:R-:W-:Y:S01]  /*5570*/  FFMA.FTZ R25, R106, c[0x0][0x2d0], -R4.reuse ;  /* 0x0000b4006a197a23 */ /* 0x100fe20000010804 */
[----:B------:R-:W-:Y:S01]  /*5580*/  HMMA.16816.F32 R76, R20, R68, RZ ;  /* 0x00000044144c723c */ /* 0x000fe200000018ff */
[----:B------:R-:W-:Y:S02]  /*5590*/  FFMA.FTZ R24, R107, c[0x0][0x2d0], -R4 ;  /* 0x0000b4006b187a23 */ /* 0x000fe40000010804 */
[----:B------:R5:W-:Y:S05]  /*55a0*/  MUFU.EX2 R220, R28 ;  /* 0x0000001c00dc7308 */ /* 0x000bea0000000800 */
[----:B------:R-:W-:Y:S03]  /*55b0*/  HMMA.16816.F32 R4, R16, R50, RZ ;  /* 0x000000321004723c */ /* 0x000fe600000018ff */
[----:B------:R2:W-:Y:S01]  /*55c0*/  MUFU.EX2 R221, R25 ;  /* 0x0000001900dd7308 */ /* 0x0005e20000000800 */
[----:B----4-:R-:W-:-:S04]  /*55d0*/  FFMA.FTZ R29, R117, c[0x0][0x2d0], -R3 ;  /* 0x0000b400751d7a23 */ /* 0x010fc80000010803 */
[----:B---3--:R-:W-:Y:S03]  /*55e0*/  HMMA.16816.F32 R184, R8, R60, R80 ;  /* 0x0000003c08b8723c */ /* 0x008fe60000001850 */
[----:B------:R3:W-:Y:S01]  /*55f0*/  MUFU.EX2 R222, R24 ;  /* 0x0000001800de7308 */ /* 0x0007e20000000800 */
[----:B-----5:R-:W-:-:S04]  /*5600*/  FFMA.FTZ R28, R123, c[0x0][0x2d0], -R3 ;  /* 0x0000b4007b1c7a23 */ /* 0x020fc80000010803 */
[----:B-1----:R-:W-:Y:S01]  /*5610*/  HMMA.16816.F32 R176, R12, R52, R76 ;  /* 0x000000340cb0723c */ /* 0x002fe2000000184c */
[--C-:B--2---:R-:W-:Y:S02]  /*5620*/  FFMA.FTZ R25, R129, c[0x0][0x2d0], -R2.reuse ;  /* 0x0000b40081197a23 */ /* 0x104fe40000010802 */
[----:B------:R-:W1:Y:S05]  /*5630*/  MUFU.EX2 R100, R97 ;  /* 0x0000006100647308 */ /* 0x000e6a0000000800 */
[----:B------:R-:W-:Y:S01]  /*5640*/  HMMA.16816.F32 R76, R8, R30, R4 ;  /* 0x0000001e084c723c */ /* 0x000fe20000001804 */
[----:B---3--:R-:W-:Y:S02]  /*5650*/  FFMA.FTZ R24, R128, c[0x0][0x2d0], -R2 ;  /* 0x0000b40080187a23 */ /* 0x008fe40000010802 */
[----:B------:R-:W-:Y:S05]  /*5660*/  MUFU.EX2 R29, R29 ;  /* 0x0000001d001d7308 */ /* 0x000fea0000000800 */
[----:B------:R-:W-:Y:S03]  /*5670*/  HMMA.16816.F32 R4, R16, R58, RZ ;  /* 0x0000003a1004723c */ /* 0x000fe600000018ff */
[----:B------:R-:W2:Y:S01]  /*5680*/  MUFU.EX2 R28, R28 ;  /* 0x0000001c001c7308 */ /* 0x000ea20000000800 */
[----:B-1----:R-:W-:-:S04]  /*5690*/  F2FP.PACK_AB R98, R49, R100 ;  /* 0x000000643162723e */ /* 0x002fc800000000ff */
[----:B------:R-:W-:Y:S03]  /*56a0*/  HMMA.16816.F32 R72, R16, R68, RZ ;  /* 0x000000441048723c */ /* 0x000fe600000018ff */
[----:B------:R-:W-:Y:S05]  /*56b0*/  MUFU.EX2 R25, R25 ;  /* 0x0000001900197308 */ /* 0x000fea0000000800 */
[----:B------:R-:W-:Y:S03]  /*56c0*/  HMMA.16816.F32 R172, R12, R60, R84 ;  /* 0x0000003c0cac723c */ /* 0x000fe60000001854 */
[----:B------:R-:W-:Y:S01]  /*56d0*/  MUFU.EX2 R24, R24 ;  /* 0x0000001800187308 */ /* 0x000fe20000000800 */
[----:B--2---:R-:W-:-:S04]  /*56e0*/  F2FP.PACK_AB R97, R28, R29 ;  /* 0x0000001d1c61723e */ /* 0x004fc800000000ff */
[----:B------:R-:W-:Y:S08]  /*56f0*/  HMMA.16816.F32 R80, R8, R26, R4 ;  /* 0x0000001a0850723c */ /* 0x000ff00000001804 */
[----:B------:R-:W-:Y:S08]  /*5700*/  HMMA.16816.F32 R4, R16, R34, RZ ;  /* 0x000000221004723c */ /* 0x000ff000000018ff */
[C---:B------:R-:W-:Y:S08]  /*5710*/  HMMA.16816.F32 R180, R8.reuse, R52, R72 ;  /* 0x0000003408b4723c */ /* 0x040ff00000001848 */
[C---:B------:R-:W-:Y:S08]  /*5720*/  HMMA.16816.F32 R168, R8.reuse, R44, R88 ;  /* 0x0000002c08a8723c */ /* 0x040ff00000001858 */
[----:B------:R-:W-:Y:S08]  /*5730*/  HMMA.16816.F32 R84, R8, R46, R4 ;  /* 0x0000002e0854723c */ /* 0x000ff00000001804 */
[C---:B------:R-:W-:Y:S08]  /*5740*/  HMMA.16816.F32 R4, R16.reuse, R66, RZ ;  /* 0x000000421004723c */ /* 0x040ff000000018ff */
[-C--:B------:R-:W-:Y:S08]  /*5750*/  HMMA.16816.F32 R72, R16, R38.reuse, RZ ;  /* 0x000000261048723c */ /* 0x080ff000000018ff */
[----:B------:R-:W-:Y:S08]  /*5760*/  HMMA.16816.F32 R36, R20, R38, RZ ;  /* 0x000000261424723c */ /* 0x000ff000000018ff */
[----:B------:R-:W-:Y:S08]  /*5770*/  HMMA.16816.F32 R88, R8, R62, R4 ;  /* 0x0000003e0858723c */ /* 0x000ff00000001804 */
[----:B------:R-:W-:Y:S01]  /*5780*/  HMMA.16816.F32 R4, R20, R50, RZ ;  /* 0x000000321404723c */ /* 0x000fe200000018ff */
[----:B------:R-:W1:Y:S06]  /*5790*/  MUFU.EX2 R51, R99 ;  /* 0x0000006300337308 */ /* 0x000e6c0000000800 */
[----:B------:R-:W-:Y:S01]  /*57a0*/  FADD.FTZ R50, R145, R144 ;  /* 0x0000009091327221 */ /* 0x000fe20000010000 */
[-C--:B------:R-:W-:Y:S08]  /*57b0*/  HMMA.16816.F32 R72, R8, R42.reuse, R72 ;  /* 0x0000002a0848723c */ /* 0x080ff00000001848 */
[----:B------:R-:W-:Y:S01]  /*57c0*/  HMMA.16816.F32 R36, R12, R42, R36 ;  /* 0x0000002a0c24723c */ /* 0x000fe20000001824 */
[----:B-1----:R-:W-:-:S07]  /*57d0*/  F2FP.PACK_AB R96, R51, R105 ;  /* 0x000000693360723e */ /* 0x002fce00000000ff */
[----:B------:R-:W-:Y:S08]  /*57e0*/  HMMA.16816.F32 R16, R16, R70, RZ ;  /* 0x000000461010723c */ /* 0x000ff000000018ff */
[----:B------:R-:W-:Y:S07]  /*57f0*/  HMMA.16816.F32 R40, R12, R30, R4 ;  /* 0x0000001e0c28723c */ /* 0x000fee0000001804 */
[--C-:B------:R-:W-:Y:S01]  /*5800*/  FFMA.FTZ R30, R110, c[0x0][0x2d0], -R0.reuse ;  /* 0x0000b4006e1e7a23 */ /* 0x100fe20000010800 */
[----:B------:R-:W-:Y:S01]  /*5810*/  HMMA.16816.F32 R4, R20, R58, RZ ;  /* 0x0000003a1404723c */ /* 0x000fe200000018ff */
[----:B------:R-:W-:-:S04]  /*5820*/  FFMA.FTZ R31, R108, c[0x0][0x2d0], -R0 ;  /* 0x0000b4006c1f7a23 */ /* 0x000fc80000010800 */
[----:B------:R-:W-:Y:S03]  /*5830*/  MUFU.EX2 R30, R30 ;  /* 0x0000001e001e7308 */ /* 0x000fe60000000800 */
[----:B------:R-:W-:Y:S05]  /*5840*/  HMMA.16816.F32 R164, R12, R44, R92 ;  /* 0x0000002c0ca4723c */ /* 0x000fea000000185c */
[----:B------:R-:W-:Y:S03]  /*5850*/  MUFU.EX2 R31, R31 ;  /* 0x0000001f001f7308 */ /* 0x000fe60000000800 */
[----:B------:R-:W-:Y:S07]  /*5860*/  HMMA.16816.F32 R92, R8, R54, R16 ;  /* 0x00000036085c723c */ /* 0x000fee0000001810 */
[----:B------:R-:W-:Y:S01]  /*5870*/  F2FP.PACK_AB R8, R220, R218 ;  /* 0x000000dadc08723e */ /* 0x000fe200000000ff */
[----:B------:R-:W-:Y:S01]  /*5880*/  HMMA.16816.F32 R16, R12, R26, R4 ;  /* 0x0000001a0c10723c */ /* 0x000fe20000001804 */
[----:B------:R-:W-:-:S06]  /*5890*/  F2FP.PACK_AB R10, R222, R221 ;  /* 0x000000ddde0a723e */ /* 0x000fcc00000000ff */
[--C-:B------:R-:W-:Y:S01]  /*58a0*/  FFMA.FTZ R27, R122, c[0x0][0x2d0], -R3.reuse ;  /* 0x0000b4007a1b7a23 */ /* 0x100fe20000010803 */
[----:B------:R-:W-:Y:S01]  /*58b0*/  HMMA.16816.F32 R4, R20, R66, RZ ;  /* 0x000000421404723c */ /* 0x000fe200000018ff */
[----:B------:R-:W-:-:S04]  /*58c0*/  FFMA.FTZ R26, R121, c[0x0][0x2d0], -R3 ;  /* 0x0000b400791a7a23 */ /* 0x000fc80000010803 */
[----:B------:R-:W-:Y:S03]  /*58d0*/  MUFU.EX2 R27, R27 ;  /* 0x0000001b001b7308 */ /* 0x000fe60000000800 */
[C---:B------:R-:W-:Y:S05]  /*58e0*/  HMMA.16816.F32 R32, R20.reuse, R34, RZ ;  /* 0x000000221420723c */ /* 0x040fea00000018ff */
[----:B------:R-:W1:Y:S03]  /*58f0*/  MUFU.EX2 R26, R26 ;  /* 0x0000001a001a7308 */ /* 0x000e660000000800 */
[----:B------:R-:W-:Y:S08]  /*5900*/  HMMA.16816.F32 R20, R20, R70, RZ ;  /* 0x000000461414723c */ /* 0x000ff000000018ff */
[----:B------:R-:W-:Y:S01]  /*5910*/  HMMA.16816.F32 R60, R12, R62, R4 ;  /* 0x0000003e0c3c723c */ /* 0x000fe20000001804 */
[----:B-1----:R-:W-:-:S06]  /*5920*/  F2FP.PACK_AB R99, R26, R27 ;  /* 0x0000001b1a63723e */ /* 0x002fcc00000000ff */
[----:B------:R-:W-:Y:S01]  /*5930*/  FFMA.FTZ R4, R116, c[0x0][0x2d0], -R3 ;  /* 0x0000b40074047a23 */ /* 0x000fe20000010803 */
[----:B------:R-:W-:Y:S01]  /*5940*/  HMMA.16816.F32 R44, R12, R46, R32 ;  /* 0x0000002e0c2c723c */ /* 0x000fe20000001820 */
[----:B------:R-:W-:Y:S02]  /*5950*/  FADD.FTZ R5, R189, R188 ;  /* 0x000000bcbd057221 */ /* 0x000fe40000010000 */
[----:B------:R1:W-:Y:S01]  /*5960*/  MUFU.EX2 R197, R4 ;  /* 0x0000000400c57308 */ /* 0x0003e20000000800 */
[----:B------:R-:W-:-:S04]  /*5970*/  FADD.FTZ R6, R162, R161 ;  /* 0x000000a1a2067221 */ /* 0x000fc80000010000 */
[----:B------:R-:W-:Y:S01]  /*5980*/  HMMA.16816.F32 R52, R12, R54, R20 ;  /* 0x000000360c34723c */ /* 0x000fe20000001814 */
[----:B------:R-:W2:Y:S06]  /*5990*/  LDSM.16.MT88.4 R12, [R201+0x800] ;  /* 0x00080000c90c783b */ /* 0x000eac0000004200 */
[--C-:B------:R-:W-:Y:S02]  /*59a0*/  FFMA.FTZ R23, R127, c[0x0][0x2d0], -R2.reuse ;  /* 0x0000b4007f177a23 */ /* 0x100fe40000010802 */
[----:B------:R-:W-:Y:S02]  /*59b0*/  FFMA.FTZ R22, R126, c[0x0][0x2d0], -R2 ;  /* 0x0000b4007e167a23 */ /* 0x000fe40000010802 */
[----:B-1----:R-:W-:-:S02]  /*59c0*/  FFMA.FTZ R4, R120, c[0x0][0x2d0], -R3 ;  /* 0x0000b40078047a23 */ /* 0x002fc40000010803 */
[--C-:B------:R-:W-:Y:S01]  /*59d0*/  FFMA.FTZ R20, R112, c[0x0][0x2d0], -R0.reuse ;  /* 0x0000b40070147a23 */ /* 0x100fe20000010800 */
[----:B------:R-:W-:Y:S01]  /*59e0*/  MUFU.EX2 R23, R23 ;  /* 0x0000001700177308 */ /* 0x000fe20000000800 */
[----:B------:R-:W-:-:S07]  /*59f0*/  FFMA.FTZ R21, R111, c[0x0][0x2d0], -R0 ;  /* 0x0000b4006f157a23 */ /* 0x000fce0000010800 */
[----:B------:R1:W3:Y:S08]  /*5a00*/  MUFU.EX2 R198, R4 ;  /* 0x0000000400c67308 */ /* 0x0002f00000000800 */
[----:B------:R-:W-:Y:S01]  /*5a10*/  MUFU.EX2 R22, R22 ;  /* 0x0000001600167308 */ /* 0x000fe20000000800 */
[----:B-1----:R-:W-:Y:S01]  /*5a20*/  FFMA.FTZ R4, R119, c[0x0][0x2d0], -R3 ;  /* 0x0000b40077047a23 */ /* 0x002fe20000010803 */
[----:B---3--:R-:W-:-:S06]  /*5a30*/  F2FP.PACK_AB R9, R198, R197 ;  /* 0x000000c5c609723e */ /* 0x008fcc00000000ff */
[----:B------:R-:W-:Y:S08]  /*5a40*/  MUFU.EX2 R20, R20 ;  /* 0x0000001400147308 */ /* 0x000ff00000000800 */
[----:B------:R1:W-:Y:S08]  /*5a50*/  MUFU.EX2 R199, R4 ;  /* 0x0000000400c77308 */ /* 0x0003f00000000800 */
[----:B------:R-:W-:Y:S01]  /*5a60*/  MUFU.EX2 R21, R21 ;  /* 0x0000001500157308 */ /* 0x000fe20000000800 */
[----:B-1----:R-:W-:-:S02]  /*5a70*/  FFMA.FTZ R4, R118, c[0x0][0x2d0], -R3 ;  /* 0x0000b40076047a23 */ /* 0x002fc40000010803 */
[--C-:B------:R-:W-:Y:S01]  /*5a80*/  FFMA.FTZ R3, R131, c[0x0][0x2d0], -R2.reuse ;  /* 0x0000b40083037a23 */ /* 0x100fe20000010802 */
[----:B------:R-:W-:Y:S04]  /*5a90*/  LDSM.16.MT88.4 R116, [R201+0x1c00] ;  /* 0x001c0000c974783b */ /* 0x000fe80000004200 */
[----:B------:R1:W3:Y:S08]  /*5aa0*/  MUFU.EX2 R219, R4 ;  /* 0x0000000400db7308 */ /* 0x0002f00000000800 */
[----:B------:R4:W-:Y:S01]  /*5ab0*/  MUFU.EX2 R193, R3 ;  /* 0x0000000300c17308 */ /* 0x0009e20000000800 */
[----:B-1----:R-:W-:Y:S01]  /*5ac0*/  FFMA.FTZ R4, R124, c[0x0][0x2d0], -R2 ;  /* 0x0000b4007c047a23 */ /* 0x002fe20000010802 */
[----:B---3--:R-:W-:-:S06]  /*5ad0*/  F2FP.PACK_AB R11, R219, R199 ;  /* 0x000000c7db0b723e */ /* 0x008fcc00000000ff */
[----:B------:R1:W-:Y:S01]  /*5ae0*/  MUFU.EX2 R195, R4 ;  /* 0x0000000400c37308 */ /* 0x0003e20000000800 */
[----:B----4-:R-:W-:Y:S01]  /*5af0*/  FFMA.FTZ R3, R115, c[0x0][0x2d0], -R0 ;  /* 0x0000b40073037a23 */ /* 0x010fe20000010800 */
[----:B--2---:R-:W-:Y:S06]  /*5b00*/  HMMA.16816.F32 R140, R8, R12, R140 ;  /* 0x0000000c088c723c */ /* 0x004fec000000188c */
[----:B------:R2:W-:Y:S01]  /*5b10*/  MUFU.EX2 R107, R3 ;  /* 0x00000003006b7308 */ /* 0x0005e20000000800 */
[----:B-1----:R-:W-:Y:S02]  /*5b20*/  FFMA.FTZ R4, R125, c[0x0][0x2d0], -R2 ;  /* 0x0000b4007d047a23 */ /* 0x002fe40000010802 */
[----:B------:R-:W-:Y:S05]  /*5b30*/  LDSM.16.MT88.4 R124, [R202+0xc00] ;  /* 0x000c0000ca7c783b */ /* 0x000fea0000004200 */
[----:B------:R1:W3:Y:S01]  /*5b40*/  MUFU.EX2 R196, R4 ;  /* 0x0000000400c47308 */ /* 0x0002e20000000800 */
[----:B--2---:R-:W-:-:S02]  /*5b50*/  FADD.FTZ R3, R191, R5 ;  /* 0x00000005bf037221 */ /* 0x004fc40000010000 */
[----:B-1----:R-:W-:Y:S02]  /*5b60*/  FFMA.FTZ R4, R130, c[0x0][0x2d0], -R2 ;  /* 0x0000b40082047a23 */ /* 0x002fe40000010802 */
[----:B------:R-:W-:-:S03]  /*5b70*/  FFMA.FTZ R2, R109, c[0x0][0x2d0], -R0 ;  /* 0x0000b4006d027a23 */ /* 0x000fc60000010800 */
[----:B------:R1:W-:Y:S01]  /*5b80*/  MUFU.EX2 R194, R4 ;  /* 0x0000000400c27308 */ /* 0x0003e20000000800 */
[----:B------:R-:W-:Y:S07]  /*5b90*/  LDSM.16.MT88.4 R108, [R202+0x1c00] ;  /* 0x001c0000ca6c783b */ /* 0x000fee0000004200 */
[----:B------:R2:W-:Y:S01]  /*5ba0*/  MUFU.EX2 R188, R2 ;  /* 0x0000000200bc7308 */ /* 0x0005e20000000800 */
[----:B-1----:R-:W-:Y:S02]  /*5bb0*/  FADD.FTZ R4, R147, R146 ;  /* 0x0000009293047221 */ /* 0x002fe40000010000 */
[----:B------:R-:W-:Y:S02]  /*5bc0*/  HMMA.16816.F32 R144, R8, R14, R36 ;  /* 0x0000000e0890723c */ /* 0x000fe40000001824 */
[----:B------:R-:W-:Y:S01]  /*5bd0*/  FADD.FTZ R48, R160, R4 ;  /* 0x00000004a0307221 */ /* 0x000fe20000010000 */
[----:B---3--:R-:W-:Y:S01]  /*5be0*/  F2FP.PACK_AB R4, R196, R195 ;  /* 0x000000c3c404723e */ /* 0x008fe200000000ff */
[----:B--2---:R-:W-:-:S04]  /*5bf0*/  FFMA.FTZ R2, R113, c[0x0][0x2d0], -R0 ;  /* 0x0000b40071027a23 */ /* 0x004fc80000010800 */
[----:B------:R1:W2:Y:S02]  /*5c00*/  MUFU.EX2 R189, R2 ;  /* 0x0000000200bd7308 */ /* 0x0002a40000000800 */
[----:B-1----:R-:W-:Y:S01]  /*5c10*/  FFMA.FTZ R2, R114, c[0x0][0x2d0], -R0 ;  /* 0x0000b40072027a23 */ /* 0x002fe20000010800 */
[----:B--2---:R-:W-:Y:S01]  /*5c20*/  F2FP.PACK_AB R5, R189, R188 ;  /* 0x000000bcbd05723e */ /* 0x004fe200000000ff */
[----:B------:R-:W-:Y:S01]  /*5c30*/  FADD.FTZ R0, R163, R6 ;  /* 0x00000006a3007221 */ /* 0x000fe20000010000 */
[----:B------:R-:W-:-:S03]  /*5c40*/  F2FP.PACK_AB R6, R193, R194 ;  /* 0x000000c2c106723e */ /* 0x000fc600000000ff */
[----:B------:R-:W1:Y:S01]  /*5c50*/  MUFU.EX2 R106, R2 ;  /* 0x00000002006a7308 */ /* 0x000e620000000800 */
[----:B------:R-:W-:-:S04]  /*5c60*/  FADD.FTZ R0, R190, R0 ;  /* 0x00000000be007221 */ /* 0x000fc80000010000 */
[----:B------:R-:W-:Y:S01]  /*5c70*/  FADD.FTZ R0, R231, R0 ;  /* 0x00000000e7007221 */ /* 0x000fe20000010000 */
[----:B-1----:R-:W-:Y:S01]  /*5c80*/  F2FP.PACK_AB R7, R106, R107 ;  /* 0x0000006b6a07723e */ /* 0x002fe200000000ff */
[----:B------:R-:W-:Y:S02]  /*5c90*/  FADD.FTZ R2, R192, R3 ;  /* 0x00000003c0027221 */ /* 0x000fe40000010000 */
[----:B------:R-:W-:Y:S02]  /*5ca0*/  FADD.FTZ R3, R227, R48 ;  /* 0x00000030e3037221 */ /* 0x000fe40000010000 */
[----:B------:R-:W-:Y:S02]  /*5cb0*/  FADD.FTZ R2, R238, R2 ;  /* 0x00000002ee027221 */ /* 0x000fe40000010000 */
[C---:B------:R-:W-:Y:S08]  /*5cc0*/  HMMA.16816.F32 R136, R4.reuse, R12, R136 ;  /* 0x0000000c0488723c */ /* 0x040ff00000001888 */
[----:B------:R-:W-:Y:S01]  /*5cd0*/  HMMA.16816.F32 R32, R4, R14, R72 ;  /* 0x0000000e0420723c */ /* 0x000fe20000001848 */
[----:B------:R-:W1:Y:S07]  /*5ce0*/  LDSM.16.MT88.4 R12, [R202+0x800] ;  /* 0x00080000ca0c783b */ /* 0x000e6e0000004200 */
[-C--:B-1----:R-:W-:Y:S08]  /*5cf0*/  HMMA.16816.F32 R148, R8, R12.reuse, R148 ;  /* 0x0000000c0894723c */ /* 0x082ff00000001894 */
[----:B------:R-:W-:Y:S01]  /*5d00*/  HMMA.16816.F32 R128, R4, R12, R132 ;  /* 0x0000000c0480723c */ /* 0x000fe20000001884 */
[----:B------:R-:W1:Y:S07]  /*5d10*/  LDSM.16.MT88.4 R132, [R201+0xc00] ;  /* 0x000c0000c984783b */ /* 0x000e6e0000004200 */
[-C--:B------:R-:W-:Y:S08]  /*5d20*/  HMMA.16816.F32 R40, R8, R14.reuse, R40 ;  /* 0x0000000e0828723c */ /* 0x080ff00000001828 */
[----:B------:R-:W-:Y:S01]  /*5d30*/  HMMA.16816.F32 R64, R4, R14, R76 ;  /* 0x0000000e0440723c */ /* 0x000fe2000000184c */
[----:B------:R-:W2:Y:S04]  /*5d40*/  LDSM.16.MT88.4 R12, [R201+0x1800] ;  /* 0x00180000c90c783b */ /* 0x000ea80000004200 */
[----:B------:R-:W-:Y:S01]  /*5d50*/  LDSM.16.MT88.4 R76, [R201+0x2c00] ;  /* 0x002c0000c94c783b */ /* 0x000fe20000004200 */
[----:B------:R-:W-:-:S02]  /*5d60*/  IADD3 R233, R233, -0x2, RZ ;  /* 0xfffffffee9e97810 */ /* 0x000fc40007ffe0ff */
[C---:B------:R-:W-:Y:S08]  /*5d70*/  HMMA.16816.F32 R148, R96.reuse, R124, R148 ;  /* 0x0000007c6094723c */ /* 0x040ff00000001894 */
[C---:B-1----:R-:W-:Y:S08]  /*5d80*/  HMMA.16816.F32 R140, R96.reuse, R132, R140 ;  /* 0x00000084608c723c */ /* 0x042ff0000000188c */
[----:B------:R-:W-:Y:S08]  /*5d90*/  HMMA.16816.F32 R144, R96, R134, R144 ;  /* 0x000000866090723c */ /* 0x000ff00000001890 */
[-C--:B--2---:R-:W-:Y:S08]  /*5da0*/  HMMA.16816.F32 R156, R8, R12.reuse, R156 ;  /* 0x0000000c089c723c */ /* 0x084ff0000000189c */
[----:B------:R-:W-:Y:S08]  /*5db0*/  HMMA.16816.F32 R120, R4, R12, R152 ;  /* 0x0000000c0478723c */ /* 0x000ff00000001898 */
[-C--:B------:R-:W-:Y:S01]  /*5dc0*/  HMMA.16816.F32 R160, R8, R14.reuse, R16 ;  /* 0x0000000e08a0723c */ /* 0x080fe20000001810 */
[----:B------:R-:W1:Y:S07]  /*5dd0*/  LDSM.16.MT88.4 R16, [R201+0x2800] ;  /* 0x00280000c910783b */ /* 0x000e6e0000004200 */
[----:B------:R-:W-:Y:S01]  /*5de0*/  HMMA.16816.F32 R56, R4, R14, R80 ;  /* 0x0000000e0438723c */ /* 0x000fe20000001850 */
[----:B------:R-:W2:Y:S07]  /*5df0*/  LDSM.16.MT88.4 R12, [R202+0x1800] ;  /* 0x00180000ca0c783b */ /* 0x000eae0000004200 */
[C---:B------:R-:W-:Y:S08]  /*5e00*/  HMMA.16816.F32 R152, R96.reuse, R126, R40 ;  /* 0x0000007e6098723c */ /* 0x040ff00000001828 */
[C---:B------:R-:W-:Y:S08]  /*5e10*/  HMMA.16816.F32 R156, R96.reuse, R116, R156 ;  /* 0x00000074609c723c */ /* 0x040ff0000000189c */
[----:B------:R-:W-:Y:S08]  /*5e20*/  HMMA.16816.F32 R160, R96, R118, R160 ;  /* 0x0000007660a0723c */ /* 0x000ff000000018a0 */
[C---:B-1----:R-:W-:Y:S08]  /*5e30*/  HMMA.16816.F32 R68, R8.reuse, R16, R172 ;  /* 0x000000100844723c */ /* 0x042ff000000018ac */
[-C--:B--2---:R-:W-:Y:S08]  /*5e40*/  HMMA.16816.F32 R164, R8, R12.reuse, R164 ;  /* 0x0000000c08a4723c */ /* 0x084ff000000018a4 */
[----:B------:R-:W-:Y:S08]  /*5e50*/  HMMA.16816.F32 R112, R4, R12, R168 ;  /* 0x0000000c0470723c */ /* 0x000ff000000018a8 */
[-C--:B------:R-:W-:Y:S08]  /*5e60*/  HMMA.16816.F32 R44, R8, R14.reuse, R44 ;  /* 0x0000000e082c723c */ /* 0x080ff0000000182c */
[----:B------:R-:W-:Y:S01]  /*5e70*/  HMMA.16816.F32 R36, R4, R14, R84 ;  /* 0x0000000e0424723c */ /* 0x000fe20000001854 */
[----:B------:R-:W1:Y:S07]  /*5e80*/  LDSM.16.MT88.4 R12, [R202+0x2800] ;  /* 0x00280000ca0c783b */ /* 0x000e6e0000004200 */
[----:B------:R-:W-:Y:S08]  /*5e90*/  HMMA.16816.F32 R60, R8, R18, R60 ;  /* 0x00000012083c723c */ /* 0x000ff0000000183c */
[C---:B------:R-:W-:Y:S08]  /*5ea0*/  HMMA.16816.F32 R72, R4.reuse, R16, R184 ;  /* 0x000000100448723c */ /* 0x040ff000000018b8 */
[----:B------:R-:W-:Y:S08]  /*5eb0*/  HMMA.16816.F32 R16, R4, R18, R88 ;  /* 0x000000120410723c */ /* 0x000ff00000001858 */
[C---:B------:R-:W-:Y:S08]  /*5ec0*/  HMMA.16816.F32 R68, R96.reuse, R76, R68 ;  /* 0x0000004c6044723c */ /* 0x040ff00000001844 */
[----:B------:R-:W-:Y:S08]  /*5ed0*/  HMMA.16816.F32 R80, R96, R78, R60 ;  /* 0x0000004e6050723c */ /* 0x000ff0000000183c */
[C---:B-1----:R-:W-:Y:S08]  /*5ee0*/  HMMA.16816.F32 R84, R8.reuse, R12, R176 ;  /* 0x0000000c0854723c */ /* 0x042ff000000018b0 */
[----:B------:R-:W-:Y:S08]  /*5ef0*/  HMMA.16816.F32 R52, R8, R14, R52 ;  /* 0x0000000e0834723c */ /* 0x000ff00000001834 */
[C---:B------:R-:W-:Y:S08]  /*5f00*/  HMMA.16816.F32 R88, R4.reuse, R12, R180 ;  /* 0x0000000c0458723c */ /* 0x040ff000000018b4 */
[----:B------:R-:W-:Y:S07]  /*5f10*/  HMMA.16816.F32 R12, R4, R14, R92 ;  /* 0x0000000e040c723c */ /* 0x000fee000000185c */
[----:B------:R-:W-:Y:S01]  /*5f20*/  F2FP.PACK_AB R92, R24, R25 ;  /* 0x00000019185c723e */ /* 0x000fe200000000ff */
[----:B------:R-:W-:Y:S01]  /*5f30*/  FADD.FTZ R5, R223, R50 ;  /* 0x00000032df057221 */ /* 0x000fe20000010000 */
[----:B------:R-:W-:Y:S01]  /*5f40*/  F2FP.PACK_AB R94, R22, R23 ;  /* 0x00000017165e723e */ /* 0x000fe200000000ff */
[----:B------:R-:W-:Y:S01]  /*5f50*/  FADD.FTZ R4, R228, R3 ;  /* 0x00000003e4047221 */ /* 0x000fe20000010000 */
[----:B------:R-:W-:Y:S01]  /*5f60*/  F2FP.PACK_AB R93, R21, R20 ;  /* 0x00000014155d723e */ /* 0x000fe200000000ff */
[----:B------:R-:W-:Y:S01]  /*5f70*/  FADD.FTZ R5, R225, R5 ;  /* 0x00000005e1057221 */ /* 0x000fe20000010000 */
[----:B------:R-:W-:Y:S01]  /*5f80*/  F2FP.PACK_AB R95, R31, R30 ;  /* 0x0000001e1f5f723e */ /* 0x000fe200000000ff */
        /* <DEDUP_REMOVED lines=8> */
[----:B------:R-:W1:Y:S01]  /*6010*/  LDSM.16.MT88.4 R4, [R202+0x2c00] ;  /* 0x002c0000ca04783b */ /* 0x000e620000004200 */
[----:B------:R-:W-:Y:S02]  /*6020*/  FADD.FTZ R8, R237, R2 ;  /* 0x00000002ed087221 */ /* 0x000fe40000010000 */
[----:B------:R-:W-:-:S02]  /*6030*/  @P3 IMAD.HI.U32 R2, R247, c[0x0][0x2c8], RZ ;  /* 0x0000b200f7023a27 */ /* 0x000fc400078e00ff */
[----:B------:R-:W-:Y:S01]  /*6040*/  HMMA.16816.F32 R132, R92, R134, R32 ;  /* 0x000000865c84723c */ /* 0x000fe20000001820 */
[----:B------:R-:W2:Y:S01]  /*6050*/  LDL R32, [R1+0x8] ;  /* 0x0000080001207983 */ /* 0x000ea20000100800 */
[----:B------:R-:W-:Y:S01]  /*6060*/  FADD.FTZ R10, R230, R0 ;  /* 0x00000000e60a7221 */ /* 0x000fe20000010000 */
[----:B------:R-:W-:Y:S01]  /*6070*/  MOV R0, R247 ;  /* 0x000000f700007202 */ /* 0x000fe20000000f00 */
[----:B------:R-:W-:Y:S01]  /*6080*/  FADD.FTZ R3, R241, R3 ;  /* 0x00000003f1037221 */ /* 0x000fe20000010000 */
[----:B------:R-:W-:-:S03]  /*6090*/  @P3 SHF.R.U32.HI R0, RZ, c[0x0][0x2cc], R2 ;  /* 0x0000b300ff003a19 */ /* 0x000fc60000011602 */
[----:B------:R-:W-:Y:S01]  /*60a0*/  HMMA.16816.F32 R72, R92, R76, R72 ;  /* 0x0000004c5c48723c */ /* 0x000fe20000001848 */
[----:B------:R-:W-:Y:S01]  /*60b0*/  IADD3 R0, R0, -c[0x0][0x168], R246 ;  /* 0x80005a0000007a10 */ /* 0x000fe20007ffe0f6 */
[----:B------:R-:W-:-:S03]  /*60c0*/  FADD.FTZ R9, R242, R3 ;  /* 0x00000003f2097221 */ /* 0x000fc60000010000 */
[----:B------:R-:W-:-:S03]  /*60d0*/  SHF.R.S32.HI R2, RZ, 0x1f, R0 ;  /* 0x0000001fff027819 */ /* 0x000fc60000011400 */
[----:B------:R-:W-:Y:S01]  /*60e0*/  HMMA.16816.F32 R76, R92, R78, R16 ;  /* 0x0000004e5c4c723c */ /* 0x000fe20000001810 */
[----:B------:R-:W-:-:S06]  /*60f0*/  FADD.FTZ R3, R244, R11 ;  /* 0x0000000bf4037221 */ /* 0x000fcc0000010000 */
[----:B------:R-:W-:Y:S01]  /*6100*/  LEA.HI R16, R2, R0, RZ, 0x6 ;  /* 0x0000000002107211 */ /* 0x000fe200078f30ff */
[----:B------:R-:W-:Y:S01]  /*6110*/  FADD.FTZ R2, R245, R10 ;  /* 0x0000000af5027221 */ /* 0x000fe20000010000 */
[----:B------:R-:W-:Y:S01]  /*6120*/  HMMA.16816.F32 R168, R96, R110, R44 ;  /* 0x0000006e60a8723c */ /* 0x000fe2000000182c */
[----:B------:R-:W-:Y:S02]  /*6130*/  FADD.FTZ R0, R218, R9 ;  /* 0x00000009da007221 */ /* 0x000fe40000010000 */
[----:B------:R-:W-:Y:S02]  /*6140*/  FADD.FTZ R2, R195, R2 ;  /* 0x00000002c3027221 */ /* 0x000fe40000010000 */
[----:B------:R-:W-:-:S03]  /*6150*/  FADD.FTZ R0, R220, R0 ;  /* 0x00000000dc007221 */ /* 0x000fc60000010000 */
[----:B------:R-:W-:Y:S08]  /*6160*/  HMMA.16816.F32 R128, R92, R124, R128 ;  /* 0x0000007c5c80723c */ /* 0x000ff00000001880 */
[-C--:B-1----:R-:W-:Y:S08]  /*6170*/  HMMA.16816.F32 R84, R96, R4.reuse, R84 ;  /* 0x000000046054723c */ /* 0x082ff00000001854 */
        /* <DEDUP_REMOVED lines=20> */
[----:B------:R-:W-:Y:S01]  /*62c0*/  FADD.FTZ R2, R106, R4 ;  /* 0x000000046a027221 */ /* 0x000fe20000010000 */
[----:B------:R-:W-:Y:S01]  /*62d0*/  SHF.R.S32.HI R4, RZ, 0x6, R16 ;  /* 0x00000006ff047819 */ /* 0x000fe20000011410 */
[----:B------:R-:W-:Y:S01]  /*62e0*/  FADD.FTZ R0, R25, R0 ;  /* 0x0000000019007221 */ /* 0x000fe20000010000 */
[----:B------:R-:W-:Y:S03]  /*62f0*/  HMMA.16816.F32 R108, R92, R110, R36 ;  /* 0x0000006e5c6c723c */ /* 0x000fe60000001824 */
[----:B------:R-:W-:Y:S02]  /*6300*/  FADD.FTZ R248, R24, R0 ;  /* 0x0000000018f87221 */ /* 0x000fe40000010000 */
[----:B------:R-:W-:-:S02]  /*6310*/  FADD.FTZ R0, R20, R2 ;  /* 0x0000000214007221 */ /* 0x000fc40000010000 */
[----:B------:R-:W-:Y:S01]  /*6320*/  FADD.FTZ R243, R51, R243 ;  /* 0x000000f333f37221 */ /* 0x000fe20000010000 */
[-C--:B------:R-:W-:Y:S01]  /*6330*/  HMMA.16816.F32 R96, R96, R6.reuse, R52 ;  /* 0x000000066060723c */ /* 0x080fe20000001834 */
        /* <DEDUP_REMOVED lines=8> */
[----:B------:R-:W-:Y:S02]  /*63c0*/  FADD.FTZ R247, R26, R247 ;  /* 0x000000f71af77221 */ /* 0x000fe40000010000 */
[----:B------:R-:W-:Y:S02]  /*63d0*/  FADD.FTZ R248, R22, R248 ;  /* 0x000000f816f87221 */ /* 0x000fe40000010000 */
[----:B------:R-:W-:Y:S01]  /*63e0*/  FADD.FTZ R249, R31, R0 ;  /* 0x000000001ff97221 */ /* 0x000fe20000010000 */
[----:B--2---:R-:W-:-:S05]  /*63f0*/  IMNMX R32, R32, R4, !PT ;  /* 0x0000000420207217 */ /* 0x004fca0007800200 */
[----:B------:R1:W-:Y:S01]  /*6400*/  STL [R1+0xc], R32 ;  /* 0x00000c2001007387 */ /* 0x0003e20000100800 */
[----:B------:R-:W-:-:S13]  /*6410*/  ISETP.GE.AND P0, PT, R233, R32, PT ;  /* 0x00000020e900720c */ /* 0x000fda0003f06270 */
[----:B------:R-:W-:Y:S05]  /*6420*/  @!P0 BRA `(.L_x_1274) ;  /* 0x0000483000008947 */ /* 0x000fea0003800000 */
[----:B------:R-:W-:Y:S01]  /*6430*/  IMAD.MOV.U32 R105, RZ, RZ, R103 ;  /* 0x000000ffff697224 */ /* 0x000fe200078e0067 */
[----:B------:R-:W-:Y:S01]  /*6440*/  MOV R107, R101 ;  /* 0x00000065006b7202 */ /* 0x000fe20000000f00 */
[----:B------:R-:W-:Y:S01]  /*6450*/  IMAD.MOV.U32 R100, RZ, RZ, R104 ;  /* 0x000000ffff647224 */ /* 0x000fe200078e0068 */
[----:B------:R-:W-:Y:S02]  /*6460*/  MOV R106, R102 ;  /* 0x00000066006a7202 */ /* 0x000fe40000000f00 */
.L_x_1285:
        /* <DEDUP_REMOVED lines=8> */
[----:B-1----:R3:W1:Y:S04]  /*64f0*/  LDSM.16.M88.4 R32, [R200+0x400] ;  /* 0x00040000c820783b */ /* 0x0026680000000200 */
[----:B------:R3:W1:Y:S04]  /*6500*/  LDSM.16.M88.4 R48, [R200+0x800] ;  /* 0x00080000c830783b */ /* 0x0006680000000200 */
[----:B------:R3:W1:Y:S04]  /*6510*/  LDSM.16.M88.4 R172, [R200+0xc00] ;  /* 0x000c0000c8ac783b */ /* 0x0006680000000200 */
[----:B------:R3:W1:Y:S04]  /*6520*/  LDSM.16.M88.4 R176, [R204] ;  /* 0x00000000ccb0783b */ /* 0x0006680000000200 */
[----:B------:R3:W1:Y:S04]  /*6530*/  LDSM.16.M88.4 R184, [R204+0x1000] ;  /* 0x00100000ccb8783b */ /* 0x0006680000000200 */
[----:B------:R3:W1:Y:S04]  /*6540*/  LDSM.16.M88.4 R180, [R205] ;  /* 0x00000000cdb4783b */ /* 0x0006680000000200 */
[----:B------:R3:W1:Y:S04]  /*6550*/  LDSM.16.M88.4 R188, [R216] ;  /* 0x00000000d8bc783b */ /* 0x0006680000000200 */
[----:B------:R3:W1:Y:S04]  /*6560*/  LDSM.16.M88.4 R192, [R215] ;  /* 0x00000000d7c0783b */ /* 0x0006680000000200 */
[----:B------:R3:W1:Y:S01]  /*6570*/  LDSM.16.M88.4 R196, [R214] ;  /* 0x00000000d6c4783b */ /* 0x0006620000000200 */
[----:B--2---:R-:W-:-:S13]  /*6580*/  ISETP.GT.AND P0, PT, R0, R233, PT ;  /* 0x000000e90000720c */ /* 0x004fda0003f04270 */
[----:B------:R-:W-:-:S05]  /*6590*/  @P0 BRA `(.L_x_1276) ;  /* 0x000004a000000947 */ /* 0x000fca0003800000 */
[----:B-1-34-:R-:W-:Y:S01]  /*65a0*/  SHF.R.S32.HI R0, RZ, 0x1f, R234 ;  /* 0x0000001fff007819 */ /* 0x01afe200000114ea */
[----:B------:R-:W2:Y:S01]  /*65b0*/  LDL.64 R8, [R1+0x28] ;  /* 0x0000280001087983 */ /* 0x000ea20000100a00 */
[----:B------:R-:W-:Y:S01]  /*65c0*/  SHF.R.S32.HI R4, RZ, 0x1f, R232 ;  /* 0x0000001fff047819 */ /* 0x000fe200000114e8 */
[----:B------:R-:W-:Y:S01]  /*65d0*/  IMAD.WIDE.U32 R2, R234, c[0x0][0x208], RZ ;  /* 0x00008200ea027a25 */ /* 0x000fe200078e00ff */
[C---:B------:R-:W-:Y:S02]  /*65e0*/  IADD3 R6, R240.reuse, 0x40, RZ ;  /* 0x00000040f0067810 */ /* 0x040fe40007ffe0ff */
[----:B------:R-:W-:Y:S01]  /*65f0*/  IADD3 R5, R240, 0x40, RZ ;  /* 0x00000040f0057810 */ /* 0x000fe20007ffe0ff */
[----:B------:R-:W3:Y:S01]  /*6600*/  LDL R7, [R1+0x38] ;  /* 0x0000380001077983 */ /* 0x000ee20000100800 */
[----:B------:R-:W-:Y:S01]  /*6610*/  SHF.R.S32.HI R6, RZ, 0x1f, R6 ;  /* 0x0000001fff067819 */ /* 0x000fe20000011406 */
[----:B------:R-:W-:Y:S02]  /*6620*/  IMAD R0, R0, c[0x0][0x208], RZ ;  /* 0x0000820000007a24 */ /* 0x000fe400078e02ff */
[----:B------:R-:W-:Y:S01]  /*6630*/  IMAD R4, R4, c[0x0][0x218], RZ ;  /* 0x0000860004047a24 */ /* 0x000fe200078e02ff */
[----:B------:R-:W-:Y:S01]  /*6640*/  SHF.L.U64.HI R20, R5, 0x1, R6 ;  /* 0x0000000105147819 */ /* 0x000fe20000010206 */
[----:B------:R-:W-:Y:S01]  /*6650*/  IMAD R0, R234, c[0x0][0x20c], R0 ;  /* 0x00008300ea007a24 */ /* 0x000fe200078e0200 */
[----:B------:R-:W-:Y:S01]  /*6660*/  IADD3 R6, R240, 0x20, RZ ;  /* 0x00000020f0067810 */ /* 0x000fe20007ffe0ff */
[C---:B------:R-:W-:Y:S02]  /*6670*/  IMAD R4, R232.reuse, c[0x0][0x21c], R4 ;  /* 0x00008700e8047a24 */ /* 0x040fe400078e0204 */
[----:B------:R-:W-:Y:S02]  /*6680*/  IMAD.IADD R3, R3, 0x1, R0 ;  /* 0x0000000103037824 */ /* 0x000fe400078e0200 */
[----:B------:R-:W-:Y:S01]  /*6690*/  IMAD.SHL.U32 R23, R5, 0x2, RZ ;  /* 0x0000000205177824 */ /* 0x000fe200078e00ff */
[----:B------:R-:W-:Y:S01]  /*66a0*/  SHF.R.S32.HI R5, RZ, 0x1f, R240 ;  /* 0x0000001fff057819 */ /* 0x000fe200000114f0 */
[----:B------:R-:W-:Y:S03]  /*66b0*/  IMAD.WIDE.U32 R2, R232, c[0x0][0x218], R2 ;  /* 0x00008600e8027a25 */ /* 0x000fe600078e0002 */
[----:B------:R-:W-:Y:S01]  /*66c0*/  SHF.L.U64.HI R14, R240, 0x1, R5 ;  /* 0x00000001f00e7819 */ /* 0x000fe20000010205 */
[----:B------:R-:W-:Y:S02]  /*66d0*/  IMAD.SHL.U32 R22, R6, 0x2, RZ ;  /* 0x0000000206167824 */ /* 0x000fe400078e00ff */
[----:B------:R-:W-:Y:S01]  /*66e0*/  IMAD.SHL.U32 R21, R240, 0x2, RZ ;  /* 0x00000002f0157824 */ /* 0x000fe200078e00ff */
[----:B--2---:R-:W-:Y:S04]  /*66f0*/  IADD3 R0, P0, R8, R2, RZ ;  /* 0x0000000208007210 */ /* 0x004fe80007f1e0ff */
[----:B---3--:R-:W-:Y:S02]  /*6700*/  IADD3.X R4, R7, R3, R4, P0, !PT ;  /* 0x0000000307047210 */ /* 0x008fe400007fe404 */
[----:B------:R-:W-:Y:S02]  /*6710*/  IADD3 R7, R240, 0x20, RZ ;  /* 0x00000020f0077810 */ /* 0x000fe40007ffe0ff */
[C---:B------:R-:W-:Y:S02]  /*6720*/  LEA R13, P0, R0.reuse, c[0x0][0x1f8], 0x1 ;  /* 0x00007e00000d7a11 */ /* 0x040fe400078008ff */
[----:B------:R-:W-:Y:S02]  /*6730*/  SHF.R.S32.HI R7, RZ, 0x1f, R7 ;  /* 0x0000001fff077819 */ /* 0x000fe40000011407 */
[----:B------:R-:W-:Y:S02]  /*6740*/  LEA.HI.X R10, R0, c[0x0][0x1fc], R4, 0x1, P0 ;  /* 0x00007f00000a7a11 */ /* 0x000fe400000f0c04 */
[----:B------:R-:W-:Y:S01]  /*6750*/  SHF.L.U64.HI R15, R6, 0x1, R7 ;  /* 0x00000001060f7819 */ /* 0x000fe20000010207 */
[----:B------:R-:W-:-:S05]  /*6760*/  BRA.DIV ~URZ, `(.L_x_1277) ;  /* 0x0000bac27f007947 */ /* 0x000fca000b800000 */
[----:B------:R1:W2:Y:S02]  /*6770*/  SHFL.IDX PT, R4, R10, RZ, 0x1c1f ;  /* 0x001c1fff0a047589 */ /* 0x0002a400000e0000 */
.L_x_1322:
[----:B------:R-:W-:-:S05]  /*6780*/  BRA.DIV ~URZ, `(.L_x_1278) ;  /* 0x0000bb127f007947 */ /* 0x000fca000b800000 */
[----:B------:R-:W3:Y:S01]  /*6790*/  SHFL.IDX PT, R0, R13, RZ, 0x1c1f ;  /* 0x001c1fff0d007589 */ /* 0x000ee200000e0000 */
[C---:B------:R-:W-:Y:S02]  /*67a0*/  IADD3 R2, R240.reuse, 0x20, RZ ;  /* 0x00000020f0027810 */ /* 0x040fe40007ffe0ff */
[----:B------:R-:W-:Y:S02]  /*67b0*/  ISETP.GE.AND P5, PT, R240, c[0x0][0x1d4], PT ;  /* 0x00007500f0007a0c */ /* 0x000fe40003fa6270 */
[----:B------:R-:W-:Y:S02]  /*67c0*/  ISETP.GE.AND P4, PT, R2, c[0x0][0x1d4], PT ;  /* 0x0000750002007a0c */ /* 0x000fe40003f86270 */
[----:B------:R-:W-:Y:S02]  /*67d0*/  IADD3 R5, R240, 0x40, RZ ;  /* 0x00000040f0057810 */ /* 0x000fe40007ffe0ff */
[----:B------:R-:W-:Y:S02]  /*67e0*/  SEL R12, RZ, 0x10, P5 ;  /* 0x00000010ff0c7807 */ /* 0x000fe40002800000 */
[----:B------:R-:W-:Y:S02]  /*67f0*/  SEL R11, RZ, 0x10, P4 ;  /* 0x00000010ff0b7807 */ /* 0x000fe40002000000 */
[C---:B---3--:R-:W-:Y:S02]  /*6800*/  IADD3 R6, P0, R0.reuse, R21, RZ ;  /* 0x0000001500067210 */ /* 0x048fe40007f1e0ff */
[----:B------:R-:W-:Y:S03]  /*6810*/  IADD3 R2, P6, R0, R22, RZ ;  /* 0x0000001600027210 */ /* 0x000fe60007fde0ff */
        /* <DEDUP_REMOVED lines=9> */
[----:B------:R3:W4:Y:S04]  /*68b0*/  SHFL.IDX PT, R4, R10, 0x1, 0x1c1f ;  /* 0x003c1f000a047f89 */ /* 0x00072800000e0000 */
[----:B------:R2:W1:Y:S04]  /*68c0*/  SHFL.IDX PT, R0, R13, 0x1, 0x1c1f ;  /* 0x003c1f000d007f89 */ /* 0x00046800000e0000 */
[----:B------:R2:W-:Y:S01]  /*68d0*/  LDGSTS.E.BYPASS.LTC128B.128 [R217+0x2100], [R8.64], !P0 ;  /* 0x0210000008d97fae */ /* 0x0005e2000c101d46 */
[----:B-1-3--:R-:W-:Y:S03]  /*68e0*/  SEL R10, RZ, 0x10, P0 ;  /* 0x00000010ff0a7807 */ /* 0x00afe60000000000 */
.L_x_1323:
[----:B--2---:R-:W-:Y:S02]  /*68f0*/  IADD3 R2, -R11, 0x10, RZ ;  /* 0x000000100b027810 */ /* 0x004fe40007ffe1ff */
[----:B------:R-:W-:Y:S02]  /*6900*/  IADD3 R8, -R12, 0x10, RZ ;  /* 0x000000100c087810 */ /* 0x000fe40007ffe1ff */
[----:B------:R-:W-:Y:S02]  /*6910*/  LOP3.LUT R6, R2, 0xf, RZ, 0xc0, !PT ;  /* 0x0000000f02067812 */ /* 0x000fe400078ec0ff */
[----:B------:R-:W-:Y:S02]  /*6920*/  LOP3.LUT R8, R8, 0xf, RZ, 0xc0, !PT ;  /* 0x0000000f08087812 */ /* 0x000fe400078ec0ff */
[----:B------:R-:W-:Y:S02]  /*6930*/  IADD3 R3, -R10, 0x10, RZ ;  /* 0x000000100a037810 */ /* 0x000fe40007ffe1ff */
[-C--:B------:R-:W-:Y:S02]  /*6940*/  IADD3 R6, P6, P5, R6, R0.reuse, R22 ;  /* 0x0000000006067210 */ /* 0x080fe40007dde016 */
[----:B------:R-:W-:Y:S02]  /*6950*/  IADD3 R8, P4, P0, R8, R0, R21 ;  /* 0x0000000008087210 */ /* 0x000fe4000789e015 */
[----:B------:R-:W-:Y:S02]  /*6960*/  LOP3.LUT R2, R3, 0xf, RZ, 0xc0, !PT ;  /* 0x0000000f03027812 */ /* 0x000fe400078ec0ff */
[-C--:B----4-:R-:W-:Y:S02]  /*6970*/  IADD3.X R7, RZ, R4.reuse, R15, P6, P5 ;  /* 0x00000004ff077210 */ /* 0x090fe400037ea40f */
[----:B------:R-:W-:Y:S02]  /*6980*/  ISETP.NE.U32.AND P6, PT, R12, RZ, PT ;  /* 0x000000ff0c00720c */ /* 0x000fe40003fc5070 */
[----:B------:R-:W-:Y:S02]  /*6990*/  IADD3.X R9, RZ, R4, R14, P4, P0 ;  /* 0x00000004ff097210 */ /* 0x000fe400027e040e */
[----:B------:R-:W-:Y:S02]  /*69a0*/  IADD3 R2, P4, P0, R2, R0, R23 ;  /* 0x0000000002027210 */ /* 0x000fe4000789e017 */
[----:B------:R-:W-:Y:S02]  /*69b0*/  ISETP.NE.U32.AND P5, PT, R11, RZ, PT ;  /* 0x000000ff0b00720c */ /* 0x000fe40003fa5070 */
[----:B------:R-:W-:Y:S02]  /*69c0*/  IADD3.X R3, RZ, R4, R20, P4, P0 ;  /* 0x00000004ff037210 */ /* 0x000fe400027e0414 */
[----:B------:R-:W-:Y:S03]  /*69d0*/  ISETP.NE.U32.AND P0, PT, R10, RZ, PT ;  /* 0x000000ff0a00720c */ /* 0x000fe60003f05070 */
[----:B------:R-:W-:Y:S01]  /*69e0*/  @!PT LDS RZ, [RZ] ;  /* 0x00000000fffff984 */ /* 0x000fe20000000800 */
[----:B------:R-:W-:Y:S01]  /*69f0*/  @!PT LDS RZ, [RZ] ;  /* 0x00000000fffff984 */ /* 0x000fe20000000800 */
[----:B------:R-:W-:Y:S01]  /*6a00*/  @!PT LDS RZ, [RZ] ;  /* 0x00000000fffff984 */ /* 0x000fe20000000800 */
[----:B------:R1:W-:Y:S06]  /*6a10*/  LDGSTS.E.BYPASS.LTC128B.128.ZFILL [R217+0x900], [R8.64], P6 ;  /* 0x0090000008d97fae */ /* 0x0003ec000b141d46 */
[----:B------:R1:W-:Y:S04]  /*6a20*/  LDGSTS.E.BYPASS.LTC128B.128.ZFILL [R217+0x1900], [R6.64], P5 ;  /* 0x0190000006d97fae */ /* 0x0003e8000a941d46 */
[----:B------:R1:W-:Y:S02]  /*6a30*/  LDGSTS.E.BYPASS.LTC128B.128.ZFILL [R217+0x2900], [R2.64], P0 ;  /* 0x0290000002d97fae */ /* 0x0003e40008141d46 */
.L_x_1276:
[----:B-1-34-:R-:W-:Y:S05]  /*6a40*/  BSYNC B0 ;  /* 0x0000000000007941 */ /* 0x01afea0003800000 */
.L_x_1275:
[----:B------:R-:W0:Y:S01]  /*6a50*/  LDGDEPBAR ;  /* 0x00000000000079af */ /* 0x000e220000000000 */
[----:B------:R-:W-:Y:S01]  /*6a60*/  WARPSYNC 0xffffffff ;  /* 0xffffffff00007948 */ /* 0x000fe20003800000 */
[-C--:B------:R-:W-:Y:S01]  /*6a70*/  HMMA.16816.F32 R4, R64, R16.reuse, RZ ;  /* 0x000000104004723c */ /* 0x080fe200000018ff */
        /* <DEDUP_REMOVED lines=36> */
[----:B------:R-:W-:Y:S07]  /*6cc0*/  LDSM.16.M88.4 R184, [R200+0x1800] ;  /* 0x00180000c8b8783b */ /* 0x000fee0000000200 */
[----:B------:R-:W-:Y:S01]  /*6cd0*/  HMMA.16816.F32 R64, R176, R198, R64 ;  /* 0x000000c6b040723c */ /* 0x000fe20000001840 */
[----:B------:R-:W4:Y:S07]  /*6ce0*/  LDSM.16.M88.4 R176, [R200+0x1400] ;  /* 0x00140000c8b0783b */ /* 0x000f2e0000000200 */
[-C--:B-1----:R-:W-:Y:S08]  /*6cf0*/  HMMA.16816.F32 R4, R172, R180.reuse, R4 ;  /* 0x000000b4ac04723c */ /* 0x082ff00000001804 */
[C---:B---3--:R-:W-:Y:S08]  /*6d00*/  HMMA.16816.F32 R8, R188.reuse, R180, R8 ;  /* 0x000000b4bc08723c */ /* 0x048ff00000001808 */
[-C--:B------:R-:W-:Y:S08]  /*6d10*/  HMMA.16816.F32 R12, R188, R182.reuse, R12 ;  /* 0x000000b6bc0c723c */ /* 0x080ff0000000180c */
[C---:B------:R-:W-:Y:S01]  /*6d20*/  HMMA.16816.F32 R16, R172.reuse, R182, R16 ;  /* 0x000000b6ac10723c */ /* 0x040fe20000001810 */
[----:B------:R-:W-:Y:S07]  /*6d30*/  LDSM.16.M88.4 R180, [R213] ;  /* 0x00000000d5b4783b */ /* 0x000fee0000000200 */
[-C--:B----4-:R-:W-:Y:S08]  /*6d40*/  HMMA.16816.F32 R20, R172, R176.reuse, R20 ;  /* 0x000000b0ac14723c */ /* 0x090ff00000001814 */
[C---:B------:R-:W-:Y:S08]  /*6d50*/  HMMA.16816.F32 R24, R188.reuse, R176, R24 ;  /* 0x000000b0bc18723c */ /* 0x040ff00000001818 */
[-C--:B------:R-:W-:Y:S03]  /*6d60*/  HMMA.16816.F32 R28, R188, R178.reuse, R28 ;  /* 0x000000b2bc1c723c */ /* 0x080fe6000000181c */
[----:B--2---:R-:W-:Y:S05]  /*6d70*/  ISETP.GT.AND P0, PT, R233, R0, PT ;  /* 0x00000000e900720c */ /* 0x004fea0003f04270 */
[C---:B------:R-:W-:Y:S01]  /*6d80*/  HMMA.16816.F32 R32, R172.reuse, R178, R32 ;  /* 0x000000b2ac20723c */ /* 0x040fe20000001820 */
[----:B------:R-:W1:Y:S07]  /*6d90*/  LDSM.16.M88.4 R176, [R204+0x2000] ;  /* 0x00200000ccb0783b */ /* 0x000e6e0000000200 */
[-C--:B------:R-:W-:Y:S08]  /*6da0*/  HMMA.16816.F32 R36, R172, R184.reuse, R36 ;  /* 0x000000b8ac24723c */ /* 0x080ff00000001824 */
[C---:B------:R-:W-:Y:S08]  /*6db0*/  HMMA.16816.F32 R40, R188.reuse, R184, R40 ;  /* 0x000000b8bc28723c */ /* 0x040ff00000001828 */
[-C--:B------:R-:W-:Y:S08]  /*6dc0*/  HMMA.16816.F32 R44, R188, R186.reuse, R44 ;  /* 0x000000babc2c723c */ /* 0x080ff0000000182c */
[C---:B------:R-:W-:Y:S01]  /*6dd0*/  HMMA.16816.F32 R48, R172.reuse, R186, R48 ;  /* 0x000000baac30723c */ /* 0x040fe20000001830 */
[----:B------:R-:W2:Y:S07]  /*6de0*/  LDSM.16.M88.4 R184, [R204+0x3000] ;  /* 0x00300000ccb8783b */ /* 0x000eae0000000200 */
[-C--:B------:R-:W-:Y:S08]  /*6df0*/  HMMA.16816.F32 R52, R172, R192.reuse, R52 ;  /* 0x000000c0ac34723c */ /* 0x080ff00000001834 */
[C---:B------:R-:W-:Y:S08]  /*6e00*/  HMMA.16816.F32 R56, R188.reuse, R192, R56 ;  /* 0x000000c0bc38723c */ /* 0x040ff00000001838 */
[-C--:B------:R-:W-:Y:S01]  /*6e10*/  HMMA.16816.F32 R60, R188, R194.reuse, R60 ;  /* 0x000000c2bc3c723c */ /* 0x080fe2000000183c */
[----:B------:R-:W-:Y:S07]  /*6e20*/  LDSM.16.M88.4 R188, [R211] ;  /* 0x00000000d3bc783b */ /* 0x000fee0000000200 */
        /* <DEDUP_REMOVED lines=13> */
[-C--:B------:R-:W-:Y:S08]  /*6f00*/  HMMA.16816.F32 R36, R176, R188.reuse, R36 ;  /* 0x000000bcb024723c */ /* 0x080ff00000001824 */
        /* <DEDUP_REMOVED lines=10> */
[-C--:B--2---:R-:W-:Y:S01]  /*6fb0*/  HMMA.16816.F32 R4, R172, R180.reuse, R4 ;  /* 0x000000b4ac04723c */ /* 0x084fe20000001804 */
[----:B------:R-:W2:Y:S07]  /*6fc0*/  LDSM.16.M88.4 R192, [R200+0x2c00] ;  /* 0x002c0000c8c0783b */ /* 0x000eae0000000200 */
[C---:B---3--:R-:W-:Y:S08]  /*6fd0*/  HMMA.16816.F32 R8, R188.reuse, R180, R8 ;  /* 0x000000b4bc08723c */ /* 0x048ff00000001808 */
[-C--:B------:R-:W-:Y:S08]  /*6fe0*/  HMMA.16816.F32 R12, R188, R182.reuse, R12 ;  /* 0x000000b6bc0c723c */ /* 0x080ff0000000180c */
[C---:B------:R-:W-:Y:S01]  /*6ff0*/  HMMA.16816.F32 R16, R172.reuse, R182, R16 ;  /* 0x000000b6ac10723c */ /* 0x040fe20000001810 */
[----:B------:R-:W-:Y:S07]  /*7000*/  LDSM.16.M88.4 R180, [R204+0x4000] ;  /* 0x00400000ccb4783b */ /* 0x000fee0000000200 */
[-C--:B-1----:R-:W-:Y:S08]  /*7010*/  HMMA.16816.F32 R20, R172, R184.reuse, R20 ;  /* 0x000000b8ac14723c */ /* 0x082ff00000001814 */
[C---:B------:R-:W-:Y:S08]  /*7020*/  HMMA.16816.F32 R24, R188.reuse, R184, R24 ;  /* 0x000000b8bc18723c */ /* 0x040ff00000001818 */
[-C--:B------:R-:W-:Y:S08]  /*7030*/  HMMA.16816.F32 R28, R188, R186.reuse, R28 ;  /* 0x000000babc1c723c */ /* 0x080ff0000000181c */
[C---:B------:R-:W-:Y:S01]  /*7040*/  HMMA.16816.F32 R32, R172.reuse, R186, R32 ;  /* 0x000000baac20723c */ /* 0x040fe20000001820 */
[----:B------:R-:W1:Y:S07]  /*7050*/  LDSM.16.M88.4 R184, [R209] ;  /* 0x00000000d1b8783b */ /* 0x000e6e0000000200 */
[-C--:B----4-:R-:W-:Y:S08]  /*7060*/  HMMA.16816.F32 R36, R172, R176.reuse, R36 ;  /* 0x000000b0ac24723c */ /* 0x090ff00000001824 */
[C---:B------:R-:W-:Y:S08]  /*7070*/  HMMA.16816.F32 R40, R188.reuse, R176, R40 ;  /* 0x000000b0bc28723c */ /* 0x040ff00000001828 */
[-C--:B------:R-:W-:Y:S08]  /*7080*/  HMMA.16816.F32 R44, R188, R178.reuse, R44 ;  /* 0x000000b2bc2c723c */ /* 0x080ff0000000182c */
[C---:B------:R-:W-:Y:S01]  /*7090*/  HMMA.16816.F32 R48, R172.reuse, R178, R48 ;  /* 0x000000b2ac30723c */ /* 0x040fe20000001830 */
[----:B------:R-:W3:Y:S07]  /*70a0*/  LDSM.16.M88.4 R176, [R204+0x5000] ;  /* 0x00500000ccb0783b */ /* 0x000eee0000000200 */
[-C--:B--2---:R-:W-:Y:S08]  /*70b0*/  HMMA.16816.F32 R52, R172, R192.reuse, R52 ;  /* 0x000000c0ac34723c */ /* 0x084ff00000001834 */
[C---:B------:R-:W-:Y:S08]  /*70c0*/  HMMA.16816.F32 R56, R188.reuse, R192, R56 ;  /* 0x000000c0bc38723c */ /* 0x040ff00000001838 */
[-C--:B------:R-:W-:Y:S08]  /*70d0*/  HMMA.16816.F32 R60, R188, R194.reuse, R60 ;  /* 0x000000c2bc3c723c */ /* 0x080ff0000000183c */
[----:B------:R-:W-:Y:S08]  /*70e0*/  HMMA.16816.F32 R64, R172, R194, R64 ;  /* 0x000000c2ac40723c */ /* 0x000ff00000001840 */
[-C--:B-1----:R-:W-:Y:S08]  /*70f0*/  HMMA.16816.F32 R4, R180, R184.reuse, R4 ;  /* 0x000000b8b404723c */ /* 0x082ff00000001804 */
[C---:B---3--:R-:W-:Y:S08]  /*7100*/  HMMA.16816.F32 R8, R176.reuse, R184, R8 ;  /* 0x000000b8b008723c */ /* 0x048ff00000001808 */
        /* <DEDUP_REMOVED lines=24> */
[----:B----4-:R-:W4:Y:S09]  /*7290*/  LDSM.16.M88.4 R4, [R208] ;  /* 0x00000000d004783b */ /* 0x010f320000000200 */
[----:B------:R-:W1:Y:S10]  /*72a0*/  MUFU.TANH R229, R10 ;  /* 0x0000000a00e57308 */ /* 0x000e740000002400 */
[----:B------:R5:W1:Y:S10]  /*72b0*/  MUFU.TANH R228, R11 ;  /* 0x0000000b00e47308 */ /* 0x000a740000002400 */
[----:B------:R-:W1:Y:S10]  /*72c0*/  MUFU.TANH R220, R13 ;  /* 0x0000000d00dc7308 */ /* 0x000e740000002400 */
[----:B------:R-:W1:Y:S01]  /*72d0*/  MUFU.TANH R226, R15 ;  /* 0x0000000f00e27308 */ /* 0x000e620000002400 */
[----:B-----5:R-:W5:Y:S01]  /*72e0*/  LDSM.16.M88.4 R8, [R207] ;  /* 0x00000000cf08783b */ /* 0x020f620000000200 */
[-C--:B----4-:R-:W-:Y:S08]  /*72f0*/  HMMA.16816.F32 R20, R180, R4.reuse, R20 ;  /* 0x00000004b414723c */ /* 0x090ff00000001814 */
[----:B------:R4:W1:Y:S01]  /*7300*/  MUFU.TANH R189, R16 ;  /* 0x0000001000bd7308 */ /* 0x0008620000002400 */
[C---:B------:R-:W-:Y:S09]  /*7310*/  HMMA.16816.F32 R24, R176.reuse, R4, R24 ;  /* 0x00000004b018723c */ /* 0x040ff20000001818 */
[----:B------:R-:W1:Y:S01]  /*7320*/  MUFU.TANH R221, R12 ;  /* 0x0000000c00dd7308 */ /* 0x000e620000002400 */
[-C--:B------:R-:W-:Y:S08]  /*7330*/  HMMA.16816.F32 R28, R176, R6.reuse, R28 ;  /* 0x00000006b01c723c */ /* 0x080ff0000000181c */
[C---:B------:R-:W-:Y:S01]  /*7340*/  HMMA.16816.F32 R32, R180.reuse, R6, R32 ;  /* 0x00000006b420723c */ /* 0x040fe20000001820 */
[----:B------:R-:W1:Y:S01]  /*7350*/  MUFU.TANH R227, R14 ;  /* 0x0000000e00e37308 */ /* 0x000e620000002400 */
[----:B------:R-:W1:Y:S01]  /*7360*/  LDSM.16.M88.4 R4, [R206] ;  /* 0x00000000ce04783b */ /* 0x000e620000000200 */
        /* <DEDUP_REMOVED lines=13> */
[----:B------:R5:W2:Y:S01]  /*7440*/  MUFU.TANH R218, R27 ;  /* 0x0000001b00da7308 */ /* 0x000aa20000002400 */
        /* <DEDUP_REMOVED lines=22> */
[----:B----4-:R-:W-:Y:S02]  /*75b0*/  FMUL.FTZ R16, R49, c[0x0][0x320] ;  /* 0x0000c80031107a20 */ /* 0x010fe40000410000 */
[----:B------:R-:W-:Y:S01]  /*75c0*/  FMUL.FTZ R13, R52, c[0x0][0x320] ;  /* 0x0000c800340d7a20 */ /* 0x000fe20000410000 */
[----:B------:R4:W1:Y:S03]  /*75d0*/  MUFU.TANH R187, R29 ;  /* 0x0000001d00bb7308 */ /* 0x0008660000002400 */
[----:B-----5:R-:W-:Y:S02]  /*75e0*/  FMUL.FTZ R27, R53, c[0x0][0x320] ;  /* 0x0000c800351b7a20 */ /* 0x020fe40000410000 */
        /* <DEDUP_REMOVED lines=33> */
[----:B------:R-:W1:Y:S10]  /*7800*/  MUFU.TANH R32, R32 ;  /* 0x0000002000207308 */ /* 0x000e740000002400 */
        /* <DEDUP_REMOVED lines=19> */
[----:B------:R-:W1:Y:S10]  /*7940*/  MUFU.TANH R13, R13 ;  /* 0x0000000d000d7308 */ /* 0x000e740000002400 */
        /* <DEDUP_REMOVED lines=12> */
[----:B------:R-:W1:Y:S10]  /*7a10*/  MUFU.TANH R15, R15 ;  /* 0x0000000f000f7308 */ /* 0x000e740000002400 */
[----:B------:R4:W1:Y:S10]  /*7a20*/  MUFU.TANH R37, R66 ;  /* 0x0000004200257308 */ /* 0x0008740000002400 */
[----:B------:R4:W1:Y:S01]  /*7a30*/  MUFU.TANH R36, R67 ;  /* 0x0000004300247308 */ /* 0x0008620000002400 */
[----:B------:R-:W-:-:S05]  /*7a40*/  @!P0 BRA `(.L_x_1280) ;  /* 0x000005b000008947 */ /* 0x000fca0003800000 */
[C---:B--23--:R-:W-:Y:S01]  /*7a50*/  IADD3 R231, R240.reuse, 0x40, RZ ;  /* 0x00000040f0e77810 */ /* 0x04cfe20007ffe0ff */
[----:B------:R-:W2:Y:S01]  /*7a60*/  LDL R2, [R1+0x10] ;  /* 0x0000100001027983 */ /* 0x000ea20000100800 */
[C---:B------:R-:W-:Y:S01]  /*7a70*/  IADD3 R7, R240.reuse, 0x20, RZ ;  /* 0x00000020f0077810 */ /* 0x040fe20007ffe0ff */
[----:B------:R-:W-:Y:S01]  /*7a80*/  IMAD.MOV.U32 R232, RZ, RZ, RZ ;  /* 0x000000ffffe87224 */ /* 0x000fe200078e00ff */
[----:B------:R-:W-:Y:S01]  /*7a90*/  SHF.R.S32.HI R6, RZ, 0x1f, R240 ;  /* 0x0000001fff067819 */ /* 0x000fe200000114f0 */
[----:B------:R-:W3:Y:S01]  /*7aa0*/  LDL R0, [R1+0x4] ;  /* 0x0000040001007983 */ /* 0x000ee20000100800 */
[----:B------:R-:W-:Y:S01]  /*7ab0*/  SHF.R.S32.HI R7, RZ, 0x1f, R7 ;  /* 0x0000001fff077819 */ /* 0x000fe20000011407 */
[----:B----4-:R-:W-:Y:S01]  /*7ac0*/  IMAD.SHL.U32 R21, R231, 0x2, RZ ;  /* 0x00000002e7157824 */ /* 0x010fe200078e00ff */
[C---:B------:R-:W-:Y:S01]  /*7ad0*/  SHF.L.U64.HI R10, R240.reuse, 0x1, R6 ;  /* 0x00000001f00a7819 */ /* 0x040fe20000010206 */
[----:B------:R-:W4:Y:S01]  /*7ae0*/  LDL.64 R238, [R1+0x20] ;  /* 0x0000200001ee7983 */ /* 0x000f220000100a00 */
[----:B------:R-:W-:Y:S05]  /*7af0*/  IMAD.SHL.U32 R14, R240, 0x2, RZ ;  /* 0x00000002f00e7824 */ /* 0x000fea00078e00ff */
[----:B------:R-:W5:Y:S04]  /*7b00*/  LDL R230, [R1+0x34] ;  /* 0x0000340001e67983 */ /* 0x000f680000100800 */
[----:B------:R-:W4:Y:S06]  /*7b10*/  LDL.64 R236, [R1+0x18] ;  /* 0x0000180001ec7983 */ /* 0x000f2c0000100a00 */
        /* <DEDUP_REMOVED lines=9> */
[C---:B------:R-:W-:Y:S02]  /*7bb0*/  @!P1 LEA R4, P0, R3.reuse, c[0x0][0x2a0], 0x2 ;  /* 0x0000a80003049a11 */ /* 0x040fe400078010ff */
[----:B------:R-:W-:Y:S01]  /*7bc0*/  IADD3 R230, R240, 0x40, RZ ;  /* 0x00000040f0e67810 */ /* 0x000fe20007ffe0ff */
[----:B------:R-:W-:Y:S01]  /*7bd0*/  IMAD R234, R0, c[0x0][0x2b8], R2 ;  /* 0x0000ae0000ea7a24 */ /* 0x000fe200078e0202 */
[----:B------:R-:W-:Y:S02]  /*7be0*/  @!P1 LEA.HI.X R5, R3, c[0x0][0x2a4], R5, 0x2, P0 ;  /* 0x0000a90003059a11 */ /* 0x000fe400000f1405 */
[----:B------:R-:W-:Y:S01]  /*7bf0*/  SHF.R.S32.HI R230, RZ, 0x1f, R230 ;  /* 0x0000001fffe67819 */ /* 0x000fe200000114e6 */
[----:B------:R-:W-:Y:S01]  /*7c00*/  IMAD.WIDE.U32 R2, R234, c[0x0][0x1e0], RZ ;  /* 0x00007800ea027a25 */ /* 0x000fe200078e00ff */
[----:B------:R-:W-:Y:S01]  /*7c10*/  SHF.R.S32.HI R0, RZ, 0x1f, R234 ;  /* 0x0000001fff007819 */ /* 0x000fe200000114ea */
[----:B------:R-:W2:Y:S01]  /*7c20*/  @!P1 LDG.E R232, [R4.64] ;  /* 0x0000000604e89981 */ /* 0x000ea2000c1e1900 */
[----:B------:R-:W-:Y:S02]  /*7c30*/  SHF.L.U64.HI R12, R231, 0x1, R230 ;  /* 0x00000001e70c7819 */ /* 0x000fe400000102e6 */
[----:B------:R-:W-:Y:S01]  /*7c40*/  IADD3 R230, R240, 0x20, RZ ;  /* 0x00000020f0e67810 */ /* 0x000fe20007ffe0ff */
[----:B------:R-:W-:Y:S03]  /*7c50*/  IMAD R0, R0, c[0x0][0x1e0], RZ ;  /* 0x0000780000007a24 */ /* 0x000fe600078e02ff */
[----:B------:R-:W-:Y:S01]  /*7c60*/  SHF.L.U64.HI R11, R230, 0x1, R7 ;  /* 0x00000001e60b7819 */ /* 0x000fe20000010207 */
[----:B------:R-:W-:Y:S02]  /*7c70*/  IMAD R0, R234, c[0x0][0x1e4], R0 ;  /* 0x00007900ea007a24 */ /* 0x000fe400078e0200 */
[----:B------:R-:W-:Y:S02]  /*7c80*/  IMAD.SHL.U32 R18, R230, 0x2, RZ ;  /* 0x00000002e6127824 */ /* 0x000fe400078e00ff */
        /* <DEDUP_REMOVED lines=8> */
[----:B------:R-:W-:Y:S01]  /*7d10*/  LEA.HI.X R8, R0, c[0x0][0x1cc], R8, 0x1, P0 ;  /* 0x0000730000087a11 */ /* 0x000fe200000f0c08 */
[----:B------:R-:W-:-:S06]  /*7d20*/  BRA.DIV ~URZ, `(.L_x_1281) ;  /* 0x0000a7c27f007947 */ /* 0x000fcc000b800000 */
[----:B------:R2:W3:Y:S02]  /*7d30*/  SHFL.IDX PT, R4, R8, RZ, 0x1c1f ;  /* 0x001c1fff08047589 */ /* 0x0004e400000e0000 */
.L_x_1324:
[----:B------:R-:W-:-:S05]  /*7d40*/  BRA.DIV ~URZ, `(.L_x_1282) ;  /* 0x0000a8127f007947 */ /* 0x000fca000b800000 */
[----:B------:R-:W4:Y:S01]  /*7d50*/  SHFL.IDX PT, R0, R9, RZ, 0x1c1f ;  /* 0x001c1fff09007589 */ /* 0x000f2200000e0000 */
[C---:B------:R-:W-:Y:S02]  /*7d60*/  ISETP.GE.AND P5, PT, R240.reuse, c[0x0][0x1d4], PT ;  /* 0x00007500f0007a0c */ /* 0x040fe40003fa6270 */
[C---:B------:R-:W-:Y:S02]  /*7d70*/  IADD3 R22, R240.reuse, 0x20, RZ ;  /* 0x00000020f0167810 */ /* 0x040fe40007ffe0ff */
[----:B------:R-:W-:Y:S02]  /*7d80*/  IADD3 R5, R240, 0x40, RZ ;  /* 0x00000040f0057810 */ /* 0x000fe40007ffe0ff */
[----:B------:R-:W-:Y:S02]  /*7d90*/  ISETP.GE.AND P4, PT, R22, c[0x0][0x1d4], PT ;  /* 0x0000750016007a0c */ /* 0x000fe40003f86270 */
[C---:B----4-:R-:W-:Y:S02]  /*7da0*/  IADD3 R2, P0, R0.reuse, R14, RZ ;  /* 0x0000000e00027210 */ /* 0x050fe40007f1e0ff */
[----:B------:R-:W-:Y:S03]  /*7db0*/  IADD3 R6, P6, R0, R18, RZ ;  /* 0x0000001200067210 */ /* 0x000fe60007fde0ff */
[C---:B---3--:R-:W-:Y:S01]  /*7dc0*/  IMAD.X R3, R4.reuse, 0x1, R10, P0 ;  /* 0x0000000104037824 */ /* 0x048fe200000e060a */
[----:B------:R-:W-:Y:S01]  /*7dd0*/  ISETP.GE.AND P0, PT, R5, c[0x0][0x1d4], PT ;  /* 0x0000750005007a0c */ /* 0x000fe20003f06270 */
[----:B------:R-:W-:Y:S03]  /*7de0*/  IMAD.X R7, R4, 0x1, R11, P6 ;  /* 0x0000000104077824 */ /* 0x000fe600030e060b */
[----:B------:R-:W-:Y:S01]  /*7df0*/  @!PT LDS RZ, [RZ] ;  /* 0x00000000fffff984 */ /* 0x000fe20000000800 */
[----:B------:R-:W-:Y:S01]  /*7e00*/  @!PT LDS RZ, [RZ] ;  /* 0x00000000fffff984 */ /* 0x000fe20000000800 */
[----:B------:R3:W-:Y:S04]  /*7e10*/  LDGSTS.E.BYPASS.LTC128B.128 [R217+0x3100], [R2.64], !P5 ;  /* 0x0310000002d97fae */ /* 0x0007e8000e901d46 */
[----:B------:R4:W-:Y:S01]  /*7e20*/  LDGSTS.E.BYPASS.LTC128B.128 [R217+0x4100], [R6.64], !P4 ;  /* 0x0410000006d97fae */ /* 0x0009e2000e101d46 */
[----:B---3--:R-:W-:Y:S03]  /*7e30*/  IADD3 R2, P6, R0, R21, RZ ;  /* 0x0000001500027210 */ /* 0x008fe60007fde0ff */
[----:B------:R-:W3:Y:S01]  /*7e40*/  SHFL.IDX PT, R0, R9, 0x1, 0x1c1f ;  /* 0x003c1f0009007f89 */ /* 0x000ee200000e0000 */
[----:B----4-:R-:W-:Y:S01]  /*7e50*/  SEL R6, RZ, 0x10, P5 ;  /* 0x00000010ff067807 */ /* 0x010fe20002800000 */
[----:B------:R-:W-:Y:S01]  /*7e60*/  IMAD.X R3, R4, 0x1, R12, P6 ;  /* 0x0000000104037824 */ /* 0x000fe200030e060c */
[----:B------:R-:W-:Y:S01]  /*7e70*/  SEL R7, RZ, 0x10, P0 ;  /* 0x00000010ff077807 */ /* 0x000fe20000000000 */
[----:B------:R4:W2:Y:S04]  /*7e80*/  SHFL.IDX PT, R4, R8, 0x1, 0x1c1f ;  /* 0x003c1f0008047f89 */ /* 0x0008a800000e0000 */
[----:B------:R1:W-:Y:S01]  /*7e90*/  LDGSTS.E.BYPASS.LTC128B.128 [R217+0x5100], [R2.64], !P0 ;  /* 0x0510000002d97fae */ /* 0x0003e2000c101d46 */
[----:B--2-4-:R-:W-:Y:S03]  /*7ea0*/  SEL R8, RZ, 0x10, P4 ;  /* 0x00000010ff087807 */ /* 0x014fe60002000000 */
.L_x_1325:
[C---:B---3--:R-:W-:Y:S02]  /*7eb0*/  ISETP.NE.U32.AND P5, PT, R6.reuse, RZ, PT ;  /* 0x000000ff0600720c */ /* 0x048fe40003fa5070 */
[----:B------:R-:W-:Y:S02]  /*7ec0*/  IADD3 R6, -R6, 0x10, RZ ;  /* 0x0000001006067810 */ /* 0x000fe40007ffe1ff */
[----:B------:R-:W-:Y:S02]  /*7ed0*/  ISETP.NE.U32.AND P6, PT, R8, RZ, PT ;  /* 0x000000ff0800720c */ /* 0x000fe40003fc5070 */
[----:B------:R-:W-:Y:S02]  /*7ee0*/  LOP3.LUT R6, R6, 0xf, RZ, 0xc0, !PT ;  /* 0x0000000f06067812 */ /* 0x000fe400078ec0ff */
[----:B------:R-:W-:Y:S02]  /*7ef0*/  IADD3 R8, -R8, 0x10, RZ ;  /* 0x0000001008087810 */ /* 0x000fe40007ffe1ff */
[----:B-1----:R-:W-:Y:S02]  /*7f00*/  IADD3 R2, P4, P0, R6, R0, R14 ;  /* 0x0000000006027210 */ /* 0x002fe4000789e00e */
[----:B------:R-:W-:Y:S02]  /*7f10*/  LOP3.LUT R8, R8, 0xf, RZ, 0xc0, !PT ;  /* 0x0000000f08087812 */ /* 0x000fe400078ec0ff */
[----:B------:R-:W-:Y:S02]  /*7f20*/  IADD3.X R3, RZ, R4, R10, P4, P0 ;  /* 0x00000004ff037210 */ /* 0x000fe400027e040a */
[----:B------:R-:W-:Y:S03]  /*7f30*/  IADD3 R6, P4, P0, R8, R0, R18 ;  /* 0x0000000008067210 */ /* 0x000fe6000789e012 */
[----:B------:R-:W-:Y:S01]  /*7f40*/  @!PT LDS RZ, [RZ] ;  /* 0x00000000fffff984 */ /* 0x000fe20000000800 */
[----:B------:R-:W-:Y:S01]  /*7f50*/  @!PT LDS RZ, [RZ] ;  /* 0x00000000fffff984 */ /* 0x000fe20000000800 */
[----:B------:R-:W-:Y:S01]  /*7f60*/  @!PT LDS RZ, [RZ] ;  /* 0x00000000fffff984 */ /* 0x000fe20000000800 */
[----:B------:R1:W-:Y:S01]  /*7f70*/  LDGSTS.E.BYPASS.LTC128B.128.ZFILL [R217+0x3900], [R2.64], P5 ;  /* 0x0390000002d97fae */ /* 0x0003e2000a941d46 */
[C---:B------:R-:W-:Y:S02]  /*7f80*/  ISETP.NE.U32.AND P5, PT, R7.reuse, RZ, PT ;  /* 0x000000ff0700720c */ /* 0x040fe40003fa5070 */
[----:B-1----:R-:W-:Y:S02]  /*7f90*/  IADD3 R2, -R7, 0x10, RZ ;  /* 0x0000001007027810 */ /* 0x002fe40007ffe1ff */
[----:B------:R-:W-:Y:S02]  /*7fa0*/  IADD3.X R7, RZ, R4, R11, P4, P0 ;  /* 0x00000004ff077210 */ /* 0x000fe400027e040b */
[----:B------:R-:W-:Y:S03]  /*7fb0*/  LOP3.LUT R2, R2, 0xf, RZ, 0xc0, !PT ;  /* 0x0000000f02027812 */ /* 0x000fe600078ec0ff */
[----:B------:R1:W-:Y:S01]  /*7fc0*/  LDGSTS.E.BYPASS.LTC128B.128.ZFILL [R217+0x4900], [R6.64], P6 ;  /* 0x0490000006d97fae */ /* 0x0003e2000b141d46 */
[----:B------:R-:W-:Y:S04]  /*7fd0*/  IADD3 R2, P4, P0, R2, R0, R21 ;  /* 0x0000000002027210 */ /* 0x000fe8000789e015 */
[----:B------:R-:W-:Y:S05]  /*7fe0*/  IADD3.X R3, RZ, R4, R12, P4, P0 ;  /* 0x00000004ff037210 */ /* 0x000fea00027e040c */
[----:B------:R1:W-:Y:S04]  /*7ff0*/  LDGSTS.E.BYPASS.LTC128B.128.ZFILL [R217+0x5900], [R2.64], P5 ;  /* 0x0590000002d97fae */ /* 0x0003e8000a941d46 */
.L_x_1280:
[----:B--23--:R-:W-:Y:S05]  /*8000*/  BSYNC B0 ;  /* 0x0000000000007941 */ /* 0x00cfea0003800000 */
.L_x_1279:
[----:B------:R-:W-:Y:S01]  /*8010*/  MOV R4, 0x1 ;  /* 0x0000000100047802 */ /* 0x000fe20000000f00 */
[----:B-1----:R-:W2:Y:S04]  /*8020*/  LDL R3, [R1] ;  /* 0x0000000001037983 */ /* 0x002ea80000100800 */
[----:B------:R-:W3:Y:S01]  /*8030*/  LDL R2, [R1+0x3c] ;  /* 0x00003c0001027983 */ /* 0x000ee20000100800 */
[----:B------:R-:W-:Y:S03]  /*8040*/  IMAD R4, R233, -0x40, R4 ;  /* 0xffffffc0e9047824 */ /* 0x000fe600078e0204 */
[----:B------:R-:W0:Y:S01]  /*8050*/  LDGDEPBAR ;  /* 0x00000000000079af */ /* 0x000e220000000000 */
[----:B--2---:R-:W-:Y:S01]  /*8060*/  MOV R5, R3 ;  /* 0x0000000300057202 */ /* 0x004fe20000000f00 */
[----:B------:R-:W-:Y:S01]  /*8070*/  @P3 IMAD.HI.U32 R0, R3, c[0x0][0x2c8], RZ ;  /* 0x0000b20003003a27 */ /* 0x000fe200078e00ff */
[----:B---3--:R-:W-:Y:S04]  /*8080*/  IADD3 R4, -R2, R4, RZ ;  /* 0x0000000402047210 */ /* 0x008fe80007ffe1ff */
[----:B------:R-:W-:Y:S02]  /*8090*/  @P3 SHF.R.U32.HI R5, RZ, c[0x0][0x2cc], R0 ;  /* 0x0000b300ff053a19 */ /* 0x000fe40000011600 */
[----:B------:R-:W-:Y:S05]  /*80a0*/  MOV R0, c[0x0][0x2ac] ;  /* 0x0000ab0000007a02 */ /* 0x000fea0000000f00 */
[----:B------:R-:W-:Y:S05]  /*80b0*/  IMAD R4, R0, c[0x0][0x1d0], R4 ;  /* 0x0000740000047a24 */ /* 0x000fea00078e0204 */
[----:B------:R-:W-:Y:S01]  /*80c0*/  IADD3 R4, R4, -c[0x0][0x168], RZ ;  /* 0x80005a0004047a10 */ /* 0x000fe20007ffe0ff */
[----:B------:R-:W-:-:S05]  /*80d0*/  BRA.DIV ~URZ, `(.L_x_1283) ;  /* 0x0000a6d27f007947 */ /* 0x000fca000b800000 */
[----:B------:R1:W2:Y:S02]  /*80e0*/  SHFL.IDX PT, R0, R5, RZ, 0x1c1f ;  /* 0x001c1fff05007589 */ /* 0x0002a400000e0000 */
.L_x_1326:
[----:B--2---:R-:W-:Y:S05]  /*80f0*/  IMAD.IADD R0, R4, 0x1, R0 ;  /* 0x0000000104007824 */ /* 0x004fea00078e0200 */
[C---:B------:R-:W-:Y:S02]  /*8100*/  ISETP.GT.AND P6, PT, R0.reuse, RZ, PT ;  /* 0x000000ff0000720c */ /* 0x040fe40003fc4270 */
[C---:B------:R-:W-:Y:S02]  /*8110*/  ISETP.GT.AND P5, PT, R0.reuse, 0x1, PT ;  /* 0x000000010000780c */ /* 0x040fe40003fa4270 */
[C---:B------:R-:W-:Y:S02]  /*8120*/  ISETP.GT.AND P4, PT, R0.reuse, 0x8, PT ;  /* 0x000000080000780c */ /* 0x040fe40003f84270 */
[C---:B------:R-:W-:Y:S02]  /*8130*/  ISETP.GT.AND P0, PT, R0.reuse, 0x9, PT ;  /* 0x000000090000780c */ /* 0x040fe40003f04270 */
[----:B------:R-:W-:Y:S02]  /*8140*/  FSEL R9, R199, -INF , P6 ;  /* 0xff800000c7097808 */ /* 0x000fe40003000000 */
[----:B------:R-:W-:Y:S02]  /*8150*/  ISETP.GT.AND P6, PT, R0, 0x10, PT ;  /* 0x000000100000780c */ /* 0x000fe40003fc4270 */
[----:B------:R-:W-:Y:S02]  /*8160*/  FSEL R14, R198, -INF , P5 ;  /* 0xff800000c60e7808 */ /* 0x000fe40002800000 */
[C---:B------:R-:W-:Y:S02]  /*8170*/  ISETP.GT.AND P5, PT, R0.reuse, 0x11, PT ;  /* 0x000000110000780c */ /* 0x040fe40003fa4270 */
[----:B----4-:R-:W-:Y:S02]  /*8180*/  FSEL R25, R189, -INF , P4 ;  /* 0xff800000bd197808 */ /* 0x010fe40002000000 */
[----:B------:R-:W-:Y:S02]  /*8190*/  ISETP.GT.AND P4, PT, R0, 0x18, PT ;  /* 0x000000180000780c */ /* 0x000fe40003f84270 */
[----:B------:R-:W-:Y:S02]  /*81a0*/  FSEL R24, R186, -INF , P0 ;  /* 0xff800000ba187808 */ /* 0x000fe40000000000 */
        /* <DEDUP_REMOVED lines=8> */
[C---:B------:R-:W-:Y:S02]  /*8230*/  ISETP.GT.AND P0, PT, R0.reuse, 0x29, PT ;  /* 0x000000290000780c */ /* 0x040fe40003f04270 */
[----:B------:R-:W-:Y:S02]  /*8240*/  FSEL R19, R19, -INF , P6 ;  /* 0xff80000013137808 */ /* 0x000fe40003000000 */
[C---:B------:R-:W-:Y:S02]  /*8250*/  ISETP.GT.AND P6, PT, R0.reuse, 0x30, PT ;  /* 0x000000300000780c */ /* 0x040fe40003fc4270 */
[----:B------:R-:W-:Y:S02]  /*8260*/  FSEL R18, R29, -INF , P5 ;  /* 0xff8000001d127808 */ /* 0x000fe40002800000 */
[C---:B------:R-:W-:Y:S02]  /*8270*/  ISETP.GT.AND P5, PT, R0.reuse, 0x31, PT ;  /* 0x000000310000780c */ /* 0x040fe40003fa4270 */
[----:B------:R-:W-:Y:S02]  /*8280*/  FSEL R17, R17, -INF , P4 ;  /* 0xff80000011117808 */ /* 0x000fe40002000000 */
[----:B------:R-:W-:Y:S02]  /*8290*/  ISETP.GT.AND P4, PT, R0, 0x38, PT ;  /* 0x000000380000780c */ /* 0x000fe40003f84270 */
[----:B------:R-:W-:Y:S02]  /*82a0*/  FSEL R16, R16, -INF , P0 ;  /* 0xff80000010107808 */ /* 0x000fe40000000000 */
[----:B------:R-:W-:Y:S02]  /*82b0*/  ISETP.GT.AND P0, PT, R0, 0x39, PT ;  /* 0x000000390000780c */ /* 0x000fe40003f04270 */
[----:B------:R-:W-:Y:S02]  /*82c0*/  FSEL R13, R13, -INF , P6 ;  /* 0xff8000000d0d7808 */ /* 0x000fe40003000000 */
[----:B------:R-:W-:Y:S02]  /*82d0*/  FSEL R12, R27, -INF , P5 ;  /* 0xff8000001b0c7808 */ /* 0x000fe40002800000 */
[----:B------:R-:W-:Y:S02]  /*82e0*/  FSEL R11, R26, -INF , P4 ;  /* 0xff8000001a0b7808 */ /* 0x000fe40002000000 */
[----:B------:R-:W-:Y:S01]  /*82f0*/  FSEL R10, R15, -INF , P0 ;  /* 0xff8000000f0a7808 */ /* 0x000fe20000000000 */
[----:B------:R-:W-:-:S05]  /*8300*/  BRA.DIV ~URZ, `(.L_x_1284) ;  /* 0x0000a4f27f007947 */ /* 0x000fca000b800000 */
[----:B------:R-:W-:Y:S01]  /*8310*/  FMNMX.FTZ R104, R9, R100, !PT ;  /* 0x0000006409687209 */ /* 0x000fe20007810000 */
[----:B------:R-:W2:Y:S03]  /*8320*/  SHFL.IDX PT, R2, R5, 0x1, 0x1c1f ;  /* 0x003c1f0005027f89 */ /* 0x000ea600000e0000 */
[----:B------:R-:W-:Y:S04]  /*8330*/  FMNMX.FTZ R104, R14, R104, !PT ;  /* 0x000000680e687209 */ /* 0x000fe80007810000 */
[----:B------:R-:W-:Y:S01]  /*8340*/  FMNMX.FTZ R104, R25, R104, !PT ;  /* 0x0000006819687209 */ /* 0x000fe20007810000 */
[----:B------:R-:W3:Y:S03]  /*8350*/  SHFL.IDX PT, R0, R5, 0x2, 0x1c1f ;  /* 0x005c1f0005007f89 */ /* 0x000ee600000e0000 */
[----:B------:R-:W-:Y:S04]  /*8360*/  FMNMX.FTZ R104, R24, R104, !PT ;  /* 0x0000006818687209 */ /* 0x000fe80007810000 */
[----:B------:R-:W-:Y:S01]  /*8370*/  FMNMX.FTZ R104, R23, R104, !PT ;  /* 0x0000006817687209 */ /* 0x000fe20007810000 */
[----:B------:R-:W4:Y:S03]  /*8380*/  SHFL.IDX PT, R3, R5, 0x3, 0x1c1f ;  /* 0x007c1f0005037f89 */ /* 0x000f2600000e0000 */
[----:B------:R-:W-:Y:S04]  /*8390*/  FMNMX.FTZ R104, R22, R104, !PT ;  /* 0x0000006816687209 */ /* 0x000fe80007810000 */
[----:B------:R-:W-:Y:S04]  /*83a0*/  FMNMX.FTZ R104, R21, R104, !PT ;  /* 0x0000006815687209 */ /* 0x000fe80007810000 */
[----:B------:R-:W-:Y:S04]  /*83b0*/  FMNMX.FTZ R104, R20, R104, !PT ;  /* 0x0000006814687209 */ /* 0x000fe80007810000 */
[----:B------:R-:W-:Y:S04]  /*83c0*/  FMNMX.FTZ R104, R19, R104, !PT ;  /* 0x0000006813687209 */ /* 0x000fe80007810000 */
[----:B------:R-:W-:Y:S04]  /*83d0*/  FMNMX.FTZ R104, R18, R104, !PT ;  /* 0x0000006812687209 */ /* 0x000fe80007810000 */
[----:B------:R-:W-:Y:S01]  /*83e0*/  FMNMX.FTZ R104, R17, R104, !PT ;  /* 0x0000006811687209 */ /* 0x000fe20007810000 */
[C---:B--2---:R-:W-:Y:S02]  /*83f0*/  IMAD.IADD R2, R4.reuse, 0x1, R2 ;  /* 0x0000000104027824 */ /* 0x044fe400078e0202 */
[----:B---3--:R-:W-:Y:S01]  /*8400*/  IMAD.IADD R0, R4, 0x1, R0 ;  /* 0x0000000104007824 */ /* 0x008fe200078e0200 */
[----:B------:R-:W-:Y:S01]  /*8410*/  FMNMX.FTZ R104, R16, R104, !PT ;  /* 0x0000006810687209 */ /* 0x000fe20007810000 */
[----:B----4-:R-:W-:Y:S01]  /*8420*/  IMAD.IADD R4, R4, 0x1, R3 ;  /* 0x0000000104047824 */ /* 0x010fe200078e0203 */
        /* <DEDUP_REMOVED lines=25> */
[----:B------:R-:W-:Y:S02]  /*85c0*/  ISETP.GT.AND P4, PT, R2, 0x38, PT ;  /* 0x000000380200780c */ /* 0x000fe40003f84270 */
[----:B------:R-:W-:Y:S02]  /*85d0*/  FSEL R44, R44, -INF , P0 ;  /* 0xff8000002c2c7808 */ /* 0x000fe40000000000 */
[----:B------:R-:W-:Y:S02]  /*85e0*/  ISETP.GT.AND P0, PT, R2, 0x39, PT ;  /* 0x000000390200780c */ /* 0x000fe40003f04270 */
[----:B------:R-:W-:Y:S02]  /*85f0*/  FMNMX.FTZ R104, R13, R104, !PT ;  /* 0x000000680d687209 */ /* 0x000fe40007810000 */
[----:B------:R-:W-:Y:S02]  /*8600*/  FSEL R39, R39, -INF , P6 ;  /* 0xff80000027277808 */ /* 0x000fe40003000000 */
[----:B------:R-:W-:Y:S02]  /*8610*/  ISETP.GT.AND P6, PT, R0, RZ, PT ;  /* 0x000000ff0000720c */ /* 0x000fe40003fc4270 */
        /* <DEDUP_REMOVED lines=16> */
[----:B------:R-:W-:Y:S02]  /*8720*/  FMNMX.FTZ R104, R11, R104, !PT ;  /* 0x000000680b687209 */ /* 0x000fe40007810000 */
[----:B------:R-:W-:Y:S02]  /*8730*/  FSEL R66, R194, -INF , P6 ;  /* 0xff800000c2427808 */ /* 0x000fe40003000000 */
[----:B------:R-:W-:Y:S02]  /*8740*/  ISETP.GT.AND P6, PT, R0, 0x20, PT ;  /* 0x000000200000780c */ /* 0x000fe40003fc4270 */
[----:B------:R-:W-:Y:S02]  /*8750*/  FSEL R65, R192, -INF , P5 ;  /* 0xff800000c0417808 */ /* 0x000fe40002800000 */
[----:B------:R-:W-:Y:S02]  /*8760*/  ISETP.GT.AND P5, PT, R0, 0x21, PT ;  /* 0x000000210000780c */ /* 0x000fe40003fa4270 */
[----:B------:R-:W-:Y:S02]  /*8770*/  FSEL R64, R188, -INF , P4 ;  /* 0xff800000bc407808 */ /* 0x000fe40002000000 */
[C---:B------:R-:W-:Y:S02]  /*8780*/  ISETP.GT.AND P4, PT, R0.reuse, 0x28, PT ;  /* 0x000000280000780c */ /* 0x040fe40003f84270 */
[----:B------:R-:W-:Y:S02]  /*8790*/  FSEL R63, R187, -INF , P0 ;  /* 0xff800000bb3f7808 */ /* 0x000fe40000000000 */
[----:B------:R-:W-:Y:S02]  /*87a0*/  ISETP.GT.AND P0, PT, R0, 0x29, PT ;  /* 0x000000290000780c */ /* 0x000fe40003f04270 */
[----:B------:R-:W-:Y:S02]  /*87b0*/  FMNMX.FTZ R103, R33, R103, !PT ;  /* 0x0000006721677209 */ /* 0x000fe40007810000 */
[----:B------:R-:W-:Y:S02]  /*87c0*/  FMNMX.FTZ R104, R10, R104, !PT ;  /* 0x000000680a687209 */ /* 0x000fe40007810000 */
        /* <DEDUP_REMOVED lines=8> */
[----:B------:R-:W-:Y:S01]  /*8850*/  FMNMX.FTZ R103, R40, R103, !PT ;  /* 0x0000006728677209 */ /* 0x000fe20007810000 */
[----:B------:R-:W2:Y:S01]  /*8860*/  SHFL.BFLY PT, R0, R104, 0x2, 0x1f ;  /* 0x0c401f0068007f89 */ /* 0x000ea200000e0000 */
        /* <DEDUP_REMOVED lines=12> */
[----:B--2---:R-:W-:Y:S02]  /*8930*/  FMNMX.FTZ R104, R0, R104, !PT ;  /* 0x0000006800687209 */ /* 0x004fe40007810000 */
[----:B------:R-:W-:Y:S02]  /*8940*/  FMNMX.FTZ R103, R46, R103, !PT ;  /* 0x000000672e677209 */ /* 0x000fe40007810000 */
        /* <DEDUP_REMOVED lines=11> */
[----:B------:R-:W-:Y:S02]  /*8a00*/  FSEL R57, R28, -INF , P6 ;  /* 0xff8000001c397808 */ /* 0x000fe40003000000 */
[----:B------:R-:W-:Y:S02]  /*8a10*/  FMNMX.FTZ R103, R36, R103, !PT ;  /* 0x0000006724677209 */ /* 0x000fe40007810000 */
[----:B------:R-:W-:Y:S02]  /*8a20*/  FMNMX.FTZ R102, R59, R102, !PT ;  /* 0x000000663b667209 */ /* 0x000fe40007810000 */
[----:B--2---:R-:W-:Y:S02]  /*8a30*/  FMNMX.FTZ R104, R104, R0, !PT ;  /* 0x0000000068687209 */ /* 0x004fe40007810000 */
[----:B------:R-:W-:Y:S01]  /*8a40*/  FSEL R56, R56, -INF , P5 ;  /* 0xff80000038387808 */ /* 0x000fe20002800000 */
[----:B------:R-:W2:Y:S01]  /*8a50*/  SHFL.BFLY PT, R0, R103, 0x2, 0x1f ;  /* 0x0c401f0067007f89 */ /* 0x000ea200000e0000 */
[----:B------:R-:W-:Y:S02]  /*8a60*/  FMNMX.FTZ R102, R57, R102, !PT ;  /* 0x0000006639667209 */ /* 0x000fe40007810000 */
[----:B------:R-:W-:Y:S02]  /*8a70*/  FSEL R43, R43, -INF , P4 ;  /* 0xff8000002b2b7808 */ /* 0x000fe40002000000 */
[----:B------:R-:W-:Y:S02]  /*8a80*/  FMNMX.FTZ R102, R56, R102, !PT ;  /* 0x0000006638667209 */ /* 0x000fe40007810000 */
[----:B------:R-:W-:Y:S02]  /*8a90*/  FSEL R42, R42, -INF , P0 ;  /* 0xff8000002a2a7808 */ /* 0x000fe40000000000 */
[----:B------:R-:W-:Y:S02]  /*8aa0*/  FMNMX.FTZ R102, R43, R102, !PT ;  /* 0x000000662b667209 */ /* 0x000fe40007810000 */
[----:B------:R-:W-:Y:S02]  /*8ab0*/  ISETP.GT.AND P6, PT, R4, RZ, PT ;  /* 0x000000ff0400720c */ /* 0x000fe40003fc4270 */
[----:B------:R-:W-:Y:S02]  /*8ac0*/  FMNMX.FTZ R102, R42, R102, !PT ;  /* 0x000000662a667209 */ /* 0x000fe40007810000 */
[C---:B------:R-:W-:Y:S02]  /*8ad0*/  ISETP.GT.AND P5, PT, R4.reuse, 0x1, PT ;  /* 0x000000010400780c */ /* 0x040fe40003fa4270 */
[----:B------:R-:W-:Y:S02]  /*8ae0*/  FSEL R28, R229, -INF , P6 ;  /* 0xff800000e51c7808 */ /* 0x000fe40003000000 */
[----:B------:R-:W-:Y:S02]  /*8af0*/  ISETP.GT.AND P4, PT, R4, 0x8, PT ;  /* 0x000000080400780c */ /* 0x000fe40003f84270 */
[----:B------:R-:W-:Y:S02]  /*8b00*/  FSEL R55, R228, -INF , P5 ;  /* 0xff800000e4377808 */ /* 0x000fe40002800000 */
[C---:B------:R-:W-:Y:S02]  /*8b10*/  ISETP.GT.AND P0, PT, R4.reuse, 0x9, PT ;  /* 0x000000090400780c */ /* 0x040fe40003f04270 */
[----:B--2---:R-:W-:Y:S02]  /*8b20*/  FMNMX.FTZ R103, R103, R0, !PT ;  /* 0x0000000067677209 */ /* 0x004fe40007810000 */
[----:B------:R-:W-:Y:S02]  /*8b30*/  FSEL R54, R227, -INF , P4 ;  /* 0xff800000e3367808 */ /* 0x000fe40002000000 */
[----:B------:R-:W-:Y:S01]  /*8b40*/  ISETP.GT.AND P6, PT, R4, 0x10, PT ;  /* 0x000000100400780c */ /* 0x000fe20003fc4270 */
[----:B------:R-:W2:Y:S01]  /*8b50*/  SHFL.BFLY PT, R0, R103, 0x1, 0x1f ;  /* 0x0c201f0067007f89 */ /* 0x000ea200000e0000 */
        /* <DEDUP_REMOVED lines=12> */
[----:B--2---:R-:W-:Y:S02]  /*8c20*/  FMNMX.FTZ R103, R103, R0, !PT ;  /* 0x0000000067677209 */ /* 0x004fe40007810000 */
[----:B------:R-:W-:Y:S01]  /*8c30*/  FSEL R29, R184, -INF , P5 ;  /* 0xff800000b81d7808 */ /* 0x000fe20002800000 */
[----:B------:R-:W2:Y:S01]  /*8c40*/  SHFL.BFLY PT, R0, R102, 0x2, 0x1f ;  /* 0x0c401f0066007f89 */ /* 0x000ea200000e0000 */
[C---:B------:R-:W-:Y:S02]  /*8c50*/  ISETP.GT.AND P0, PT, R4.reuse, 0x29, PT ;  /* 0x000000290400780c */ /* 0x040fe40003f04270 */
        /* <DEDUP_REMOVED lines=8> */
[----:B-1----:R-:W-:Y:S02]  /*8ce0*/  FSEL R5, R176, -INF , P4 ;  /* 0xff800000b0057808 */ /* 0x002fe40002000000 */
[----:B------:R-:W-:Y:S02]  /*8cf0*/  FSEL R8, R175, -INF , P0 ;  /* 0xff800000af087808 */ /* 0x000fe40000000000 */
[----:B--2---:R-:W-:Y:S05]  /*8d00*/  FMNMX.FTZ R102, R102, R0, !PT ;  /* 0x0000000066667209 */ /* 0x004fea0007810000 */
[----:B------:R-:W1:Y:S02]  /*8d10*/  SHFL.BFLY PT, R0, R102, 0x1, 0x1f ;  /* 0x0c201f0066007f89 */ /* 0x000e6400000e0000 */
[----:B-1----:R-:W-:Y:S02]  /*8d20*/  FMNMX.FTZ R102, R102, R0, !PT ;  /* 0x0000000066667209 */ /* 0x002fe40007810000 */
[----:B------:R-:W-:Y:S04]  /*8d30*/  FMNMX.FTZ R0, R28, R107, !PT ;  /* 0x0000006b1c007209 */ /* 0x000fe80007810000 */
        /* <DEDUP_REMOVED lines=14> */
[----:B------:R-:W-:Y:S05]  /*8e20*/  FMNMX.FTZ R4, R8, R4, !PT ;  /* 0x0000000408047209 */ /* 0x000fea0007810000 */
[----:B------:R-:W1:Y:S02]  /*8e30*/  SHFL.BFLY PT, R0, R4, 0x2, 0x1f ;  /* 0x0c401f0004007f89 */ /* 0x000e6400000e0000 */
[----:B-1----:R-:W-:Y:S06]  /*8e40*/  FMNMX.FTZ R4, R4, R0, !PT ;  /* 0x0000000004047209 */ /* 0x002fec0007810000 */
[----:B------:R1:W2:Y:S02]  /*8e50*/  SHFL.BFLY PT, R0, R4, 0x1, 0x1f ;  /* 0x0c201f0004007f89 */ /* 0x0002a400000e0000 */
.L_x_1327:
[C---:B------:R-:W-:Y:S01]  /*8e60*/  FSETP.NEU.FTZ.AND P0, PT, R104.reuse, -INF , PT ;  /* 0xff8000006800780b */ /* 0x040fe20003f1d000 */
[----:B------:R-:W-:Y:S01]  /*8e70*/  FMUL.FTZ R2, R104, c[0x0][0x2d0] ;  /* 0x0000b40068027a20 */ /* 0x000fe20000410000 */
        /* <DEDUP_REMOVED lines=8> */
[--C-:B-1----:R-:W-:Y:S02]  /*8f00*/  FFMA.FTZ R4, R14, c[0x0][0x2d0], -R2.reuse ;  /* 0x0000b4000e047a23 */ /* 0x102fe40000010802 */
        /* <DEDUP_REMOVED lines=14> */
[--C-:B------:R-:W-:Y:S02]  /*8ff0*/  FFMA.FTZ R25, R25, c[0x0][0x2d0], -R2.reuse ;  /* 0x0000b40019197a23 */ /* 0x100fe40000010802 */
[--C-:B------:R-:W-:Y:S02]  /*9000*/  FFMA.FTZ R24, R24, c[0x0][0x2d0], -R2.reuse ;  /* 0x0000b40018187a23 */ /* 0x100fe40000010802 */
[----:B------:R-:W-:Y:S02]  /*9010*/  FFMA.FTZ R235, R11, c[0x0][0x2d0], -R2 ;  /* 0x0000b4000beb7a23 */ /* 0x000fe40000010802 */
[----:B------:R-:W-:Y:S01]  /*9020*/  FMUL.FTZ R2, R103, c[0x0][0x2d0] ;  /* 0x0000b40067027a20 */ /* 0x000fe20000410000 */
[----:B------:R-:W-:Y:S04]  /*9030*/  MUFU.EX2 R25, R25 ;  /* 0x0000001900197308 */ /* 0x000fe80000000800 */
[----:B------:R-:W-:Y:S05]  /*9040*/  FSEL R2, R2, RZ, P0 ;  /* 0x000000ff02027208 */ /* 0x000fea0000000000 */
[--C-:B------:R-:W-:Y:S01]  /*9050*/  FFMA.FTZ R52, R52, c[0x0][0x2d0], -R2.reuse ;  /* 0x0000b40034347a23 */ /* 0x100fe20000010802 */
[----:B------:R-:W3:Y:S01]  /*9060*/  MUFU.EX2 R24, R24 ;  /* 0x0000001800187308 */ /* 0x000ee20000000800 */
[--C-:B------:R-:W-:Y:S02]  /*9070*/  FFMA.FTZ R187, R50, c[0x0][0x2d0], -R2.reuse ;  /* 0x0000b40032bb7a23 */ /* 0x100fe40000010802 */
[--C-:B------:R-:W-:Y:S02]  /*9080*/  FFMA.FTZ R230, R39, c[0x0][0x2d0], -R2.reuse ;  /* 0x0000b40027e67a23 */ /* 0x100fe40000010802 */
[--C-:B------:R-:W-:Y:S02]  /*9090*/  FFMA.FTZ R237, R38, c[0x0][0x2d0], -R2.reuse ;  /* 0x0000b40026ed7a23 */ /* 0x100fe40000010802 */
[--C-:B------:R-:W-:Y:S02]  /*90a0*/  FFMA.FTZ R236, R37, c[0x0][0x2d0], -R2.reuse ;  /* 0x0000b40025ec7a23 */ /* 0x100fe40000010802 */
[--C-:B------:R-:W-:Y:S02]  /*90b0*/  FFMA.FTZ R241, R36, c[0x0][0x2d0], -R2.reuse ;  /* 0x0000b40024f17a23 */ /* 0x100fe40000010802 */
[--C-:B------:R-:W-:Y:S01]  /*90c0*/  FFMA.FTZ R10, R40, c[0x0][0x2d0], -R2.reuse ;  /* 0x0000b400280a7a23 */ /* 0x100fe20000010802 */
[----:B------:R-:W-:Y:S01]  /*90d0*/  LDSM.16.MT88.4 R36, [R202] ;  /* 0x00000000ca24783b */ /* 0x000fe20000004200 */
        /* <DEDUP_REMOVED lines=8> */
[----:B------:R-:W-:Y:S10]  /*9160*/  MUFU.EX2 R186, R186 ;  /* 0x000000ba00ba7308 */ /* 0x000ff40000000800 */
[----:B------:R-:W-:Y:S10]  /*9170*/  MUFU.EX2 R185, R185 ;  /* 0x000000b900b97308 */ /* 0x000ff40000000800 */
[----:B------:R-:W-:Y:S10]  /*9180*/  MUFU.EX2 R188, R188 ;  /* 0x000000bc00bc7308 */ /* 0x000ff40000000800 */
[----:B------:R-:W-:Y:S01]  /*9190*/  MUFU.EX2 R222, R222 ;  /* 0x000000de00de7308 */ /* 0x000fe20000000800 */
[----:B-1----:R-:W-:Y:S01]  /*91a0*/  FFMA.FTZ R0, R100, R243, R3 ;  /* 0x000000f364007223 */ /* 0x002fe20000010003 */
[C---:B--2---:R-:W-:Y:S01]  /*91b0*/  F2FP.PACK_AB R172, R4.reuse, R3 ;  /* 0x0000000304ac723e */ /* 0x044fe200000000ff */
[----:B------:R-:W-:Y:S02]  /*91c0*/  FFMA.FTZ R3, R15, c[0x0][0x2d0], -R2 ;  /* 0x0000b4000f037a23 */ /* 0x000fe40000010802 */
[----:B------:R-:W-:Y:S01]  /*91d0*/  FADD.FTZ R11, R4, R0 ;  /* 0x00000000040b7221 */ /* 0x000fe20000010000 */
[----:B------:R-:W-:Y:S01]  /*91e0*/  FSEL R0, R103, RZ, P0 ;  /* 0x000000ff67007208 */ /* 0x000fe20000000000 */
[----:B------:R-:W-:Y:S01]  /*91f0*/  FFMA.FTZ R4, R33, c[0x0][0x2d0], -R2 ;  /* 0x0000b40021047a23 */ /* 0x000fe20000010802 */
[C---:B------:R-:W-:Y:S01]  /*9200*/  FSETP.NEU.FTZ.AND P0, PT, R102.reuse, -INF , PT ;  /* 0xff8000006600780b */ /* 0x040fe20003f1d000 */
[----:B------:R-:W-:Y:S01]  /*9210*/  FMUL.FTZ R2, R102, c[0x0][0x2d0] ;  /* 0x0000b40066027a20 */ /* 0x000fe20000410000 */
[----:B------:R-:W-:Y:S01]  /*9220*/  MUFU.EX2 R173, R3 ;  /* 0x0000000300ad7308 */ /* 0x000fe20000000800 */
[----:B------:R-:W-:Y:S02]  /*9230*/  FADD.FTZ R0, -R0, R105 ;  /* 0x0000006900007221 */ /* 0x000fe40000010100 */
[----:B------:R-:W-:Y:S01]  /*9240*/  FMUL.FTZ R33, R100, R153 ;  /* 0x0000009964217220 */ /* 0x000fe20000410000 */
[----:B------:R-:W-:Y:S01]  /*9250*/  FSEL R2, R2, RZ, P0 ;  /* 0x000000ff02027208 */ /* 0x000fe20000000000 */
[----:B------:R-:W-:Y:S02]  /*9260*/  FMUL.FTZ R0, R0, c[0x0][0x2d0] ;  /* 0x0000b40000007a20 */ /* 0x000fe40000410000 */
[----:B------:R-:W-:Y:S02]  /*9270*/  FMUL.FTZ R48, R100, R160 ;  /* 0x000000a064307220 */ /* 0x000fe40000410000 */
[--C-:B------:R-:W-:Y:S01]  /*9280*/  FFMA.FTZ R182, R65, c[0x0][0x2d0], -R2.reuse ;  /* 0x0000b40041b67a23 */ /* 0x100fe20000010802 */
[----:B------:R-:W1:Y:S01]  /*9290*/  MUFU.EX2 R3, R0 ;  /* 0x0000000000037308 */ /* 0x000e620000000800 */
[--C-:B------:R-:W-:Y:S02]  /*92a0*/  FFMA.FTZ R181, R64, c[0x0][0x2d0], -R2.reuse ;  /* 0x0000b40040b57a23 */ /* 0x100fe40000010802 */
[--C-:B------:R-:W-:Y:S02]  /*92b0*/  FFMA.FTZ R180, R63, c[0x0][0x2d0], -R2.reuse ;  /* 0x0000b4003fb47a23 */ /* 0x100fe40000010802 */
[--C-:B------:R-:W-:Y:S02]  /*92c0*/  FFMA.FTZ R9, R58, c[0x0][0x2d0], -R2.reuse ;  /* 0x0000b4003a097a23 */ /* 0x100fe40000010802 */
[--C-:B------:R-:W-:Y:S01]  /*92d0*/  FFMA.FTZ R17, R174, c[0x0][0x2d0], -R2.reuse ;  /* 0x0000b400ae117a23 */ /* 0x100fe20000010802 */
[----:B---3--:R-:W-:Y:S01]  /*92e0*/  F2FP.PACK_AB R174, R24, R25 ;  /* 0x0000001918ae723e */ /* 0x008fe200000000ff */
        /* <DEDUP_REMOVED lines=10> */
[----:B-1----:R-:W-:Y:S02]  /*9390*/  FFMA.FTZ R0, R3, R247, R173 ;  /* 0x000000f703007223 */ /* 0x002fe400000100ad */
[--C-:B------:R-:W-:Y:S02]  /*93a0*/  FFMA.FTZ R196, R61, c[0x0][0x2d0], -R2.reuse ;  /* 0x0000b4003dc47a23 */ /* 0x100fe40000010802 */
[----:B------:R-:W-:Y:S01]  /*93b0*/  FFMA.FTZ R195, R60, c[0x0][0x2d0], -R2 ;  /* 0x0000b4003cc37a23 */ /* 0x000fe20000010802 */
[----:B------:R-:W-:Y:S01]  /*93c0*/  MUFU.EX2 R183, R183 ;  /* 0x000000b700b77308 */ /* 0x000fe20000000800 */
[----:B------:R-:W-:Y:S02]  /*93d0*/  FMUL.FTZ R49, R100, R161 ;  /* 0x000000a164317220 */ /* 0x000fe40000410000 */
[----:B------:R-:W-:Y:S01]  /*93e0*/  FMUL.FTZ R50, R3, R162 ;  /* 0x000000a203327220 */ /* 0x000fe20000410000 */
[C---:B--2---:R-:W-:Y:S01]  /*93f0*/  F2FP.PACK_AB R173, R4.reuse, R173 ;  /* 0x000000ad04ad723e */ /* 0x044fe200000000ff */
[----:B------:R-:W-:Y:S01]  /*9400*/  FADD.FTZ R18, R4, R0 ;  /* 0x0000000004127221 */ /* 0x000fe20000010000 */
[----:B------:R-:W-:Y:S01]  /*9410*/  FSEL R0, R102, RZ, P0 ;  /* 0x000000ff66007208 */ /* 0x000fe20000000000 */
[----:B------:R-:W-:Y:S01]  /*9420*/  FFMA.FTZ R4, R53, c[0x0][0x2d0], -R2 ;  /* 0x0000b40035047a23 */ /* 0x000fe20000010802 */
[----:B------:R-:W-:Y:S01]  /*9430*/  FSETP.NEU.FTZ.AND P0, PT, R101, -INF , PT ;  /* 0xff8000006500780b */ /* 0x000fe20003f1d000 */
[----:B------:R-:W-:Y:S01]  /*9440*/  FMUL.FTZ R51, R3, R163 ;  /* 0x000000a303337220 */ /* 0x000fe20000410000 */
[----:B------:R-:W-:Y:S01]  /*9450*/  MUFU.EX2 R251, R181 ;  /* 0x000000b500fb7308 */ /* 0x000fe20000000800 */
[----:B------:R-:W-:Y:S01]  /*9460*/  FADD.FTZ R0, -R0, R106 ;  /* 0x0000006a00007221 */ /* 0x000fe20000010100 */
[----:B------:R-:W-:Y:S01]  /*9470*/  FSEL R2, R101, RZ, P0 ;  /* 0x000000ff65027208 */ /* 0x000fe20000000000 */
[----:B------:R-:W-:Y:S01]  /*9480*/  FMUL.FTZ R64, R100, R168 ;  /* 0x000000a864407220 */ /* 0x000fe20000410000 */
[----:B------:R-:W-:Y:S01]  /*9490*/  LDSM.16.MT88.4 R160, [R201+0x1c00] ;  /* 0x001c0000c9a0783b */ /* 0x000fe20000004200 */
[----:B------:R-:W-:Y:S02]  /*94a0*/  FMUL.FTZ R0, R0, c[0x0][0x2d0] ;  /* 0x0000b40000007a20 */ /* 0x000fe40000410000 */
[----:B------:R-:W-:Y:S02]  /*94b0*/  FADD.FTZ R2, -R2, R107 ;  /* 0x0000006b02027221 */ /* 0x000fe40000010100 */
[----:B------:R-:W-:Y:S01]  /*94c0*/  FMUL.FTZ R65, R100, R169 ;  /* 0x000000a964417220 */ /* 0x000fe20000410000 */
[----:B------:R1:W-:Y:S01]  /*94d0*/  MUFU.EX2 R20, R4 ;  /* 0x0000000400147308 */ /* 0x0003e20000000800 */
[----:B------:R-:W-:Y:S02]  /*94e0*/  FMUL.FTZ R2, R2, c[0x0][0x2d0] ;  /* 0x0000b40002027a20 */ /* 0x000fe40000410000 */
[C---:B------:R-:W-:Y:S02]  /*94f0*/  FMUL.FTZ R66, R3.reuse, R170 ;  /* 0x000000aa03427220 */ /* 0x040fe40000410000 */
        /* <DEDUP_REMOVED lines=8> */
[----:B------:R-:W-:Y:S01]  /*9580*/  FMUL.FTZ R83, R3, R83 ;  /* 0x0000005303537220 */ /* 0x000fe20000410000 */
[----:B------:R-:W3:Y:S01]  /*9590*/  MUFU.EX2 R2, R2 ;  /* 0x0000000200027308 */ /* 0x000ee20000000800 */
[C---:B------:R-:W-:Y:S02]  /*95a0*/  FMUL.FTZ R84, R100.reuse, R84 ;  /* 0x0000005464547220 */ /* 0x040fe40000410000 */
[----:B------:R-:W-:Y:S02]  /*95b0*/  FMUL.FTZ R85, R100, R85 ;  /* 0x0000005564557220 */ /* 0x000fe40000410000 */
[----:B-1----:R-:W-:Y:S02]  /*95c0*/  FMUL.FTZ R4, R101, c[0x0][0x2d0] ;  /* 0x0000b40065047a20 */ /* 0x002fe40000410000 */
[C---:B------:R-:W-:Y:S02]  /*95d0*/  FMUL.FTZ R86, R3.reuse, R86 ;  /* 0x0000005603567220 */ /* 0x040fe40000410000 */
[----:B------:R-:W-:Y:S01]  /*95e0*/  FMUL.FTZ R87, R3, R87 ;  /* 0x0000005703577220 */ /* 0x000fe20000410000 */
[----:B------:R-:W-:Y:S01]  /*95f0*/  FSEL R4, R4, RZ, P0 ;  /* 0x000000ff04047208 */ /* 0x000fe20000000000 */
[----:B------:R-:W-:Y:S01]  /*9600*/  MUFU.EX2 R252, R180 ;  /* 0x000000b400fc7308 */ /* 0x000fe20000000800 */
[----:B------:R-:W-:Y:S02]  /*9610*/  FMUL.FTZ R96, R100, R96 ;  /* 0x0000006064607220 */ /* 0x000fe40000410000 */
[----:B--2---:R-:W-:Y:S02]  /*9620*/  FMUL.FTZ R61, R0, R109 ;  /* 0x0000006d003d7220 */ /* 0x004fe40000410000 */
        /* <DEDUP_REMOVED lines=19> */
[C---:B------:R-:W-:Y:S02]  /*9760*/  FFMA.FTZ R4, R0.reuse, R248, R20 ;  /* 0x000000f800047223 */ /* 0x040fe40000010014 */
[----:B------:R-:W-:Y:S01]  /*9770*/  FMUL.FTZ R60, R0, R108 ;  /* 0x0000006c003c7220 */ /* 0x000fe20000410000 */
[----:B------:R-:W-:Y:S01]  /*9780*/  F2FP.PACK_AB R108, R19, R20 ;  /* 0x00000014136c723e */ /* 0x000fe200000000ff */
[----:B---3--:R-:W-:Y:S01]  /*9790*/  FMUL.FTZ R14, R2, R134 ;  /* 0x00000086020e7220 */ /* 0x008fe20000410000 */
[----:B------:R-:W1:Y:S01]  /*97a0*/  LDSM.16.MT88.4 R20, [R201] ;  /* 0x00000000c914783b */ /* 0x000e620000004200 */
[----:B------:R-:W2:Y:S01]  /*97b0*/  MUFU.EX2 R134, R52 ;  /* 0x0000003400867308 */ /* 0x000ea20000000800 */
[C---:B------:R-:W-:Y:S02]  /*97c0*/  FMUL.FTZ R12, R0.reuse, R132 ;  /* 0x00000084000c7220 */ /* 0x040fe40000410000 */
[----:B------:R-:W-:Y:S02]  /*97d0*/  FMUL.FTZ R13, R0, R133 ;  /* 0x00000085000d7220 */ /* 0x000fe40000410000 */
[C---:B------:R-:W-:Y:S02]  /*97e0*/  FMUL.FTZ R15, R2.reuse, R135 ;  /* 0x00000087020f7220 */ /* 0x040fe40000410000 */
[----:B------:R-:W-:Y:S02]  /*97f0*/  FMUL.FTZ R27, R2, R131 ;  /* 0x00000083021b7220 */ /* 0x000fe40000410000 */
[----:B------:R-:W-:Y:S01]  /*9800*/  FMUL.FTZ R9, R0, R137 ;  /* 0x0000008900097220 */ /* 0x000fe20000410000 */
[----:B------:R3:W-:Y:S01]  /*9810*/  MUFU.EX2 R133, R17 ;  /* 0x0000001100857308 */ /* 0x0007e20000000800 */
[----:B------:R-:W-:Y:S02]  /*9820*/  FADD.FTZ R6, R25, R11 ;  /* 0x0000000b19067221 */ /* 0x000fe40000010000 */
[----:B------:R-:W-:Y:S02]  /*9830*/  FMUL.FTZ R26, R2, R130 ;  /* 0x00000082021a7220 */ /* 0x000fe40000410000 */
[----:B------:R-:W-:Y:S02]  /*9840*/  FADD.FTZ R130, R19, R4 ;  /* 0x0000000413827221 */ /* 0x000fe40000010000 */
[C---:B------:R-:W-:Y:S02]  /*9850*/  FMUL.FTZ R4, R100.reuse, R140 ;  /* 0x0000008c64047220 */ /* 0x040fe40000410000 */
[----:B------:R-:W-:Y:S01]  /*9860*/  FMUL.FTZ R5, R100, R141 ;  /* 0x0000008d64057220 */ /* 0x000fe20000410000 */
[----:B------:R-:W4:Y:S01]  /*9870*/  MUFU.EX2 R131, R55 ;  /* 0x0000003700837308 */ /* 0x000f220000000800 */
[C---:B------:R-:W-:Y:S02]  /*9880*/  FMUL.FTZ R7, R3.reuse, R143 ;  /* 0x0000008f03077220 */ /* 0x040fe40000410000 */
[----:B------:R-:W-:Y:S02]  /*9890*/  FADD.FTZ R177, R24, R6 ;  /* 0x0000000618b17221 */ /* 0x000fe40000010000 */
[----:B------:R-:W-:Y:S02]  /*98a0*/  FMUL.FTZ R6, R3, R142 ;  /* 0x0000008e03067220 */ /* 0x000fe40000410000 */
[----:B------:R-:W-:Y:S02]  /*98b0*/  FMUL.FTZ R24, R0, R128 ;  /* 0x0000008000187220 */ /* 0x000fe40000410000 */
[----:B------:R-:W-:Y:S01]  /*98c0*/  FADD.FTZ R128, R175, R18 ;  /* 0x00000012af807221 */ /* 0x000fe20000010000 */
[----:B------:R5:W-:Y:S01]  /*98d0*/  MUFU.EX2 R132, R54 ;  /* 0x0000003600847308 */ /* 0x000be20000000800 */
[----:B--2---:R-:W-:Y:S01]  /*98e0*/  F2FP.PACK_AB R175, R134, R175 ;  /* 0x000000af86af723e */ /* 0x004fe200000000ff */
[C---:B------:R-:W-:Y:S02]  /*98f0*/  FMUL.FTZ R18, R3.reuse, R146 ;  /* 0x0000009203127220 */ /* 0x040fe40000410000 */
[----:B---3--:R-:W-:Y:S02]  /*9900*/  FMUL.FTZ R17, R100, R145 ;  /* 0x0000009164117220 */ /* 0x008fe40000410000 */
[----:B------:R-:W-:Y:S02]  /*9910*/  FMUL.FTZ R19, R3, R147 ;  /* 0x0000009303137220 */ /* 0x000fe40000410000 */
[----:B------:R-:W-:Y:S01]  /*9920*/  FMUL.FTZ R28, R0, R124 ;  /* 0x0000007c001c7220 */ /* 0x000fe20000410000 */
[-C--:B-1----:R-:W-:Y:S01]  /*9930*/  HMMA.16816.F32 R4, R172, R20.reuse, R4 ;  /* 0x00000014ac04723c */ /* 0x082fe20000001804 */
[----:B------:R-:W1:Y:S04]  /*9940*/  MUFU.EX2 R135, R16 ;  /* 0x0000001000877308 */ /* 0x000e680000000800 */
[C---:B------:R-:W-:Y:S02]  /*9950*/  FMUL.FTZ R10, R2.reuse, R138 ;  /* 0x0000008a020a7220 */ /* 0x040fe40000410000 */
[C---:B------:R-:W-:Y:S02]  /*9960*/  FMUL.FTZ R11, R2.reuse, R139 ;  /* 0x0000008b020b7220 */ /* 0x040fe40000410000 */
[C---:B------:R-:W-:Y:S02]  /*9970*/  FMUL.FTZ R62, R2.reuse, R110 ;  /* 0x0000006e023e7220 */ /* 0x040fe40000410000 */
[----:B------:R-:W2:Y:S01]  /*9980*/  MUFU.EX2 R137, R67 ;  /* 0x0000004300897308 */ /* 0x000ea20000000800 */
[----:B------:R-:W-:Y:S02]  /*9990*/  FMUL.FTZ R63, R2, R111 ;  /* 0x0000006f023f7220 */ /* 0x000fe40000410000 */
[C---:B------:R-:W-:Y:S01]  /*99a0*/  FMUL.FTZ R8, R0.reuse, R136 ;  /* 0x0000008800087220 */ /* 0x040fe20000410000 */
[----:B-----5:R-:W3:Y:S01]  /*99b0*/  LDSM.16.MT88.4 R52, [R201+0x1000] ;  /* 0x00100000c934783b */ /* 0x020ee20000004200 */
[----:B------:R-:W-:Y:S02]  /*99c0*/  FMUL.FTZ R25, R0, R129 ;  /* 0x0000008100197220 */ /* 0x000fe40000410000 */
[----:B------:R-:W-:Y:S01]  /*99d0*/  FFMA.FTZ R129, R2, R249, R109 ;  /* 0x000000f902817223 */ /* 0x000fe2000001006d */
[----:B----4-:R-:W-:Y:S01]  /*99e0*/  F2FP.PACK_AB R109, R131, R109 ;  /* 0x0000006d836d723e */ /* 0x010fe200000000ff */
[----:B------:R-:W-:Y:S01]  /*99f0*/  FMUL.FTZ R29, R0, R125 ;  /* 0x0000007d001d7220 */ /* 0x000fe20000410000 */
[----:B------:R-:W-:Y:S01]  /*9a00*/  MUFU.EX2 R139, R187 ;  /* 0x000000bb008b7308 */ /* 0x000fe20000000800 */
[C---:B------:R-:W-:Y:S02]  /*9a10*/  FMUL.FTZ R30, R2.reuse, R126 ;  /* 0x0000007e021e7220 */ /* 0x040fe40000410000 */
[----:B------:R-:W-:Y:S01]  /*9a20*/  FMUL.FTZ R31, R2, R127 ;  /* 0x0000007f021f7220 */ /* 0x000fe20000410000 */
[----:B-1----:R-:W-:Y:S01]  /*9a30*/  F2FP.PACK_AB R111, R135, R132 ;  /* 0x00000084876f723e */ /* 0x002fe200000000ff */
[C---:B------:R-:W-:Y:S01]  /*9a40*/  FMUL.FTZ R16, R100.reuse, R144 ;  /* 0x0000009064107220 */ /* 0x040fe20000410000 */
[----:B------:R-:W-:Y:S01]  /*9a50*/  LDSM.16.MT88.4 R124, [R201+0x1400] ;  /* 0x00140000c97c783b */ /* 0x000fe20000004200 */
[----:B------:R-:W-:Y:S02]  /*9a60*/  FMUL.FTZ R32, R100, R152 ;  /* 0x0000009864207220 */ /* 0x000fe40000410000 */
[C---:B------:R-:W-:Y:S01]  /*9a70*/  FMUL.FTZ R34, R3.reuse, R154 ;  /* 0x0000009a03227220 */ /* 0x040fe20000410000 */
[----:B------:R-:W-:Y:S01]  /*9a80*/  MUFU.EX2 R138, R182 ;  /* 0x000000b6008a7308 */ /* 0x000fe20000000800 */
[----:B------:R-:W-:Y:S02]  /*9a90*/  FMUL.FTZ R35, R3, R155 ;  /* 0x0000009b03237220 */ /* 0x000fe40000410000 */
[C---:B------:R-:W-:Y:S01]  /*9aa0*/  FMUL.FTZ R56, R0.reuse, R112 ;  /* 0x0000007000387220 */ /* 0x040fe20000410000 */
[----:B--2---:R-:W-:Y:S01]  /*9ab0*/  F2FP.PACK_AB R110, R137, R133 ;  /* 0x00000085896e723e */ /* 0x004fe200000000ff */
[----:B------:R-:W-:Y:S01]  /*9ac0*/  LDSM.16.MT88.4 R144, [R201+0xc00] ;  /* 0x000c0000c990783b */ /* 0x000fe20000004200 */
[----:B------:R-:W-:Y:S02]  /*9ad0*/  FMUL.FTZ R57, R0, R113 ;  /* 0x0000007100397220 */ /* 0x000fe40000410000 */
[C---:B------:R-:W-:Y:S02]  /*9ae0*/  FMUL.FTZ R58, R2.reuse, R114 ;  /* 0x00000072023a7220 */ /* 0x040fe40000410000 */
[----:B------:R-:W-:Y:S01]  /*9af0*/  FMUL.FTZ R59, R2, R115 ;  /* 0x00000073023b7220 */ /* 0x000fe20000410000 */
[C---:B------:R-:W-:Y:S01]  /*9b00*/  HMMA.16816.F32 R8, R108.reuse, R20, R8 ;  /* 0x000000146c08723c */ /* 0x040fe20000001808 */
[----:B------:R-:W-:Y:S01]  /*9b10*/  MUFU.EX2 R249, R184 ;  /* 0x000000b800f97308 */ /* 0x000fe20000000800 */
[----:B------:R-:W1:Y:S02]  /*9b20*/  LDSM.16.MT88.4 R112, [R202+0x1000] ;  /* 0x00100000ca70783b */ /* 0x000e640000004200 */
[C---:B------:R-:W-:Y:S02]  /*9b30*/  FMUL.FTZ R40, R0.reuse, R120 ;  /* 0x0000007800287220 */ /* 0x040fe40000410000 */
[----:B------:R-:W-:Y:S02]  /*9b40*/  FMUL.FTZ R41, R0, R121 ;  /* 0x0000007900297220 */ /* 0x000fe40000410000 */
[-C--:B------:R-:W-:Y:S02]  /*9b50*/  HMMA.16816.F32 R12, R108, R22.reuse, R12 ;  /* 0x000000166c0c723c */ /* 0x080fe4000000180c */
[----:B------:R-:W-:Y:S01]  /*9b60*/  LDSM.16.MT88.4 R152, [R202+0xc00] ;  /* 0x000c0000ca98783b */ /* 0x000fe20000004200 */
[----:B------:R-:W-:Y:S01]  /*9b70*/  MUFU.EX2 R178, R178 ;  /* 0x000000b200b27308 */ /* 0x000fe20000000800 */
[C---:B------:R-:W-:Y:S02]  /*9b80*/  FMUL.FTZ R42, R2.reuse, R122 ;  /* 0x0000007a022a7220 */ /* 0x040fe40000410000 */
[----:B------:R-:W-:Y:S02]  /*9b90*/  FMUL.FTZ R43, R2, R123 ;  /* 0x0000007b022b7220 */ /* 0x000fe40000410000 */
[C---:B------:R-:W-:Y:S02]  /*9ba0*/  HMMA.16816.F32 R16, R172.reuse, R22, R16 ;  /* 0x00000016ac10723c */ /* 0x040fe40000001810 */
[----:B------:R-:W-:Y:S02]  /*9bb0*/  LDSM.16.MT88.4 R120, [R202+0x400] ;  /* 0x00040000ca78783b */ /* 0x000fe40000004200 */
[C---:B------:R-:W-:Y:S01]  /*9bc0*/  FMUL.FTZ R20, R100.reuse, R148 ;  /* 0x0000009464147220 */ /* 0x040fe20000410000 */
[----:B------:R-:W-:Y:S01]  /*9bd0*/  MUFU.EX2 R250, R179 ;  /* 0x000000b300fa7308 */ /* 0x000fe20000000800 */
[----:B------:R-:W-:Y:S02]  /*9be0*/  FMUL.FTZ R21, R100, R149 ;  /* 0x0000009564157220 */ /* 0x000fe40000410000 */
[C---:B------:R-:W-:Y:S04]  /*9bf0*/  FMUL.FTZ R22, R3.reuse, R150 ;  /* 0x0000009603167220 */ /* 0x040fe80000410000 */
[C---:B------:R-:W-:Y:S02]  /*9c00*/  FMUL.FTZ R23, R3.reuse, R151 ;  /* 0x0000009703177220 */ /* 0x040fe40000410000 */
[C---:B------:R-:W-:Y:S01]  /*9c10*/  FMUL.FTZ R44, R0.reuse, R116 ;  /* 0x00000074002c7220 */ /* 0x040fe20000410000 */
[----:B------:R2:W-:Y:S01]  /*9c20*/  MUFU.EX2 R136, R227 ;  /* 0x000000e300887308 */ /* 0x0005e20000000800 */
[----:B------:R-:W-:Y:S02]  /*9c30*/  FMUL.FTZ R45, R0, R117 ;  /* 0x00000075002d7220 */ /* 0x000fe40000410000 */
[C---:B------:R-:W-:Y:S01]  /*9c40*/  FMUL.FTZ R46, R2.reuse, R118 ;  /* 0x00000076022e7220 */ /* 0x040fe20000410000 */
[-C--:B------:R-:W-:Y:S03]  /*9c50*/  HMMA.16816.F32 R20, R172, R36.reuse, R20 ;  /* 0x00000024ac14723c */ /* 0x080fe60000001814 */
[----:B------:R-:W-:Y:S02]  /*9c60*/  FMUL.FTZ R47, R2, R119 ;  /* 0x00000077022f7220 */ /* 0x000fe40000410000 */
[----:B------:R-:W-:Y:S01]  /*9c70*/  LDSM.16.MT88.4 R116, [R201+0x400] ;  /* 0x00040000c974783b */ /* 0x000fe20000004200 */
[C---:B------:R-:W-:Y:S01]  /*9c80*/  FMUL.FTZ R67, R3.reuse, R171 ;  /* 0x000000ab03437220 */ /* 0x040fe20000410000 */
[----:B------:R-:W-:Y:S01]  /*9c90*/  MUFU.EX2 R107, R190 ;  /* 0x000000be006b7308 */ /* 0x000fe20000000800 */
[C---:B------:R-:W-:Y:S04]  /*9ca0*/  HMMA.16816.F32 R24, R108.reuse, R36, R24 ;  /* 0x000000246c18723c */ /* 0x040fe80000001818 */
[C---:B------:R-:W-:Y:S01]  /*9cb0*/  FMUL.FTZ R72, R0.reuse, R72 ;  /* 0x0000004800487220 */ /* 0x040fe20000410000 */
[----:B------:R-:W-:Y:S01]  /*9cc0*/  LDSM.16.MT88.4 R168, [R202+0x1c00] ;  /* 0x001c0000caa8783b */ /* 0x000fe20000004200 */
[----:B------:R-:W-:Y:S02]  /*9cd0*/  FMUL.FTZ R73, R0, R73 ;  /* 0x0000004900497220 */ /* 0x000fe40000410000 */
[-C--:B------:R-:W-:Y:S01]  /*9ce0*/  HMMA.16816.F32 R28, R108, R38.reuse, R28 ;  /* 0x000000266c1c723c */ /* 0x080fe2000000181c */
[----:B------:R-:W-:Y:S03]  /*9cf0*/  MUFU.EX2 R106, R189 ;  /* 0x000000bd006a7308 */ /* 0x000fe60000000800 */
[----:B--2---:R-:W-:Y:S01]  /*9d00*/  MOV R227, R185 ;  /* 0x000000b900e37202 */ /* 0x004fe20000000f00 */
[C---:B------:R-:W-:Y:S02]  /*9d10*/  FMUL.FTZ R36, R100.reuse, R156 ;  /* 0x0000009c64247220 */ /* 0x040fe40000410000 */
[----:B------:R-:W-:Y:S01]  /*9d20*/  FMUL.FTZ R37, R100, R157 ;  /* 0x0000009d64257220 */ /* 0x000fe20000410000 */
[C---:B------:R-:W-:Y:S03]  /*9d30*/  HMMA.16816.F32 R32, R172.reuse, R38, R32 ;  /* 0x00000026ac20723c */ /* 0x040fe60000001820 */
[----:B------:R-:W-:Y:S01]  /*9d40*/  MUFU.EX2 R247, R219 ;  /* 0x000000db00f77308 */ /* 0x000fe20000000800 */
[C---:B------:R-:W-:Y:S02]  /*9d50*/  FMUL.FTZ R74, R2.reuse, R74 ;  /* 0x0000004a024a7220 */ /* 0x040fe40000410000 */
[----:B------:R-:W-:Y:S02]  /*9d60*/  FMUL.FTZ R75, R2, R75 ;  /* 0x0000004b024b7220 */ /* 0x000fe40000410000 */
[C---:B------:R-:W-:Y:S04]  /*9d70*/  FMUL.FTZ R38, R3.reuse, R158 ;  /* 0x0000009e03267220 */ /* 0x040fe80000410000 */
[C---:B------:R-:W-:Y:S01]  /*9d80*/  FMUL.FTZ R39, R3.reuse, R159 ;  /* 0x0000009f03277220 */ /* 0x040fe20000410000 */
[----:B------:R-:W-:Y:S01]  /*9d90*/  MUFU.EX2 R248, R194 ;  /* 0x000000c200f87308 */ /* 0x000fe20000000800 */
[C---:B------:R-:W-:Y:S02]  /*9da0*/  FMUL.FTZ R76, R0.reuse, R76 ;  /* 0x0000004c004c7220 */ /* 0x040fe40000410000 */
[----:B------:R-:W-:Y:S02]  /*9db0*/  FMUL.FTZ R77, R0, R77 ;  /* 0x0000004d004d7220 */ /* 0x000fe40000410000 */
[C---:B------:R-:W-:Y:S01]  /*9dc0*/  FMUL.FTZ R78, R2.reuse, R78 ;  /* 0x0000004e024e7220 */ /* 0x040fe20000410000 */
[-C--:B---3--:R-:W-:Y:S03]  /*9dd0*/  HMMA.16816.F32 R36, R172, R52.reuse, R36 ;  /* 0x00000034ac24723c */ /* 0x088fe60000001824 */
[----:B------:R-:W-:Y:S01]  /*9de0*/  FMUL.FTZ R79, R2, R79 ;  /* 0x0000004f024f7220 */ /* 0x000fe20000410000 */
[----:B------:R-:W-:Y:S01]  /*9df0*/  MUFU.EX2 R219, R198 ;  /* 0x000000c600db7308 */ /* 0x000fe20000000800 */
[C---:B------:R-:W-:Y:S02]  /*9e00*/  FMUL.FTZ R97, R100.reuse, R97 ;  /* 0x0000006164617220 */ /* 0x040fe40000410000 */
[C---:B------:R-:W-:Y:S01]  /*9e10*/  FMUL.FTZ R98, R3.reuse, R98 ;  /* 0x0000006203627220 */ /* 0x040fe20000410000 */
[C---:B------:R-:W-:Y:S04]  /*9e20*/  HMMA.16816.F32 R40, R108.reuse, R52, R40 ;  /* 0x000000346c28723c */ /* 0x040fe80000001828 */
[----:B------:R-:W-:Y:S02]  /*9e30*/  FMUL.FTZ R99, R3, R99 ;  /* 0x0000006303637220 */ /* 0x000fe40000410000 */
[----:B------:R-:W-:Y:S01]  /*9e40*/  MUFU.EX2 R198, R236 ;  /* 0x000000ec00c67308 */ /* 0x000fe20000000800 */
[C---:B------:R-:W-:Y:S01]  /*9e50*/  FMUL.FTZ R52, R100.reuse, R164 ;  /* 0x000000a464347220 */ /* 0x040fe20000410000 */
[-C--:B------:R-:W-:Y:S04]  /*9e60*/  HMMA.16816.F32 R44, R108, R54.reuse, R44 ;  /* 0x000000366c2c723c */ /* 0x080fe8000000182c */
[----:B------:R-:W-:Y:S02]  /*9e70*/  FMUL.FTZ R53, R100, R165 ;  /* 0x000000a564357220 */ /* 0x000fe40000410000 */
[----:B------:R-:W-:Y:S02]  /*9e80*/  FADD.FTZ R100, R133, R130 ;  /* 0x0000008285647221 */ /* 0x000fe40000010000 */
[C---:B------:R-:W-:Y:S01]  /*9e90*/  HMMA.16816.F32 R48, R172.reuse, R54, R48 ;  /* 0x00000036ac30723c */ /* 0x040fe20000001830 */
[----:B------:R-:W-:Y:S03]  /*9ea0*/  MUFU.EX2 R199, R199 ;  /* 0x000000c700c77308 */ /* 0x000fe60000000800 */
[C---:B------:R-:W-:Y:S02]  /*9eb0*/  FMUL.FTZ R90, R2.reuse, R90 ;  /* 0x0000005a025a7220 */ /* 0x040fe40000410000 */
[----:B------:R-:W-:Y:S02]  /*9ec0*/  FMUL.FTZ R91, R2, R91 ;  /* 0x0000005b025b7220 */ /* 0x000fe40000410000 */
[C---:B------:R-:W-:Y:S03]  /*9ed0*/  FMUL.FTZ R54, R3.reuse, R166 ;  /* 0x000000a603367220 */ /* 0x040fe60000410000 */
[----:B------:R-:W-:Y:S01]  /*9ee0*/  MUFU.EX2 R218, R218 ;  /* 0x000000da00da7308 */ /* 0x000fe20000000800 */
[----:B------:R-:W-:Y:S02]  /*9ef0*/  FMUL.FTZ R55, R3, R167 ;  /* 0x000000a703377220 */ /* 0x000fe40000410000 */
[----:B------:R-:W-:Y:S02]  /*9f00*/  FADD.FTZ R3, R134, R128 ;  /* 0x0000008086037221 */ /* 0x000fe40000010000 */
[C---:B------:R-:W-:Y:S02]  /*9f10*/  FMUL.FTZ R94, R2.reuse, R94 ;  /* 0x0000005e025e7220 */ /* 0x040fe40000410000 */
[----:B------:R-:W-:Y:S01]  /*9f20*/  FMUL.FTZ R95, R2, R95 ;  /* 0x0000005f025f7220 */ /* 0x000fe20000410000 */
[-C--:B-1----:R-:W-:Y:S02]  /*9f30*/  HMMA.16816.F32 R52, R172, R112.reuse, R52 ;  /* 0x00000070ac34723c */ /* 0x082fe40000001834 */
[----:B------:R-:W-:Y:S01]  /*9f40*/  MUFU.EX2 R128, R223 ;  /* 0x000000df00807308 */ /* 0x000fe20000000800 */
[C---:B------:R-:W-:Y:S02]  /*9f50*/  FMUL.FTZ R88, R0.reuse, R88 ;  /* 0x0000005800587220 */ /* 0x040fe40000410000 */
[C---:B------:R-:W-:Y:S02]  /*9f60*/  FMUL.FTZ R89, R0.reuse, R89 ;  /* 0x0000005900597220 */ /* 0x040fe40000410000 */
[C---:B------:R-:W-:Y:S01]  /*9f70*/  FMUL.FTZ R92, R0.reuse, R92 ;  /* 0x0000005c005c7220 */ /* 0x040fe20000410000 */
[C---:B------:R-:W-:Y:S04]  /*9f80*/  HMMA.16816.F32 R56, R108.reuse, R112, R56 ;  /* 0x000000706c38723c */ /* 0x040fe80000001838 */
[----:B------:R-:W1:Y:S01]  /*9f90*/  MUFU.EX2 R2, R191 ;  /* 0x000000bf00027308 */ /* 0x000e620000000800 */
[----:B------:R-:W-:Y:S02]  /*9fa0*/  FMUL.FTZ R93, R0, R93 ;  /* 0x0000005d005d7220 */ /* 0x000fe40000410000 */
[----:B------:R-:W-:Y:S01]  /*9fb0*/  FADD.FTZ R0, R105, R177 ;  /* 0x000000b169007221 */ /* 0x000fe20000010000 */
[-C--:B------:R-:W-:Y:S06]  /*9fc0*/  HMMA.16816.F32 R60, R108, R114.reuse, R60 ;  /* 0x000000726c3c723c */ /* 0x080fec000000183c */
[----:B------:R-:W-:Y:S02]  /*9fd0*/  MUFU.EX2 R223, R221 ;  /* 0x000000dd00df7308 */ /* 0x000fe40000000800 */
[C---:B------:R-:W-:Y:S01]  /*9fe0*/  HMMA.16816.F32 R64, R172.reuse, R114, R64 ;  /* 0x00000072ac40723c */ /* 0x040fe20000001840 */
[----:B------:R-:W2:Y:S07]  /*9ff0*/  LDSM.16.MT88.4 R112, [R201+0x2000] ;  /* 0x00200000c970783b */ /* 0x000eae0000004200 */
[----:B------:R-:W-:Y:S01]  /*a000*/  MUFU.EX2 R221, R197 ;  /* 0x000000c500dd7308 */ /* 0x000fe20000000800 */
[----:B-1----:R-:W-:Y:S04]  /*a010*/  FADD.FTZ R0, R2, R0 ;  /* 0x0000000002007221 */ /* 0x002fe80000010000 */
[----:B------:R-:W-:Y:S05]  /*a020*/  FADD.FTZ R0, R107, R0 ;  /* 0x000000006b007221 */ /* 0x000fea0000010000 */
[----:B------:R-:W-:Y:S10]  /*a030*/  MUFU.EX2 R197, R237 ;  /* 0x000000ed00c57308 */ /* 0x000ff40000000800 */
[----:B------:R-:W-:Y:S10]  /*a040*/  MUFU.EX2 R190, R243 ;  /* 0x000000f300be7308 */ /* 0x000ff40000000800 */
[----:B------:R-:W-:Y:S01]  /*a050*/  MUFU.EX2 R194, R229 ;  /* 0x000000e500c27308 */ /* 0x000fe20000000800 */
[-C--:B--2---:R-:W-:Y:S09]  /*a060*/  HMMA.16816.F32 R68, R172, R112.reuse, R68 ;  /* 0x00000070ac44723c */ /* 0x084ff20000001844 */
[----:B------:R-:W-:Y:S01]  /*a070*/  MUFU.EX2 R192, R239 ;  /* 0x000000ef00c07308 */ /* 0x000fe20000000800 */
[C---:B------:R-:W-:Y:S08]  /*a080*/  HMMA.16816.F32 R72, R108.reuse, R112, R72 ;  /* 0x000000706c48723c */ /* 0x040ff00000001848 */
[-C--:B------:R-:W-:Y:S01]  /*a090*/  HMMA.16816.F32 R76, R108, R114.reuse, R76 ;  /* 0x000000726c4c723c */ /* 0x080fe2000000184c */
[----:B------:R-:W-:Y:S07]  /*a0a0*/  MUFU.EX2 R191, R244 ;  /* 0x000000f400bf7308 */ /* 0x000fee0000000800 */
[C---:B------:R-:W-:Y:S01]  /*a0b0*/  HMMA.16816.F32 R80, R172.reuse, R114, R80 ;  /* 0x00000072ac50723c */ /* 0x040fe20000001850 */
[----:B------:R-:W1:Y:S02]  /*a0c0*/  LDSM.16.MT88.4 R112, [R202+0x2000] ;  /* 0x00200000ca70783b */ /* 0x000e640000004200 */
[----:B------:R-:W2:Y:S02]  /*a0d0*/  MUFU.EX2 R189, R238 ;  /* 0x000000ee00bd7308 */ /* 0x000ea40000000800 */
[----:B--2---:R-:W-:Y:S03]  /*a0e0*/  F2FP.PACK_AB R177, R190, R189 ;  /* 0x000000bdbeb1723e */ /* 0x004fe600000000ff */
[-C--:B-1----:R-:W-:Y:S08]  /*a0f0*/  HMMA.16816.F32 R84, R172, R112.reuse, R84 ;  /* 0x00000070ac54723c */ /* 0x082ff00000001854 */
[C---:B------:R-:W-:Y:S07]  /*a100*/  HMMA.16816.F32 R88, R108.reuse, R112, R88 ;  /* 0x000000706c58723c */ /* 0x040fee0000001858 */
[----:B------:R-:W-:Y:S01]  /*a110*/  F2FP.PACK_AB R112, R138, R183 ;  /* 0x000000b78a70723e */ /* 0x000fe200000000ff */
[-C--:B------:R-:W-:Y:S04]  /*a120*/  HMMA.16816.F32 R92, R108, R114.reuse, R92 ;  /* 0x000000726c5c723c */ /* 0x080fe8000000185c */
[----:B------:R-:W-:Y:S03]  /*a130*/  F2FP.PACK_AB R113, R178, R176 ;  /* 0x000000b0b271723e */ /* 0x000fe600000000ff */
[----:B------:R-:W-:Y:S01]  /*a140*/  F2FP.PACK_AB R111, R185, R186 ;  /* 0x000000bab96f723e */ /* 0x000fe200000000ff */
[----:B------:R-:W-:Y:S01]  /*a150*/  HMMA.16816.F32 R96, R172, R114, R96 ;  /* 0x00000072ac60723c */ /* 0x000fe20000001860 */
[----:B------:R1:W-:Y:S03]  /*a160*/  MUFU.EX2 R172, R228 ;  /* 0x000000e400ac7308 */ /* 0x0003e60000000800 */
[----:B------:R-:W-:Y:S01]  /*a170*/  F2FP.PACK_AB R108, R2, R105 ;  /* 0x00000069026c723e */ /* 0x000fe200000000ff */
[C---:B------:R-:W-:Y:S01]  /*a180*/  FADD.FTZ R2, R106.reuse, R0 ;  /* 0x000000006a027221 */ /* 0x040fe20000010000 */
[----:B------:R-:W-:Y:S01]  /*a190*/  F2FP.PACK_AB R110, R106, R107 ;  /* 0x0000006b6a6e723e */ /* 0x000fe200000000ff */
[----:B------:R-:W-:Y:S01]  /*a1a0*/  FADD.FTZ R0, R131, R129 ;  /* 0x0000008183007221 */ /* 0x000fe20000010000 */
[----:B------:R-:W-:Y:S03]  /*a1b0*/  F2FP.PACK_AB R109, R139, R188 ;  /* 0x000000bc8b6d723e */ /* 0x000fe600000000ff */
[----:B------:R-:W-:Y:S01]  /*a1c0*/  MUFU.EX2 R129, R224 ;  /* 0x000000e000817308 */ /* 0x000fe20000000800 */
[----:B------:R-:W-:Y:S01]  /*a1d0*/  F2FP.PACK_AB R114, R252, R251 ;  /* 0x000000fbfc72723e */ /* 0x000fe200000000ff */
[----:B------:R-:W-:Y:S01]  /*a1e0*/  FADD.FTZ R105, R132, R0 ;  /* 0x0000000084697221 */ /* 0x000fe20000010000 */
[----:B------:R-:W-:Y:S01]  /*a1f0*/  F2FP.PACK_AB R115, R249, R250 ;  /* 0x000000faf973723e */ /* 0x000fe200000000ff */
[-C--:B------:R-:W-:Y:S05]  /*a200*/  HMMA.16816.F32 R4, R108, R116.reuse, R4 ;  /* 0x000000746c04723c */ /* 0x080fea0000001804 */
[----:B------:R-:W-:Y:S01]  /*a210*/  FADD.FTZ R105, R135, R105 ;  /* 0x0000006987697221 */ /* 0x000fe20000010000 */
[----:B------:R-:W-:Y:S01]  /*a220*/  MUFU.EX2 R174, R242 ;  /* 0x000000f200ae7308 */ /* 0x000fe20000000800 */
[----:B------:R-:W-:Y:S01]  /*a230*/  LDSM.16.MT88.4 R132, [R201+0x2800] ;  /* 0x00280000c984783b */ /* 0x000fe20000004200 */
[C---:B------:R-:W-:Y:S04]  /*a240*/  HMMA.16816.F32 R8, R112.reuse, R116, R8 ;  /* 0x000000747008723c */ /* 0x040fe80000001808 */
[----:B-1----:R-:W-:Y:S03]  /*a250*/  MOV R228, R186 ;  /* 0x000000ba00e47202 */ /* 0x002fe60000000f00 */
[----:B------:R-:W-:Y:S01]  /*a260*/  LDSM.16.MT88.4 R184, [R202+0x2c00] ;  /* 0x002c0000cab8783b */ /* 0x000fe20000004200 */
[-C--:B------:R-:W-:Y:S01]  /*a270*/  HMMA.16816.F32 R12, R112, R118.reuse, R12 ;  /* 0x00000076700c723c */ /* 0x080fe2000000180c */
[----:B------:R-:W1:Y:S07]  /*a280*/  MUFU.EX2 R107, R226 ;  /* 0x000000e2006b7308 */ /* 0x000e6e0000000800 */
[C---:B------:R-:W-:Y:S01]  /*a290*/  HMMA.16816.F32 R16, R108.reuse, R118, R16 ;  /* 0x000000766c10723c */ /* 0x040fe20000001810 */
[----:B------:R-:W2:Y:S02]  /*a2a0*/  LDSM.16.MT88.4 R116, [R202+0x1400] ;  /* 0x00140000ca74783b */ /* 0x000ea40000004200 */
[----:B------:R-:W3:Y:S05]  /*a2b0*/  MUFU.EX2 R106, R225 ;  /* 0x000000e1006a7308 */ /* 0x000eea0000000800 */
[-C--:B------:R-:W-:Y:S05]  /*a2c0*/  HMMA.16816.F32 R20, R108, R120.reuse, R20 ;  /* 0x000000786c14723c */ /* 0x080fea0000001814 */
[----:B------:R-:W-:Y:S03]  /*a2d0*/  MUFU.EX2 R226, R220 ;  /* 0x000000dc00e27308 */ /* 0x000fe60000000800 */
[C---:B------:R-:W-:Y:S04]  /*a2e0*/  HMMA.16816.F32 R24, R112.reuse, R120, R24 ;  /* 0x000000787018723c */ /* 0x040fe80000001818 */
[----:B-1----:R-:W-:Y:S03]  /*a2f0*/  FADD.FTZ R0, R107, R2 ;  /* 0x000000026b007221 */ /* 0x002fe60000010000 */
[----:B------:R-:W-:Y:S01]  /*a300*/  MUFU.EX2 R224, R196 ;  /* 0x000000c400e07308 */ /* 0x000fe20000000800 */
[-C--:B------:R-:W-:Y:S04]  /*a310*/  HMMA.16816.F32 R28, R112, R122.reuse, R28 ;  /* 0x0000007a701c723c */ /* 0x080fe8000000181c */
[----:B---3--:R-:W-:Y:S04]  /*a320*/  FADD.FTZ R0, R106, R0 ;  /* 0x000000006a007221 */ /* 0x008fe80000010000 */
[C---:B------:R-:W-:Y:S01]  /*a330*/  HMMA.16816.F32 R32, R108.reuse, R122, R32 ;  /* 0x0000007a6c20723c */ /* 0x040fe20000001820 */
[----:B------:R-:W1:Y:S01]  /*a340*/  LDSM.16.MT88.4 R120, [R201+0x2400] ;  /* 0x00240000c978783b */ /* 0x000e620000004200 */
[----:B------:R-:W3:Y:S02]  /*a350*/  MUFU.EX2 R196, R241 ;  /* 0x000000f100c47308 */ /* 0x000ee40000000800 */
[----:B------:R-:W-:Y:S04]  /*a360*/  FADD.FTZ R0, R129, R0 ;  /* 0x0000000081007221 */ /* 0x000fe80000010000 */
[-C--:B------:R-:W-:Y:S04]  /*a370*/  HMMA.16816.F32 R36, R108, R124.reuse, R36 ;  /* 0x0000007c6c24723c */ /* 0x080fe80000001824 */
[----:B------:R-:W-:Y:S01]  /*a380*/  FADD.FTZ R2, R128, R0 ;  /* 0x0000000080027221 */ /* 0x000fe20000010000 */
[----:B------:R-:W-:Y:S01]  /*a390*/  MUFU.EX2 R225, R195 ;  /* 0x000000c300e17308 */ /* 0x000fe20000000800 */
[----:B------:R-:W-:Y:S02]  /*a3a0*/  FADD.FTZ R0, R137, R100 ;  /* 0x0000006489007221 */ /* 0x000fe40000010000 */
[C---:B------:R-:W-:Y:S04]  /*a3b0*/  HMMA.16816.F32 R40, R112.reuse, R124, R40 ;  /* 0x0000007c7028723c */ /* 0x040fe80000001828 */
[----:B------:R-:W-:Y:S02]  /*a3c0*/  FADD.FTZ R100, R188, R3 ;  /* 0x00000003bc647221 */ /* 0x000fe40000010000 */
[----:B------:R-:W-:Y:S01]  /*a3d0*/  FADD.FTZ R3, R183, R0 ;  /* 0x00000000b7037221 */ /* 0x000fe20000010000 */
[----:B------:R-:W4:Y:S01]  /*a3e0*/  MUFU.EX2 R195, R230 ;  /* 0x000000e600c37308 */ /* 0x000f220000000800 */
[-C--:B------:R-:W-:Y:S01]  /*a3f0*/  HMMA.16816.F32 R44, R112, R126.reuse, R44 ;  /* 0x0000007e702c723c */ /* 0x080fe2000000182c */
[----:B------:R-:W-:Y:S03]  /*a400*/  LDSM.16.MT88.4 R180, [R201+0x2c00] ;  /* 0x002c0000c9b4783b */ /* 0x000fe60000004200 */
[----:B---3--:R-:W-:Y:S01]  /*a410*/  F2FP.PACK_AB R175, R196, R198 ;  /* 0x000000c6c4af723e */ /* 0x008fe200000000ff */
[----:B------:R-:W-:Y:S02]  /*a420*/  FADD.FTZ R0, R136, R2 ;  /* 0x0000000288007221 */ /* 0x000fe40000010000 */
[----:B------:R-:W-:Y:S01]  /*a430*/  FADD.FTZ R2, R139, R100 ;  /* 0x000000648b027221 */ /* 0x000fe20000010000 */
[C---:B------:R-:W-:Y:S01]  /*a440*/  HMMA.16816.F32 R48, R108.reuse, R126, R48 ;  /* 0x0000007e6c30723c */ /* 0x040fe20000001830 */
[----:B------:R-:W3:Y:S01]  /*a450*/  LDSM.16.MT88.4 R124, [R202+0x2400] ;  /* 0x00240000ca7c783b */ /* 0x000ee20000004200 */
[----:B------:R-:W-:Y:S02]  /*a460*/  MUFU.EX2 R220, R193 ;  /* 0x000000c100dc7308 */ /* 0x000fe40000000800 */
[C---:B------:R-:W-:Y:S01]  /*a470*/  FADD.FTZ R0, R172.reuse, R0 ;  /* 0x00000000ac007221 */ /* 0x040fe20000010000 */
[----:B------:R-:W-:Y:S01]  /*a480*/  F2FP.PACK_AB R172, R172, R136 ;  /* 0x00000088acac723e */ /* 0x000fe200000000ff */
[----:B------:R-:W-:Y:S02]  /*a490*/  FADD.FTZ R3, R138, R3 ;  /* 0x000000038a037221 */ /* 0x000fe40000010000 */
[-C--:B--2---:R-:W-:Y:S04]  /*a4a0*/  HMMA.16816.F32 R52, R108, R116.reuse, R52 ;  /* 0x000000746c34723c */ /* 0x084fe80000001834 */
[----:B------:R-:W-:Y:S01]  /*a4b0*/  MUFU.EX2 R193, R231 ;  /* 0x000000e700c17308 */ /* 0x000fe20000000800 */
[----:B------:R-:W-:Y:S01]  /*a4c0*/  FADD.FTZ R3, R251, R3 ;  /* 0x00000003fb037221 */ /* 0x000fe20000010000 */
[----:B----4-:R-:W-:Y:S02]  /*a4d0*/  F2FP.PACK_AB R173, R197, R195 ;  /* 0x000000c3c5ad723e */ /* 0x010fe400000000ff */
[C---:B------:R-:W-:Y:S04]  /*a4e0*/  HMMA.16816.F32 R56, R112.reuse, R116, R56 ;  /* 0x000000747038723c */ /* 0x040fe80000001838 */
[----:B------:R-:W-:Y:S02]  /*a4f0*/  FADD.FTZ R3, R252, R3 ;  /* 0x00000003fc037221 */ /* 0x000fe40000010000 */
[----:B------:R-:W-:Y:S01]  /*a500*/  MUFU.EX2 R188, R245 ;  /* 0x000000f500bc7308 */ /* 0x000fe20000000800 */
[----:B------:R-:W-:Y:S01]  /*a510*/  F2FP.PACK_AB R116, R106, R107 ;  /* 0x0000006b6a74723e */ /* 0x000fe200000000ff */
[-C--:B------:R-:W-:Y:S04]  /*a520*/  HMMA.16816.F32 R60, R112, R118.reuse, R60 ;  /* 0x00000076703c723c */ /* 0x080fe8000000183c */
[----:B------:R-:W-:Y:S01]  /*a530*/  F2FP.PACK_AB R117, R223, R222 ;  /* 0x000000dedf75723e */ /* 0x000fe200000000ff */
[----:B------:R-:W-:Y:S03]  /*a540*/  FADD.FTZ R3, R221, R3 ;  /* 0x00000003dd037221 */ /* 0x000fe60000010000 */
[C---:B------:R-:W-:Y:S01]  /*a550*/  HMMA.16816.F32 R64, R108.reuse, R118, R64 ;  /* 0x000000766c40723c */ /* 0x040fe20000001840 */
[----:B------:R-:W2:Y:S03]  /*a560*/  MUFU.EX2 R106, R235 ;  /* 0x000000eb006a7308 */ /* 0x000ea60000000800 */
[----:B------:R-:W-:Y:S03]  /*a570*/  FADD.FTZ R3, R224, R3 ;  /* 0x00000003e0037221 */ /* 0x000fe60000010000 */
[----:B------:R-:W-:Y:S01]  /*a580*/  F2FP.PACK_AB R118, R128, R129 ;  /* 0x000000818076723e */ /* 0x000fe200000000ff */
[-C--:B-1----:R-:W-:Y:S01]  /*a590*/  HMMA.16816.F32 R68, R108, R120.reuse, R68 ;  /* 0x000000786c44723c */ /* 0x082fe20000001844 */
[----:B------:R-:W-:Y:S02]  /*a5a0*/  LDSM.16.MT88.4 R128, [R201+0x1800] ;  /* 0x00180000c980783b */ /* 0x000fe40000004200 */
[----:B------:R-:W1:Y:S01]  /*a5b0*/  MUFU.EX2 R107, R246 ;  /* 0x000000f6006b7308 */ /* 0x000e620000000800 */
[----:B------:R-:W-:Y:S01]  /*a5c0*/  F2FP.PACK_AB R119, R247, R226 ;  /* 0x000000e2f777723e */ /* 0x000fe200000000ff */
[----:B------:R-:W-:Y:S03]  /*a5d0*/  FADD.FTZ R3, R225, R3 ;  /* 0x00000003e1037221 */ /* 0x000fe60000010000 */
[C---:B------:R-:W-:Y:S04]  /*a5e0*/  HMMA.16816.F32 R72, R112.reuse, R120, R72 ;  /* 0x000000787048723c */ /* 0x040fe80000001848 */
[----:B------:R-:W-:Y:S04]  /*a5f0*/  FADD.FTZ R3, R248, R3 ;  /* 0x00000003f8037221 */ /* 0x000fe80000010000 */
[-C--:B------:R-:W-:Y:S04]  /*a600*/  HMMA.16816.F32 R76, R112, R122.reuse, R76 ;  /* 0x0000007a704c723c */ /* 0x080fe8000000184c */
[----:B--2---:R-:W-:Y:S02]  /*a610*/  FADD.FTZ R0, R106, R0 ;  /* 0x000000006a007221 */ /* 0x004fe40000010000 */
[----:B------:R-:W-:Y:S02]  /*a620*/  FADD.FTZ R3, R194, R3 ;  /* 0x00000003c2037221 */ /* 0x000fe40000010000 */
[C---:B------:R-:W-:Y:S01]  /*a630*/  HMMA.16816.F32 R80, R108.reuse, R122, R80 ;  /* 0x0000007a6c50723c */ /* 0x040fe20000001850 */
[----:B------:R-:W2:Y:S03]  /*a640*/  LDSM.16.MT88.4 R120, [R201+0x800] ;  /* 0x00080000c978783b */ /* 0x000ea60000004200 */
[C---:B------:R-:W-:Y:S01]  /*a650*/  FADD.FTZ R243, R174.reuse, R0 ;  /* 0x00000000aef37221 */ /* 0x040fe20000010000 */
[----:B------:R-:W-:Y:S01]  /*a660*/  F2FP.PACK_AB R174, R174, R106 ;  /* 0x0000006aaeae723e */ /* 0x000fe200000000ff */
[----:B------:R-:W-:Y:S01]  /*a670*/  FADD.FTZ R0, R176, R105 ;  /* 0x00000069b0007221 */ /* 0x000fe20000010000 */
[----:B------:R-:W-:Y:S01]  /*a680*/  F2FP.PACK_AB R176, R193, R194 ;  /* 0x000000c2c1b0723e */ /* 0x000fe200000000ff */
[-C--:B---3--:R-:W-:Y:S04]  /*a690*/  HMMA.16816.F32 R84, R108, R124.reuse, R84 ;  /* 0x0000007c6c54723c */ /* 0x088fe80000001854 */
[----:B------:R-:W-:Y:S01]  /*a6a0*/  FADD.FTZ R100, R178, R0 ;  /* 0x00000000b2647221 */ /* 0x000fe20000010000 */
[----:B------:R-:W-:Y:S01]  /*a6b0*/  F2FP.PACK_AB R178, R191, R192 ;  /* 0x000000c0bfb2723e */ /* 0x000fe200000000ff */
[----:B------:R-:W-:Y:S01]  /*a6c0*/  FADD.FTZ R0, R228, R2 ;  /* 0x00000002e4007221 */ /* 0x000fe20000010000 */
[----:B-1----:R-:W-:Y:S01]  /*a6d0*/  F2FP.PACK_AB R179, R107, R188 ;  /* 0x000000bc6bb3723e */ /* 0x002fe200000000ff */
[C---:B------:R-:W-:Y:S04]  /*a6e0*/  HMMA.16816.F32 R88, R112.reuse, R124, R88 ;  /* 0x0000007c7058723c */ /* 0x040fe80000001858 */
[----:B------:R-:W-:Y:S01]  /*a6f0*/  FADD.FTZ R2, R250, R100 ;  /* 0x00000064fa027221 */ /* 0x000fe20000010000 */
[----:B------:R-:W-:Y:S01]  /*a700*/  MOV R105, R103 ;  /* 0x0000006700697202 */ /* 0x000fe20000000f00 */
[----:B------:R-:W-:Y:S01]  /*a710*/  FADD.FTZ R0, R227, R0 ;  /* 0x00000000e3007221 */ /* 0x000fe20000010000 */
[----:B------:R-:W-:Y:S01]  /*a720*/  MOV R100, R104 ;  /* 0x0000006800647202 */ /* 0x000fe20000000f00 */
[-C--:B------:R-:W-:Y:S01]  /*a730*/  HMMA.16816.F32 R92, R112, R126.reuse, R92 ;  /* 0x0000007e705c723c */ /* 0x080fe2000000185c */
[----:B------:R-:W1:Y:S03]  /*a740*/  LDSM.16.MT88.4 R112, [R202+0x800] ;  /* 0x00080000ca70783b */ /* 0x000e660000004200 */
[----:B------:R-:W-:Y:S01]  /*a750*/  FADD.FTZ R2, R249, R2 ;  /* 0x00000002f9027221 */ /* 0x000fe20000010000 */
[----:B------:R-:W-:Y:S01]  /*a760*/  MOV R106, R102 ;  /* 0x00000066006a7202 */ /* 0x000fe20000000f00 */
[----:B------:R-:W-:Y:S02]  /*a770*/  FADD.FTZ R0, R222, R0 ;  /* 0x00000000de007221 */ /* 0x000fe40000010000 */
[----:B------:R-:W-:Y:S01]  /*a780*/  HMMA.16816.F32 R96, R108, R126, R96 ;  /* 0x0000007e6c60723c */ /* 0x000fe20000001860 */
[----:B------:R-:W3:Y:S03]  /*a790*/  LDSM.16.MT88.4 R124, [R202+0x1800] ;  /* 0x00180000ca7c783b */ /* 0x000ee60000004200 */
[----:B------:R-:W-:Y:S02]  /*a7a0*/  FADD.FTZ R2, R220, R2 ;  /* 0x00000002dc027221 */ /* 0x000fe40000010000 */
[----:B------:R-:W-:Y:S01]  /*a7b0*/  FADD.FTZ R0, R223, R0 ;  /* 0x00000000df007221 */ /* 0x000fe20000010000 */
[----:B------:R-:W-:Y:S01]  /*a7c0*/  F2FP.PACK_AB R108, R224, R221 ;  /* 0x000000dde06c723e */ /* 0x000fe200000000ff */
[C---:B------:R-:W-:Y:S01]  /*a7d0*/  FADD.FTZ R2, R219.reuse, R2 ;  /* 0x00000002db027221 */ /* 0x040fe20000010000 */
[-C--:B--2---:R-:W-:Y:S05]  /*a7e0*/  HMMA.16816.F32 R4, R116, R120.reuse, R4 ;  /* 0x000000787404723c */ /* 0x084fea0000001804 */
[----:B------:R-:W-:Y:S01]  /*a7f0*/  F2FP.PACK_AB R110, R248, R225 ;  /* 0x000000e1f86e723e */ /* 0x000fe200000000ff */
[----:B------:R-:W-:Y:S01]  /*a800*/  FADD.FTZ R0, R226, R0 ;  /* 0x00000000e2007221 */ /* 0x000fe20000010000 */
[----:B------:R-:W-:Y:S01]  /*a810*/  F2FP.PACK_AB R109, R219, R220 ;  /* 0x000000dcdb6d723e */ /* 0x000fe200000000ff */
[----:B------:R-:W-:Y:S01]  /*a820*/  FADD.FTZ R2, R199, R2 ;  /* 0x00000002c7027221 */ /* 0x000fe20000010000 */
[C---:B------:R-:W-:Y:S03]  /*a830*/  F2FP.PACK_AB R111, R218.reuse, R199 ;  /* 0x000000c7da6f723e */ /* 0x040fe600000000ff */
[----:B------:R-:W-:Y:S02]  /*a840*/  FADD.FTZ R0, R247, R0 ;  /* 0x00000000f7007221 */ /* 0x000fe40000010000 */
[----:B------:R-:W-:Y:S02]  /*a850*/  FADD.FTZ R2, R218, R2 ;  /* 0x00000002da027221 */ /* 0x000fe40000010000 */
[C---:B------:R-:W-:Y:S04]  /*a860*/  HMMA.16816.F32 R8, R108.reuse, R120, R8 ;  /* 0x000000786c08723c */ /* 0x040fe80000001808 */
[----:B------:R-:W-:Y:S02]  /*a870*/  FADD.FTZ R0, R195, R0 ;  /* 0x00000000c3007221 */ /* 0x000fe40000010000 */
[----:B------:R-:W-:Y:S02]  /*a880*/  FADD.FTZ R2, R189, R2 ;  /* 0x00000002bd027221 */ /* 0x000fe40000010000 */
[-C--:B------:R-:W-:Y:S08]  /*a890*/  HMMA.16816.F32 R12, R108, R122.reuse, R12 ;  /* 0x0000007a6c0c723c */ /* 0x080ff0000000180c */
[C---:B------:R-:W-:Y:S01]  /*a8a0*/  HMMA.16816.F32 R16, R116.reuse, R122, R16 ;  /* 0x0000007a7410723c */ /* 0x040fe20000001810 */
[----:B------:R-:W2:Y:S07]  /*a8b0*/  LDSM.16.MT88.4 R120, [R202+0x2800] ;  /* 0x00280000ca78783b */ /* 0x000eae0000004200 */
[-C--:B-1----:R-:W-:Y:S08]  /*a8c0*/  HMMA.16816.F32 R20, R116, R112.reuse, R20 ;  /* 0x000000707414723c */ /* 0x082ff00000001814 */
[C---:B------:R-:W-:Y:S08]  /*a8d0*/  HMMA.16816.F32 R24, R108.reuse, R112, R24 ;  /* 0x000000706c18723c */ /* 0x040ff00000001818 */
[-C--:B------:R-:W-:Y:S08]  /*a8e0*/  HMMA.16816.F32 R28, R108, R114.reuse, R28 ;  /* 0x000000726c1c723c */ /* 0x080ff0000000181c */
[C---:B------:R-:W-:Y:S08]  /*a8f0*/  HMMA.16816.F32 R32, R116.reuse, R114, R32 ;  /* 0x000000727420723c */ /* 0x040ff00000001820 */
[-C--:B------:R-:W-:Y:S08]  /*a900*/  HMMA.16816.F32 R36, R116, R128.reuse, R36 ;  /* 0x000000807424723c */ /* 0x080ff00000001824 */
[C---:B------:R-:W-:Y:S08]  /*a910*/  HMMA.16816.F32 R40, R108.reuse, R128, R40 ;  /* 0x000000806c28723c */ /* 0x040ff00000001828 */
        /* <DEDUP_REMOVED lines=13> */
[----:B------:R-:W-:Y:S08]  /*a9f0*/  HMMA.16816.F32 R96, R116, R122, R96 ;  /* 0x0000007a7460723c */ /* 0x000ff00000001860 */
[-C--:B------:R-:W-:Y:S01]  /*aa00*/  HMMA.16816.F32 R140, R172, R144.reuse, R4 ;  /* 0x00000090ac8c723c */ /* 0x080fe20000001804 */
[----:B------:R-:W2:Y:S06]  /*aa10*/  LDL R5, [R1+0xc] ;  /* 0x00000c0001057983 */ /* 0x000eac0000100800 */
        /* <DEDUP_REMOVED lines=12> */
[----:B------:R-:W-:Y:S01]  /*aae0*/  FADD.FTZ R249, R107, R0 ;  /* 0x000000006bf97221 */ /* 0x000fe20000010000 */
[----:B------:R-:W-:Y:S01]  /*aaf0*/  MOV R107, R101 ;  /* 0x00000065006b7202 */ /* 0x000fe20000000f00 */
        /* <DEDUP_REMOVED lines=18> */
[----:B------:R-:W-:Y:S04]  /*ac20*/  HMMA.16816.F32 R96, R172, R186, R96 ;  /* 0x000000baac60723c */ /* 0x000fe80000001860 */
[C---:B--2---:R-:W-:Y:S02]  /*ac30*/  ISETP.GT.AND P0, PT, R233.reuse, R5, PT ;  /* 0x00000005e900720c */ /* 0x044fe40003f04270 */
[----:B------:R-:W-:Y:S11]  /*ac40*/  IADD3 R233, R233, -0x1, RZ ;  /* 0xffffffffe9e97810 */ /* 0x000ff60007ffe0ff */
[----:B------:R-:W-:-:S05]  /*ac50*/  @P0 BRA `(.L_x_1285) ;  /* 0xffffb81000000947 */ /* 0x000fca000383ffff */
.L_x_1274:
[----:B------:R-:W2:Y:S02]  /*ac60*/  LDL R0, [R1+0x8] ;  /* 0x0000080001007983 */ /* 0x000ea40000100800 */
[----:B--2---:R-:W-:-:S13]  /*ac70*/  ISETP.GE.AND P0, PT, R233, R0, PT ;  /* 0x00000000e900720c */ /* 0x004fda0003f06270 */
[----:B------:R-:W-:Y:S05]  /*ac80*/  @!P0 BRA `(.L_x_1286) ;  /* 0x00003cc000008947 */ /* 0x000fea0003800000 */
[----:B------:R-:W-:Y:S01]  /*ac90*/  IMAD.MOV.U32 R105, RZ, RZ, R103 ;  /* 0x000000ffff697224 */ /* 0x000fe200078e0067 */
[----:B------:R-:W-:Y:S01]  /*aca0*/  MOV R107, R101 ;  /* 0x00000065006b7202 */ /* 0x000fe20000000f00 */
[----:B------:R-:W-:Y:S01]  /*acb0*/  IMAD.MOV.U32 R100, RZ, RZ, R104 ;  /* 0x000000ffff647224 */ /* 0x000fe200078e0068 */
[----:B------:R-:W-:Y:S02]  /*acc0*/  MOV R106, R102 ;  /* 0x00000066006a7202 */ /* 0x000fe40000000f00 */
.L_x_1293:
        /* <DEDUP_REMOVED lines=8> */
[----:B------:R-:W-:Y:S01]  /*ad50*/  IMAD R0, R0, c[0x0][0x208], RZ ;  /* 0x0000820000007a24 */ /* 0x000fe200078e02ff */
[C---:B------:R-:W-:Y:S01]  /*ad60*/  IADD3 R5, R240.reuse, 0x20, RZ ;  /* 0x00000020f0057810 */ /* 0x040fe20007ffe0ff */
[----:B------:R-:W-:Y:S02]  /*ad70*/  IMAD.SHL.U32 R47, R240, 0x2, RZ ;  /* 0x00000002f02f7824 */ /* 0x000fe400078e00ff */
[----:B------:R-:W-:Y:S02]  /*ad80*/  IMAD R0, R234, c[0x0][0x20c], R0 ;  /* 0x00008300ea007a24 */ /* 0x000fe400078e0200 */
[----:B------:R-:W-:Y:S02]  /*ad90*/  IMAD R52, R52, c[0x0][0x218], RZ ;  /* 0x0000860034347a24 */ /* 0x000fe400078e02ff */
[----:B------:R-:W-:Y:S02]  /*ada0*/  IMAD.IADD R3, R3, 0x1, R0 ;  /* 0x0000000103037824 */ /* 0x000fe400078e0200 */
[C---:B------:R-:W-:Y:S02]  /*adb0*/  IMAD R52, R232.reuse, c[0x0][0x21c], R52 ;  /* 0x00008700e8347a24 */ /* 0x040fe400078e0234 */
[----:B------:R-:W-:Y:S04]  /*adc0*/  IMAD.WIDE.U32 R2, R232, c[0x0][0x218], R2 ;  /* 0x00008600e8027a25 */ /* 0x000fe800078e0002 */
[----:B------:R-:W-:Y:S01]  /*add0*/  IMAD.SHL.U32 R45, R5, 0x2, RZ ;  /* 0x00000002052d7824 */ /* 0x000fe200078e00ff */
[----:B------:R4:W1:Y:S04]  /*ade0*/  LDSM.16.M88.4 R64, [R203] ;  /* 0x00000000cb40783b */ /* 0x0008680000000200 */
        /* <DEDUP_REMOVED lines=11> */
[----:B--2---:R-:W-:Y:S02]  /*aea0*/  IADD3 R0, P0, R6, R2, RZ ;  /* 0x0000000206007210 */ /* 0x004fe40007f1e0ff */
[C---:B------:R-:W-:Y:S02]  /*aeb0*/  IADD3 R7, R240.reuse, 0x40, RZ ;  /* 0x00000040f0077810 */ /* 0x040fe40007ffe0ff */
[----:B------:R-:W-:Y:S02]  /*aec0*/  IADD3 R6, R240, 0x20, RZ ;  /* 0x00000020f0067810 */ /* 0x000fe40007ffe0ff */
[----:B---3--:R-:W-:Y:S01]  /*aed0*/  IADD3.X R52, R4, R3, R52, P0, !PT ;  /* 0x0000000304347210 */ /* 0x008fe200007fe434 */
[C---:B------:R-:W-:Y:S01]  /*aee0*/  IMAD.SHL.U32 R54, R7.reuse, 0x2, RZ ;  /* 0x0000000207367824 */ /* 0x040fe200078e00ff */
[----:B------:R-:W-:Y:S02]  /*aef0*/  IADD3 R4, R240, 0x40, RZ ;  /* 0x00000040f0047810 */ /* 0x000fe40007ffe0ff */
[C---:B------:R-:W-:Y:S02]  /*af00*/  LEA R20, P0, R0.reuse, c[0x0][0x1f8], 0x1 ;  /* 0x00007e0000147a11 */ /* 0x040fe400078008ff */
[----:B------:R-:W-:Y:S02]  /*af10*/  SHF.R.S32.HI R4, RZ, 0x1f, R4 ;  /* 0x0000001fff047819 */ /* 0x000fe40000011404 */
[----:B------:R-:W-:Y:S02]  /*af20*/  SHF.R.S32.HI R6, RZ, 0x1f, R6 ;  /* 0x0000001fff067819 */ /* 0x000fe40000011406 */
[----:B------:R-:W-:Y:S02]  /*af30*/  SHF.L.U64.HI R53, R7, 0x1, R4 ;  /* 0x0000000107357819 */ /* 0x000fe40000010204 */
[----:B------:R-:W-:Y:S02]  /*af40*/  SHF.R.S32.HI R4, RZ, 0x1f, R240 ;  /* 0x0000001fff047819 */ /* 0x000fe400000114f0 */
[----:B------:R-:W-:Y:S02]  /*af50*/  LEA.HI.X R52, R0, c[0x0][0x1fc], R52, 0x1, P0 ;  /* 0x00007f0000347a11 */ /* 0x000fe400000f0c34 */
[----:B------:R-:W-:Y:S02]  /*af60*/  SHF.L.U64.HI R39, R5, 0x1, R6 ;  /* 0x0000000105277819 */ /* 0x000fe40000010206 */
[----:B------:R-:W-:Y:S01]  /*af70*/  SHF.L.U64.HI R38, R240, 0x1, R4 ;  /* 0x00000001f0267819 */ /* 0x000fe20000010204 */
[----:B------:R-:W-:-:S05]  /*af80*/  BRA.DIV ~URZ, `(.L_x_1287) ;  /* 0x000085927f007947 */ /* 0x000fca000b800000 */
[----:B-1--4-:R1:W2:Y:S02]  /*af90*/  SHFL.IDX PT, R0, R52, RZ, 0x1c1f ;  /* 0x001c1fff34007589 */ /* 0x0122a400000e0000 */
.L_x_1328:
[-C--:B------:R-:W-:Y:S01]  /*afa0*/  HMMA.16816.F32 R4, R64, R16.reuse, RZ ;  /* 0x000000104004723c */ /* 0x080fe200000018ff */
[----:B------:R-:W3:Y:S01]  /*afb0*/  SHFL.IDX PT, R2, R20, RZ, 0x1c1f ;  /* 0x001c1fff14027589 */ /* 0x000ee200000e0000 */
[----:B------:R-:W-:Y:S01]  /*afc0*/  BSSY B0, `(.L_x_1288) ;  /* 0x0000171000007945 */ /* 0x000fe20003800000 */
[C---:B------:R-:W-:Y:S02]  /*afd0*/  ISETP.GE.AND P0, PT, R240.reuse, c[0x0][0x1d4], PT ;  /* 0x00007500f0007a0c */ /* 0x040fe40003f06270 */
[----:B------:R-:W-:Y:S02]  /*afe0*/  IADD3 R102, R240, 0x20, RZ ;  /* 0x00000020f0667810 */ /* 0x000fe40007ffe0ff */
[----:B------:R-:W-:Y:S01]  /*aff0*/  SEL R101, RZ, 0x10, P0 ;  /* 0x00000010ff657807 */ /* 0x000fe20000000000 */
[C---:B------:R-:W-:Y:S01]  /*b000*/  HMMA.16816.F32 R8, R60.reuse, R16, RZ ;  /* 0x000000103c08723c */ /* 0x040fe200000018ff */
[----:B------:R4:W5:Y:S01]  /*b010*/  SHFL.IDX PT, R3, R20, 0x1, 0x1c1f ;  /* 0x003c1f0014037f89 */ /* 0x00096200000e0000 */
[----:B------:R-:W-:Y:S02]  /*b020*/  ISETP.GE.AND P4, PT, R102, c[0x0][0x1d4], PT ;  /* 0x0000750066007a0c */ /* 0x000fe40003f86270 */
[----:B------:R-:W-:Y:S02]  /*b030*/  IADD3 R103, R240, 0x40, RZ ;  /* 0x00000040f0677810 */ /* 0x000fe40007ffe0ff */
[----:B------:R-:W-:Y:S02]  /*b040*/  SEL R42, RZ, 0x10, P4 ;  /* 0x00000010ff2a7807 */ /* 0x000fe40002000000 */
[-C--:B------:R-:W-:Y:S01]  /*b050*/  HMMA.16816.F32 R12, R60, R18.reuse, RZ ;  /* 0x000000123c0c723c */ /* 0x080fe200000018ff */
[----:B-1----:R-:W1:Y:S03]  /*b060*/  SHFL.IDX PT, R52, R52, 0x1, 0x1c1f ;  /* 0x003c1f0034347f89 */ /* 0x002e6600000e0000 */
[----:B------:R-:W-:Y:S02]  /*b070*/  IADD3 R46, -R101, 0x10, RZ ;  /* 0x00000010652e7810 */ /* 0x000fe40007ffe1ff */
[----:B------:R-:W-:Y:S02]  /*b080*/  IADD3 R44, -R42, 0x10, RZ ;  /* 0x000000102a2c7810 */ /* 0x000fe40007ffe1ff */
[C---:B------:R-:W-:Y:S01]  /*b090*/  HMMA.16816.F32 R16, R64.reuse, R18, RZ ;  /* 0x000000124010723c */ /* 0x040fe200000018ff */
[----:B--2---:R-:W2:Y:S03]  /*b0a0*/  LDL R104, [R1+0x8] ;  /* 0x0000080001687983 */ /* 0x004ea60000100800 */
[----:B------:R-:W-:Y:S02]  /*b0b0*/  LOP3.LUT R46, R46, 0xf, RZ, 0xc0, !PT ;  /* 0x0000000f2e2e7812 */ /* 0x000fe400078ec0ff */
[----:B------:R-:W-:Y:S02]  /*b0c0*/  LOP3.LUT R44, R44, 0xf, RZ, 0xc0, !PT ;  /* 0x0000000f2c2c7812 */ /* 0x000fe400078ec0ff */
[-C--:B----4-:R-:W-:Y:S08]  /*b0d0*/  HMMA.16816.F32 R20, R64, R32.reuse, RZ ;  /* 0x000000204014723c */ /* 0x090ff000000018ff */
[C---:B------:R-:W-:Y:S04]  /*b0e0*/  HMMA.16816.F32 R24, R60.reuse, R32, RZ ;  /* 0x000000203c18723c */ /* 0x040fe800000018ff */
[C---:B---3--:R-:W-:Y:S02]  /*b0f0*/  IADD3 R28, P3, R2.reuse, R47, RZ ;  /* 0x0000002f021c7210 */ /* 0x048fe40007f7e0ff */
[----:B------:R-:W-:Y:S02]  /*b100*/  IADD3 R36, P6, R2, R45, RZ ;  /* 0x0000002d02247210 */ /* 0x000fe40007fde0ff */
[C---:B------:R-:W-:Y:S02]  /*b110*/  IADD3.X R29, R0.reuse, R38, RZ, P3, !PT ;  /* 0x00000026001d7210 */ /* 0x040fe40001ffe4ff */
[----:B------:R-:W-:Y:S02]  /*b120*/  ISETP.GE.AND P3, PT, R103, c[0x0][0x1d4], PT ;  /* 0x0000750067007a0c */ /* 0x000fe40003f66270 */
[----:B------:R-:W-:Y:S01]  /*b130*/  IADD3.X R37, R0, R39, RZ, P6, !PT ;  /* 0x0000002700257210 */ /* 0x000fe200037fe4ff */
[----:B------:R3:W-:Y:S01]  /*b140*/  LDGSTS.E.BYPASS.LTC128B.128 [R217+0x100], [R28.64], !P0 ;  /* 0x001000001cd97fae */ /* 0x0007e2000c101d46 */
[----:B------:R-:W-:Y:S02]  /*b150*/  IADD3 R40, P6, R2, R54, RZ ;  /* 0x0000003602287210 */ /* 0x000fe40007fde0ff */
[----:B-----5:R-:W-:Y:S02]  /*b160*/  IADD3 R46, P5, P0, R46, R3, R47 ;  /* 0x000000032e2e7210 */ /* 0x020fe400078be02f */
[----:B------:R-:W-:Y:S02]  /*b170*/  IADD3.X R41, R0, R53, RZ, P6, !PT ;  /* 0x0000003500297210 */ /* 0x000fe400037fe4ff */
[----:B------:R-:W-:Y:S01]  /*b180*/  ISETP.NE.U32.AND P6, PT, R101, RZ, PT ;  /* 0x000000ff6500720c */ /* 0x000fe20003fc5070 */
[----:B------:R4:W-:Y:S01]  /*b190*/  LDGSTS.E.BYPASS.LTC128B.128 [R217+0x1100], [R36.64], !P4 ;  /* 0x0110000024d97fae */ /* 0x0009e2000e101d46 */
[-C--:B-1----:R-:W-:Y:S02]  /*b1a0*/  IADD3.X R47, RZ, R52.reuse, R38, P5, P0 ;  /* 0x00000034ff2f7210 */ /* 0x082fe40002fe0426 */
[-C--:B------:R-:W-:Y:S02]  /*b1b0*/  IADD3 R44, P5, P0, R44, R3.reuse, R45 ;  /* 0x000000032c2c7210 */ /* 0x080fe400078be02d */
[----:B------:R-:W-:Y:S02]  /*b1c0*/  SEL R0, RZ, 0x10, P3 ;  /* 0x00000010ff007807 */ /* 0x000fe40001800000 */
[-C--:B------:R-:W-:Y:S01]  /*b1d0*/  IADD3.X R45, RZ, R52.reuse, R39, P5, P0 ;  /* 0x00000034ff2d7210 */ /* 0x080fe20002fe0427 */
[----:B------:R1:W-:Y:S01]  /*b1e0*/  LDGSTS.E.BYPASS.LTC128B.128 [R217+0x2100], [R40.64], !P3 ;  /* 0x0210000028d97fae */ /* 0x0003e2000d901d46 */
[----:B------:R-:W-:Y:S02]  /*b1f0*/  ISETP.NE.U32.AND P0, PT, R42, RZ, PT ;  /* 0x000000ff2a00720c */ /* 0x000fe40003f05070 */
[----:B------:R-:W-:Y:S04]  /*b200*/  IADD3 R2, -R0, 0x10, RZ ;  /* 0x0000001000027810 */ /* 0x000fe80007ffe1ff */
[----:B------:R-:W-:Y:S01]  /*b210*/  LOP3.LUT R2, R2, 0xf, RZ, 0xc0, !PT ;  /* 0x0000000f02027812 */ /* 0x000fe200078ec0ff */
[----:B------:R5:W-:Y:S01]  /*b220*/  LDGSTS.E.BYPASS.LTC128B.128.ZFILL [R217+0x900], [R46.64], P6 ;  /* 0x009000002ed97fae */ /* 0x000be2000b141d46 */
[----:B------:R-:W-:Y:S01]  /*b230*/  ISETP.NE.U32.AND P6, PT, R0, RZ, PT ;  /* 0x000000ff0000720c */ /* 0x000fe20003fc5070 */
[-C--:B---3--:R-:W-:Y:S06]  /*b240*/  HMMA.16816.F32 R28, R60, R34.reuse, RZ ;  /* 0x000000223c1c723c */ /* 0x088fec00000018ff */
[----:B------:R5:W-:Y:S01]  /*b250*/  LDGSTS.E.BYPASS.LTC128B.128.ZFILL [R217+0x1900], [R44.64], P0 ;  /* 0x019000002cd97fae */ /* 0x000be20008141d46 */
[----:B------:R-:W-:Y:S01]  /*b260*/  IADD3 R2, P5, P0, R2, R3, R54 ;  /* 0x0000000302027210 */ /* 0x000fe200078be036 */
[C---:B------:R-:W-:Y:S04]  /*b270*/  HMMA.16816.F32 R32, R64.reuse, R34, RZ ;  /* 0x000000224020723c */ /* 0x040fe800000018ff */
[----:B------:R-:W-:Y:S04]  /*b280*/  IADD3.X R3, RZ, R52, R53, P5, P0 ;  /* 0x00000034ff037210 */ /* 0x000fe80002fe0435 */
[-C--:B----4-:R-:W-:Y:S01]  /*b290*/  HMMA.16816.F32 R36, R64, R48.reuse, RZ ;  /* 0x000000304024723c */ /* 0x090fe200000018ff */
[----:B------:R3:W-:Y:S07]  /*b2a0*/  LDGSTS.E.BYPASS.LTC128B.128.ZFILL [R217+0x2900], [R2.64], P6 ;  /* 0x0290000002d97fae */ /* 0x0007ee000b141d46 */
[C---:B-1----:R-:W-:Y:S01]  /*b2b0*/  HMMA.16816.F32 R40, R60.reuse, R48, RZ ;  /* 0x000000303c28723c */ /* 0x042fe200000018ff */
[----:B------:R-:W0:Y:S07]  /*b2c0*/  LDGDEPBAR ;  /* 0x00000000000079af */ /* 0x000e2e0000000000 */
[-C--:B-----5:R-:W-:Y:S08]  /*b2d0*/  HMMA.16816.F32 R44, R60, R50.reuse, RZ ;  /* 0x000000323c2c723c */ /* 0x0a0ff000000018ff */
        /* <DEDUP_REMOVED lines=15> */
[----:B------:R-:W4:Y:S07]  /*b3d0*/  LDSM.16.M88.4 R188, [R203+0x3000] ;  /* 0x00300000cbbc783b */ /* 0x000f2e0000000200 */
        /* <DEDUP_REMOVED lines=10> */
[----:B------:R-:W5:Y:S07]  /*b480*/  LDSM.16.M88.4 R176, [R200+0x1400] ;  /* 0x00140000c8b0783b */ /* 0x000f6e0000000200 */
[-C--:B-1----:R-:W-:Y:S08]  /*b490*/  HMMA.16816.F32 R4, R172, R180.reuse, R4 ;  /* 0x000000b4ac04723c */ /* 0x082ff00000001804 */
[C---:B----4-:R-:W-:Y:S08]  /*b4a0*/  HMMA.16816.F32 R8, R188.reuse, R180, R8 ;  /* 0x000000b4bc08723c */ /* 0x050ff00000001808 */
[-C--:B------:R-:W-:Y:S08]  /*b4b0*/  HMMA.16816.F32 R12, R188, R182.reuse, R12 ;  /* 0x000000b6bc0c723c */ /* 0x080ff0000000180c */
[C---:B------:R-:W-:Y:S01]  /*b4c0*/  HMMA.16816.F32 R16, R172.reuse, R182, R16 ;  /* 0x000000b6ac10723c */ /* 0x040fe20000001810 */
[----:B------:R-:W-:Y:S07]  /*b4d0*/  LDSM.16.M88.4 R180, [R213] ;  /* 0x00000000d5b4783b */ /* 0x000fee0000000200 */
[-C--:B-----5:R-:W-:Y:S03]  /*b4e0*/  HMMA.16816.F32 R20, R172, R176.reuse, R20 ;  /* 0x000000b0ac14723c */ /* 0x0a0fe60000001814 */
[----:B--2---:R-:W-:Y:S05]  /*b4f0*/  ISETP.GT.AND P0, PT, R233, R104, PT ;  /* 0x00000068e900720c */ /* 0x004fea0003f04270 */
        /* <DEDUP_REMOVED lines=14> */
[----:B------:R-:W4:Y:S07]  /*b5e0*/  LDSM.16.M88.4 R172, [R212] ;  /* 0x00000000d4ac783b */ /* 0x000f2e0000000200 */
[-C--:B-1----:R-:W-:Y:S01]  /*b5f0*/  HMMA.16816.F32 R4, R176, R180.reuse, R4 ;  /* 0x000000b4b004723c */ /* 0x082fe20000001804 */
[----:B------:R-:W1:Y:S07]  /*b600*/  LDSM.16.M88.4 R192, [R210] ;  /* 0x00000000d2c0783b */ /* 0x000e6e0000000200 */
[C---:B--2---:R-:W-:Y:S08]  /*b610*/  HMMA.16816.F32 R8, R184.reuse, R180, R8 ;  /* 0x000000b4b808723c */ /* 0x044ff00000001808 */
[-C--:B------:R-:W-:Y:S08]  /*b620*/  HMMA.16816.F32 R12, R184, R182.reuse, R12 ;  /* 0x000000b6b80c723c */ /* 0x080ff0000000180c */
[C---:B------:R-:W-:Y:S01]  /*b630*/  HMMA.16816.F32 R16, R176.reuse, R182, R16 ;  /* 0x000000b6b010723c */ /* 0x040fe20000001810 */
[----:B------:R-:W-:Y:S07]  /*b640*/  LDSM.16.M88.4 R180, [R200+0x2000] ;  /* 0x00200000c8b4783b */ /* 0x000fee0000000200 */
[-C--:B----4-:R-:W-:Y:S08]  /*b650*/  HMMA.16816.F32 R20, R176, R172.reuse, R20 ;  /* 0x000000acb014723c */ /* 0x090ff00000001814 */
        /* <DEDUP_REMOVED lines=8> */
[----:B------:R-:W4:Y:S07]  /*b6e0*/  LDSM.16.M88.4 R188, [R203+0x5000] ;  /* 0x00500000cbbc783b */ /* 0x000f2e0000000200 */
[-C--:B-1----:R-:W-:Y:S08]  /*b6f0*/  HMMA.16816.F32 R52, R176, R192.reuse, R52 ;  /* 0x000000c0b034723c */ /* 0x082ff00000001834 */
[C---:B------:R-:W-:Y:S08]  /*b700*/  HMMA.16816.F32 R56, R184.reuse, R192, R56 ;  /* 0x000000c0b838723c */ /* 0x040ff00000001838 */
[-C--:B------:R-:W-:Y:S01]  /*b710*/  HMMA.16816.F32 R60, R184, R194.reuse, R60 ;  /* 0x000000c2b83c723c */ /* 0x080fe2000000183c */
[----:B------:R-:W1:Y:S07]  /*b720*/  LDSM.16.M88.4 R184, [R200+0x2400] ;  /* 0x00240000c8b8783b */ /* 0x000e6e0000000200 */
[----:B------:R-:W-:Y:S01]  /*b730*/  HMMA.16816.F32 R64, R176, R194, R64 ;  /* 0x000000c2b040723c */ /* 0x000fe20000001840 */
[----:B------:R-:W5:Y:S07]  /*b740*/  LDSM.16.M88.4 R176, [R200+0x2800] ;  /* 0x00280000c8b0783b */ /* 0x000f6e0000000200 */
[-C--:B--2---:R-:W-:Y:S01]  /*b750*/  HMMA.16816.F32 R4, R172, R180.reuse, R4 ;  /* 0x000000b4ac04723c */ /* 0x084fe20000001804 */
[----:B------:R-:W2:Y:S07]  /*b760*/  LDSM.16.M88.4 R192, [R200+0x2c00] ;  /* 0x002c0000c8c0783b */ /* 0x000eae0000000200 */
[C---:B----4-:R-:W-:Y:S08]  /*b770*/  HMMA.16816.F32 R8, R188.reuse, R180, R8 ;  /* 0x000000b4bc08723c */ /* 0x050ff00000001808 */
        /* <DEDUP_REMOVED lines=8> */
[-C--:B-----5:R-:W-:Y:S08]  /*b800*/  HMMA.16816.F32 R36, R172, R176.reuse, R36 ;  /* 0x000000b0ac24723c */ /* 0x0a0ff00000001824 */
[C---:B------:R-:W-:Y:S08]  /*b810*/  HMMA.16816.F32 R40, R188.reuse, R176, R40 ;  /* 0x000000b0bc28723c */ /* 0x040ff00000001828 */
[-C--:B------:R-:W-:Y:S08]  /*b820*/  HMMA.16816.F32 R44, R188, R178.reuse, R44 ;  /* 0x000000b2bc2c723c */ /* 0x080ff0000000182c */
[C---:B------:R-:W-:Y:S01]  /*b830*/  HMMA.16816.F32 R48, R172.reuse, R178, R48 ;  /* 0x000000b2ac30723c */ /* 0x040fe20000001830 */
[----:B------:R-:W4:Y:S07]  /*b840*/  LDSM.16.M88.4 R176, [R204+0x5000] ;  /* 0x00500000ccb0783b */ /* 0x000f2e0000000200 */
[-C--:B--2---:R-:W-:Y:S08]  /*b850*/  HMMA.16816.F32 R52, R172, R192.reuse, R52 ;  /* 0x000000c0ac34723c */ /* 0x084ff00000001834 */
[C---:B------:R-:W-:Y:S08]  /*b860*/  HMMA.16816.F32 R56, R188.reuse, R192, R56 ;  /* 0x000000c0bc38723c */ /* 0x040ff00000001838 */
[-C--:B------:R-:W-:Y:S08]  /*b870*/  HMMA.16816.F32 R60, R188, R194.reuse, R60 ;  /* 0x000000c2bc3c723c */ /* 0x080ff0000000183c */
[----:B------:R-:W-:Y:S08]  /*b880*/  HMMA.16816.F32 R64, R172, R194, R64 ;  /* 0x000000c2ac40723c */ /* 0x000ff00000001840 */
[-C--:B-1----:R-:W-:Y:S08]  /*b890*/  HMMA.16816.F32 R4, R180, R184.reuse, R4 ;  /* 0x000000b8b404723c */ /* 0x082ff00000001804 */
        /* <DEDUP_REMOVED lines=25> */
[----:B-----5:R-:W5:Y:S09]  /*ba30*/  LDSM.16.M88.4 R4, [R208] ;  /* 0x00000000d004783b */ /* 0x020f720000000200 */
[----:B------:R-:W1:Y:S10]  /*ba40*/  MUFU.TANH R228, R10 ;  /* 0x0000000a00e47308 */ /* 0x000e740000002400 */
[----:B------:R1:W1:Y:S10]  /*ba50*/  MUFU.TANH R231, R11 ;  /* 0x0000000b00e77308 */ /* 0x0002740000002400 */
[----:B------:R-:W2:Y:S10]  /*ba60*/  MUFU.TANH R223, R13 ;  /* 0x0000000d00df7308 */ /* 0x000eb40000002400 */
[----:B------:R-:W2:Y:S01]  /*ba70*/  MUFU.TANH R229, R14 ;  /* 0x0000000e00e57308 */ /* 0x000ea20000002400 */
[----:B-1----:R-:W1:Y:S01]  /*ba80*/  LDSM.16.M88.4 R8, [R207] ;  /* 0x00000000cf08783b */ /* 0x002e620000000200 */
[-C--:B-----5:R-:W-:Y:S08]  /*ba90*/  HMMA.16816.F32 R20, R180, R4.reuse, R20 ;  /* 0x00000004b414723c */ /* 0x0a0ff00000001814 */
[----:B------:R-:W1:Y:S01]  /*baa0*/  MUFU.TANH R227, R15 ;  /* 0x0000000f00e37308 */ /* 0x000e620000002400 */
[C---:B------:R-:W-:Y:S09]  /*bab0*/  HMMA.16816.F32 R24, R176.reuse, R4, R24 ;  /* 0x00000004b018723c */ /* 0x040ff20000001818 */
[----:B------:R-:W1:Y:S01]  /*bac0*/  MUFU.TANH R193, R16 ;  /* 0x0000001000c17308 */ /* 0x000e620000002400 */
[-C--:B------:R-:W-:Y:S08]  /*bad0*/  HMMA.16816.F32 R28, R176, R6.reuse, R28 ;  /* 0x00000006b01c723c */ /* 0x080ff0000000181c */
[C---:B------:R-:W-:Y:S01]  /*bae0*/  HMMA.16816.F32 R32, R180.reuse, R6, R32 ;  /* 0x00000006b420723c */ /* 0x040fe20000001820 */
[----:B------:R-:W2:Y:S01]  /*baf0*/  MUFU.TANH R188, R17 ;  /* 0x0000001100bc7308 */ /* 0x000ea20000002400 */
[----:B------:R-:W5:Y:S01]  /*bb00*/  LDSM.16.M88.4 R4, [R206] ;  /* 0x00000000ce04783b */ /* 0x000f620000000200 */
[----:B------:R-:W-:Y:S04]  /*bb10*/  DEPBAR.LE SB0, 0x0 ;  /* 0x000080000000791a */ /* 0x000fe80000000000 */
[----:B------:R-:W-:Y:S02]  /*bb20*/  FMUL.FTZ R20, R20, c[0x0][0x320] ;  /* 0x0000c80014147a20 */ /* 0x000fe40000410000 */
[----:B------:R-:W-:Y:S02]  /*bb30*/  FMUL.FTZ R21, R21, c[0x0][0x320] ;  /* 0x0000c80015157a20 */ /* 0x000fe40000410000 */
[----:B------:R-:W2:Y:S01]  /*bb40*/  MUFU.TANH R198, R18 ;  /* 0x0000001200c67308 */ /* 0x000ea20000002400 */
[----:B------:R-:W-:Y:S01]  /*bb50*/  BAR.SYNC.DEFER_BLOCKING 0x0 ;  /* 0x0000000000007b1d */ /* 0x000fe20000010000 */
[----:B------:R-:W-:Y:S01]  /*bb60*/  FMUL.FTZ R22, R22, c[0x0][0x320] ;  /* 0x0000c80016167a20 */ /* 0x000fe20000410000 */
[-C--:B-1----:R-:W-:Y:S05]  /*bb70*/  HMMA.16816.F32 R36, R180, R8.reuse, R36 ;  /* 0x00000008b424723c */ /* 0x082fea0000001824 */
[----:B------:R-:W-:Y:S02]  /*bb80*/  FMUL.FTZ R23, R23, c[0x0][0x320] ;  /* 0x0000c80017177a20 */ /* 0x000fe40000410000 */
[----:B------:R1:W1:Y:S01]  /*bb90*/  MUFU.TANH R197, R19 ;  /* 0x0000001300c57308 */ /* 0x0002620000002400 */
        /* <DEDUP_REMOVED lines=10> */
[----:B------:R-:W1:Y:S03]  /*bc40*/  MUFU.TANH R186, R21 ;  /* 0x0000001500ba7308 */ /* 0x000e660000002400 */
[----:B------:R-:W-:Y:S02]  /*bc50*/  FMUL.FTZ R30, R30, c[0x0][0x320] ;  /* 0x0000c8001e1e7a20 */ /* 0x000fe40000410000 */
[----:B------:R-:W-:Y:S02]  /*bc60*/  FMUL.FTZ R31, R31, c[0x0][0x320] ;  /* 0x0000c8001f1f7a20 */ /* 0x000fe40000410000 */
[-C--:B-----5:R-:W-:Y:S03]  /*bc70*/  HMMA.16816.F32 R52, R180, R4.reuse, R52 ;  /* 0x00000004b434723c */ /* 0x0a0fe60000001834 */
[----:B------:R5:W1:Y:S01]  /*bc80*/  MUFU.TANH R192, R22 ;  /* 0x0000001600c07308 */ /* 0x000a620000002400 */
[----:B------:R-:W-:Y:S02]  /*bc90*/  FMUL.FTZ R32, R32, c[0x0][0x320] ;  /* 0x0000c80020207a20 */ /* 0x000fe40000410000 */
[----:B------:R-:W-:Y:S02]  /*bca0*/  FMUL.FTZ R33, R33, c[0x0][0x320] ;  /* 0x0000c80021217a20 */ /* 0x000fe40000410000 */
[C---:B------:R-:W-:Y:S04]  /*bcb0*/  HMMA.16816.F32 R56, R176.reuse, R4, R56 ;  /* 0x00000004b038723c */ /* 0x040fe80000001838 */
[----:B------:R-:W-:Y:S01]  /*bcc0*/  FMUL.FTZ R34, R34, c[0x0][0x320] ;  /* 0x0000c80022227a20 */ /* 0x000fe20000410000 */
[----:B------:R2:W2:Y:S01]  /*bcd0*/  MUFU.TANH R191, R23 ;  /* 0x0000001700bf7308 */ /* 0x0004a20000002400 */
[----:B------:R-:W-:Y:S02]  /*bce0*/  FMUL.FTZ R35, R35, c[0x0][0x320] ;  /* 0x0000c80023237a20 */ /* 0x000fe40000410000 */
[-C--:B------:R-:W-:Y:S04]  /*bcf0*/  HMMA.16816.F32 R60, R176, R6.reuse, R60 ;  /* 0x00000006b03c723c */ /* 0x080fe8000000183c */
[----:B------:R-:W-:Y:S02]  /*bd00*/  FMUL.FTZ R40, R40, c[0x0][0x320] ;  /* 0x0000c80028287a20 */ /* 0x000fe40000410000 */
[----:B------:R-:W-:Y:S01]  /*bd10*/  FMUL.FTZ R42, R42, c[0x0][0x320] ;  /* 0x0000c8002a2a7a20 */ /* 0x000fe20000410000 */
[----:B------:R3:W3:Y:S01]  /*bd20*/  MUFU.TANH R218, R24 ;  /* 0x0000001800da7308 */ /* 0x0006e20000002400 */
[----:B------:R-:W-:Y:S04]  /*bd30*/  HMMA.16816.F32 R64, R180, R6, R64 ;  /* 0x00000006b440723c */ /* 0x000fe80000001840 */
[----:B------:R-:W-:Y:S02]  /*bd40*/  FMUL.FTZ R41, R41, c[0x0][0x320] ;  /* 0x0000c80029297a20 */ /* 0x000fe40000410000 */
[----:B-1----:R-:W-:Y:S02]  /*bd50*/  FMUL.FTZ R19, R53, c[0x0][0x320] ;  /* 0x0000c80035137a20 */ /* 0x002fe40000410000 */
[----:B-----5:R-:W-:Y:S01]  /*bd60*/  FMUL.FTZ R22, R57, c[0x0][0x320] ;  /* 0x0000c80039167a20 */ /* 0x020fe20000410000 */
[----:B------:R1:W1:Y:S03]  /*bd70*/  MUFU.TANH R196, R25 ;  /* 0x0000001900c47308 */ /* 0x0002660000002400 */
[----:B--2---:R-:W-:Y:S04]  /*bd80*/  FMUL.FTZ R23, R55, c[0x0][0x320] ;  /* 0x0000c80037177a20 */ /* 0x004fe80000410000 */
[----:B------:R-:W-:Y:S02]  /*bd90*/  FMUL.FTZ R21, R60, c[0x0][0x320] ;  /* 0x0000c8003c157a20 */ /* 0x000fe40000410000 */
[----:B------:R-:W-:Y:S01]  /*bda0*/  FMUL.FTZ R17, R61, c[0x0][0x320] ;  /* 0x0000c8003d117a20 */ /* 0x000fe20000410000 */
[----:B------:R2:W2:Y:S01]  /*bdb0*/  MUFU.TANH R220, R26 ;  /* 0x0000001a00dc7308 */ /* 0x0004a20000002400 */
[----:B------:R-:W-:Y:S02]  /*bdc0*/  FMUL.FTZ R20, R62, c[0x0][0x320] ;  /* 0x0000c8003e147a20 */ /* 0x000fe40000410000 */
[----:B------:R-:W-:Y:S02]  /*bdd0*/  FMUL.FTZ R18, R63, c[0x0][0x320] ;  /* 0x0000c8003f127a20 */ /* 0x000fe40000410000 */
[----:B---3--:R-:W-:Y:S02]  /*bde0*/  FMUL.FTZ R24, R56, c[0x0][0x320] ;  /* 0x0000c80038187a20 */ /* 0x008fe40000410000 */
[----:B------:R-:W-:Y:S02]  /*bdf0*/  FMUL.FTZ R14, R64, c[0x0][0x320] ;  /* 0x0000c800400e7a20 */ /* 0x000fe40000410000 */
[----:B------:R-:W-:Y:S01]  /*be00*/  FMUL.FTZ R13, R65, c[0x0][0x320] ;  /* 0x0000c800410d7a20 */ /* 0x000fe20000410000 */
[----:B------:R3:W3:Y:S01]  /*be10*/  MUFU.TANH R219, R27 ;  /* 0x0000001b00db7308 */ /* 0x0006e20000002400 */
[----:B------:R-:W-:Y:S02]  /*be20*/  FMUL.FTZ R16, R66, c[0x0][0x320] ;  /* 0x0000c80042107a20 */ /* 0x000fe40000410000 */
[----:B------:R-:W-:Y:S02]  /*be30*/  FMUL.FTZ R15, R67, c[0x0][0x320] ;  /* 0x0000c800430f7a20 */ /* 0x000fe40000410000 */
[----:B-1----:R-:W-:Y:S05]  /*be40*/  FMUL.FTZ R25, R54, c[0x0][0x320] ;  /* 0x0000c80036197a20 */ /* 0x002fea0000410000 */
[----:B------:R1:W1:Y:S01]  /*be50*/  MUFU.TANH R190, R28 ;  /* 0x0000001c00be7308 */ /* 0x0002620000002400 */
[----:B--2---:R-:W-:Y:S09]  /*be60*/  FMUL.FTZ R26, R52, c[0x0][0x320] ;  /* 0x0000c800341a7a20 */ /* 0x004ff20000410000 */
[----:B------:R2:W2:Y:S01]  /*be70*/  MUFU.TANH R189, R29 ;  /* 0x0000001d00bd7308 */ /* 0x0004a20000002400 */
[----:B---3--:R-:W-:Y:S09]  /*be80*/  FMUL.FTZ R27, R49, c[0x0][0x320] ;  /* 0x0000c800311b7a20 */ /* 0x008ff20000410000 */
[----:B------:R3:W3:Y:S01]  /*be90*/  MUFU.TANH R195, R30 ;  /* 0x0000001e00c37308 */ /* 0x0006e20000002400 */
[----:B-1----:R-:W-:Y:S09]  /*bea0*/  FMUL.FTZ R28, R48, c[0x0][0x320] ;  /* 0x0000c800301c7a20 */ /* 0x002ff20000410000 */
        /* <DEDUP_REMOVED lines=9> */
[----:B---3--:R-:W-:Y:S02]  /*bf40*/  FMUL.FTZ R33, R37, c[0x0][0x320] ;  /* 0x0000c80025217a20 */ /* 0x008fe40000410000 */
[----:B------:R-:W-:Y:S02]  /*bf50*/  FMUL.FTZ R37, R38, c[0x0][0x320] ;  /* 0x0000c80026257a20 */ /* 0x000fe40000410000 */
[----:B------:R-:W-:Y:S05]  /*bf60*/  FMUL.FTZ R38, R47, c[0x0][0x320] ;  /* 0x0000c8002f267a20 */ /* 0x000fea0000410000 */
[----:B------:R3:W3:Y:S01]  /*bf70*/  MUFU.TANH R184, R40 ;  /* 0x0000002800b87308 */ /* 0x0006e20000002400 */
[----:B-1----:R-:W-:Y:S02]  /*bf80*/  FMUL.FTZ R34, R36, c[0x0][0x320] ;  /* 0x0000c80024227a20 */ /* 0x002fe40000410000 */
[----:B------:R-:W-:Y:S02]  /*bf90*/  FMUL.FTZ R36, R39, c[0x0][0x320] ;  /* 0x0000c80027247a20 */ /* 0x000fe40000410000 */
[----:B------:R-:W-:Y:S05]  /*bfa0*/  FMUL.FTZ R39, R46, c[0x0][0x320] ;  /* 0x0000c8002e277a20 */ /* 0x000fea0000410000 */
[----:B------:R1:W1:Y:S01]  /*bfb0*/  MUFU.TANH R185, R42 ;  /* 0x0000002a00b97308 */ /* 0x0002620000002400 */
[----:B--2---:R-:W-:Y:S09]  /*bfc0*/  FMUL.FTZ R35, R45, c[0x0][0x320] ;  /* 0x0000c8002d237a20 */ /* 0x004ff20000410000 */
[----:B------:R2:W2:Y:S01]  /*bfd0*/  MUFU.TANH R224, R12 ;  /* 0x0000000c00e07308 */ /* 0x0004a20000002400 */
[----:B---3--:R-:W-:Y:S09]  /*bfe0*/  FMUL.FTZ R40, R44, c[0x0][0x320] ;  /* 0x0000c8002c287a20 */ /* 0x008ff20000410000 */
[----:B------:R-:W3:Y:S01]  /*bff0*/  MUFU.TANH R34, R34 ;  /* 0x0000002200227308 */ /* 0x000ee20000002400 */
[----:B-1----:R-:W-:Y:S09]  /*c000*/  FMUL.FTZ R42, R43, c[0x0][0x320] ;  /* 0x0000c8002b2a7a20 */ /* 0x002ff20000410000 */
        /* <DEDUP_REMOVED lines=28> */
[----:B------:R-:W1:Y:S01]  /*c1d0*/  MUFU.TANH R15, R15 ;  /* 0x0000000f000f7308 */ /* 0x000e620000002400 */
[----:B------:R-:W-:-:S05]  /*c1e0*/  @!P0 BRA `(.L_x_1289) ;  /* 0x000004e000008947 */ /* 0x000fca0003800000 */
[C---:B--234-:R-:W-:Y:S01]  /*c1f0*/  IADD3 R7, R240.reuse, 0x20, RZ ;  /* 0x00000020f0077810 */ /* 0x05cfe20007ffe0ff */
[----:B------:R-:W2:Y:S01]  /*c200*/  LDL R242, [R1+0x10] ;  /* 0x0000100001f27983 */ /* 0x000ea20000100800 */
[----:B------:R-:W-:Y:S01]  /*c210*/  SHF.R.S32.HI R6, RZ, 0x1f, R240 ;  /* 0x0000001fff067819 */ /* 0x000fe200000114f0 */
[----:B------:R-:W-:Y:S01]  /*c220*/  IMAD.MOV.U32 R232, RZ, RZ, RZ ;  /* 0x000000ffffe87224 */ /* 0x000fe200078e00ff */
[----:B------:R-:W-:Y:S01]  /*c230*/  SHF.R.S32.HI R7, RZ, 0x1f, R7 ;  /* 0x0000001fff077819 */ /* 0x000fe20000011407 */
[----:B------:R-:W-:Y:S01]  /*c240*/  IMAD.SHL.U32 R45, R103, 0x2, RZ ;  /* 0x00000002672d7824 */ /* 0x000fe200078e00ff */
[----:B------:R-:W-:Y:S01]  /*c250*/  SHF.L.U64.HI R10, R240, 0x1, R6 ;  /* 0x00000001f00a7819 */ /* 0x000fe20000010206 */
[C---:B------:R-:W-:Y:S01]  /*c260*/  IMAD.SHL.U32 R44, R102.reuse, 0x2, RZ ;  /* 0x00000002662c7824 */ /* 0x040fe200078e00ff */
[----:B------:R-:W-:Y:S01]  /*c270*/  SHF.L.U64.HI R11, R102, 0x1, R7 ;  /* 0x00000001660b7819 */ /* 0x000fe20000010207 */
[----:B------:R-:W-:Y:S01]  /*c280*/  IMAD.SHL.U32 R43, R240, 0x2, RZ ;  /* 0x00000002f02b7824 */ /* 0x000fe200078e00ff */
[----:B------:R-:W3:Y:S04]  /*c290*/  LDL R241, [R1+0x4] ;  /* 0x0000040001f17983 */ /* 0x000ee80000100800 */
[----:B------:R-:W4:Y:S06]  /*c2a0*/  LDL.64 R238, [R1+0x20] ;  /* 0x0000200001ee7983 */ /* 0x000f2c0000100a00 */
        /* <DEDUP_REMOVED lines=19> */
[----:B------:R-:W-:Y:S03]  /*c3e0*/  SHF.L.U64.HI R12, R103, 0x1, R104 ;  /* 0x00000001670c7819 */ /* 0x000fe60000010268 */
[----:B------:R-:W-:Y:S04]  /*c3f0*/  IMAD R0, R0, c[0x0][0x1e0], RZ ;  /* 0x0000780000007a24 */ /* 0x000fe800078e02ff */
[----:B------:R-:W-:Y:S04]  /*c400*/  IMAD R0, R234, c[0x0][0x1e4], R0 ;  /* 0x00007900ea007a24 */ /* 0x000fe800078e0200 */
        /* <DEDUP_REMOVED lines=11> */
.L_x_1329:
[----:B------:R-:W-:-:S05]  /*c4c0*/  BRA.DIV ~URZ, `(.L_x_1291) ;  /* 0x000071227f007947 */ /* 0x000fca000b800000 */
[----:B------:R-:W4:Y:S01]  /*c4d0*/  SHFL.IDX PT, R0, R9, RZ, 0x1c1f ;  /* 0x001c1fff09007589 */ /* 0x000f2200000e0000 */
[C---:B------:R-:W-:Y:S02]  /*c4e0*/  IADD3 R2, -R101.reuse, 0x10, RZ ;  /* 0x0000001065027810 */ /* 0x040fe40007ffe1ff */
[----:B------:R-:W-:Y:S02]  /*c4f0*/  ISETP.NE.U32.AND P0, PT, R101, RZ, PT ;  /* 0x000000ff6500720c */ /* 0x000fe40003f05070 */
[----:B------:R-:W-:Y:S04]  /*c500*/  LOP3.LUT R2, R2, 0xf, RZ, 0xc0, !PT ;  /* 0x0000000f02027812 */ /* 0x000fe800078ec0ff */
[----:B----4-:R-:W-:Y:S04]  /*c510*/  IADD3 R2, P6, P5, R2, R0, R43 ;  /* 0x0000000002027210 */ /* 0x010fe80007dde02b */
[----:B---3--:R-:W-:Y:S05]  /*c520*/  IADD3.X R3, RZ, R4, R10, P6, P5 ;  /* 0x00000004ff037210 */ /* 0x008fea00037ea40a */
[----:B------:R-:W-:Y:S01]  /*c530*/  @!PT LDS RZ, [RZ] ;  /* 0x00000000fffff984 */ /* 0x000fe20000000800 */
[----:B------:R-:W-:Y:S01]  /*c540*/  @!PT LDS RZ, [RZ] ;  /* 0x00000000fffff984 */ /* 0x000fe20000000800 */
[----:B------:R3:W-:Y:S01]  /*c550*/  LDGSTS.E.BYPASS.LTC128B.128.ZFILL [R217+0x3100], [R2.64], P0 ;  /* 0x0310000002d97fae */ /* 0x0007e20008141d46 */
[----:B------:R-:W-:Y:S05]  /*c560*/  IADD3 R6, P0, R0, R44, RZ ;  /* 0x0000002c00067210 */ /* 0x000fea0007f1e0ff */
[----:B------:R-:W-:Y:S05]  /*c570*/  IMAD.X R7, R4, 0x1, R11, P0 ;  /* 0x0000000104077824 */ /* 0x000fea00000e060b */
[----:B------:R4:W-:Y:S01]  /*c580*/  LDGSTS.E.BYPASS.LTC128B.128 [R217+0x4100], [R6.64], !P4 ;  /* 0x0410000006d97fae */ /* 0x0009e2000e101d46 */
[----:B---3--:R-:W-:Y:S03]  /*c590*/  IADD3 R2, P0, R0, R45, RZ ;  /* 0x0000002d00027210 */ /* 0x008fe60007f1e0ff */
[----:B------:R4:W3:Y:S02]  /*c5a0*/  SHFL.IDX PT, R0, R9, 0x1, 0x1c1f ;  /* 0x003c1f0009007f89 */ /* 0x0008e400000e0000 */
[----:B------:R-:W-:Y:S02]  /*c5b0*/  IMAD.X R3, R4, 0x1, R12, P0 ;  /* 0x0000000104037824 */ /* 0x000fe400000e060c */
[----:B------:R4:W2:Y:S04]  /*c5c0*/  SHFL.IDX PT, R4, R8, 0x1, 0x1c1f ;  /* 0x003c1f0008047f89 */ /* 0x0008a800000e0000 */
[----:B------:R4:W-:Y:S02]  /*c5d0*/  LDGSTS.E.BYPASS.LTC128B.128 [R217+0x5100], [R2.64], !P3 ;  /* 0x0510000002d97fae */ /* 0x0009e4000d901d46 */
.L_x_1330:
[C---:B----4-:R-:W-:Y:S02]  /*c5e0*/  IADD3 R2, -R101.reuse, 0x10, RZ ;  /* 0x0000001065027810 */ /* 0x050fe40007ffe1ff */
[----:B------:R-:W-:Y:S02]  /*c5f0*/  ISETP.NE.U32.AND P0, PT, R101, RZ, PT ;  /* 0x000000ff6500720c */ /* 0x000fe40003f05070 */
[----:B------:R-:W-:Y:S04]  /*c600*/  LOP3.LUT R2, R2, 0xf, RZ, 0xc0, !PT ;  /* 0x0000000f02027812 */ /* 0x000fe800078ec0ff */
[----:B---3--:R-:W-:Y:S04]  /*c610*/  IADD3 R2, P6, P5, R2, R0, R43 ;  /* 0x0000000002027210 */ /* 0x008fe80007dde02b */
[----:B--2---:R-:W-:Y:S02]  /*c620*/  IADD3.X R3, RZ, R4, R10, P6, P5 ;  /* 0x00000004ff037210 */ /* 0x004fe400037ea40a */
[----:B------:R-:W-:Y:S03]  /*c630*/  IADD3 R6, P5, R0, R44, RZ ;  /* 0x0000002c00067210 */ /* 0x000fe60007fbe0ff */
[----:B------:R-:W-:Y:S01]  /*c640*/  @!PT LDS RZ, [RZ] ;  /* 0x00000000fffff984 */ /* 0x000fe20000000800 */
[----:B------:R-:W-:Y:S01]  /*c650*/  @!PT LDS RZ, [RZ] ;  /* 0x00000000fffff984 */ /* 0x000fe20000000800 */
[----:B------:R-:W-:Y:S01]  /*c660*/  @!PT LDS RZ, [RZ] ;  /* 0x00000000fffff984 */ /* 0x000fe20000000800 */
[----:B------:R2:W-:Y:S02]  /*c670*/  LDGSTS.E.BYPASS.LTC128B.128.ZFILL [R217+0x3900], [R2.64], P0 ;  /* 0x0390000002d97fae */ /* 0x0005e40008141d46 */
[----:B------:R-:W-:Y:S05]  /*c680*/  IMAD.X R7, R4, 0x1, R11, P5 ;  /* 0x0000000104077824 */ /* 0x000fea00028e060b */
[----:B------:R3:W-:Y:S01]  /*c690*/  LDGSTS.E.BYPASS.LTC128B.128 [R217+0x4900], [R6.64], !P4 ;  /* 0x0490000006d97fae */ /* 0x0007e2000e101d46 */
[----:B--2---:R-:W-:Y:S05]  /*c6a0*/  IADD3 R2, P0, R0, R45, RZ ;  /* 0x0000002d00027210 */ /* 0x004fea0007f1e0ff */
[----:B------:R-:W-:Y:S05]  /*c6b0*/  IMAD.X R3, R4, 0x1, R12, P0 ;  /* 0x0000000104037824 */ /* 0x000fea00000e060c */
[----:B------:R3:W-:Y:S03]  /*c6c0*/  LDGSTS.E.BYPASS.LTC128B.128 [R217+0x5900], [R2.64], !P3 ;  /* 0x0590000002d97fae */ /* 0x0007e6000d901d46 */
.L_x_1289:
[----:B--234-:R-:W-:Y:S05]  /*c6d0*/  BSYNC B0 ;  /* 0x0000000000007941 */ /* 0x01cfea0003800000 */
.L_x_1288:
        /* <DEDUP_REMOVED lines=66> */
[----:B------:R-:W1:Y:S02]  /*cb00*/  SHFL.BFLY PT, R0, R4, 0x2, 0x1f ;  /* 0x0c401f0004007f89 */ /* 0x000e6400000e0000 */
[----:B-1----:R-:W-:Y:S02]  /*cb10*/  FMNMX.FTZ R4, R4, R0, !PT ;  /* 0x0000000004047209 */ /* 0x002fe40007810000 */
[----:B------:R-:W1:Y:S04]  /*cb20*/  SHFL.BFLY PT, R0, R103, 0x2, 0x1f ;  /* 0x0c401f0067007f89 */ /* 0x000e6800000e0000 */
[----:B------:R-:W2:Y:S01]  /*cb30*/  SHFL.BFLY PT, R104, R4, 0x1, 0x1f ;  /* 0x0c201f0004687f89 */ /* 0x000ea200000e0000 */
[----:B-1----:R-:W-:Y:S02]  /*cb40*/  FMNMX.FTZ R103, R103, R0, !PT ;  /* 0x0000000067677209 */ /* 0x002fe40007810000 */
[----:B--2---:R-:W-:Y:S03]  /*cb50*/  FMNMX.FTZ R104, R4, R104, !PT ;  /* 0x0000006804687209 */ /* 0x004fe60007810000 */
[----:B------:R-:W1:Y:S04]  /*cb60*/  SHFL.BFLY PT, R0, R103, 0x1, 0x1f ;  /* 0x0c201f0067007f89 */ /* 0x000e6800000e0000 */
[----:B------:R-:W2:Y:S01]  /*cb70*/  SHFL.BFLY PT, R4, R5, 0x2, 0x1f ;  /* 0x0c401f0005047f89 */ /* 0x000ea200000e0000 */
[----:B-1----:R-:W-:Y:S03]  /*cb80*/  FMNMX.FTZ R103, R103, R0, !PT ;  /* 0x0000000067677209 */ /* 0x002fe60007810000 */
[----:B------:R-:W1:Y:S01]  /*cb90*/  SHFL.BFLY PT, R0, R102, 0x2, 0x1f ;  /* 0x0c401f0066007f89 */ /* 0x000e6200000e0000 */
[----:B--2---:R-:W-:Y:S02]  /*cba0*/  FMNMX.FTZ R4, R5, R4, !PT ;  /* 0x0000000405047209 */ /* 0x004fe40007810000 */
[----:B-1----:R-:W-:Y:S05]  /*cbb0*/  FMNMX.FTZ R102, R102, R0, !PT ;  /* 0x0000000066667209 */ /* 0x002fea0007810000 */
[----:B------:R-:W1:Y:S02]  /*cbc0*/  SHFL.BFLY PT, R0, R102, 0x1, 0x1f ;  /* 0x0c201f0066007f89 */ /* 0x000e6400000e0000 */
[----:B-1----:R-:W-:Y:S02]  /*cbd0*/  FMNMX.FTZ R102, R102, R0, !PT ;  /* 0x0000000066667209 */ /* 0x002fe40007810000 */
[----:B------:R1:W2:Y:S04]  /*cbe0*/  SHFL.BFLY PT, R0, R4, 0x1, 0x1f ;  /* 0x0c201f0004007f89 */ /* 0x0002a800000e0000 */
.L_x_1331:
[----:B------:R-:W-:Y:S01]  /*cbf0*/  FMUL.FTZ R2, R104, c[0x0][0x2d0] ;  /* 0x0000b40068027a20 */ /* 0x000fe20000410000 */
[----:B--2---:R-:W-:Y:S01]  /*cc00*/  FMNMX.FTZ R101, R0, R4, !PT ;  /* 0x0000000400657209 */ /* 0x004fe20007810000 */
[----:B------:R-:W-:Y:S01]  /*cc10*/  FADD.FTZ R0, -R104, R100 ;  /* 0x0000006468007221 */ /* 0x000fe20000010100 */
[----:B------:R-:W-:Y:S01]  /*cc20*/  WARPSYNC 0xffffffff ;  /* 0xffffffff00007948 */ /* 0x000fe20003800000 */
[--C-:B-1----:R-:W-:Y:S01]  /*cc30*/  FFMA.FTZ R4, R199, c[0x0][0x2d0], -R2.reuse ;  /* 0x0000b400c7047a23 */ /* 0x102fe20000010802 */
[----:B------:R-:W-:Y:S01]  /*cc40*/  LDSM.16.MT88.4 R52, [R201+0x1000] ;  /* 0x00100000c934783b */ /* 0x000fe20000004200 */
[----:B------:R-:W-:Y:S02]  /*cc50*/  FMUL.FTZ R0, R0, c[0x0][0x2d0] ;  /* 0x0000b40000007a20 */ /* 0x000fe40000410000 */
[--C-:B------:R-:W-:Y:S02]  /*cc60*/  FFMA.FTZ R3, R222, c[0x0][0x2d0], -R2.reuse ;  /* 0x0000b400de037a23 */ /* 0x100fe40000010802 */
        /* <DEDUP_REMOVED lines=18> */
[----:B------:R-:W-:Y:S03]  /*cd90*/  MUFU.EX2 R9, R6 ;  /* 0x0000000600097308 */ /* 0x000fe60000000800 */
        /* <DEDUP_REMOVED lines=15> */
[----:B------:R-:W-:Y:S10]  /*ce90*/  MUFU.EX2 R174, R7 ;  /* 0x0000000700ae7308 */ /* 0x000ff40000000800 */
[----:B------:R-:W-:Y:S10]  /*cea0*/  MUFU.EX2 R33, R33 ;  /* 0x0000002100217308 */ /* 0x000ff40000000800 */
[----:B------:R-:W-:Y:S10]  /*ceb0*/  MUFU.EX2 R192, R192 ;  /* 0x000000c000c07308 */ /* 0x000ff40000000800 */
[----:B------:R-:W-:Y:S01]  /*cec0*/  MUFU.EX2 R176, R176 ;  /* 0x000000b000b07308 */ /* 0x000fe20000000800 */
[----:B-1----:R-:W-:Y:S01]  /*ced0*/  FFMA.FTZ R0, R100, R243, R4 ;  /* 0x000000f364007223 */ /* 0x002fe20000010004 */
[----:B--2---:R-:W-:Y:S01]  /*cee0*/  F2FP.PACK_AB R172, R3, R4 ;  /* 0x0000000403ac723e */ /* 0x004fe200000000ff */
[----:B------:R-:W-:Y:S02]  /*cef0*/  FFMA.FTZ R4, R225, c[0x0][0x2d0], -R2 ;  /* 0x0000b400e1047a23 */ /* 0x000fe40000010802 */
[----:B------:R-:W-:Y:S02]  /*cf00*/  FADD.FTZ R8, R3, R0 ;  /* 0x0000000003087221 */ /* 0x000fe40000010000 */
[----:B------:R-:W-:Y:S02]  /*cf10*/  FADD.FTZ R0, -R103, R105 ;  /* 0x0000006967007221 */ /* 0x000fe40000010100 */
[--C-:B------:R-:W-:Y:S01]  /*cf20*/  FFMA.FTZ R225, R25, c[0x0][0x2d0], -R2.reuse ;  /* 0x0000b40019e17a23 */ /* 0x100fe20000010802 */
[----:B------:R-:W1:Y:S01]  /*cf30*/  MUFU.EX2 R4, R4 ;  /* 0x0000000400047308 */ /* 0x000e620000000800 */
[----:B------:R-:W-:Y:S02]  /*cf40*/  FMUL.FTZ R0, R0, c[0x0][0x2d0] ;  /* 0x0000b40000007a20 */ /* 0x000fe40000410000 */
        /* <DEDUP_REMOVED lines=15> */
[----:B------:R-:W-:Y:S02]  /*d040*/  FMUL.FTZ R97, R100, R97 ;  /* 0x0000006164617220 */ /* 0x000fe40000410000 */
[C---:B--2---:R-:W-:Y:S02]  /*d050*/  FFMA.FTZ R0, R3.reuse, R247, R5 ;  /* 0x000000f703007223 */ /* 0x044fe40000010005 */
[----:B------:R-:W-:Y:S01]  /*d060*/  FMUL.FTZ R50, R3, R162 ;  /* 0x000000a203327220 */ /* 0x000fe20000410000 */
[----:B------:R-:W-:Y:S01]  /*d070*/  MUFU.EX2 R247, R199 ;  /* 0x000000c700f77308 */ /* 0x000fe20000000800 */
[----:B------:R-:W-:Y:S02]  /*d080*/  FADD.FTZ R36, R4, R0 ;  /* 0x0000000004247221 */ /* 0x000fe40000010000 */
[C---:B------:R-:W-:Y:S02]  /*d090*/  FADD.FTZ R0, -R102.reuse, R106 ;  /* 0x0000006a66007221 */ /* 0x040fe40000010100 */
[----:B------:R-:W-:Y:S02]  /*d0a0*/  FMUL.FTZ R4, R102, c[0x0][0x2d0] ;  /* 0x0000b40066047a20 */ /* 0x000fe40000410000 */
[----:B------:R-:W-:Y:S02]  /*d0b0*/  FMUL.FTZ R0, R0, c[0x0][0x2d0] ;  /* 0x0000b40000007a20 */ /* 0x000fe40000410000 */
        /* <DEDUP_REMOVED lines=18> */
[----:B------:R-:W-:Y:S01]  /*d1e0*/  FFMA.FTZ R230, R17, c[0x0][0x2d0], -R4 ;  /* 0x0000b40011e67a23 */ /* 0x000fe20000010804 */
[----:B------:R3:W4:Y:S01]  /*d1f0*/  MUFU.EX2 R21, R6 ;  /* 0x0000000600157308 */ /* 0x0007220000000800 */
[----:B------:R-:W-:Y:S02]  /*d200*/  FMUL.FTZ R4, R101, c[0x0][0x2d0] ;  /* 0x0000b40065047a20 */ /* 0x000fe40000410000 */
[----:B------:R-:W-:Y:S02]  /*d210*/  FMUL.FTZ R35, R3, R155 ;  /* 0x0000009b03237220 */ /* 0x000fe40000410000 */
[----:B-1----:R-:W-:Y:S02]  /*d220*/  FADD.FTZ R0, -R101, R107 ;  /* 0x0000006b65007221 */ /* 0x002fe40000010100 */
[--C-:B------:R-:W-:Y:S02]  /*d230*/  FFMA.FTZ R185, R185, c[0x0][0x2d0], -R4.reuse ;  /* 0x0000b400b9b97a23 */ /* 0x100fe40000010804 */
[----:B------:R-:W-:Y:S01]  /*d240*/  FMUL.FTZ R0, R0, c[0x0][0x2d0] ;  /* 0x0000b40000007a20 */ /* 0x000fe20000410000 */
        /* <DEDUP_REMOVED lines=9> */
[--C-:B---3--:R-:W-:Y:S02]  /*d2e0*/  FFMA.FTZ R6, R227, c[0x0][0x2d0], -R4.reuse ;  /* 0x0000b400e3067a23 */ /* 0x108fe40000010804 */
[--C-:B------:R-:W-:Y:S02]  /*d2f0*/  FFMA.FTZ R219, R219, c[0x0][0x2d0], -R4.reuse ;  /* 0x0000b400dbdb7a23 */ /* 0x100fe40000010804 */
[--C-:B------:R-:W-:Y:S01]  /*d300*/  FFMA.FTZ R195, R195, c[0x0][0x2d0], -R4.reuse ;  /* 0x0000b400c3c37a23 */ /* 0x100fe20000010804 */
[----:B------:R-:W-:Y:S01]  /*d310*/  MUFU.EX2 R218, R218 ;  /* 0x000000da00da7308 */ /* 0x000fe20000000800 */
[--C-:B------:R-:W-:Y:S02]  /*d320*/  FFMA.FTZ R194, R194, c[0x0][0x2d0], -R4.reuse ;  /* 0x0000b400c2c27a23 */ /* 0x100fe40000010804 */
[--C-:B------:R-:W-:Y:S02]  /*d330*/  FFMA.FTZ R188, R42, c[0x0][0x2d0], -R4.reuse ;  /* 0x0000b4002abc7a23 */ /* 0x100fe40000010804 */
[--C-:B------:R-:W-:Y:S02]  /*d340*/  FFMA.FTZ R227, R30, c[0x0][0x2d0], -R4.reuse ;  /* 0x0000b4001ee37a23 */ /* 0x100fe40000010804 */
[--C-:B------:R-:W-:Y:S02]  /*d350*/  FFMA.FTZ R228, R29, c[0x0][0x2d0], -R4.reuse ;  /* 0x0000b4001de47a23 */ /* 0x100fe40000010804 */
[----:B------:R-:W-:Y:S01]  /*d360*/  FFMA.FTZ R231, R18, c[0x0][0x2d0], -R4 ;  /* 0x0000b40012e77a23 */ /* 0x000fe20000010804 */
[----:B------:R-:W-:Y:S01]  /*d370*/  MUFU.EX2 R252, R190 ;  /* 0x000000be00fc7308 */ /* 0x000fe20000000800 */
[C---:B--2---:R-:W-:Y:S02]  /*d380*/  FFMA.FTZ R4, R2.reuse, R248, R22 ;  /* 0x000000f802047223 */ /* 0x044fe40000010016 */
[C---:B------:R-:W-:Y:S02]  /*d390*/  FMUL.FTZ R25, R2.reuse, R129 ;  /* 0x0000008102197220 */ /* 0x040fe40000410000 */
[C---:B----4-:R-:W-:Y:S02]  /*d3a0*/  FADD.FTZ R129, R21.reuse, R4 ;  /* 0x0000000415817221 */ /* 0x050fe40000010000 */
[C---:B------:R-:W-:Y:S01]  /*d3b0*/  FMUL.FTZ R60, R2.reuse, R108 ;  /* 0x0000006c023c7220 */ /* 0x040fe20000410000 */
[----:B------:R-:W-:Y:S01]  /*d3c0*/  F2FP.PACK_AB R108, R21, R22 ;  /* 0x00000016156c723e */ /* 0x000fe200000000ff */
[----:B------:R-:W-:Y:S01]  /*d3d0*/  FMUL.FTZ R61, R2, R109 ;  /* 0x0000006d023d7220 */ /* 0x000fe20000410000 */
[----:B------:R-:W2:Y:S01]  /*d3e0*/  LDSM.16.MT88.4 R20, [R201] ;  /* 0x00000000c914783b */ /* 0x000ea20000004200 */
[C---:B-1----:R-:W-:Y:S01]  /*d3f0*/  FMUL.FTZ R14, R0.reuse, R134 ;  /* 0x00000086000e7220 */ /* 0x042fe20000410000 */
[----:B------:R1:W-:Y:S01]  /*d400*/  MUFU.EX2 R109, R7 ;  /* 0x00000007006d7308 */ /* 0x0003e20000000800 */
[----:B------:R-:W-:Y:S02]  /*d410*/  FMUL.FTZ R15, R0, R135 ;  /* 0x00000087000f7220 */ /* 0x000fe40000410000 */
[C---:B------:R-:W-:Y:S02]  /*d420*/  FMUL.FTZ R12, R2.reuse, R132 ;  /* 0x00000084020c7220 */ /* 0x040fe40000410000 */
[----:B------:R-:W-:Y:S02]  /*d430*/  FMUL.FTZ R13, R2, R133 ;  /* 0x00000085020d7220 */ /* 0x000fe40000410000 */
[C---:B------:R-:W-:Y:S02]  /*d440*/  FMUL.FTZ R27, R0.reuse, R131 ;  /* 0x00000083001b7220 */ /* 0x040fe40000410000 */
[----:B------:R-:W-:Y:S01]  /*d450*/  FMUL.FTZ R11, R0, R139 ;  /* 0x0000008b000b7220 */ /* 0x000fe20000410000 */
[----:B------:R-:W3:Y:S01]  /*d460*/  MUFU.EX2 R134, R34 ;  /* 0x0000002200867308 */ /* 0x000ee20000000800 */
[----:B------:R-:W-:Y:S02]  /*d470*/  FADD.FTZ R5, R9, R8 ;  /* 0x0000000809057221 */ /* 0x000fe40000010000 */
[----:B------:R-:W-:Y:S02]  /*d480*/  FMUL.FTZ R4, R100, R140 ;  /* 0x0000008c64047220 */ /* 0x000fe40000410000 */
[C---:B------:R-:W-:Y:S01]  /*d490*/  FADD.FTZ R177, R174.reuse, R5 ;  /* 0x00000005aeb17221 */ /* 0x040fe20000010000 */
[----:B------:R-:W-:Y:S01]  /*d4a0*/  F2FP.PACK_AB R174, R174, R9 ;  /* 0x00000009aeae723e */ /* 0x000fe200000000ff */
[----:B------:R-:W-:Y:S02]  /*d4b0*/  FMUL.FTZ R5, R100, R141 ;  /* 0x0000008d64057220 */ /* 0x000fe40000410000 */
[----:B------:R-:W-:Y:S01]  /*d4c0*/  FMUL.FTZ R26, R0, R130 ;  /* 0x00000082001a7220 */ /* 0x000fe20000410000 */
[----:B------:R4:W-:Y:S01]  /*d4d0*/  MUFU.EX2 R135, R6 ;  /* 0x0000000600877308 */ /* 0x0009e20000000800 */
[----:B------:R-:W-:Y:S02]  /*d4e0*/  FADD.FTZ R130, R33, R36 ;  /* 0x0000002421827221 */ /* 0x000fe40000010000 */
[----:B------:R-:W5:Y:S01]  /*d4f0*/  LDSM.16.MT88.4 R36, [R202] ;  /* 0x00000000ca24783b */ /* 0x000f620000004200 */
[C---:B-1----:R-:W-:Y:S02]  /*d500*/  FMUL.FTZ R7, R3.reuse, R143 ;  /* 0x0000008f03077220 */ /* 0x042fe40000410000 */
[C---:B------:R-:W-:Y:S02]  /*d510*/  FMUL.FTZ R8, R2.reuse, R136 ;  /* 0x0000008802087220 */ /* 0x040fe40000410000 */
[C---:B------:R-:W-:Y:S02]  /*d520*/  FMUL.FTZ R9, R2.reuse, R137 ;  /* 0x0000008902097220 */ /* 0x040fe40000410000 */
[----:B------:R1:W-:Y:S01]  /*d530*/  MUFU.EX2 R133, R32 ;  /* 0x0000002000857308 */ /* 0x0003e20000000800 */
[----:B------:R-:W-:Y:S02]  /*d540*/  FMUL.FTZ R24, R2, R128 ;  /* 0x0000008002187220 */ /* 0x000fe40000410000 */
[----:B------:R-:W-:Y:S01]  /*d550*/  FMUL.FTZ R62, R0, R110 ;  /* 0x0000006e003e7220 */ /* 0x000fe20000410000 */
[----:B---3--:R-:W-:Y:S01]  /*d560*/  F2FP.PACK_AB R175, R134, R33 ;  /* 0x0000002186af723e */ /* 0x008fe200000000ff */
[C---:B------:R-:W-:Y:S02]  /*d570*/  FMUL.FTZ R63, R0.reuse, R111 ;  /* 0x0000006f003f7220 */ /* 0x040fe40000410000 */
[C---:B------:R-:W-:Y:S02]  /*d580*/  FFMA.FTZ R128, R0.reuse, R249, R109 ;  /* 0x000000f900807223 */ /* 0x040fe4000001006d */
[----:B------:R-:W-:Y:S01]  /*d590*/  FMUL.FTZ R10, R0, R138 ;  /* 0x0000008a000a7220 */ /* 0x000fe20000410000 */
[----:B------:R-:W3:Y:S01]  /*d5a0*/  MUFU.EX2 R131, R17 ;  /* 0x0000001100837308 */ /* 0x000ee20000000800 */
[C---:B------:R-:W-:Y:S02]  /*d5b0*/  FMUL.FTZ R18, R3.reuse, R146 ;  /* 0x0000009203127220 */ /* 0x040fe40000410000 */
[C---:B------:R-:W-:Y:S02]  /*d5c0*/  FMUL.FTZ R28, R2.reuse, R124 ;  /* 0x0000007c021c7220 */ /* 0x040fe40000410000 */
[C---:B----4-:R-:W-:Y:S02]  /*d5d0*/  FMUL.FTZ R6, R3.reuse, R142 ;  /* 0x0000008e03067220 */ /* 0x050fe40000410000 */
[----:B------:R-:W-:Y:S02]  /*d5e0*/  FMUL.FTZ R29, R2, R125 ;  /* 0x0000007d021d7220 */ /* 0x000fe40000410000 */
[C---:B------:R-:W-:Y:S01]  /*d5f0*/  FMUL.FTZ R30, R0.reuse, R126 ;  /* 0x0000007e001e7220 */ /* 0x040fe20000410000 */
[----:B------:R-:W4:Y:S01]  /*d600*/  MUFU.EX2 R132, R16 ;  /* 0x0000001000847308 */ /* 0x000f220000000800 */
[----:B------:R-:W-:Y:S01]  /*d610*/  FMUL.FTZ R31, R0, R127 ;  /* 0x0000007f001f7220 */ /* 0x000fe20000410000 */
[-C--:B--2---:R-:W-:Y:S01]  /*d620*/  HMMA.16816.F32 R4, R172, R20.reuse, R4 ;  /* 0x00000014ac04723c */ /* 0x084fe20000001804 */
[----:B------:R-:W-:Y:S04]  /*d630*/  LDSM.16.MT88.4 R124, [R201+0x1400] ;  /* 0x00140000c97c783b */ /* 0x000fe80000004200 */
[C---:B-1----:R-:W-:Y:S02]  /*d640*/  FMUL.FTZ R32, R100.reuse, R152 ;  /* 0x0000009864207220 */ /* 0x042fe40000410000 */
[C---:B------:R-:W-:Y:S01]  /*d650*/  FMUL.FTZ R33, R100.reuse, R153 ;  /* 0x0000009964217220 */ /* 0x040fe20000410000 */
[----:B------:R-:W1:Y:S01]  /*d660*/  MUFU.EX2 R139, R19 ;  /* 0x00000013008b7308 */ /* 0x000e620000000800 */
[----:B------:R-:W-:Y:S02]  /*d670*/  FMUL.FTZ R34, R3, R154 ;  /* 0x0000009a03227220 */ /* 0x000fe40000410000 */
[----:B------:R-:W-:Y:S01]  /*d680*/  LDSM.16.MT88.4 R152, [R202+0xc00] ;  /* 0x000c0000ca98783b */ /* 0x000fe20000004200 */
[----:B---3--:R-:W-:Y:S01]  /*d690*/  F2FP.PACK_AB R109, R131, R109 ;  /* 0x0000006d836d723e */ /* 0x008fe200000000ff */
[----:B------:R-:W-:Y:S02]  /*d6a0*/  FMUL.FTZ R17, R100, R145 ;  /* 0x0000009164117220 */ /* 0x000fe40000410000 */
[C---:B------:R-:W-:Y:S02]  /*d6b0*/  FMUL.FTZ R56, R2.reuse, R112 ;  /* 0x0000007002387220 */ /* 0x040fe40000410000 */
[----:B------:R-:W-:Y:S01]  /*d6c0*/  FMUL.FTZ R57, R2, R113 ;  /* 0x0000007102397220 */ /* 0x000fe20000410000 */
[----:B------:R-:W-:Y:S01]  /*d6d0*/  MUFU.EX2 R249, R181 ;  /* 0x000000b500f97308 */ /* 0x000fe20000000800 */
[C---:B------:R-:W-:Y:S02]  /*d6e0*/  FMUL.FTZ R58, R0.reuse, R114 ;  /* 0x00000072003a7220 */ /* 0x040fe40000410000 */
[----:B------:R-:W-:Y:S01]  /*d6f0*/  FMUL.FTZ R59, R0, R115 ;  /* 0x00000073003b7220 */ /* 0x000fe20000410000 */
[----:B----4-:R-:W-:Y:S01]  /*d700*/  F2FP.PACK_AB R111, R135, R132 ;  /* 0x00000084876f723e */ /* 0x010fe200000000ff */
[----:B------:R-:W-:Y:S01]  /*d710*/  FMUL.FTZ R16, R100, R144 ;  /* 0x0000009064107220 */ /* 0x000fe20000410000 */
[----:B------:R-:W2:Y:S01]  /*d720*/  LDSM.16.MT88.4 R112, [R202+0x1000] ;  /* 0x00100000ca70783b */ /* 0x000ea20000004200 */
[C---:B------:R-:W-:Y:S02]  /*d730*/  FMUL.FTZ R40, R2.reuse, R120 ;  /* 0x0000007802287220 */ /* 0x040fe40000410000 */
[----:B------:R-:W-:Y:S01]  /*d740*/  FMUL.FTZ R41, R2, R121 ;  /* 0x0000007902297220 */ /* 0x000fe20000410000 */
[----:B------:R-:W-:Y:S01]  /*d750*/  MUFU.EX2 R141, R191 ;  /* 0x000000bf008d7308 */ /* 0x000fe20000000800 */
[C---:B------:R-:W-:Y:S02]  /*d760*/  FMUL.FTZ R42, R0.reuse, R122 ;  /* 0x0000007a002a7220 */ /* 0x040fe40000410000 */
[----:B------:R-:W-:Y:S01]  /*d770*/  FMUL.FTZ R43, R0, R123 ;  /* 0x0000007b002b7220 */ /* 0x000fe20000410000 */
[----:B-1----:R-:W-:Y:S01]  /*d780*/  F2FP.PACK_AB R110, R139, R133 ;  /* 0x000000858b6e723e */ /* 0x002fe200000000ff */
[----:B------:R-:W-:Y:S01]  /*d790*/  LDSM.16.MT88.4 R120, [R202+0x400] ;  /* 0x00040000ca78783b */ /* 0x000fe20000004200 */
[C---:B------:R-:W-:Y:S02]  /*d7a0*/  FMUL.FTZ R19, R3.reuse, R147 ;  /* 0x0000009303137220 */ /* 0x040fe40000410000 */
[C---:B------:R-:W-:Y:S02]  /*d7b0*/  FMUL.FTZ R44, R2.reuse, R116 ;  /* 0x00000074022c7220 */ /* 0x040fe40000410000 */
[----:B------:R-:W-:Y:S01]  /*d7c0*/  FMUL.FTZ R45, R2, R117 ;  /* 0x00000075022d7220 */ /* 0x000fe20000410000 */
[C---:B------:R-:W-:Y:S01]  /*d7d0*/  HMMA.16816.F32 R8, R108.reuse, R20, R8 ;  /* 0x000000146c08723c */ /* 0x040fe20000001808 */
[----:B------:R-:W-:Y:S01]  /*d7e0*/  MUFU.EX2 R140, R196 ;  /* 0x000000c4008c7308 */ /* 0x000fe20000000800 */
[----:B------:R-:W-:Y:S02]  /*d7f0*/  LDSM.16.MT88.4 R144, [R201+0xc00] ;  /* 0x000c0000c990783b */ /* 0x000fe40000004200 */
[C---:B------:R-:W-:Y:S02]  /*d800*/  FMUL.FTZ R46, R0.reuse, R118 ;  /* 0x00000076002e7220 */ /* 0x040fe40000410000 */
[----:B------:R-:W-:Y:S02]  /*d810*/  FMUL.FTZ R47, R0, R119 ;  /* 0x00000077002f7220 */ /* 0x000fe40000410000 */
[-C--:B------:R-:W-:Y:S02]  /*d820*/  HMMA.16816.F32 R12, R108, R22.reuse, R12 ;  /* 0x000000166c0c723c */ /* 0x080fe4000000180c */
[----:B------:R-:W-:Y:S01]  /*d830*/  LDSM.16.MT88.4 R116, [R201+0x400] ;  /* 0x00040000c974783b */ /* 0x000fe20000004200 */
[----:B------:R-:W1:Y:S01]  /*d840*/  MUFU.EX2 R189, R189 ;  /* 0x000000bd00bd7308 */ /* 0x000e620000000800 */
[C---:B------:R-:W-:Y:S02]  /*d850*/  FMUL.FTZ R51, R3.reuse, R163 ;  /* 0x000000a303337220 */ /* 0x040fe40000410000 */
[C---:B------:R-:W-:Y:S02]  /*d860*/  FMUL.FTZ R66, R3.reuse, R170 ;  /* 0x000000aa03427220 */ /* 0x040fe40000410000 */
[C---:B------:R-:W-:Y:S02]  /*d870*/  HMMA.16816.F32 R16, R172.reuse, R22, R16 ;  /* 0x00000016ac10723c */ /* 0x040fe40000001810 */
[----:B------:R-:W-:Y:S02]  /*d880*/  LDSM.16.MT88.4 R160, [R201+0x1c00] ;  /* 0x001c0000c9a0783b */ /* 0x000fe40000004200 */
[C---:B------:R-:W-:Y:S01]  /*d890*/  FMUL.FTZ R20, R100.reuse, R148 ;  /* 0x0000009464147220 */ /* 0x040fe20000410000 */
[----:B------:R-:W-:Y:S01]  /*d8a0*/  MUFU.EX2 R137, R220 ;  /* 0x000000dc00897308 */ /* 0x000fe20000000800 */
[----:B------:R-:W-:Y:S02]  /*d8b0*/  FMUL.FTZ R21, R100, R149 ;  /* 0x0000009564157220 */ /* 0x000fe40000410000 */
[C---:B------:R-:W-:Y:S04]  /*d8c0*/  FMUL.FTZ R22, R3.reuse, R150 ;  /* 0x0000009603167220 */ /* 0x040fe80000410000 */
[C---:B------:R-:W-:Y:S02]  /*d8d0*/  FMUL.FTZ R23, R3.reuse, R151 ;  /* 0x0000009703177220 */ /* 0x040fe40000410000 */
[----:B------:R-:W-:Y:S01]  /*d8e0*/  FMUL.FTZ R67, R3, R171 ;  /* 0x000000ab03437220 */ /* 0x000fe20000410000 */
[----:B------:R-:W-:Y:S01]  /*d8f0*/  MUFU.EX2 R138, R219 ;  /* 0x000000db008a7308 */ /* 0x000fe20000000800 */
[----:B------:R-:W-:Y:S01]  /*d900*/  LDSM.16.MT88.4 R168, [R202+0x1c00] ;  /* 0x001c0000caa8783b */ /* 0x000fe20000004200 */
[----:B------:R-:W-:Y:S02]  /*d910*/  FADD.FTZ R129, R133, R129 ;  /* 0x0000008185817221 */ /* 0x000fe40000010000 */
[-C--:B-----5:R-:W-:Y:S03]  /*d920*/  HMMA.16816.F32 R20, R172, R36.reuse, R20 ;  /* 0x00000024ac14723c */ /* 0x0a0fe60000001814 */
[C---:B------:R-:W-:Y:S02]  /*d930*/  FMUL.FTZ R70, R3.reuse, R70 ;  /* 0x0000004603467220 */ /* 0x040fe40000410000 */
[C---:B------:R-:W-:Y:S01]  /*d940*/  FMUL.FTZ R71, R3.reuse, R71 ;  /* 0x0000004703477220 */ /* 0x040fe20000410000 */
[----:B------:R-:W-:Y:S01]  /*d950*/  MUFU.EX2 R251, R195 ;  /* 0x000000c300fb7308 */ /* 0x000fe20000000800 */
[C---:B------:R-:W-:Y:S01]  /*d960*/  FMUL.FTZ R72, R2.reuse, R72 ;  /* 0x0000004802487220 */ /* 0x040fe20000410000 */
[C---:B------:R-:W-:Y:S04]  /*d970*/  HMMA.16816.F32 R24, R108.reuse, R36, R24 ;  /* 0x000000246c18723c */ /* 0x040fe80000001818 */
[----:B------:R-:W-:Y:S02]  /*d980*/  FMUL.FTZ R73, R2, R73 ;  /* 0x0000004902497220 */ /* 0x000fe40000410000 */
[C---:B------:R-:W-:Y:S02]  /*d990*/  FMUL.FTZ R74, R0.reuse, R74 ;  /* 0x0000004a004a7220 */ /* 0x040fe40000410000 */
[-C--:B------:R-:W-:Y:S01]  /*d9a0*/  HMMA.16816.F32 R28, R108, R38.reuse, R28 ;  /* 0x000000266c1c723c */ /* 0x080fe2000000181c */
[----:B------:R-:W-:Y:S03]  /*d9b0*/  MUFU.EX2 R250, R194 ;  /* 0x000000c200fa7308 */ /* 0x000fe60000000800 */
[----:B------:R-:W-:Y:S02]  /*d9c0*/  FMUL.FTZ R75, R0, R75 ;  /* 0x0000004b004b7220 */ /* 0x000fe40000410000 */
[----:B------:R-:W-:Y:S02]  /*d9d0*/  FMUL.FTZ R76, R2, R76 ;  /* 0x0000004c024c7220 */ /* 0x000fe40000410000 */
[C---:B------:R-:W-:Y:S03]  /*d9e0*/  HMMA.16816.F32 R32, R172.reuse, R38, R32 ;  /* 0x00000026ac20723c */ /* 0x040fe60000001820 */
[----:B------:R1:W-:Y:S01]  /*d9f0*/  MUFU.EX2 R136, R239 ;  /* 0x000000ef00887308 */ /* 0x0003e20000000800 */
[C---:B------:R-:W-:Y:S02]  /*da00*/  FMUL.FTZ R36, R100.reuse, R156 ;  /* 0x0000009c64247220 */ /* 0x040fe40000410000 */
[----:B------:R-:W-:Y:S02]  /*da10*/  FMUL.FTZ R37, R100, R157 ;  /* 0x0000009d64257220 */ /* 0x000fe40000410000 */
[C---:B------:R-:W-:Y:S04]  /*da20*/  FMUL.FTZ R38, R3.reuse, R158 ;  /* 0x0000009e03267220 */ /* 0x040fe80000410000 */
[C---:B------:R-:W-:Y:S01]  /*da30*/  FMUL.FTZ R39, R3.reuse, R159 ;  /* 0x0000009f03277220 */ /* 0x040fe20000410000 */
[----:B------:R-:W-:Y:S01]  /*da40*/  MUFU.EX2 R248, R198 ;  /* 0x000000c600f87308 */ /* 0x000fe20000000800 */
[----:B------:R-:W-:Y:S02]  /*da50*/  FMUL.FTZ R77, R2, R77 ;  /* 0x0000004d024d7220 */ /* 0x000fe40000410000 */
[C---:B------:R-:W-:Y:S02]  /*da60*/  FMUL.FTZ R78, R0.reuse, R78 ;  /* 0x0000004e004e7220 */ /* 0x040fe40000410000 */
[----:B------:R-:W-:Y:S01]  /*da70*/  FMUL.FTZ R79, R0, R79 ;  /* 0x0000004f004f7220 */ /* 0x000fe20000410000 */
[-C--:B------:R-:W-:Y:S03]  /*da80*/  HMMA.16816.F32 R36, R172, R52.reuse, R36 ;  /* 0x00000034ac24723c */ /* 0x080fe60000001824 */
[C---:B------:R-:W-:Y:S01]  /*da90*/  FMUL.FTZ R82, R3.reuse, R82 ;  /* 0x0000005203527220 */ /* 0x040fe20000410000 */
[----:B------:R-:W-:Y:S01]  /*daa0*/  MUFU.EX2 R195, R225 ;  /* 0x000000e100c37308 */ /* 0x000fe20000000800 */
[C---:B------:R-:W-:Y:S02]  /*dab0*/  FMUL.FTZ R83, R3.reuse, R83 ;  /* 0x0000005303537220 */ /* 0x040fe40000410000 */
[C---:B------:R-:W-:Y:S01]  /*dac0*/  FMUL.FTZ R86, R3.reuse, R86 ;  /* 0x0000005603567220 */ /* 0x040fe20000410000 */
[C---:B------:R-:W-:Y:S04]  /*dad0*/  HMMA.16816.F32 R40, R108.reuse, R52, R40 ;  /* 0x000000346c28723c */ /* 0x040fe80000001828 */
[C---:B------:R-:W-:Y:S01]  /*dae0*/  FMUL.FTZ R87, R3.reuse, R87 ;  /* 0x0000005703577220 */ /* 0x040fe20000410000 */
[----:B-1----:R-:W-:Y:S01]  /*daf0*/  MOV R239, R189 ;  /* 0x000000bd00ef7202 */ /* 0x002fe20000000f00 */
[----:B------:R-:W-:Y:S01]  /*db00*/  FMUL.FTZ R88, R2, R88 ;  /* 0x0000005802587220 */ /* 0x000fe20000410000 */
[----:B------:R-:W-:Y:S01]  /*db10*/  MUFU.EX2 R220, R188 ;  /* 0x000000bc00dc7308 */ /* 0x000fe20000000800 */
[-C--:B------:R-:W-:Y:S04]  /*db20*/  HMMA.16816.F32 R44, R108, R54.reuse, R44 ;  /* 0x000000366c2c723c */ /* 0x080fe8000000182c */
[C---:B------:R-:W-:Y:S02]  /*db30*/  FMUL.FTZ R52, R100.reuse, R164 ;  /* 0x000000a464347220 */ /* 0x040fe40000410000 */
[----:B------:R-:W-:Y:S02]  /*db40*/  FMUL.FTZ R53, R100, R165 ;  /* 0x000000a564357220 */ /* 0x000fe40000410000 */
[C---:B------:R-:W-:Y:S01]  /*db50*/  HMMA.16816.F32 R48, R172.reuse, R54, R48 ;  /* 0x00000036ac30723c */ /* 0x040fe20000001830 */
[----:B------:R-:W-:Y:S03]  /*db60*/  MUFU.EX2 R100, R237 ;  /* 0x000000ed00647308 */ /* 0x000fe60000000800 */
[C---:B------:R-:W-:Y:S02]  /*db70*/  FMUL.FTZ R89, R2.reuse, R89 ;  /* 0x0000005902597220 */ /* 0x040fe40000410000 */
[C---:B------:R-:W-:Y:S02]  /*db80*/  FMUL.FTZ R92, R2.reuse, R92 ;  /* 0x0000005c025c7220 */ /* 0x040fe40000410000 */
[C---:B------:R-:W-:Y:S03]  /*db90*/  FMUL.FTZ R54, R3.reuse, R166 ;  /* 0x000000a603367220 */ /* 0x040fe60000410000 */
[----:B------:R-:W-:Y:S01]  /*dba0*/  MUFU.EX2 R237, R183 ;  /* 0x000000b700ed7308 */ /* 0x000fe20000000800 */
[C---:B------:R-:W-:Y:S02]  /*dbb0*/  FMUL.FTZ R55, R3.reuse, R167 ;  /* 0x000000a703377220 */ /* 0x040fe40000410000 */
[----:B------:R-:W-:Y:S02]  /*dbc0*/  FMUL.FTZ R93, R2, R93 ;  /* 0x0000005d025d7220 */ /* 0x000fe40000410000 */
[C---:B------:R-:W-:Y:S02]  /*dbd0*/  FMUL.FTZ R98, R3.reuse, R98 ;  /* 0x0000006203627220 */ /* 0x040fe40000410000 */
[----:B------:R-:W-:Y:S01]  /*dbe0*/  FMUL.FTZ R99, R3, R99 ;  /* 0x0000006303637220 */ /* 0x000fe20000410000 */
[-C--:B--2---:R-:W-:Y:S02]  /*dbf0*/  HMMA.16816.F32 R52, R172, R112.reuse, R52 ;  /* 0x00000070ac34723c */ /* 0x084fe40000001834 */
[----:B------:R-:W1:Y:S01]  /*dc00*/  MUFU.EX2 R2, R186 ;  /* 0x000000ba00027308 */ /* 0x000e620000000800 */
[----:B------:R-:W-:Y:S02]  /*dc10*/  FADD.FTZ R3, R134, R130 ;  /* 0x0000008286037221 */ /* 0x000fe40000010000 */
[C---:B------:R-:W-:Y:S02]  /*dc20*/  FMUL.FTZ R90, R0.reuse, R90 ;  /* 0x0000005a005a7220 */ /* 0x040fe40000410000 */
[C---:B------:R-:W-:Y:S01]  /*dc30*/  FMUL.FTZ R91, R0.reuse, R91 ;  /* 0x0000005b005b7220 */ /* 0x040fe20000410000 */
[C---:B------:R-:W-:Y:S04]  /*dc40*/  HMMA.16816.F32 R56, R108.reuse, R112, R56 ;  /* 0x000000706c38723c */ /* 0x040fe80000001838 */
[----:B------:R-:W2:Y:S01]  /*dc50*/  MUFU.EX2 R196, R244 ;  /* 0x000000f400c47308 */ /* 0x000ea20000000800 */
[C---:B------:R-:W-:Y:S02]  /*dc60*/  FMUL.FTZ R94, R0.reuse, R94 ;  /* 0x0000005e005e7220 */ /* 0x040fe40000410000 */
[----:B------:R-:W-:Y:S01]  /*dc70*/  FMUL.FTZ R95, R0, R95 ;  /* 0x0000005f005f7220 */ /* 0x000fe20000410000 */
[-C--:B------:R-:W-:Y:S04]  /*dc80*/  HMMA.16816.F32 R60, R108, R114.reuse, R60 ;  /* 0x000000726c3c723c */ /* 0x080fe8000000183c */
[----:B------:R-:W-:Y:S02]  /*dc90*/  FADD.FTZ R0, R105, R177 ;  /* 0x000000b169007221 */ /* 0x000fe40000010000 */
[----:B------:R-:W-:Y:S02]  /*dca0*/  MUFU.EX2 R219, R193 ;  /* 0x000000c100db7308 */ /* 0x000fe40000000800 */
[C---:B------:R-:W-:Y:S01]  /*dcb0*/  HMMA.16816.F32 R64, R172.reuse, R114, R64 ;  /* 0x00000072ac40723c */ /* 0x040fe20000001840 */
[----:B------:R-:W3:Y:S03]  /*dcc0*/  LDSM.16.MT88.4 R112, [R201+0x2000] ;  /* 0x00200000c970783b */ /* 0x000ee60000004200 */
[----:B-1----:R-:W-:Y:S04]  /*dcd0*/  FADD.FTZ R0, R2, R0 ;  /* 0x0000000002007221 */ /* 0x002fe80000010000 */
[----:B------:R-:W-:Y:S01]  /*dce0*/  FADD.FTZ R0, R107, R0 ;  /* 0x000000006b007221 */ /* 0x000fe20000010000 */
[----:B------:R-:W-:Y:S10]  /*dcf0*/  MUFU.EX2 R198, R243 ;  /* 0x000000f300c67308 */ /* 0x000ff40000000800 */
[----:B------:R-:W-:Y:S10]  /*dd00*/  MUFU.EX2 R199, R197 ;  /* 0x000000c500c77308 */ /* 0x000ff40000000800 */
[----:B------:R-:W1:Y:S10]  /*dd10*/  MUFU.EX2 R197, R245 ;  /* 0x000000f500c57308 */ /* 0x000e740000000800 */
[----:B------:R-:W-:Y:S01]  /*dd20*/  MUFU.EX2 R194, R223 ;  /* 0x000000df00c27308 */ /* 0x000fe20000000800 */
[-C--:B---3--:R-:W-:Y:S08]  /*dd30*/  HMMA.16816.F32 R68, R172, R112.reuse, R68 ;  /* 0x00000070ac44723c */ /* 0x088ff00000001844 */
[C---:B------:R-:W-:Y:S01]  /*dd40*/  HMMA.16816.F32 R72, R108.reuse, R112, R72 ;  /* 0x000000706c48723c */ /* 0x040fe20000001848 */
[----:B------:R-:W-:Y:S07]  /*dd50*/  MUFU.EX2 R193, R224 ;  /* 0x000000e000c17308 */ /* 0x000fee0000000800 */
[-C--:B------:R-:W-:Y:S03]  /*dd60*/  HMMA.16816.F32 R76, R108, R114.reuse, R76 ;  /* 0x000000726c4c723c */ /* 0x080fe6000000184c */
[----:B------:R-:W-:Y:S05]  /*dd70*/  MUFU.EX2 R191, R230 ;  /* 0x000000e600bf7308 */ /* 0x000fea0000000800 */
[C---:B------:R-:W-:Y:S01]  /*dd80*/  HMMA.16816.F32 R80, R172.reuse, R114, R80 ;  /* 0x00000072ac50723c */ /* 0x040fe20000001850 */
[----:B------:R-:W3:Y:S04]  /*dd90*/  LDSM.16.MT88.4 R112, [R202+0x2000] ;  /* 0x00200000ca70783b */ /* 0x000ee80000004200 */
[----:B------:R-:W-:Y:S10]  /*dda0*/  MUFU.EX2 R190, R228 ;  /* 0x000000e400be7308 */ /* 0x000ff40000000800 */
[----:B------:R-:W-:Y:S01]  /*ddb0*/  MUFU.EX2 R188, R229 ;  /* 0x000000e500bc7308 */ /* 0x000fe20000000800 */
[-C--:B---3--:R-:W-:Y:S08]  /*ddc0*/  HMMA.16816.F32 R84, R172, R112.reuse, R84 ;  /* 0x00000070ac54723c */ /* 0x088ff00000001854 */
[C---:B------:R-:W-:Y:S07]  /*ddd0*/  HMMA.16816.F32 R88, R108.reuse, R112, R88 ;  /* 0x000000706c58723c */ /* 0x040fee0000001858 */
[----:B------:R-:W-:Y:S01]  /*dde0*/  F2FP.PACK_AB R112, R140, R218 ;  /* 0x000000da8c70723e */ /* 0x000fe200000000ff */
[-C--:B------:R-:W-:Y:S04]  /*ddf0*/  HMMA.16816.F32 R92, R108, R114.reuse, R92 ;  /* 0x000000726c5c723c */ /* 0x080fe8000000185c */
[----:B------:R-:W-:Y:S03]  /*de00*/  F2FP.PACK_AB R113, R138, R137 ;  /* 0x000000898a71723e */ /* 0x000fe600000000ff */
[----:B------:R-:W-:Y:S01]  /*de10*/  F2FP.PACK_AB R108, R2, R105 ;  /* 0x00000069026c723e */ /* 0x000fe200000000ff */
[----:B------:R-:W-:Y:S01]  /*de20*/  HMMA.16816.F32 R96, R172, R114, R96 ;  /* 0x00000072ac60723c */ /* 0x000fe20000001860 */
[----:B------:R-:W3:Y:S03]  /*de30*/  MUFU.EX2 R105, R238 ;  /* 0x000000ee00697308 */ /* 0x000ee60000000800 */
[C---:B------:R-:W-:Y:S01]  /*de40*/  F2FP.PACK_AB R110, R106.reuse, R107 ;  /* 0x0000006b6a6e723e */ /* 0x040fe200000000ff */
[----:B------:R-:W-:Y:S01]  /*de50*/  FADD.FTZ R2, R106, R0 ;  /* 0x000000006a027221 */ /* 0x000fe20000010000 */
[----:B------:R-:W-:Y:S01]  /*de60*/  F2FP.PACK_AB R109, R141, R192 ;  /* 0x000000c08d6d723e */ /* 0x000fe200000000ff */
[----:B------:R-:W-:Y:S01]  /*de70*/  FADD.FTZ R0, R131, R128 ;  /* 0x0000008083007221 */ /* 0x000fe20000010000 */
[----:B------:R-:W-:Y:S03]  /*de80*/  F2FP.PACK_AB R111, R176, R178 ;  /* 0x000000b2b06f723e */ /* 0x000fe600000000ff */
[----:B------:R-:W4:Y:S01]  /*de90*/  MUFU.EX2 R128, R236 ;  /* 0x000000ec00807308 */ /* 0x000f220000000800 */
[----:B------:R-:W-:Y:S01]  /*dea0*/  F2FP.PACK_AB R114, R189, R252 ;  /* 0x000000fcbd72723e */ /* 0x000fe200000000ff */
[----:B------:R-:W-:Y:S01]  /*deb0*/  FADD.FTZ R106, R132, R0 ;  /* 0x00000000846a7221 */ /* 0x000fe20000010000 */
[----:B------:R-:W-:Y:S01]  /*dec0*/  F2FP.PACK_AB R115, R250, R251 ;  /* 0x000000fbfa73723e */ /* 0x000fe200000000ff */
[-C--:B------:R-:W-:Y:S05]  /*ded0*/  HMMA.16816.F32 R4, R108, R116.reuse, R4 ;  /* 0x000000746c04723c */ /* 0x080fea0000001804 */
[----:B--2---:R-:W-:Y:S01]  /*dee0*/  F2FP.PACK_AB R173, R196, R195 ;  /* 0x000000c3c4ad723e */ /* 0x004fe200000000ff */
[----:B------:R2:W-:Y:S01]  /*def0*/  MUFU.EX2 R238, R182 ;  /* 0x000000b600ee7308 */ /* 0x0005e20000000800 */
[----:B-1----:R-:W-:Y:S01]  /*df00*/  F2FP.PACK_AB R175, R197, R198 ;  /* 0x000000c6c5af723e */ /* 0x002fe200000000ff */
[C---:B------:R-:W-:Y:S04]  /*df10*/  HMMA.16816.F32 R8, R112.reuse, R116, R8 ;  /* 0x000000747008723c */ /* 0x040fe80000001808 */
[----:B---3--:R-:W-:Y:S04]  /*df20*/  FADD.FTZ R0, R105, R2 ;  /* 0x0000000269007221 */ /* 0x008fe80000010000 */
[-C--:B------:R-:W-:Y:S01]  /*df30*/  HMMA.16816.F32 R12, R112, R118.reuse, R12 ;  /* 0x00000076700c723c */ /* 0x080fe2000000180c */
[----:B------:R-:W1:Y:S03]  /*df40*/  MUFU.EX2 R107, R235 ;  /* 0x000000eb006b7308 */ /* 0x000e660000000800 */
[----:B------:R-:W-:Y:S04]  /*df50*/  FADD.FTZ R0, R100, R0 ;  /* 0x0000000064007221 */ /* 0x000fe80000010000 */
[C---:B------:R-:W-:Y:S01]  /*df60*/  HMMA.16816.F32 R16, R108.reuse, R118, R16 ;  /* 0x000000766c10723c */ /* 0x040fe20000001810 */
[----:B------:R-:W3:Y:S02]  /*df70*/  LDSM.16.MT88.4 R116, [R202+0x1400] ;  /* 0x00140000ca74783b */ /* 0x000ee40000004200 */
[----:B------:R-:W-:Y:S01]  /*df80*/  MUFU.EX2 R235, R222 ;  /* 0x000000de00eb7308 */ /* 0x000fe20000000800 */
[----:B----4-:R-:W-:Y:S04]  /*df90*/  FADD.FTZ R0, R128, R0 ;  /* 0x0000000080007221 */ /* 0x010fe80000010000 */
[-C--:B------:R-:W-:Y:S01]  /*dfa0*/  HMMA.16816.F32 R20, R108, R120.reuse, R20 ;  /* 0x000000786c14723c */ /* 0x080fe20000001814 */
[----:B--2---:R-:W-:Y:S04]  /*dfb0*/  LDSM.16.MT88.4 R180, [R201+0x2c00] ;  /* 0x002c0000c9b4783b */ /* 0x004fe80000004200 */
[----:B------:R-:W-:Y:S03]  /*dfc0*/  MUFU.EX2 R222, R184 ;  /* 0x000000b800de7308 */ /* 0x000fe60000000800 */
[C---:B------:R-:W-:Y:S04]  /*dfd0*/  HMMA.16816.F32 R24, R112.reuse, R120, R24 ;  /* 0x000000787018723c */ /* 0x040fe80000001818 */
[----:B-1----:R-:W-:Y:S02]  /*dfe0*/  FADD.FTZ R2, R107, R0 ;  /* 0x000000006b027221 */ /* 0x002fe40000010000 */
[----:B------:R-:W-:Y:S01]  /*dff0*/  FADD.FTZ R0, R139, R129 ;  /* 0x000000818b007221 */ /* 0x000fe20000010000 */
[----:B------:R-:W1:Y:S01]  /*e000*/  MUFU.EX2 R236, R221 ;  /* 0x000000dd00ec7308 */ /* 0x000e620000000800 */
[-C--:B------:R-:W-:Y:S08]  /*e010*/  HMMA.16816.F32 R28, R112, R122.reuse, R28 ;  /* 0x0000007a701c723c */ /* 0x080ff0000000181c */
[C---:B------:R-:W-:Y:S01]  /*e020*/  HMMA.16816.F32 R32, R108.reuse, R122, R32 ;  /* 0x0000007a6c20723c */ /* 0x040fe20000001820 */
[----:B------:R-:W2:Y:S01]  /*e030*/  LDSM.16.MT88.4 R120, [R201+0x2400] ;  /* 0x00240000c978783b */ /* 0x000ea20000004200 */
[----:B------:R4:W-:Y:S06]  /*e040*/  MUFU.EX2 R221, R185 ;  /* 0x000000b900dd7308 */ /* 0x0009ec0000000800 */
[-C--:B------:R-:W-:Y:S04]  /*e050*/  HMMA.16816.F32 R36, R108, R124.reuse, R36 ;  /* 0x0000007c6c24723c */ /* 0x080fe80000001824 */
[----:B------:R5:W-:Y:S04]  /*e060*/  MUFU.EX2 R172, R241 ;  /* 0x000000f100ac7308 */ /* 0x000be80000000800 */
[C---:B------:R-:W-:Y:S06]  /*e070*/  HMMA.16816.F32 R40, R112.reuse, R124, R40 ;  /* 0x0000007c7028723c */ /* 0x040fec0000001828 */
[----:B------:R-:W-:Y:S02]  /*e080*/  MUFU.EX2 R174, R246 ;  /* 0x000000f600ae7308 */ /* 0x000fe40000000800 */
[-C--:B------:R-:W-:Y:S01]  /*e090*/  HMMA.16816.F32 R44, R112, R126.reuse, R44 ;  /* 0x0000007e702c723c */ /* 0x080fe2000000182c */
[----:B----4-:R-:W-:Y:S07]  /*e0a0*/  LDSM.16.MT88.4 R184, [R202+0x2c00] ;  /* 0x002c0000cab8783b */ /* 0x010fee0000004200 */
[C---:B------:R-:W-:Y:S01]  /*e0b0*/  HMMA.16816.F32 R48, R108.reuse, R126, R48 ;  /* 0x0000007e6c30723c */ /* 0x040fe20000001830 */
[----:B------:R-:W4:Y:S01]  /*e0c0*/  MUFU.EX2 R189, R227 ;  /* 0x000000e300bd7308 */ /* 0x000f220000000800 */
[----:B------:R-:W4:Y:S02]  /*e0d0*/  LDSM.16.MT88.4 R124, [R202+0x2400] ;  /* 0x00240000ca7c783b */ /* 0x000f240000004200 */
[----:B-----5:R-:W-:Y:S02]  /*e0e0*/  MOV R241, R176 ;  /* 0x000000b000f17202 */ /* 0x020fe40000000f00 */
[----:B------:R-:W-:Y:S02]  /*e0f0*/  F2FP.PACK_AB R176, R193, R194 ;  /* 0x000000c2c1b0723e */ /* 0x000fe400000000ff */
[-C--:B---3--:R-:W-:Y:S08]  /*e100*/  HMMA.16816.F32 R52, R108, R116.reuse, R52 ;  /* 0x000000746c34723c */ /* 0x088ff00000001834 */
[C---:B------:R-:W-:Y:S07]  /*e110*/  HMMA.16816.F32 R56, R112.reuse, R116, R56 ;  /* 0x000000747038723c */ /* 0x040fee0000001838 */
[----:B------:R-:W-:Y:S01]  /*e120*/  F2FP.PACK_AB R116, R100, R105 ;  /* 0x000000696474723e */ /* 0x000fe200000000ff */
[-C--:B------:R-:W-:Y:S04]  /*e130*/  HMMA.16816.F32 R60, R112, R118.reuse, R60 ;  /* 0x00000076703c723c */ /* 0x080fe8000000183c */
[----:B------:R-:W-:Y:S01]  /*e140*/  FADD.FTZ R100, R135, R106 ;  /* 0x0000006a87647221 */ /* 0x000fe20000010000 */
[----:B-1----:R-:W-:Y:S01]  /*e150*/  F2FP.PACK_AB R117, R236, R235 ;  /* 0x000000ebec75723e */ /* 0x002fe200000000ff */
[----:B------:R-:W-:Y:S01]  /*e160*/  LDSM.16.MT88.4 R132, [R201+0x2800] ;  /* 0x00280000c984783b */ /* 0x000fe20000004200 */
[----:B------:R-:W-:Y:S01]  /*e170*/  FADD.FTZ R105, R192, R3 ;  /* 0x00000003c0697221 */ /* 0x000fe20000010000 */
[C---:B------:R-:W-:Y:S01]  /*e180*/  HMMA.16816.F32 R64, R108.reuse, R118, R64 ;  /* 0x000000766c40723c */ /* 0x040fe20000001840 */
[----:B------:R-:W1:Y:S03]  /*e190*/  MUFU.EX2 R106, R242 ;  /* 0x000000f2006a7308 */ /* 0x000e660000000800 */
[----:B------:R-:W-:Y:S01]  /*e1a0*/  FADD.FTZ R3, R218, R0 ;  /* 0x00000000da037221 */ /* 0x000fe20000010000 */
[----:B------:R-:W-:Y:S01]  /*e1b0*/  MOV R218, R178 ;  /* 0x000000b200da7202 */ /* 0x000fe20000000f00 */
[----:B------:R-:W-:Y:S01]  /*e1c0*/  FADD.FTZ R0, R136, R2 ;  /* 0x0000000288007221 */ /* 0x000fe20000010000 */
[----:B------:R-:W-:Y:S01]  /*e1d0*/  F2FP.PACK_AB R118, R107, R128 ;  /* 0x000000806b76723e */ /* 0x000fe200000000ff */
[-C--:B--2---:R-:W-:Y:S01]  /*e1e0*/  HMMA.16816.F32 R68, R108, R120.reuse, R68 ;  /* 0x000000786c44723c */ /* 0x084fe20000001844 */
[----:B------:R-:W-:Y:S02]  /*e1f0*/  LDSM.16.MT88.4 R128, [R201+0x1800] ;  /* 0x00180000c980783b */ /* 0x000fe40000004200 */
[----:B------:R-:W2:Y:S01]  /*e200*/  MUFU.EX2 R192, R226 ;  /* 0x000000e200c07308 */ /* 0x000ea20000000800 */
[----:B------:R-:W-:Y:S01]  /*e210*/  F2FP.PACK_AB R119, R248, R247 ;  /* 0x000000f7f877723e */ /* 0x000fe200000000ff */
[----:B------:R-:W-:Y:S01]  /*e220*/  FADD.FTZ R2, R141, R105 ;  /* 0x000000698d027221 */ /* 0x000fe20000010000 */
[----:B----4-:R-:W-:Y:S01]  /*e230*/  F2FP.PACK_AB R177, R190, R189 ;  /* 0x000000bdbeb1723e */ /* 0x010fe200000000ff */
[----:B------:R-:W-:Y:S01]  /*e240*/  FADD.FTZ R3, R140, R3 ;  /* 0x000000038c037221 */ /* 0x000fe20000010000 */
[C---:B------:R-:W-:Y:S04]  /*e250*/  HMMA.16816.F32 R72, R112.reuse, R120, R72 ;  /* 0x000000787048723c */ /* 0x040fe80000001848 */
[C---:B------:R-:W-:Y:S01]  /*e260*/  FADD.FTZ R0, R172.reuse, R0 ;  /* 0x00000000ac007221 */ /* 0x040fe20000010000 */
[----:B------:R-:W-:Y:S01]  /*e270*/  F2FP.PACK_AB R172, R172, R136 ;  /* 0x00000088acac723e */ /* 0x000fe200000000ff */
[----:B------:R-:W3:Y:S01]  /*e280*/  MUFU.EX2 R107, R231 ;  /* 0x000000e7006b7308 */ /* 0x000ee20000000800 */
[----:B------:R-:W-:Y:S01]  /*e290*/  FADD.FTZ R3, R252, R3 ;  /* 0x00000003fc037221 */ /* 0x000fe20000010000 */
[-C--:B------:R-:W-:Y:S04]  /*e2a0*/  HMMA.16816.F32 R76, R112, R122.reuse, R76 ;  /* 0x0000007a704c723c */ /* 0x080fe8000000184c */
[----:B-1----:R-:W-:Y:S01]  /*e2b0*/  FADD.FTZ R0, R106, R0 ;  /* 0x000000006a007221 */ /* 0x002fe20000010000 */
[----:B------:R-:W-:Y:S01]  /*e2c0*/  MOV R105, R103 ;  /* 0x0000006700697202 */ /* 0x000fe20000000f00 */
[----:B------:R-:W-:Y:S02]  /*e2d0*/  FADD.FTZ R3, R239, R3 ;  /* 0x00000003ef037221 */ /* 0x000fe40000010000 */
[C---:B------:R-:W-:Y:S01]  /*e2e0*/  HMMA.16816.F32 R80, R108.reuse, R122, R80 ;  /* 0x0000007a6c50723c */ /* 0x040fe20000001850 */
[----:B------:R-:W1:Y:S03]  /*e2f0*/  LDSM.16.MT88.4 R120, [R201+0x800] ;  /* 0x00080000c978783b */ /* 0x000e660000004200 */
[C---:B------:R-:W-:Y:S01]  /*e300*/  FADD.FTZ R243, R174.reuse, R0 ;  /* 0x00000000aef37221 */ /* 0x040fe20000010000 */
[----:B------:R-:W-:Y:S01]  /*e310*/  F2FP.PACK_AB R174, R174, R106 ;  /* 0x0000006aaeae723e */ /* 0x000fe200000000ff */
[----:B------:R-:W-:Y:S01]  /*e320*/  FADD.FTZ R0, R137, R100 ;  /* 0x0000006489007221 */ /* 0x000fe20000010000 */
[----:B--2---:R-:W-:Y:S01]  /*e330*/  F2FP.PACK_AB R178, R191, R192 ;  /* 0x000000c0bfb2723e */ /* 0x004fe200000000ff */
[-C--:B------:R-:W-:Y:S04]  /*e340*/  HMMA.16816.F32 R84, R108, R124.reuse, R84 ;  /* 0x0000007c6c54723c */ /* 0x080fe80000001854 */
[----:B------:R-:W-:Y:S01]  /*e350*/  FADD.FTZ R100, R138, R0 ;  /* 0x000000008a647221 */ /* 0x000fe20000010000 */
[----:B------:R-:W-:Y:S01]  /*e360*/  MOV R106, R102 ;  /* 0x00000066006a7202 */ /* 0x000fe20000000f00 */
[----:B------:R-:W-:Y:S01]  /*e370*/  FADD.FTZ R0, R218, R2 ;  /* 0x00000002da007221 */ /* 0x000fe20000010000 */
[----:B---3--:R-:W-:Y:S01]  /*e380*/  F2FP.PACK_AB R179, R107, R188 ;  /* 0x000000bc6bb3723e */ /* 0x008fe200000000ff */
[C---:B------:R-:W-:Y:S04]  /*e390*/  HMMA.16816.F32 R88, R112.reuse, R124, R88 ;  /* 0x0000007c7058723c */ /* 0x040fe80000001858 */
[----:B------:R-:W-:Y:S01]  /*e3a0*/  FADD.FTZ R2, R251, R100 ;  /* 0x00000064fb027221 */ /* 0x000fe20000010000 */
[----:B------:R-:W-:Y:S01]  /*e3b0*/  MOV R100, R104 ;  /* 0x0000006800647202 */ /* 0x000fe20000000f00 */
[----:B------:R-:W-:Y:S02]  /*e3c0*/  FADD.FTZ R0, R241, R0 ;  /* 0x00000000f1007221 */ /* 0x000fe40000010000 */
[-C--:B------:R-:W-:Y:S01]  /*e3d0*/  HMMA.16816.F32 R92, R112, R126.reuse, R92 ;  /* 0x0000007e705c723c */ /* 0x080fe2000000185c */
[----:B------:R-:W2:Y:S03]  /*e3e0*/  LDSM.16.MT88.4 R112, [R202+0x800] ;  /* 0x00080000ca70783b */ /* 0x000ea60000004200 */
[----:B------:R-:W-:Y:S02]  /*e3f0*/  FADD.FTZ R2, R250, R2 ;  /* 0x00000002fa027221 */ /* 0x000fe40000010000 */
[----:B------:R-:W-:Y:S02]  /*e400*/  FADD.FTZ R0, R235, R0 ;  /* 0x00000000eb007221 */ /* 0x000fe40000010000 */
[----:B------:R-:W-:Y:S01]  /*e410*/  HMMA.16816.F32 R96, R108, R126, R96 ;  /* 0x0000007e6c60723c */ /* 0x000fe20000001860 */
[----:B------:R-:W3:Y:S03]  /*e420*/  LDSM.16.MT88.4 R124, [R202+0x1800] ;  /* 0x00180000ca7c783b */ /* 0x000ee60000004200 */
[----:B------:R-:W-:Y:S02]  /*e430*/  FADD.FTZ R3, R222, R3 ;  /* 0x00000003de037221 */ /* 0x000fe40000010000 */
[----:B------:R-:W-:Y:S01]  /*e440*/  FADD.FTZ R2, R221, R2 ;  /* 0x00000002dd027221 */ /* 0x000fe20000010000 */
[----:B------:R-:W-:Y:S01]  /*e450*/  F2FP.PACK_AB R108, R237, R222 ;  /* 0x000000deed6c723e */ /* 0x000fe200000000ff */
[----:B------:R-:W-:Y:S01]  /*e460*/  FADD.FTZ R0, R236, R0 ;  /* 0x00000000ec007221 */ /* 0x000fe20000010000 */
[-C--:B-1----:R-:W-:Y:S05]  /*e470*/  HMMA.16816.F32 R4, R116, R120.reuse, R4 ;  /* 0x000000787404723c */ /* 0x082fea0000001804 */
[----:B------:R-:W-:Y:S01]  /*e480*/  F2FP.PACK_AB R110, R249, R238 ;  /* 0x000000eef96e723e */ /* 0x000fe200000000ff */
[----:B------:R-:W-:Y:S01]  /*e490*/  FADD.FTZ R3, R237, R3 ;  /* 0x00000003ed037221 */ /* 0x000fe20000010000 */
[C---:B------:R-:W-:Y:S01]  /*e4a0*/  F2FP.PACK_AB R109, R220.reuse, R221 ;  /* 0x000000dddc6d723e */ /* 0x040fe200000000ff */
[----:B------:R-:W-:Y:S01]  /*e4b0*/  FADD.FTZ R2, R220, R2 ;  /* 0x00000002dc027221 */ /* 0x000fe20000010000 */
[----:B------:R-:W-:Y:S03]  /*e4c0*/  F2FP.PACK_AB R111, R199, R219 ;  /* 0x000000dbc76f723e */ /* 0x000fe600000000ff */
        /* <DEDUP_REMOVED lines=9> */
[----:B------:R-:W1:Y:S03]  /*e560*/  LDSM.16.MT88.4 R120, [R202+0x2800] ;  /* 0x00280000ca78783b */ /* 0x000e660000004200 */
[----:B------:R-:W-:Y:S04]  /*e570*/  FADD.FTZ R0, R195, R0 ;  /* 0x00000000c3007221 */ /* 0x000fe80000010000 */
        /* <DEDUP_REMOVED lines=35> */
[----:B------:R-:W-:Y:S02]  /*e7b0*/  FADD.FTZ R247, R197, R4 ;  /* 0x00000004c5f77221 */ /* 0x000fe40000010000 */
[C---:B------:R-:W-:Y:S04]  /*e7c0*/  HMMA.16816.F32 R128, R176.reuse, R152, R24 ;  /* 0x00000098b080723c */ /* 0x040fe80000001818 */
[----:B------:R-:W-:Y:S02]  /*e7d0*/  FADD.FTZ R248, R191, R3 ;  /* 0x00000003bff87221 */ /* 0x000fe40000010000 */
[----:B------:R-:W-:Y:S01]  /*e7e0*/  FADD.FTZ R249, R107, R2 ;  /* 0x000000026bf97221 */ /* 0x000fe20000010000 */
[----:B------:R-:W-:Y:S01]  /*e7f0*/  MOV R107, R101 ;  /* 0x00000065006b7202 */ /* 0x000fe20000000f00 */
        /* <DEDUP_REMOVED lines=18> */
[----:B--2---:R-:W-:Y:S02]  /*e920*/  ISETP.GT.AND P0, PT, R233, R6, PT ;  /* 0x00000006e900720c */ /* 0x004fe40003f04270 */
[----:B------:R-:W-:Y:S11]  /*e930*/  MOV R233, R0 ;  /* 0x0000000000e97202 */ /* 0x000ff60000000f00 */
[----:B------:R-:W-:-:S05]  /*e940*/  @P0 BRA `(.L_x_1293) ;  /* 0xffffc38000000947 */ /* 0x000fca000383ffff */
.L_x_1286:
[----:B------:R-:W-:Y:S05]  /*e950*/  BRA.DIV ~URZ, `(.L_x_1294) ;  /* 0x000050c27f007947 */ /* 0x000fea000b800000 */
[----:B------:R2:W3:Y:S02]  /*e960*/  SHFL.BFLY PT, R7, R243, 0x2, 0x1f ;  /* 0x0c401f00f3077f89 */ /* 0x0004e400000e0000 */
.L_x_1332:
[----:B---3--:R-:W-:Y:S01]  /*e970*/  FADD.FTZ R7, R7, R243 ;  /* 0x000000f307077221 */ /* 0x008fe20000010000 */
[----:B------:R-:W-:Y:S05]  /*e980*/  BRA.DIV ~URZ, `(.L_x_1295) ;  /* 0x000050f27f007947 */ /* 0x000fea000b800000 */
[----:B------:R-:W3:Y:S04]  /*e990*/  SHFL.BFLY PT, R6, R247, 0x2, 0x1f ;  /* 0x0c401f00f7067f89 */ /* 0x000ee800000e0000 */
[----:B------:R-:W4:Y:S04]  /*e9a0*/  SHFL.BFLY PT, R5, R248, 0x2, 0x1f ;  /* 0x0c401f00f8057f89 */ /* 0x000f2800000e0000 */
[----:B------:R-:W5:Y:S04]  /*e9b0*/  SHFL.BFLY PT, R4, R249, 0x2, 0x1f ;  /* 0x0c401f00f9047f89 */ /* 0x000f6800000e0000 */
[----:B------:R-:W1:Y:S01]  /*e9c0*/  SHFL.BFLY PT, R0, R7, 0x1, 0x1f ;  /* 0x0c201f0007007f89 */ /* 0x000e6200000e0000 */
[----:B---3--:R-:W-:-:S02]  /*e9d0*/  FADD.FTZ R6, R6, R247 ;  /* 0x000000f706067221 */ /* 0x008fc40000010000 */
[----:B----4-:R-:W-:-:S03]  /*e9e0*/  FADD.FTZ R5, R5, R248 ;  /* 0x000000f805057221 */ /* 0x010fc60000010000 */
[----:B------:R-:W3:Y:S01]  /*e9f0*/  SHFL.BFLY PT, R2, R6, 0x1, 0x1f ;  /* 0x0c201f0006027f89 */ /* 0x000ee200000e0000 */
[----:B-----5:R-:W-:-:S03]  /*ea00*/  FADD.FTZ R249, R4, R249 ;  /* 0x000000f904f97221 */ /* 0x020fc60000010000 */
[----:B------:R-:W4:Y:S01]  /*ea10*/  SHFL.BFLY PT, R3, R5, 0x1, 0x1f ;  /* 0x0c201f0005037f89 */ /* 0x000f2200000e0000 */
[----:B-1----:R-:W-:-:S03]  /*ea20*/  FADD.FTZ R7, R7, R0 ;  /* 0x0000000007077221 */ /* 0x002fc60000010000 */
[----:B------:R1:W2:Y:S01]  /*ea30*/  SHFL.BFLY PT, R4, R249, 0x1, 0x1f ;  /* 0x0c201f00f9047f89 */ /* 0x0002a200000e0000 */
[----:B---3--:R-:W-:Y:S02]  /*ea40*/  FADD.FTZ R6, R6, R2 ;  /* 0x0000000206067221 */ /* 0x008fe40000010000 */
[----:B----4-:R-:W-:Y:S02]  /*ea50*/  FADD.FTZ R5, R5, R3 ;  /* 0x0000000305057221 */ /* 0x010fe40000010000 */
.L_x_1333:
[----:B------:R-:W-:Y:S01]  /*ea60*/  FSETP.NE.FTZ.AND P3, PT, R7, RZ, PT ;  /* 0x000000ff0700720b */ /* 0x000fe20003f75000 */
[----:B------:R-:W-:Y:S01]  /*ea70*/  CS2R R2, SRZ ;  /* 0x0000000000027805 */ /* 0x000fe2000001ff00 */
[----:B------:R-:W-:Y:S01]  /*ea80*/  MOV R0, RZ ;  /* 0x000000ff00007202 */ /* 0x000fe20000000f00 */
[----:B--2---:R-:W-:Y:S01]  /*ea90*/  FADD.FTZ R4, R4, R249 ;  /* 0x000000f904047221 */ /* 0x004fe20000010000 */
[----:B------:R-:W-:Y:S02]  /*eaa0*/  FSETP.NE.FTZ.AND P2, PT, R6, RZ, PT ;  /* 0x000000ff0600720b */ /* 0x000fe40003f55000 */
[----:B------:R-:W-:Y:S02]  /*eab0*/  FSETP.NE.FTZ.AND P1, PT, R5, RZ, PT ;  /* 0x000000ff0500720b */ /* 0x000fe40003f35000 */
[----:B------:R-:W-:-:S02]  /*eac0*/  FSETP.NE.FTZ.AND P0, PT, R4, RZ, PT ;  /* 0x000000ff0400720b */ /* 0x000fc40003f15000 */
[----:B------:R-:W-:Y:S02]  /*ead0*/  MOV R23, 0xff800000 ;  /* 0xff80000000177802 */ /* 0x000fe40000000f00 */
[----:B------:R-:W-:Y:S01]  /*eae0*/  MOV R21, 0xff800000 ;  /* 0xff80000000157802 */ /* 0x000fe20000000f00 */
[----:B------:R-:W2:Y:S01]  /*eaf0*/  @P3 MUFU.RCP R0, R7 ;  /* 0x0000000700003308 */ /* 0x000ea20000001000 */
[----:B------:R-:W-:Y:S02]  /*eb00*/  MOV R22, 0xff800000 ;  /* 0xff80000000167802 */ /* 0x000fe40000000f00 */
[----:B------:R-:W-:-:S03]  /*eb10*/  MOV R20, 0xff800000 ;  /* 0xff80000000147802 */ /* 0x000fc60000000f00 */
[----:B------:R-:W-:Y:S02]  /*eb20*/  @P1 MOV R10, 0x3f317218 ;  /* 0x3f317218000a1802 */ /* 0x000fe40000000f00 */
[----:B------:R-:W3:Y:S08]  /*eb30*/  @P3 MUFU.LG2 R7, R7 ;  /* 0x0000000700073308 */ /* 0x000ef00000000c00 */
[----:B------:R-:W4:Y:S01]  /*eb40*/  @P2 MUFU.RCP R3, R6 ;  /* 0x0000000600032308 */ /* 0x000f220000001000 */
[----:B--2---:R-:W-:-:S02]  /*eb50*/  FMUL.FTZ R140, R0, R140 ;  /* 0x0000008c008c7220 */ /* 0x004fc40000410000 */
[C---:B------:R-:W-:Y:S02]  /*eb60*/  FMUL.FTZ R141, R0.reuse, R141 ;  /* 0x0000008d008d7220 */ /* 0x040fe40000410000 */
[C---:B------:R-:W-:Y:S02]  /*eb70*/  FMUL.FTZ R144, R0.reuse, R144 ;  /* 0x0000009000907220 */ /* 0x040fe40000410000 */
[C---:B------:R-:W-:Y:S01]  /*eb80*/  FMUL.FTZ R145, R0.reuse, R145 ;  /* 0x0000009100917220 */ /* 0x040fe20000410000 */
[----:B------:R-:W2:Y:S01]  /*eb90*/  @P1 MUFU.RCP R2, R5 ;  /* 0x0000000500021308 */ /* 0x000ea20000001000 */
[C---:B------:R-:W-:Y:S02]  /*eba0*/  FMUL.FTZ R148, R0.reuse, R148 ;  /* 0x0000009400947220 */ /* 0x040fe40000410000 */
[C---:B------:R-:W-:Y:S02]  /*ebb0*/  FMUL.FTZ R149, R0.reuse, R149 ;  /* 0x0000009500957220 */ /* 0x040fe40000410000 */
[----:B------:R-:W-:-:S02]  /*ebc0*/  FMUL.FTZ R152, R0, R152 ;  /* 0x0000009800987220 */ /* 0x000fc40000410000 */
[C---:B------:R-:W-:Y:S01]  /*ebd0*/  FMUL.FTZ R153, R0.reuse, R153 ;  /* 0x0000009900997220 */ /* 0x040fe20000410000 */
[----:B------:R-:W5:Y:S01]  /*ebe0*/  @P2 MUFU.LG2 R6, R6 ;  /* 0x0000000600062308 */ /* 0x000f620000000c00 */
[C---:B------:R-:W-:Y:S02]  /*ebf0*/  FMUL.FTZ R156, R0.reuse, R156 ;  /* 0x0000009c009c7220 */ /* 0x040fe40000410000 */
[C---:B------:R-:W-:Y:S02]  /*ec00*/  FMUL.FTZ R157, R0.reuse, R157 ;  /* 0x0000009d009d7220 */ /* 0x040fe40000410000 */
[C---:B------:R-:W-:Y:S02]  /*ec10*/  FMUL.FTZ R160, R0.reuse, R160 ;  /* 0x000000a000a07220 */ /* 0x040fe40000410000 */
[C---:B------:R-:W-:Y:S01]  /*ec20*/  FMUL.FTZ R161, R0.reuse, R161 ;  /* 0x000000a100a17220 */ /* 0x040fe20000410000 */
[----:B------:R-:W1:Y:S01]  /*ec30*/  @P1 MUFU.LG2 R5, R5 ;  /* 0x0000000500051308 */ /* 0x000e620000000c00 */
        /* <DEDUP_REMOVED lines=11> */
[----:B------:R-:W-:Y:S01]  /*ecf0*/  FMUL.FTZ R97, R0, R97 ;  /* 0x0000006100617220 */ /* 0x000fe20000410000 */
[----:B------:R-:W-:Y:S01]  /*ed00*/  @P3 MOV R0, 0x3f317218 ;  /* 0x3f31721800003802 */ /* 0x000fe20000000f00 */
[----:B---3--:R-:W-:-:S02]  /*ed10*/  @P3 FMUL.FTZ R9, R7, 0.69314718246459960938 ;  /* 0x3f31721807093820 */ /* 0x008fc40000410000 */
[C---:B----4-:R-:W-:Y:S02]  /*ed20*/  FMUL.FTZ R142, R3.reuse, R142 ;  /* 0x0000008e038e7220 */ /* 0x050fe40000410000 */
[----:B------:R-:W-:Y:S01]  /*ed30*/  @P3 FMUL.FTZ R7, R0, c[0x0][0x2d0] ;  /* 0x0000b40000073a20 */ /* 0x000fe20000410000 */
[----:B------:R-:W-:Y:S01]  /*ed40*/  MOV R0, RZ ;  /* 0x000000ff00007202 */ /* 0x000fe20000000f00 */
[C---:B------:R-:W-:Y:S02]  /*ed50*/  FMUL.FTZ R143, R3.reuse, R143 ;  /* 0x0000008f038f7220 */ /* 0x040fe40000410000 */
[C---:B------:R-:W-:Y:S02]  /*ed60*/  FMUL.FTZ R146, R3.reuse, R146 ;  /* 0x0000009203927220 */ /* 0x040fe40000410000 */
[C---:B------:R-:W-:Y:S01]  /*ed70*/  FMUL.FTZ R147, R3.reuse, R147 ;  /* 0x0000009303937220 */ /* 0x040fe20000410000 */
[----:B------:R-:W3:Y:S01]  /*ed80*/  @P0 MUFU.RCP R0, R4 ;  /* 0x0000000400000308 */ /* 0x000ee20000001000 */
        /* <DEDUP_REMOVED lines=21> */
[C---:B--2---:R-:W-:Y:S02]  /*eee0*/  FMUL.FTZ R136, R2.reuse, R136 ;  /* 0x0000008802887220 */ /* 0x044fe40000410000 */
        /* <DEDUP_REMOVED lines=23> */
[----:B------:R2:W4:Y:S01]  /*f060*/  @P0 MUFU.LG2 R2, R4 ;  /* 0x0000000400020308 */ /* 0x0005220000000c00 */
[----:B-----5:R-:W-:Y:S02]  /*f070*/  @P2 FMUL.FTZ R8, R6, 0.69314718246459960938 ;  /* 0x3f31721806082820 */ /* 0x020fe40000410000 */
[----:B------:R-:W-:Y:S02]  /*f080*/  @P2 FMUL.FTZ R6, R3, c[0x0][0x2d0] ;  /* 0x0000b40003062a20 */ /* 0x000fe40000410000 */
[----:B-1----:R-:W-:Y:S02]  /*f090*/  @P1 FMUL.FTZ R5, R5, 0.69314718246459960938 ;  /* 0x3f31721805051820 */ /* 0x002fe40000410000 */
[----:B------:R-:W-:Y:S02]  /*f0a0*/  @P1 FMUL.FTZ R3, R10, c[0x0][0x2d0] ;  /* 0x0000b4000a031a20 */ /* 0x000fe40000410000 */
[----:B---3--:R-:W-:-:S02]  /*f0b0*/  FMUL.FTZ R138, R0, R138 ;  /* 0x0000008a008a7220 */ /* 0x008fc40000410000 */
[----:B------:R-:W-:Y:S01]  /*f0c0*/  @P1 FFMA.FTZ R23, R3, R102, R5 ;  /* 0x0000006603171223 */ /* 0x000fe20000010005 */
[----:B------:R-:W-:Y:S01]  /*f0d0*/  @P0 MOV R3, 0x3f317218 ;  /* 0x3f31721800030802 */ /* 0x000fe20000000f00 */
[C---:B------:R-:W-:Y:S02]  /*f0e0*/  FMUL.FTZ R139, R0.reuse, R139 ;  /* 0x0000008b008b7220 */ /* 0x040fe40000410000 */
[----:B------:R-:W-:Y:S01]  /*f0f0*/  FMUL.FTZ R134, R0, R134 ;  /* 0x0000008600867220 */ /* 0x000fe20000410000 */
[----:B--2---:R-:W-:Y:S01]  /*f100*/  MOV R4, 0x1 ;  /* 0x0000000100047802 */ /* 0x004fe20000000f00 */
[----:B----4-:R-:W-:Y:S02]  /*f110*/  @P0 FMUL.FTZ R2, R2, 0.69314718246459960938 ;  /* 0x3f31721802020820 */ /* 0x010fe40000410000 */
[----:B------:R-:W-:Y:S02]  /*f120*/  @P0 FMUL.FTZ R3, R3, c[0x0][0x2d0] ;  /* 0x0000b40003030a20 */ /* 0x000fe40000410000 */
        /* <DEDUP_REMOVED lines=21> */
[----:B------:R-:W-:Y:S01]  /*f280*/  PRMT R0, R4, 0x7610, R0 ;  /* 0x0000761004007816 */ /* 0x000fe20000000000 */
[----:B------:R-:W-:Y:S02]  /*f290*/  @P3 FFMA.FTZ R21, R7, R104, R9 ;  /* 0x0000006807153223 */ /* 0x000fe40000010009 */
[----:B------:R-:W-:Y:S02]  /*f2a0*/  @P2 FFMA.FTZ R22, R6, R103, R8 ;  /* 0x0000006706162223 */ /* 0x000fe40000010008 */
[----:B------:R-:W-:Y:S02]  /*f2b0*/  @P0 FFMA.FTZ R20, R3, R101, R2 ;  /* 0x0000006503140223 */ /* 0x000fe40000010002 */
.L_x_1255:
[----:B--2---:R2:W5:Y:S01]  /*f2c0*/  LDL R7, [R1+0x7c] ;  /* 0x00007c0001077983 */ /* 0x0045620000100800 */
[----:B------:R-:W-:Y:S03]  /*f2d0*/  BSSY B0, `(.L_x_1296) ;  /* 0x0000012000007945 */ /* 0x000fe60003800000 */
[----:B------:R-:W3:Y:S02]  /*f2e0*/  S2R R6, SR_TID.X ;  /* 0x0000000000067919 */ /* 0x000ee40000002100 */
[----:B---3--:R-:W-:-:S13]  /*f2f0*/  LOP3.LUT P0, RZ, R6, 0x7f, RZ, 0xc0, !PT ;  /* 0x0000007f06ff7812 */ /* 0x008fda000780c0ff */
[----:B------:R-:W-:Y:S05]  /*f300*/  @P0 BRA `(.L_x_1297) ;  /* 0x000000e000000947 */ /* 0x000fea0003800000 */
[----:B--2---:R-:W2:Y:S01]  /*f310*/  S2R R4, SR_LANEID ;  /* 0x0000000000047919 */ /* 0x004ea20000000000 */
[----:B------:R-:W-:Y:S01]  /*f320*/  VOTEU.ANY UR4, UPT, PT ;  /* 0x0000000000047886 */ /* 0x000fe200038e0100 */
[----:B------:R-:W-:Y:S01]  /*f330*/  IMAD.MOV.U32 R5, RZ, RZ, c[0x0][0x584] ;  /* 0x00016100ff057624 */ /* 0x000fe200078e00ff */
[----:B------:R-:W2:Y:S08]  /*f340*/  FLO.U32 R3, UR4 ;  /* 0x0000000400037d00 */ /* 0x000eb000080e0000 */
[----:B------:R-:W3:Y:S01]  /*f350*/  POPC R2, UR4 ;  /* 0x0000000400027d09 */ /* 0x000ee20008000000 */
[----:B--2---:R-:W-:Y:S01]  /*f360*/  ISETP.EQ.U32.AND P0, PT, R3, R4, PT ;  /* 0x000000040300720c */ /* 0x004fe20003f02070 */
[----:B------:R-:W-:-:S12]  /*f370*/  IMAD.MOV.U32 R4, RZ, RZ, c[0x0][0x580] ;  /* 0x00016000ff047624 */ /* 0x000fd800078e00ff */
[----:B---3--:R2:W3:Y:S04]  /*f380*/  @P0 ATOMG.E.ADD.STRONG.GPU PT, R2, [R4.64], R2 ;  /* 0x00000002040209a8 */ /* 0x0084e800081ee1c6 */
[----:B--2---:R-:W2:Y:S04]  /*f390*/  S2R R4, SR_LTMASK ;  /* 0x0000000000047919 */ /* 0x004ea80000003900 */
[----:B---3--:R2:W3:Y:S02]  /*f3a0*/  SHFL.IDX PT, R3, R2, R3, 0x1f ;  /* 0x00001f0302037589 */ /* 0x0084e400000e0000 */
[----:B--2---:R-:W-:-:S06]  /*f3b0*/  LOP3.LUT R2, R4, UR4, RZ, 0xc0, !PT ;  /* 0x0000000404027c12 */ /* 0x004fcc000f8ec0ff */
[----:B------:R-:W3:Y:S02]  /*f3c0*/  POPC R2, R2 ;  /* 0x0000000200027309 */ /* 0x000ee40000000000 */
[----:B---3-5:R-:W-:-:S05]  /*f3d0*/  IADD3 R7, R3, c[0x0][0xc], R2 ;  /* 0x0000030003077a10 */ /* 0x028fca0007ffe002 */
[----:B------:R2:W-:Y:S02]  /*f3e0*/  STL [R1+0x7c], R7 ;  /* 0x00007c0701007387 */ /* 0x0005e40000100800 */
.L_x_1297:
[----:B--2---:R-:W-:Y:S05]  /*f3f0*/  BSYNC B0 ;  /* 0x0000000000007941 */ /* 0x004fea0003800000 */
.L_x_1296:
[----:B------:R-:W-:Y:S01]  /*f400*/  PRMT R0, R0, 0x9910, RZ ;  /* 0x0000991000007816 */ /* 0x000fe200000000ff */
[----:B------:R-:W-:Y:S01]  /*f410*/  BSSY B1, `(.L_x_1298) ;  /* 0x000018d000017945 */ /* 0x000fe20003800000 */
[----:B-----5:R-:W-:Y:S02]  /*f420*/  IMAD.MOV.U32 R24, RZ, RZ, R7 ;  /* 0x000000ffff187224 */ /* 0x020fe400078e0007 */
[----:B------:R-:W-:-:S13]  /*f430*/  ISETP.NE.AND P0, PT, R0, RZ, PT ;  /* 0x000000ff0000720c */ /* 0x000fda0003f05270 */
[----:B------:R-:W-:Y:S05]  /*f440*/  @!P0 BRA `(.L_x_1299) ;  /* 0x000015d000008947 */ /* 0x000fea0003800000 */
[----:B------:R-:W-:Y:S01]  /*f450*/  WARPSYNC 0xffffffff ;  /* 0xffffffff00007948 */ /* 0x000fe20003800000 */
[----:B------:R-:W-:Y:S06]  /*f460*/  BAR.SYNC.DEFER_BLOCKING 0x1, 0x80 ;  /* 0x0042000000007b1d */ /* 0x000fec0000010000 */
[----:B------:R-:W-:Y:S05]  /*f470*/  BRA.CONV ~URZ, `(.L_x_1300) ;  /* 0x000000837f007947 */ /* 0x000fea000b800000 */
[----:B------:R-:W-:Y:S01]  /*f480*/  SHF.R.S32.HI R2, RZ, 0x1f, R6 ;  /* 0x0000001fff027819 */ /* 0x000fe20000011406 */
[----:B------:R-:W-:Y:S02]  /*f490*/  IMAD.MOV.U32 R3, RZ, RZ, RZ ;  /* 0x000000ffff037224 */ /* 0x000fe400078e00ff */
[----:B------:R-:W-:Y:S01]  /*f4a0*/  IMAD.MOV.U32 R0, RZ, RZ, 0x1f ;  /* 0x0000001fff007424 */ /* 0x000fe200078e00ff */
[----:B------:R-:W-:-:S04]  /*f4b0*/  LEA.HI R2, R2, R6, RZ, 0x7 ;  /* 0x0000000602027211 */ /* 0x000fc800078f38ff */
[----:B------:R-:W-:-:S05]  /*f4c0*/  SHF.R.S32.HI R2, RZ, 0x7, R2 ;  /* 0x00000007ff027819 */ /* 0x000fca0000011402 */
[----:B------:R-:W-:Y:S01]  /*f4d0*/  IMAD.MOV.U32 R5, RZ, RZ, R2 ;  /* 0x000000ffff057224 */ /* 0x000fe200078e0002 */
[----:B------:R-:W-:Y:S02]  /*f4e0*/  MOV R2, 0xf500 ;  /* 0x0000f50000027802 */ /* 0x000fe40000000f00 */
[----:B-1----:R-:W-:Y:S05]  /*f4f0*/  CALL.REL.NOINC `($__internal_18_$__cuda_sm70_shflsync_idx_p) ;  /* 0x0000488000007944 */ /* 0x002fea0003c00000 */
.L_x_1300:
[----:B------:R-:W2:Y:S04]  /*f500*/  LDL.LU R4, [R1+0x44] ;  /* 0x0000440001047983 */ /* 0x000ea80000300800 */
[----:B------:R-:W3:Y:S04]  /*f510*/  LDL R8, [R1+0xb4] ;  /* 0x0000b40001087983 */ /* 0x000ee80000100800 */
[----:B------:R-:W4:Y:S04]  /*f520*/  LDL.LU R13, [R1+0x40] ;  /* 0x00004000010d7983 */ /* 0x000f280000300800 */
[----:B------:R-:W3:Y:S04]  /*f530*/  LDL.LU R16, [R1+0x48] ;  /* 0x0000480001107983 */ /* 0x000ee80000300800 */
[----:B------:R-:W3:Y:S01]  /*f540*/  LDL.LU R15, [R1+0x78] ;  /* 0x00007800010f7983 */ /* 0x000ee20000300800 */
[----:B------:R-:W-:-:S03]  /*f550*/  MOV R3, 0x1 ;  /* 0x0000000100037802 */ /* 0x000fc60000000f00 */
[----:B------:R-:W3:Y:S01]  /*f560*/  LDL R14, [R1+0xbc] ;  /* 0x0000bc00010e7983 */ /* 0x000ee20000100800 */
[----:B------:R-:W-:-:S03]  /*f570*/  ISETP.NE.AND P0, PT, R3, c[0x0][0x4e8], PT ;  /* 0x00013a0003007a0c */ /* 0x000fc60003f05270 */
[----:B------:R1:W5:Y:S04]  /*f580*/  LDL R48, [R1+0xb0] ;  /* 0x0000b00001307983 */ /* 0x0003680000100800 */
        /* <DEDUP_REMOVED lines=22> */
[----:B------:R1:W5:Y:S01]  /*f6f0*/  LDL R25, [R1+0x50] ;  /* 0x0000500001197983 */ /* 0x0003620000100800 */
[----:B------:R-:W-:-:S02]  /*f700*/  ULDC UR5, c[0x0][0x4e8] ;  /* 0x00013a0000057ab9 */ /* 0x000fc40000000800 */
[----:B------:R-:W-:Y:S02]  /*f710*/  ULDC UR4, c[0x0][0x388] ;  /* 0x0000e20000047ab9 */ /* 0x000fe40000000800 */
[----:B------:R-:W-:Y:S01]  /*f720*/  UIMAD UR4, UR5, UR4, URZ ;  /* 0x00000004050472a4 */ /* 0x000fe2000f8e023f */
[----:B------:R-:W-:Y:S01]  /*f730*/  BSSY B0, `(.L_x_1301) ;  /* 0x000008f000007945 */ /* 0x000fe20003800000 */
[----:B--2---:R-:W-:Y:S01]  /*f740*/  SHF.R.S32.HI R0, RZ, 0x1f, R4 ;  /* 0x0000001fff007819 */ /* 0x004fe20000011404 */
[----:B------:R-:W-:-:S04]  /*f750*/  IMAD.WIDE.U32 R6, R4, c[0x0][0x4d0], RZ ;  /* 0x0001340004067a25 */ /* 0x000fc800078e00ff */
[C---:B------:R-:W-:Y:S02]  /*f760*/  IMAD R2, R0.reuse, c[0x0][0x4d0], RZ ;  /* 0x0001340000027a24 */ /* 0x040fe400078e02ff */
[----:B------:R-:W-:Y:S02]  /*f770*/  IMAD R0, R0, c[0x0][0x438], RZ ;  /* 0x00010e0000007a24 */ /* 0x000fe400078e02ff */
[C---:B------:R-:W-:Y:S02]  /*f780*/  IMAD R2, R4.reuse, c[0x0][0x4d4], R2 ;  /* 0x0001350004027a24 */ /* 0x040fe400078e0202 */
[C---:B------:R-:W-:Y:S02]  /*f790*/  IMAD R0, R4.reuse, c[0x0][0x43c], R0 ;  /* 0x00010f0004007a24 */ /* 0x040fe400078e0200 */
[----:B------:R-:W-:Y:S01]  /*f7a0*/  IMAD.WIDE.U32 R4, R4, c[0x0][0x438], RZ ;  /* 0x00010e0004047a25 */ /* 0x000fe200078e00ff */
[----:B------:R-:W-:Y:S02]  /*f7b0*/  IADD3 R7, R7, R2, RZ ;  /* 0x0000000207077210 */ /* 0x000fe40007ffe0ff */
[----:B----4-:R-:W-:Y:S01]  /*f7c0*/  SHF.R.S32.HI R2, RZ, 0x1f, R13 ;  /* 0x0000001fff027819 */ /* 0x010fe2000001140d */
[----:B------:R-:W-:Y:S01]  /*f7d0*/  IMAD.IADD R5, R5, 0x1, R0 ;  /* 0x0000000105057824 */ /* 0x000fe200078e0200 */
[----:B---3--:R-:W-:Y:S01]  /*f7e0*/  IADD3 R0, R8, R15, RZ ;  /* 0x0000000f08007210 */ /* 0x008fe20007ffe0ff */
[----:B------:R-:W-:-:S04]  /*f7f0*/  IMAD.WIDE.U32 R6, R13, c[0x0][0x4d8], R6 ;  /* 0x000136000d067a25 */ /* 0x000fc800078e0006 */
[----:B------:R-:W-:-:S04]  /*f800*/  @P0 IMAD.HI.U32 R10, R0, c[0x0][0x4ec], RZ ;  /* 0x00013b00000a0a27 */ /* 0x000fc800078e00ff */
[C---:B------:R-:W-:Y:S02]  /*f810*/  IMAD R9, R2.reuse, c[0x0][0x4d8], RZ ;  /* 0x0001360002097a24 */ /* 0x040fe400078e02ff */
[----:B------:R-:W-:Y:S01]  /*f820*/  IMAD R8, R2, c[0x0][0x440], RZ ;  /* 0x0001100002087a24 */ /* 0x000fe200078e02ff */
[----:B------:R-:W-:Y:S01]  /*f830*/  MOV R2, R0 ;  /* 0x0000000000027202 */ /* 0x000fe20000000f00 */
[----:B------:R-:W-:Y:S01]  /*f840*/  IMAD.MOV.U32 R3, RZ, RZ, R0 ;  /* 0x000000ffff037224 */ /* 0x000fe200078e0000 */
[----:B------:R-:W-:Y:S01]  /*f850*/  @P0 SHF.R.U32.HI R3, RZ, c[0x0][0x4f0], R10 ;  /* 0x00013c00ff030a19 */ /* 0x000fe2000001160a */
[C---:B------:R-:W-:Y:S02]  /*f860*/  IMAD R11, R13.reuse, c[0x0][0x4dc], R9 ;  /* 0x000137000d0b7a24 */ /* 0x040fe400078e0209 */
[----:B-1----:R-:W-:Y:S01]  /*f870*/  IMAD R12, R13, c[0x0][0x444], R8 ;  /* 0x000111000d0c7a24 */ /* 0x002fe200078e0208 */
[----:B------:R-:W-:Y:S01]  /*f880*/  SHF.R.S32.HI R8, RZ, 0x1f, R16 ;  /* 0x0000001fff087819 */ /* 0x000fe20000011410 */
[----:B------:R-:W-:-:S04]  /*f890*/  @P0 IMAD.HI.U32 R9, R0, c[0x0][0x4ec], RZ ;  /* 0x00013b0000090a27 */ /* 0x000fc800078e00ff */
[----:B------:R-:W-:Y:S01]  /*f8a0*/  IMAD.WIDE.U32 R4, R13, c[0x0][0x440], R4 ;  /* 0x000110000d047a25 */ /* 0x000fe200078e0004 */
[----:B------:R-:W-:-:S03]  /*f8b0*/  @P0 SHF.R.U32.HI R2, RZ, c[0x0][0x4f0], R9 ;  /* 0x00013c00ff020a19 */ /* 0x000fc60000011609 */
[----:B------:R-:W-:Y:S02]  /*f8c0*/  IMAD.MOV R10, RZ, RZ, -R3 ;  /* 0x000000ffff0a7224 */ /* 0x000fe400078e0a03 */
[C---:B------:R-:W-:Y:S01]  /*f8d0*/  IMAD R9, R8.reuse, c[0x0][0x4e0], RZ ;  /* 0x0001380008097a24 */ /* 0x040fe200078e02ff */
[----:B------:R-:W-:Y:S01]  /*f8e0*/  IADD3 R5, R5, R12, RZ ;  /* 0x0000000c05057210 */ /* 0x000fe20007ffe0ff */
[----:B------:R-:W-:Y:S02]  /*f8f0*/  IMAD.IADD R7, R7, 0x1, R11 ;  /* 0x0000000107077824 */ /* 0x000fe400078e020b */
[----:B------:R-:W-:Y:S02]  /*f900*/  IMAD R8, R8, c[0x0][0x448], RZ ;  /* 0x0001120008087a24 */ /* 0x000fe400078e02ff */
[----:B------:R-:W-:Y:S02]  /*f910*/  IMAD R10, R10, c[0x0][0x4e8], R0 ;  /* 0x00013a000a0a7a24 */ /* 0x000fe400078e0200 */
[C---:B------:R-:W-:Y:S01]  /*f920*/  IMAD R12, R16.reuse, c[0x0][0x44c], R8 ;  /* 0x00011300100c7a24 */ /* 0x040fe200078e0208 */
[----:B------:R-:W-:Y:S01]  /*f930*/  SHF.R.S32.HI R8, RZ, 0x1f, R2 ;  /* 0x0000001fff087819 */ /* 0x000fe20000011402 */
[----:B------:R-:W-:-:S04]  /*f940*/  IMAD.WIDE.U32 R6, R16, c[0x0][0x4e0], R6 ;  /* 0x0001380010067a25 */ /* 0x000fc800078e0006 */
[C---:B------:R-:W-:Y:S01]  /*f950*/  IMAD R13, R16.reuse, c[0x0][0x4e4], R9 ;  /* 0x00013900100d7a24 */ /* 0x040fe200078e0209 */
[----:B------:R-:W-:Y:S01]  /*f960*/  SHF.R.S32.HI R9, RZ, 0x1f, R10 ;  /* 0x0000001fff097819 */ /* 0x000fe2000001140a */
[----:B------:R-:W-:Y:S01]  /*f970*/  IMAD.WIDE.U32 R4, R16, c[0x0][0x448], R4 ;  /* 0x0001120010047a25 */ /* 0x000fe200078e0004 */
[----:B------:R-:W-:Y:S02]  /*f980*/  SHF.R.S32.HI R11, RZ, 0x1f, R3 ;  /* 0x0000001fff0b7819 */ /* 0x000fe40000011403 */
[----:B------:R-:W-:Y:S01]  /*f990*/  IADD3 R6, P0, R3, R6, RZ ;  /* 0x0000000603067210 */ /* 0x000fe20007f1e0ff */
[----:B------:R-:W-:Y:S01]  /*f9a0*/  IMAD R3, R8, c[0x0][0x430], RZ ;  /* 0x00010c0008037a24 */ /* 0x000fe200078e02ff */
[----:B------:R-:W-:Y:S01]  /*f9b0*/  IADD3 R5, R5, R12, RZ ;  /* 0x0000000c05057210 */ /* 0x000fe20007ffe0ff */
[----:B------:R-:W-:Y:S01]  /*f9c0*/  IMAD R8, R9, c[0x0][0x4c8], RZ ;  /* 0x0001320009087a24 */ /* 0x000fe200078e02ff */
[----:B------:R-:W-:Y:S01]  /*f9d0*/  IADD3.X R7, R11, R7, R13, P0, !PT ;  /* 0x000000070b077210 */ /* 0x000fe200007fe40d */
[----:B------:R-:W-:-:S02]  /*f9e0*/  IMAD R11, R2, c[0x0][0x434], R3 ;  /* 0x00010d00020b7a24 */ /* 0x000fc400078e0203 */
[----:B------:R-:W-:Y:S02]  /*f9f0*/  IMAD R12, R10, c[0x0][0x4cc], R8 ;  /* 0x000133000a0c7a24 */ /* 0x000fe400078e0208 */
[----:B------:R-:W-:-:S04]  /*fa00*/  IMAD.WIDE.U32 R8, R2, c[0x0][0x430], R4 ;  /* 0x00010c0002087a25 */ /* 0x000fc800078e0004 */
[----:B------:R-:W-:Y:S01]  /*fa10*/  IMAD.WIDE.U32 R4, R10, c[0x0][0x4c8], R6 ;  /* 0x000132000a047a25 */ /* 0x000fe200078e0006 */
[----:B------:R-:W-:-:S03]  /*fa20*/  IADD3 R7, R9, R11, RZ ;  /* 0x0000000b09077210 */ /* 0x000fc60007ffe0ff */
[----:B------:R-:W-:Y:S02]  /*fa30*/  IMAD.MOV R3, RZ, RZ, -R2 ;  /* 0x000000ffff037224 */ /* 0x000fe400078e0a02 */
[----:B------:R-:W-:Y:S02]  /*fa40*/  IMAD.IADD R9, R5, 0x1, R12 ;  /* 0x0000000105097824 */ /* 0x000fe400078e020c */
[----:B------:R-:W-:Y:S02]  /*fa50*/  IMAD R5, R3, c[0x0][0x4e8], R0 ;  /* 0x00013a0003057a24 */ /* 0x000fe400078e0200 */
[----:B------:R-:W-:Y:S02]  /*fa60*/  IMAD.IADD R3, R14, 0x1, R15 ;  /* 0x000000010e037824 */ /* 0x000fe400078e020f */
[----:B------:R-:W1:Y:S01]  /*fa70*/  S2R R14, SR_TID.X ;  /* 0x00000000000e7919 */ /* 0x000e620000002100 */
[----:B------:R-:W-:-:S04]  /*fa80*/  LEA R2, P0, R4, c[0x0][0x4a8], 0x2 ;  /* 0x00012a0004027a11 */ /* 0x000fc800078010ff */
[----:B------:R-:W-:Y:S01]  /*fa90*/  LEA.HI.X R0, R4, c[0x0][0x4ac], R9, 0x2, P0 ;  /* 0x00012b0004007a11 */ /* 0x000fe200000f1409 */
[----:B------:R-:W-:Y:S04]  /*faa0*/  SHFL.IDX PT, R12, R2, RZ, 0x1c1f ;  /* 0x001c1fff020c7589 */ /* 0x000fe800000e0000 */
[----:B------:R-:W2:Y:S04]  /*fab0*/  SHFL.IDX PT, R13, R0, RZ, 0x1c1f ;  /* 0x001c1fff000d7589 */ /* 0x000ea800000e0000 */
[----:B------:R-:W-:Y:S01]  /*fac0*/  SHFL.IDX PT, R10, R2, 0x1, 0x1c1f ;  /* 0x003c1f00020a7f89 */ /* 0x000fe200000e0000 */
[----:B-1----:R-:W-:-:S04]  /*fad0*/  SHF.R.S32.HI R16, RZ, 0x1f, R14 ;  /* 0x0000001fff107819 */ /* 0x002fc8000001140e */
[----:B------:R-:W-:Y:S01]  /*fae0*/  LEA.HI R16, R16, R14, RZ, 0x5 ;  /* 0x0000000e10107211 */ /* 0x000fe200078f28ff */
[----:B------:R-:W1:Y:S03]  /*faf0*/  SHFL.IDX PT, R11, R0, 0x1, 0x1c1f ;  /* 0x003c1f00000b7f89 */ /* 0x000e6600000e0000 */
[----:B------:R-:W-:-:S04]  /*fb00*/  LOP3.LUT R16, R16, 0xffffffe0, RZ, 0xc0, !PT ;  /* 0xffffffe010107812 */ /* 0x000fc800078ec0ff */
[----:B------:R-:W-:Y:S02]  /*fb10*/  IADD3 R16, -R16, R14, RZ ;  /* 0x0000000e10107210 */ /* 0x000fe40007ffe1ff */
[C---:B------:R-:W-:Y:S02]  /*fb20*/  IADD3 R17, R3.reuse, 0x8, RZ ;  /* 0x0000000803117810 */ /* 0x040fe40007ffe0ff */
[----:B------:R-:W-:Y:S02]  /*fb30*/  LOP3.LUT P1, RZ, R16, 0x3, RZ, 0xc0, !PT ;  /* 0x0000000310ff7812 */ /* 0x000fe4000782c0ff */
[----:B------:R-:W-:Y:S01]  /*fb40*/  SHF.R.S32.HI R4, RZ, 0x1f, R5 ;  /* 0x0000001fff047819 */ /* 0x000fe20000011405 */
[----:B------:R-:W-:Y:S01]  /*fb50*/  SHFL.IDX PT, R9, R0, 0x2, 0x1c1f ;  /* 0x005c1f0000097f89 */ /* 0x000fe200000e0000 */
[----:B------:R-:W-:Y:S02]  /*fb60*/  MOV R6, R8 ;  /* 0x0000000800067202 */ /* 0x000fe40000000f00 */
[----:B------:R-:W-:Y:S01]  /*fb70*/  ISETP.GE.OR P4, PT, R3, UR4, P1 ;  /* 0x0000000403007c0c */ /* 0x000fe20008f86670 */
[----:B------:R-:W3:Y:S01]  /*fb80*/  SHFL.IDX PT, R8, R2, 0x2, 0x1c1f ;  /* 0x005c1f0002087f89 */ /* 0x000ee200000e0000 */
[----:B------:R-:W-:-:S03]  /*fb90*/  ISETP.GE.OR P3, PT, R17, UR4, P1 ;  /* 0x0000000411007c0c */ /* 0x000fc60008f66670 */
[----:B------:R-:W-:Y:S04]  /*fba0*/  SHFL.IDX PT, R14, R2, 0x3, 0x1c1f ;  /* 0x007c1f00020e7f89 */ /* 0x000fe800000e0000 */
[----:B------:R4:W3:Y:S01]  /*fbb0*/  SHFL.IDX PT, R15, R0, 0x3, 0x1c1f ;  /* 0x007c1f00000f7f89 */ /* 0x0008e200000e0000 */
[----:B------:R-:W-:-:S03]  /*fbc0*/  IADD3 R16, R3, 0x40, RZ ;  /* 0x0000004003107810 */ /* 0x000fc60007ffe0ff */
[----:B--2---:R2:W-:Y:S01]  /*fbd0*/  @!P4 ST.E [R12.64], R21 ;  /* 0x000000150c00c985 */ /* 0x0045e2000c101906 */
[----:B------:R-:W-:-:S03]  /*fbe0*/  ISETP.GE.OR P2, PT, R16, UR4, P1 ;  /* 0x0000000410007c0c */ /* 0x000fc60008f46670 */
[----:B-1----:R2:W-:Y:S01]  /*fbf0*/  @!P3 ST.E [R10.64], R22 ;  /* 0x000000160a00b985 */ /* 0x0025e2000c101906 */
[----:B------:R-:W-:Y:S01]  /*fc00*/  ISETP.GE.AND P3, PT, R3, UR4, PT ;  /* 0x0000000403007c0c */ /* 0x000fe2000bf66270 */
[----:B----4-:R-:W-:-:S04]  /*fc10*/  IMAD R0, R4, c[0x0][0x428], RZ ;  /* 0x00010a0004007a24 */ /* 0x010fc800078e02ff */
[C---:B------:R-:W-:Y:S02]  /*fc20*/  IMAD R0, R5.reuse, c[0x0][0x42c], R0 ;  /* 0x00010b0005007a24 */ /* 0x040fe400078e0200 */
[----:B------:R-:W-:Y:S01]  /*fc30*/  IMAD.WIDE.U32 R4, R5, c[0x0][0x428], R6 ;  /* 0x00010a0005047a25 */ /* 0x000fe200078e0006 */
[----:B------:R-:W-:-:S04]  /*fc40*/  IADD3 R6, R3, 0x48, RZ ;  /* 0x0000004803067810 */ /* 0x000fc80007ffe0ff */
[----:B------:R-:W-:Y:S01]  /*fc50*/  ISETP.GE.OR P1, PT, R6, UR4, P1 ;  /* 0x0000000406007c0c */ /* 0x000fe20008f26670 */
[----:B------:R-:W-:Y:S01]  /*fc60*/  IMAD.IADD R0, R5, 0x1, R0 ;  /* 0x0000000105007824 */ /* 0x000fe200078e0200 */
[C---:B------:R-:W-:Y:S01]  /*fc70*/  LEA R19, P0, R4.reuse, c[0x0][0x400], 0x2 ;  /* 0x0001000004137a11 */ /* 0x040fe200078010ff */
[----:B---3--:R2:W-:Y:S03]  /*fc80*/  @!P2 ST.E [R8.64], R23 ;  /* 0x000000170800a985 */ /* 0x0085e6000c101906 */
[----:B------:R-:W-:Y:S02]  /*fc90*/  LEA.HI.X R18, R4, c[0x0][0x404], R0, 0x2, P0 ;  /* 0x0001010004127a11 */ /* 0x000fe400000f1400 */
[----:B------:R2:W1:Y:S01]  /*fca0*/  SHFL.IDX PT, R0, R19, RZ, 0x1c1f ;  /* 0x001c1fff13007589 */ /* 0x00046200000e0000 */
[----:B------:R-:W-:Y:S02]  /*fcb0*/  ISETP.GE.AND P2, PT, R17, UR4, PT ;  /* 0x0000000411007c0c */ /* 0x000fe4000bf46270 */
[----:B------:R-:W-:Y:S01]  /*fcc0*/  ISETP.GE.AND P0, PT, R6, UR4, PT ;  /* 0x0000000406007c0c */ /* 0x000fe2000bf06270 */
[----:B------:R2:W3:Y:S04]  /*fcd0*/  SHFL.IDX PT, R2, R18, RZ, 0x1c1f ;  /* 0x001c1fff12027589 */ /* 0x0004e800000e0000 */
[----:B------:R2:W-:Y:S01]  /*fce0*/  @!P1 ST.E [R14.64], R20 ;  /* 0x000000140e009985 */ /* 0x0005e2000c101906 */
[----:B------:R-:W-:Y:S01]  /*fcf0*/  ISETP.GE.AND P1, PT, R16, UR4, PT ;  /* 0x0000000410007c0c */ /* 0x000fe2000bf26270 */
[----:B------:R-:W-:Y:S07]  /*fd00*/  @P3 BRA `(.L_x_1302) ;  /* 0x0000031000003947 */ /* 0x000fee0003800000 */
[----:B-----5:R-:W-:Y:S02]  /*fd10*/  ISETP.GE.AND P4, PT, R47, c[0x0][0x3c8], PT ;  /* 0x0000f2002f007a0c */ /* 0x020fe40003f86270 */
[----:B------:R-:W-:-:S02]  /*fd20*/  ISETP.GE.AND P3, PT, R45, c[0x0][0x3c8], PT ;  /* 0x0000f2002d007a0c */ /* 0x000fc40003f66270 */
[----:B------:R-:W-:-:S09]  /*fd30*/  ISETP.GE.AND P6, PT, R29, c[0x0][0x3c8], PT ;  /* 0x0000f2001d007a0c */ /* 0x000fd20003fc6270 */
[----:B-1----:R-:W-:-:S04]  /*fd40*/  @!P4 LEA R4, P5, R47, R0, 0x2 ;  /* 0x000000002f04c211 */ /* 0x002fc800078a10ff */
[----:B---3--:R-:W-:Y:S02]  /*fd50*/  @!P4 LEA.HI.X R5, R47, R2, R48, 0x2, P5 ;  /* 0x000000022f05c211 */ /* 0x008fe400028f1430 */
[----:B------:R-:W-:-:S03]  /*fd60*/  ISETP.GE.AND P5, PT, R43, c[0x0][0x3c8], PT ;  /* 0x0000f2002b007a0c */ /* 0x000fc60003fa6270 */
[----:B------:R1:W-:Y:S02]  /*fd70*/  @!P4 ST.E.64 [R4.64], R140 ;  /* 0x0000008c0400c985 */ /* 0x0003e4000c101b06 */
[----:B-1----:R-:W-:-:S04]  /*fd80*/  @!P3 LEA R4, P4, R45, R0, 0x2 ;  /* 0x000000002d04b211 */ /* 0x002fc800078810ff */
[----:B------:R-:W-:Y:S02]  /*fd90*/  @!P3 LEA.HI.X R5, R45, R2, R46, 0x2, P4 ;  /* 0x000000022d05b211 */ /* 0x000fe400020f142e */
        /* <DEDUP_REMOVED lines=25> */
[----:B------:R1:W-:Y:S01]  /*ff30*/  @!P3 ST.E.64 [R4.64], R168 ;  /* 0x000000a80400b985 */ /* 0x0003e2000c101b06 */
[----:B--2---:R-:W-:-:S04]  /*ff40*/  @!P5 LEA R10, P3, R31, R0, 0x2 ;  /* 0x000000001f0ad211 */ /* 0x004fc800078610ff */
[----:B------:R-:W-:Y:S02]  /*ff50*/  @!P5 LEA.HI.X R11, R31, R2, R32, 0x2, P3 ;  /* 0x000000021f0bd211 */ /* 0x000fe400018f1420 */
[----:B------:R-:W-:Y:S02]  /*ff60*/  ISETP.GE.AND P5, PT, R27, c[0x0][0x3c8], PT ;  /* 0x0000f2001b007a0c */ /* 0x000fe40003fa6270 */
[----:B------:R-:W-:-:S04]  /*ff70*/  @!P6 LEA R8, P3, R29, R0, 0x2 ;  /* 0x000000001d08e211 */ /* 0x000fc800078610ff */
[----:B------:R-:W-:-:S07]  /*ff80*/  @!P6 LEA.HI.X R9, R29, R2, R30, 0x2, P3 ;  /* 0x000000021d09e211 */ /* 0x000fce00018f141e */
[----:B------:R-:W-:-:S04]  /*ff90*/  @!P5 LEA R6, P3, R27, R0, 0x2 ;  /* 0x000000001b06d211 */ /* 0x000fc800078610ff */
[----:B------:R-:W-:Y:S02]  /*ffa0*/  @!P5 LEA.HI.X R7, R27, R2, R28, 0x2, P3 ;  /* 0x000000021b07d211 */ /* 0x000fe400018f141c */
[----:B-1----:R-:W-:-:S04]  /*ffb0*/  @!P4 LEA R4, P3, R25, R0, 0x2 ;  /* 0x000000001904c211 */ /* 0x002fc800078610ff */
[----:B------:R-:W-:Y:S02]  /*ffc0*/  @!P4 LEA.HI.X R5, R25, R2, R26, 0x2, P3 ;  /* 0x000000021905c211 */ /* 0x000fe400018f141a */
[----:B------:R-:W-:-:S13]  /*ffd0*/  ISETP.GE.AND P3, PT, R31, c[0x0][0x3c8], PT ;  /* 0x0000f2001f007a0c */ /* 0x000fda0003f66270 */
[----:B------:R1:W-:Y:S04]  /*ffe0*/  @!P3 ST.E.64 [R10.64], R68 ;  /* 0x000000440a00b985 */ /* 0x0003e8000c101b06 */
[----:B------:R1:W-:Y:S04]  /*fff0*/  @!P6 ST.E.64 [R8.64], R80 ;  /* 0x000000500800e985 */ /* 0x0003e8000c101b06 */
[----:B------:R1:W-:Y:S04]  /*10000*/  @!P5 ST.E.64 [R6.64], R84 ;  /* 0x000000540600d985 */ /* 0x0003e8000c101b06 */
[----:B------:R1:W-:Y:S02]  /*10010*/  @!P4 ST.E.64 [R4.64], R96 ;  /* 0x000000600400c985 */ /* 0x0003e4000c101b06 */
.L_x_1302:
[----:B------:R-:W-:Y:S05]  /*10020*/  BSYNC B0 ;  /* 0x0000000000007941 */ /* 0x000fea0003800000 */
.L_x_1301:
[----:B---3--:R3:W4:Y:S01]  /*10030*/  SHFL.IDX PT, R2, R18, 0x1, 0x1c1f ;  /* 0x003c1f0012027f89 */ /* 0x00872200000e0000 */
[----:B------:R-:W-:Y:S03]  /*10040*/  BSSY B0, `(.L_x_1303) ;  /* 0x0000033000007945 */ /* 0x000fe60003800000 */
[----:B-1----:R3:W1:Y:S01]  /*10050*/  SHFL.IDX PT, R0, R19, 0x1, 0x1c1f ;  /* 0x003c1f0013007f89 */ /* 0x00266200000e0000 */
[----:B------:R-:W-:Y:S05]  /*10060*/  @P2 BRA `(.L_x_1304) ;  /* 0x0000030000002947 */ /* 0x000fea0003800000 */
[----:B-----5:R-:W-:Y:S02]  /*10070*/  ISETP.GE.AND P2, PT, R47, c[0x0][0x3c8], PT ;  /* 0x0000f2002f007a0c */ /* 0x020fe40003f46270 */
[----:B------:R-:W-:-:S02]  /*10080*/  ISETP.GE.AND P3, PT, R45, c[0x0][0x3c8], PT ;  /* 0x0000f2002d007a0c */ /* 0x000fc40003f66270 */
[----:B------:R-:W-:-:S09]  /*10090*/  ISETP.GE.AND P5, PT, R43, c[0x0][0x3c8], PT ;  /* 0x0000f2002b007a0c */ /* 0x000fd20003fa6270 */
[----:B-1----:R-:W-:-:S04]  /*100a0*/  @!P2 LEA R4, P4, R47, R0, 0x2 ;  /* 0x000000002f04a211 */ /* 0x002fc800078810ff */
[----:B----4-:R-:W-:Y:S02]  /*100b0*/  @!P2 LEA.HI.X R5, R47, R2, R48, 0x2, P4 ;  /* 0x000000022f05a211 */ /* 0x010fe400020f1430 */
        /* <DEDUP_REMOVED lines=8> */
[----:B----4-:R-:W-:Y:S02]  /*10140*/  @!P2 LEA R6, P4, R41, R0, 0x2 ;  /* 0x000000002906a211 */ /* 0x010fe400078810ff */
[----:B------:R1:W-:Y:S01]  /*10150*/  @!P5 ST.E.64 [R4.64], R150 ;  /* 0x000000960400d985 */ /* 0x0003e2000c101b06 */
[----:B------:R-:W-:Y:S02]  /*10160*/  ISETP.GE.AND P5, PT, R37, c[0x0][0x3c8], PT ;  /* 0x0000f20025007a0c */ /* 0x000fe40003fa6270 */
[----:B------:R-:W-:-:S05]  /*10170*/  @!P2 LEA.HI.X R7, R41, R2, R42, 0x2, P4 ;  /* 0x000000022907a211 */ /* 0x000fca00020f142a */
[----:B------:R4:W-:Y:S01]  /*10180*/  @!P2 ST.E.64 [R6.64], R154 ;  /* 0x0000009a0600a985 */ /* 0x0009e2000c101b06 */
[----:B------:R-:W-:Y:S02]  /*10190*/  ISETP.GE.AND P2, PT, R35, c[0x0][0x3c8], PT ;  /* 0x0000f20023007a0c */ /* 0x000fe40003f46270 */
[----:B-1----:R-:W-:-:S04]  /*101a0*/  @!P3 LEA R4, P4, R39, R0, 0x2 ;  /* 0x000000002704b211 */ /* 0x002fc800078810ff */
[----:B------:R-:W-:Y:S02]  /*101b0*/  @!P3 LEA.HI.X R5, R39, R2, R40, 0x2, P4 ;  /* 0x000000022705b211 */ /* 0x000fe400020f1428 */
[----:B----4-:R-:W-:-:S03]  /*101c0*/  @!P5 LEA R6, P4, R37, R0, 0x2 ;  /* 0x000000002506d211 */ /* 0x010fc600078810ff */
        /* <DEDUP_REMOVED lines=15> */
[----:B------:R-:W-:-:S03]  /*102c0*/  ISETP.GE.AND P2, PT, R25, c[0x0][0x3c8], PT ;  /* 0x0000f20019007a0c */ /* 0x000fc60003f46270 */
[----:B------:R1:W-:Y:S01]  /*102d0*/  @!P5 ST.E.64 [R4.64], R70 ;  /* 0x000000460400d985 */ /* 0x0003e2000c101b06 */
[----:B--2---:R-:W-:-:S04]  /*102e0*/  @!P4 LEA R8, P5, R29, R0, 0x2 ;  /* 0x000000001d08c211 */ /* 0x004fc800078a10ff */
[----:B------:R-:W-:Y:S02]  /*102f0*/  @!P4 LEA.HI.X R9, R29, R2, R30, 0x2, P5 ;  /* 0x000000021d09c211 */ /* 0x000fe400028f141e */
[----:B----4-:R-:W-:-:S03]  /*10300*/  @!P3 LEA R6, P5, R27, R0, 0x2 ;  /* 0x000000001b06b211 */ /* 0x010fc600078a10ff */
[----:B------:R2:W-:Y:S01]  /*10310*/  @!P4 ST.E.64 [R8.64], R82 ;  /* 0x000000520800c985 */ /* 0x0005e2000c101b06 */
[----:B------:R-:W-:-:S05]  /*10320*/  @!P3 LEA.HI.X R7, R27, R2, R28, 0x2, P5 ;  /* 0x000000021b07b211 */ /* 0x000fca00028f141c */
[----:B------:R2:W-:Y:S01]  /*10330*/  @!P3 ST.E.64 [R6.64], R86 ;  /* 0x000000560600b985 */ /* 0x0005e2000c101b06 */
[----:B-1----:R-:W-:-:S04]  /*10340*/  @!P2 LEA R4, P5, R25, R0, 0x2 ;  /* 0x000000001904a211 */ /* 0x002fc800078a10ff */
[----:B------:R-:W-:-:S05]  /*10350*/  @!P2 LEA.HI.X R5, R25, R2, R26, 0x2, P5 ;  /* 0x000000021905a211 */ /* 0x000fca00028f141a */
[----:B------:R2:W-:Y:S04]  /*10360*/  @!P2 ST.E.64 [R4.64], R98 ;  /* 0x000000620400a985 */ /* 0x0005e8000c101b06 */
.L_x_1304:
[----:B------:R-:W-:Y:S05]  /*10370*/  BSYNC B0 ;  /* 0x0000000000007941 */ /* 0x000fea0003800000 */
.L_x_1303:
[----:B----4-:R4:W2:Y:S01]  /*10380*/  SHFL.IDX PT, R2, R18, 0x2, 0x1c1f ;  /* 0x005c1f0012027f89 */ /* 0x0108a200000e0000 */
[----:B------:R-:W-:Y:S03]  /*10390*/  BSSY B0, `(.L_x_1305) ;  /* 0x0000033000007945 */ /* 0x000fe60003800000 */
[----:B-1----:R4:W1:Y:S01]  /*103a0*/  SHFL.IDX PT, R0, R19, 0x2, 0x1c1f ;  /* 0x005c1f0013007f89 */ /* 0x00286200000e0000 */
[----:B------:R-:W-:Y:S05]  /*103b0*/  @P1 BRA `(.L_x_1306) ;  /* 0x0000030000001947 */ /* 0x000fea0003800000 */
[----:B-----5:R-:W-:Y:S02]  /*103c0*/  ISETP.GE.AND P3, PT, R47, c[0x0][0x3c8], PT ;  /* 0x0000f2002f007a0c */ /* 0x020fe40003f66270 */
[----:B------:R-:W-:Y:S02]  /*103d0*/  ISETP.GE.AND P5, PT, R45, c[0x0][0x3c8], PT ;  /* 0x0000f2002d007a0c */ /* 0x000fe40003fa6270 */
[----:B------:R-:W-:Y:S02]  /*103e0*/  ISETP.GE.AND P2, PT, R43, c[0x0][0x3c8], PT ;  /* 0x0000f2002b007a0c */ /* 0x000fe40003f46270 */
[----:B------:R-:W-:-:S07]  /*103f0*/  ISETP.GE.AND P1, PT, R41, c[0x0][0x3c8], PT ;  /* 0x0000f20029007a0c */ /* 0x000fce0003f26270 */
[----:B-12---:R-:W-:-:S04]  /*10400*/  @!P3 LEA R4, P4, R47, R0, 0x2 ;  /* 0x000000002f04b211 */ /* 0x006fc800078810ff */
        /* <DEDUP_REMOVED lines=8> */
[----:B------:R-:W-:Y:S02]  /*10490*/  @!P2 LEA.HI.X R5, R43, R2, R44, 0x2, P4 ;  /* 0x000000022b05a211 */ /* 0x000fe400020f142c */
[----:B--2---:R-:W-:-:S03]  /*104a0*/  @!P1 LEA R6, P4, R41, R0, 0x2 ;  /* 0x0000000029069211 */ /* 0x004fc600078810ff */
[----:B------:R1:W-:Y:S01]  /*104b0*/  @!P2 ST.E.64 [R4.64], R128 ;  /* 0x000000800400a985 */ /* 0x0003e2000c101b06 */
[----:B------:R-:W-:Y:S02]  /*104c0*/  @!P1 LEA.HI.X R7, R41, R2, R42, 0x2, P4 ;  /* 0x0000000229079211 */ /* 0x000fe400020f142a */
[----:B------:R-:W-:-:S03]  /*104d0*/  ISETP.GE.AND P2, PT, R35, c[0x0][0x3c8], PT ;  /* 0x0000f20023007a0c */ /* 0x000fc60003f46270 */
[----:B------:R2:W-:Y:S01]  /*104e0*/  @!P1 ST.E.64 [R6.64], R124 ;  /* 0x0000007c06009985 */ /* 0x0005e2000c101b06 */
[----:B------:R-:W-:Y:S02]  /*104f0*/  ISETP.GE.AND P1, PT, R33, c[0x0][0x3c8], PT ;  /* 0x0000f20021007a0c */ /* 0x000fe40003f26270 */
[----:B-1----:R-:W-:-:S04]  /*10500*/  @!P3 LEA R4, P4, R39, R0, 0x2 ;  /* 0x000000002704b211 */ /* 0x002fc800078810ff */
[----:B------:R-:W-:Y:S02]  /*10510*/  @!P3 LEA.HI.X R5, R39, R2, R40, 0x2, P4 ;  /* 0x000000022705b211 */ /* 0x000fe400020f1428 */
[----:B------:R-:W-:-:S03]  /*10520*/  @!P5 LEA R8, P4, R37, R0, 0x2 ;  /* 0x000000002508d211 */ /* 0x000fc600078810ff */
[----:B------:R1:W-:Y:S01]  /*10530*/  @!P3 ST.E.64 [R4.64], R120 ;  /* 0x000000780400b985 */ /* 0x0003e2000c101b06 */
[----:B------:R-:W-:Y:S02]  /*10540*/  @!P5 LEA.HI.X R9, R37, R2, R38, 0x2, P4 ;  /* 0x000000022509d211 */ /* 0x000fe400020f1426 */
[----:B------:R-:W-:Y:S02]  /*10550*/  ISETP.GE.AND P4, PT, R31, c[0x0][0x3c8], PT ;  /* 0x0000f2001f007a0c */ /* 0x000fe40003f86270 */
[C---:B--2---:R-:W-:Y:S01]  /*10560*/  @!P2 LEA R6, P3, R35.reuse, R0, 0x2 ;  /* 0x000000002306a211 */ /* 0x044fe200078610ff */
[----:B------:R2:W-:Y:S03]  /*10570*/  @!P5 ST.E.64 [R8.64], R116 ;  /* 0x000000740800d985 */ /* 0x0005e6000c101b06 */
        /* <DEDUP_REMOVED lines=8> */
[----:B------:R-:W-:Y:S02]  /*10600*/  ISETP.GE.AND P1, PT, R25, c[0x0][0x3c8], PT ;  /* 0x0000f20019007a0c */ /* 0x000fe40003f26270 */
[----:B------:R-:W-:Y:S02]  /*10610*/  @!P4 LEA.HI.X R11, R31, R2, R32, 0x2, P5 ;  /* 0x000000021f0bc211 */ /* 0x000fe400028f1420 */
[----:B--2---:R-:W-:-:S03]  /*10620*/  @!P3 LEA R8, P5, R29, R0, 0x2 ;  /* 0x000000001d08b211 */ /* 0x004fc600078a10ff */
[----:B------:R2:W-:Y:S01]  /*10630*/  @!P4 ST.E.64 [R10.64], R72 ;  /* 0x000000480a00c985 */ /* 0x0005e2000c101b06 */
[----:B------:R-:W-:Y:S02]  /*10640*/  @!P3 LEA.HI.X R9, R29, R2, R30, 0x2, P5 ;  /* 0x000000021d09b211 */ /* 0x000fe400028f141e */
[----:B---3--:R-:W-:-:S03]  /*10650*/  @!P2 LEA R6, P5, R27, R0, 0x2 ;  /* 0x000000001b06a211 */ /* 0x008fc600078a10ff */
[----:B------:R2:W-:Y:S01]  /*10660*/  @!P3 ST.E.64 [R8.64], R76 ;  /* 0x0000004c0800b985 */ /* 0x0005e2000c101b06 */
[----:B------:R-:W-:-:S05]  /*10670*/  @!P2 LEA.HI.X R7, R27, R2, R28, 0x2, P5 ;  /* 0x000000021b07a211 */ /* 0x000fca00028f141c */
[----:B------:R2:W-:Y:S01]  /*10680*/  @!P2 ST.E.64 [R6.64], R88 ;  /* 0x000000580600a985 */ /* 0x0005e2000c101b06 */
[----:B-1----:R-:W-:-:S04]  /*10690*/  @!P1 LEA R4, P5, R25, R0, 0x2 ;  /* 0x0000000019049211 */ /* 0x002fc800078a10ff */
[----:B------:R-:W-:-:S05]  /*106a0*/  @!P1 LEA.HI.X R5, R25, R2, R26, 0x2, P5 ;  /* 0x0000000219059211 */ /* 0x000fca00028f141a */
[----:B------:R2:W-:Y:S04]  /*106b0*/  @!P1 ST.E.64 [R4.64], R92 ;  /* 0x0000005c04009985 */ /* 0x0005e8000c101b06 */
.L_x_1306:
[----:B------:R-:W-:Y:S05]  /*106c0*/  BSYNC B0 ;  /* 0x0000000000007941 */ /* 0x000fea0003800000 */
.L_x_1305:
[----:B--2---:R2:W3:Y:S04]  /*106d0*/  SHFL.IDX PT, R2, R18, 0x3, 0x1c1f ;  /* 0x007c1f0012027f89 */ /* 0x0044e800000e0000 */
[----:B-1----:R2:W1:Y:S01]  /*106e0*/  SHFL.IDX PT, R0, R19, 0x3, 0x1c1f ;  /* 0x007c1f0013007f89 */ /* 0x00246200000e0000 */
[----:B------:R-:W-:Y:S05]  /*106f0*/  @P0 BRA `(.L_x_1307) ;  /* 0x000005e000000947 */ /* 0x000fea0003800000 */
[----:B-----5:R-:W-:Y:S02]  /*10700*/  ISETP.GE.AND P1, PT, R47, c[0x0][0x3c8], PT ;  /* 0x0000f2002f007a0c */ /* 0x020fe40003f26270 */
[----:B------:R-:W-:Y:S02]  /*10710*/  ISETP.GE.AND P2, PT, R45, c[0x0][0x3c8], PT ;  /* 0x0000f2002d007a0c */ /* 0x000fe40003f46270 */
[----:B------:R-:W-:Y:S02]  /*10720*/  ISETP.GE.AND P4, PT, R43, c[0x0][0x3c8], PT ;  /* 0x0000f2002b007a0c */ /* 0x000fe40003f86270 */
[----:B------:R-:W-:-:S07]  /*10730*/  ISETP.GE.AND P3, PT, R41, c[0x0][0x3c8], PT ;  /* 0x0000f20029007a0c */ /* 0x000fce0003f66270 */
[----:B-1----:R-:W-:-:S04]  /*10740*/  @!P1 LEA R4, P0, R47, R0, 0x2 ;  /* 0x000000002f049211 */ /* 0x002fc800078010ff */
[----:B---3--:R-:W-:Y:S02]  /*10750*/  @!P1 LEA.HI.X R5, R47, R2, R48, 0x2, P0 ;  /* 0x000000022f059211 */ /* 0x008fe400000f1430 */
[----:B------:R-:W-:-:S03]  /*10760*/  @!P2 LEA R6, P0, R45, R0, 0x2 ;  /* 0x000000002d06a211 */ /* 0x000fc600078010ff */
[----:B------:R1:W-:Y:S01]  /*10770*/  @!P1 ST.E.64 [R4.64], R138 ;  /* 0x0000008a04009985 */ /* 0x0003e2000c101b06 */
[----:B------:R-:W-:Y:S02]  /*10780*/  ISETP.GE.AND P1, PT, R39, c[0x0][0x3c8], PT ;  /* 0x0000f20027007a0c */ /* 0x000fe40003f26270 */
[----:B------:R-:W-:Y:S02]  /*10790*/  @!P2 LEA.HI.X R7, R45, R2, R46, 0x2, P0 ;  /* 0x000000022d07a211 */ /* 0x000fe400000f142e */
[----:B------:R-:W-:-:S03]  /*107a0*/  ISETP.GE.AND P0, PT, R37, c[0x0][0x3c8], PT ;  /* 0x0000f20025007a0c */ /* 0x000fc60003f06270 */
[----:B------:R3:W-:Y:S01]  /*107b0*/  @!P2 ST.E.64 [R6.64], R134 ;  /* 0x000000860600a985 */ /* 0x0007e2000c101b06 */
[----:B------:R-:W-:-:S04]  /*107c0*/  @!P3 LEA R8, P2, R41, R0, 0x2 ;  /* 0x000000002908b211 */ /* 0x000fc800078410ff */
[----:B------:R-:W-:Y:S02]  /*107d0*/  @!P3 LEA.HI.X R9, R41, R2, R42, 0x2, P2 ;  /* 0x000000022909b211 */ /* 0x000fe400010f142a */
[----:B-1----:R-:W-:-:S04]  /*107e0*/  @!P4 LEA R4, P5, R43, R0, 0x2 ;  /* 0x000000002b04c211 */ /* 0x002fc800078a10ff */
[----:B------:R-:W-:Y:S02]  /*107f0*/  @!P4 LEA.HI.X R5, R43, R2, R44, 0x2, P5 ;  /* 0x000000022b05c211 */ /* 0x000fe400028f142c */
[----:B---3--:R-:W-:-:S03]  /*10800*/  @!P0 LEA R6, P2, R37, R0, 0x2 ;  /* 0x0000000025068211 */ /* 0x008fc600078410ff */
[----:B------:R1:W-:Y:S01]  /*10810*/  @!P4 ST.E.64 [R4.64], R130 ;  /* 0x000000820400c985 */ /* 0x0003e2000c101b06 */
[----:B------:R-:W-:Y:S02]  /*10820*/  ISETP.GE.AND P4, PT, R35, c[0x0][0x3c8], PT ;  /* 0x0000f20023007a0c */ /* 0x000fe40003f86270 */
[----:B------:R-:W-:Y:S01]  /*10830*/  @!P0 LEA.HI.X R7, R37, R2, R38, 0x2, P2 ;  /* 0x0000000225078211 */ /* 0x000fe200010f1426 */
[----:B------:R-:W-:Y:S01]  /*10840*/  @!P3 ST.E.64 [R8.64], R126 ;  /* 0x0000007e0800b985 */ /* 0x000fe2000c101b06 */
[----:B------:R-:W-:Y:S02]  /*10850*/  ISETP.GE.AND P3, PT, R33, c[0x0][0x3c8], PT ;  /* 0x0000f20021007a0c */ /* 0x000fe40003f66270 */
[----:B------:R-:W-:Y:S02]  /*10860*/  ISETP.GE.AND P2, PT, R31, c[0x0][0x3c8], PT ;  /* 0x0000f2001f007a0c */ /* 0x000fe40003f46270 */
[----:B-1----:R-:W-:-:S04]  /*10870*/  @!P1 LEA R4, P5, R39, R0, 0x2 ;  /* 0x0000000027049211 */ /* 0x002fc800078a10ff */
[----:B------:R-:W-:-:S05]  /*10880*/  @!P1 LEA.HI.X R5, R39, R2, R40, 0x2, P5 ;  /* 0x0000000227059211 */ /* 0x000fca00028f1428 */
[----:B------:R1:W-:Y:S01]  /*10890*/  @!P1 ST.E.64 [R4.64], R122 ;  /* 0x0000007a04009985 */ /* 0x0003e2000c101b06 */
[----:B------:R-:W-:-:S03]  /*108a0*/  ISETP.GE.AND P1, PT, R29, c[0x0][0x3c8], PT ;  /* 0x0000f2001d007a0c */ /* 0x000fc60003f26270 */
[----:B------:R3:W-:Y:S01]  /*108b0*/  @!P0 ST.E.64 [R6.64], R118 ;  /* 0x0000007606008985 */ /* 0x0007e2000c101b06 */
[----:B------:R-:W-:Y:S02]  /*108c0*/  ISETP.GE.AND P0, PT, R27, c[0x0][0x3c8], PT ;  /* 0x0000f2001b007a0c */ /* 0x000fe40003f06270 */
[----:B-1----:R-:W-:-:S04]  /*108d0*/  @!P4 LEA R4, P5, R35, R0, 0x2 ;  /* 0x000000002304c211 */ /* 0x002fc800078a10ff */
[----:B------:R-:W-:Y:S02]  /*108e0*/  @!P4 LEA.HI.X R5, R35, R2, R36, 0x2, P5 ;  /* 0x000000022305c211 */ /* 0x000fe400028f1424 */
[----:B------:R-:W-:-:S03]  /*108f0*/  @!P3 LEA R10, P5, R33, R0, 0x2 ;  /* 0x00000000210ab211 */ /* 0x000fc600078a10ff */
[----:B------:R1:W-:Y:S01]  /*10900*/  @!P4 ST.E.64 [R4.64], R114 ;  /* 0x000000720400c985 */ /* 0x0003e2000c101b06 */
[----:B------:R-:W-:Y:S02]  /*10910*/  @!P2 LEA R8, P4, R31, R0, 0x2 ;  /* 0x000000001f08a211 */ /* 0x000fe400078810ff */
[----:B------:R-:W-:Y:S02]  /*10920*/  @!P3 LEA.HI.X R11, R33, R2, R34, 0x2, P5 ;  /* 0x00000002210bb211 */ /* 0x000fe400028f1422 */
[----:B---3--:R-:W-:Y:S02]  /*10930*/  @!P1 LEA R6, P5, R29, R0, 0x2 ;  /* 0x000000001d069211 */ /* 0x008fe400078a10ff */
[-C--:B------:R-:W-:Y:S01]  /*10940*/  @!P2 LEA.HI.X R9, R31, R2.reuse, R32, 0x2, P4 ;  /* 0x000000021f09a211 */ /* 0x080fe200020f1420 */
[----:B------:R3:W-:Y:S01]  /*10950*/  @!P3 ST.E.64 [R10.64], R110 ;  /* 0x0000006e0a00b985 */ /* 0x0007e2000c101b06 */
[----:B------:R-:W-:-:S03]  /*10960*/  @!P1 LEA.HI.X R7, R29, R2, R30, 0x2, P5 ;  /* 0x000000021d079211 */ /* 0x000fc600028f141e */
[----:B------:R3:W-:Y:S04]  /*10970*/  @!P2 ST.E.64 [R8.64], R74 ;  /* 0x0000004a0800a985 */ /* 0x0007e8000c101b06 */
[----:B------:R3:W-:Y:S01]  /*10980*/  @!P1 ST.E.64 [R6.64], R78 ;  /* 0x0000004e06009985 */ /* 0x0007e2000c101b06 */
[----:B-1----:R-:W-:-:S04]  /*10990*/  @!P0 LEA R4, P4, R27, R0, 0x2 ;  /* 0x000000001b048211 */ /* 0x002fc800078810ff */
[----:B------:R-:W-:-:S05]  /*109a0*/  @!P0 LEA.HI.X R5, R27, R2, R28, 0x2, P4 ;  /* 0x000000021b058211 */ /* 0x000fca00020f141c */
[----:B------:R3:W-:Y:S01]  /*109b0*/  @!P0 ST.E.64 [R4.64], R90 ;  /* 0x0000005a04008985 */ /* 0x0007e2000c101b06 */
[----:B------:R-:W-:-:S13]  /*109c0*/  ISETP.GE.AND P0, PT, R25, c[0x0][0x3c8], PT ;  /* 0x0000f20019007a0c */ /* 0x000fda0003f06270 */
[----:B------:R-:W-:Y:S05]  /*109d0*/  @P0 BRA `(.L_x_1307) ;  /* 0x0000030000000947 */ /* 0x000fea0003800000 */
[----:B---3--:R-:W-:-:S04]  /*109e0*/  LEA R4, P0, R25, R0, 0x2 ;  /* 0x0000000019047211 */ /* 0x008fc800078010ff */
[----:B------:R-:W-:-:S05]  /*109f0*/  LEA.HI.X R5, R25, R2, R26, 0x2, P0 ;  /* 0x0000000219057211 */ /* 0x000fca00000f141a */
[----:B------:R1:W-:Y:S01]  /*10a00*/  ST.E.64 [R4.64], R94 ;  /* 0x0000005e04007985 */ /* 0x0003e2000c101b06 */
[----:B------:R-:W-:Y:S05]  /*10a10*/  BRA `(.L_x_1307) ;  /* 0x000002c000007947 */ /* 0x000fea0003800000 */
.L_x_1299:
[----:B------:R-:W2:Y:S02]  /*10a20*/  S2R R4, SR_TID.X ;  /* 0x0000000000047919 */ /* 0x000ea40000002100 */
[----:B--2---:R-:W-:-:S13]  /*10a30*/  ISETP.GT.AND P0, PT, R4, 0x7f, PT ;  /* 0x0000007f0400780c */ /* 0x004fda0003f04270 */
[----:B------:R-:W-:Y:S05]  /*10a40*/  @P0 BRA `(.L_x_1307) ;  /* 0x0000029000000947 */ /* 0x000fea0003800000 */
[----:B------:R-:W2:Y:S01]  /*10a50*/  LDL.LU R3, [R1+0x78] ;  /* 0x0000780001037983 */ /* 0x000ea20000300800 */
[----:B------:R-:W-:-:S05]  /*10a60*/  MOV R2, c[0x0][0x4e8] ;  /* 0x00013a0000027a02 */ /* 0x000fca0000000f00 */
[----:B------:R-:W-:Y:S01]  /*10a70*/  IMAD R0, R2, c[0x0][0x388], RZ ;  /* 0x0000e20002007a24 */ /* 0x000fe200078e02ff */
[----:B--2---:R-:W-:-:S04]  /*10a80*/  IADD3 R4, R3, R4, RZ ;  /* 0x0000000403047210 */ /* 0x004fc80007ffe0ff */
[----:B------:R-:W-:-:S13]  /*10a90*/  ISETP.GE.AND P0, PT, R4, R0, PT ;  /* 0x000000000400720c */ /* 0x000fda0003f06270 */
[----:B------:R-:W-:Y:S05]  /*10aa0*/  @P0 BRA `(.L_x_1307) ;  /* 0x0000023000000947 */ /* 0x000fea0003800000 */
[----:B------:R-:W2:Y:S04]  /*10ab0*/  LDL.LU R3, [R1+0x44] ;  /* 0x0000440001037983 */ /* 0x000ea80000300800 */
[----:B------:R-:W3:Y:S04]  /*10ac0*/  LDL.LU R9, [R1+0x40] ;  /* 0x0000400001097983 */ /* 0x000ee80000300800 */
[----:B------:R-:W4:Y:S01]  /*10ad0*/  LDL.LU R8, [R1+0x48] ;  /* 0x0000480001087983 */ /* 0x000f220000300800 */
[----:B------:R-:W-:-:S13]  /*10ae0*/  ISETP.NE.AND P0, PT, R2, 0x1, PT ;  /* 0x000000010200780c */ /* 0x000fda0003f05270 */
[----:B------:R-:W-:Y:S01]  /*10af0*/  @P0 IMAD.HI.U32 R7, R4, c[0x0][0x4ec], RZ ;  /* 0x00013b0004070a27 */ /* 0x000fe200078e00ff */
[----:B--2---:R-:W-:Y:S02]  /*10b00*/  SHF.R.S32.HI R0, RZ, 0x1f, R3 ;  /* 0x0000001fff007819 */ /* 0x004fe40000011403 */
[----:B---3--:R-:W-:-:S03]  /*10b10*/  SHF.R.S32.HI R6, RZ, 0x1f, R9 ;  /* 0x0000001fff067819 */ /* 0x008fc60000011409 */
[----:B------:R-:W-:-:S04]  /*10b20*/  IMAD R0, R0, c[0x0][0x4d0], RZ ;  /* 0x0001340000007a24 */ /* 0x000fc800078e02ff */
[C---:B------:R-:W-:Y:S01]  /*10b30*/  IMAD R5, R3.reuse, c[0x0][0x4d4], R0 ;  /* 0x0001350003057a24 */ /* 0x040fe200078e0200 */
[----:B------:R-:W-:Y:S01]  /*10b40*/  MOV R0, R4 ;  /* 0x0000000400007202 */ /* 0x000fe20000000f00 */
[----:B------:R-:W-:Y:S01]  /*10b50*/  IMAD.WIDE.U32 R2, R3, c[0x0][0x4d0], RZ ;  /* 0x0001340003027a25 */ /* 0x000fe200078e00ff */
[----:B------:R-:W-:-:S03]  /*10b60*/  @P0 SHF.R.U32.HI R0, RZ, c[0x0][0x4f0], R7 ;  /* 0x00013c00ff000a19 */ /* 0x000fc60000011607 */
[----:B------:R-:W-:Y:S01]  /*10b70*/  IMAD R6, R6, c[0x0][0x4d8], RZ ;  /* 0x0001360006067a24 */ /* 0x000fe200078e02ff */
[----:B------:R-:W-:Y:S02]  /*10b80*/  IADD3 R3, R3, R5, RZ ;  /* 0x0000000503037210 */ /* 0x000fe40007ffe0ff */
[----:B----4-:R-:W-:Y:S01]  /*10b90*/  SHF.R.S32.HI R5, RZ, 0x1f, R8 ;  /* 0x0000001fff057819 */ /* 0x010fe20000011408 */
[C---:B------:R-:W-:Y:S01]  /*10ba0*/  IMAD R7, R9.reuse, c[0x0][0x4dc], R6 ;  /* 0x0001370009077a24 */ /* 0x040fe200078e0206 */
[----:B------:R-:W-:Y:S01]  /*10bb0*/  IADD3 R6, -R0, RZ, RZ ;  /* 0x000000ff00067210 */ /* 0x000fe20007ffe1ff */
[----:B------:R-:W-:-:S04]  /*10bc0*/  IMAD.WIDE.U32 R2, R9, c[0x0][0x4d8], R2 ;  /* 0x0001360009027a25 */ /* 0x000fc800078e0002 */
[----:B------:R-:W-:Y:S01]  /*10bd0*/  IMAD R5, R5, c[0x0][0x4e0], RZ ;  /* 0x0001380005057a24 */ /* 0x000fe200078e02ff */
[----:B------:R-:W-:Y:S01]  /*10be0*/  IADD3 R3, R3, R7, RZ ;  /* 0x0000000703037210 */ /* 0x000fe20007ffe0ff */
[----:B------:R-:W-:Y:S01]  /*10bf0*/  IMAD R4, R6, c[0x0][0x4e8], R4 ;  /* 0x00013a0006047a24 */ /* 0x000fe200078e0204 */
[----:B------:R-:W-:Y:S01]  /*10c00*/  SHF.R.S32.HI R7, RZ, 0x1f, R0 ;  /* 0x0000001fff077819 */ /* 0x000fe20000011400 */
[C---:B------:R-:W-:Y:S02]  /*10c10*/  IMAD R6, R8.reuse, c[0x0][0x4e4], R5 ;  /* 0x0001390008067a24 */ /* 0x040fe400078e0205 */
[----:B------:R-:W-:Y:S01]  /*10c20*/  IMAD.WIDE.U32 R2, R8, c[0x0][0x4e0], R2 ;  /* 0x0001380008027a25 */ /* 0x000fe200078e0002 */
[----:B------:R-:W-:-:S04]  /*10c30*/  SHF.R.S32.HI R5, RZ, 0x1f, R4 ;  /* 0x0000001fff057819 */ /* 0x000fc80000011404 */
[----:B------:R-:W-:Y:S01]  /*10c40*/  IADD3 R2, P0, R0, R2, RZ ;  /* 0x0000000200027210 */ /* 0x000fe20007f1e0ff */
[----:B------:R-:W-:-:S03]  /*10c50*/  IMAD R0, R5, c[0x0][0x4c8], RZ ;  /* 0x0001320005007a24 */ /* 0x000fc600078e02ff */
[----:B------:R-:W-:Y:S01]  /*10c60*/  IADD3.X R3, R7, R3, R6, P0, !PT ;  /* 0x0000000307037210 */ /* 0x000fe200007fe406 */
[----:B------:R-:W-:-:S04]  /*10c70*/  IMAD R0, R4, c[0x0][0x4cc], R0 ;  /* 0x0001330004007a24 */ /* 0x000fc800078e0200 */
[----:B------:R-:W-:-:S05]  /*10c80*/  IMAD.WIDE.U32 R2, R4, c[0x0][0x4c8], R2 ;  /* 0x0001320004027a25 */ /* 0x000fca00078e0002 */
[----:B------:R-:W-:Y:S02]  /*10c90*/  IADD3 R0, R3, R0, RZ ;  /* 0x0000000003007210 */ /* 0x000fe40007ffe0ff */
[----:B------:R-:W-:-:S04]  /*10ca0*/  LEA R4, P0, R2, c[0x0][0x4a8], 0x2 ;  /* 0x00012a0002047a11 */ /* 0x000fc800078010ff */
[----:B------:R-:W-:Y:S02]  /*10cb0*/  LEA.HI.X R5, R2, c[0x0][0x4ac], R0, 0x2, P0 ;  /* 0x00012b0002057a11 */ /* 0x000fe400000f1400 */
[----:B------:R-:W-:-:S05]  /*10cc0*/  MOV R0, 0xff800000 ;  /* 0xff80000000007802 */ /* 0x000fca0000000f00 */
[----:B------:R2:W-:Y:S02]  /*10cd0*/  STG.E [R4.64], R0 ;  /* 0x0000000004007986 */ /* 0x0005e4000c101906 */
.L_x_1307:
[----:B------:R-:W-:Y:S05]  /*10ce0*/  BSYNC B1 ;  /* 0x0000000000017941 */ /* 0x000fea0003800000 */
.L_x_1298:
[----:B-12---:R-:W2:Y:S02]  /*10cf0*/  LDL R0, [R1+0xb8] ;  /* 0x0000b80001007983 */ /* 0x006ea40000100800 */
[----:B--2---:R-:W-:-:S13]  /*10d00*/  ISETP.NE.AND P0, PT, R0, RZ, PT ;  /* 0x000000ff0000720c */ /* 0x004fda0003f05270 */
[----:B------:R-:W-:Y:S01]  /*10d10*/  @P0 WARPSYNC 0xffffffff ;  /* 0xffffffff00000948 */ /* 0x000fe20003800000 */
[----:B------:R-:W-:Y:S06]  /*10d20*/  @P0 BAR.SYNC.DEFER_BLOCKING 0x5, 0x80 ;  /* 0x0142000000000b1d */ /* 0x000fec0000010000 */
[----:B------:R-:W1:Y:S04]  /*10d30*/  @P0 LDS R0, [0xc100] ;  /* 0x00c10000ff000984 */ /* 0x000e680000000800 */
[----:B-1----:R1:W-:Y:S04]  /*10d40*/  @P0 STL [R1+0x7c], R0 ;  /* 0x00007c0001000387 */ /* 0x0023e80000100800 */
[----:B------:R-:W-:Y:S06]  /*10d50*/  @P0 BAR.ARV 0x4, 0x80 ;  /* 0x0102000000000b1d */ /* 0x000fec0000002000 */
[----:B------:R-:W-:Y:S05]  /*10d60*/  @P0 BRA `(.L_x_1308) ;  /* 0x0000009000000947 */ /* 0x000fea0003800000 */
[----:B------:R-:W-:Y:S05]  /*10d70*/  BRA.DIV ~URZ, `(.L_x_1309) ;  /* 0x00002f427f007947 */ /* 0x000fea000b800000 */
[----:B-1----:R1:W2:Y:S02]  /*10d80*/  SHFL.IDX PT, R0, R24, RZ, 0x1f ;  /* 0x00001fff18007589 */ /* 0x0022a400000e0000 */
.L_x_1334:
[----:B---3--:R-:W3:Y:S01]  /*10d90*/  S2R R2, SR_TID.X ;  /* 0x0000000000027919 */ /* 0x008ee20000002100 */
[----:B------:R-:W-:Y:S03]  /*10da0*/  WARPSYNC 0xffffffff ;  /* 0xffffffff00007948 */ /* 0x000fe60003800000 */
[----:B------:R-:W-:Y:S06]  /*10db0*/  BAR.SYNC.DEFER_BLOCKING 0x4, 0x80 ;  /* 0x0102000000007b1d */ /* 0x000fec0000010000 */
[----:B--2---:R2:W-:Y:S01]  /*10dc0*/  STL [R1+0x7c], R0 ;  /* 0x00007c0001007387 */ /* 0x0045e20000100800 */
[----:B---3--:R-:W-:-:S13]  /*10dd0*/  LOP3.LUT P0, RZ, R2, 0x7f, RZ, 0xc0, !PT ;  /* 0x0000007f02ff7812 */ /* 0x008fda000780c0ff */
[----:B------:R2:W-:Y:S04]  /*10de0*/  @!P0 STS [0xc100], R24 ;  /* 0x00c10018ff008388 */ /* 0x0005e80000000800 */
[----:B------:R-:W-:Y:S06]  /*10df0*/  BAR.ARV 0x5, 0x80 ;  /* 0x0142000000007b1d */ /* 0x000fec0000002000 */
.L_x_1308:
[----:B-12---:R-:W2:Y:S02]  /*10e00*/  LDL R0, [R1+0x7c] ;  /* 0x00007c0001007983 */ /* 0x006ea40000100800 */
[----:B--2---:R-:W-:-:S13]  /*10e10*/  ISETP.GE.AND P0, PT, R0, c[0x0][0x538], PT ;  /* 0x00014e0000007a0c */ /* 0x004fda0003f06270 */
[----:B---345:R-:W-:Y:S01]  /*10e20*/  @P0 CALL.REL.NOINC `(.L_x_1310) ;  /* 0x0000001000000944 */ /* 0x038fe20003c00000 */
[----:B------:R-:W-:Y:S05]  /*10e30*/  BRA `(.L_x_1311) ;  /* 0xfffefcb000007947 */ /* 0x000fea000383ffff */
.L_x_1310:
[----:B------:R-:W-:Y:S05]  /*10e40*/  EXIT ;  /* 0x000000000000794d */ /* 0x000fea0003800000 */
.L_x_1256:
[----:B------:R-:W-:Y:S01]  /*10e50*/  IMAD.MOV.U32 R5, RZ, RZ, R10 ;  /* 0x000000ffff057224 */ /* 0x000fe200078e000a */
[----:B------:R-:W-:Y:S01]  /*10e60*/  MOV R3, RZ ;  /* 0x000000ff00037202 */ /* 0x000fe20000000f00 */
[----:B------:R-:W-:Y:S01]  /*10e70*/  IMAD.MOV.U32 R0, RZ, RZ, 0x1c1f ;  /* 0x00001c1fff007424 */ /* 0x000fe200078e00ff */
[----:B------:R-:W-:Y:S02]  /*10e80*/  MOV R2, 0x10ea0 ;  /* 0x00010ea000027802 */ /* 0x000fe40000000f00 */
[----:B-----5:R-:W-:Y:S05]  /*10e90*/  CALL.REL.NOINC `($__internal_18_$__cuda_sm70_shflsync_idx_p) ;  /* 0x00002ee000007944 */ /* 0x020fea0003c00000 */
[----:B------:R-:W-:Y:S01]  /*10ea0*/  MOV R4, R0 ;  /* 0x0000000000047202 */ /* 0x000fe20000000f00 */
[----:B------:R-:W-:Y:S05]  /*10eb0*/  BRA `(.L_x_1312) ;  /* 0xffff09f000007947 */ /* 0x000fea000383ffff */
.L_x_1257:
[----:B------:R-:W-:Y:S01]  /*10ec0*/  IMAD.MOV.U32 R5, RZ, RZ, R12 ;  /* 0x000000ffff057224 */ /* 0x000fe200078e000c */
[----:B------:R-:W-:Y:S01]  /*10ed0*/  MOV R3, RZ ;  /* 0x000000ff00037202 */ /* 0x000fe20000000f00 */
[----:B------:R-:W-:Y:S01]  /*10ee0*/  IMAD.MOV.U32 R0, RZ, RZ, 0x1c1f ;  /* 0x00001c1fff007424 */ /* 0x000fe200078e00ff */
[----:B------:R-:W-:Y:S02]  /*10ef0*/  MOV R2, 0x10f10 ;  /* 0x00010f1000027802 */ /* 0x000fe40000000f00 */
[----:B-12--5:R-:W-:Y:S05]  /*10f00*/  CALL.REL.NOINC `($__internal_18_$__cuda_sm70_shflsync_idx_p) ;  /* 0x00002e7000007944 */ /* 0x026fea0003c00000 */
[----:B------:R-:W-:Y:S05]  /*10f10*/  BRA `(.L_x_1313) ;  /* 0xffff09b000007947 */ /* 0x000fea000383ffff */
.L_x_1260:
[----:B------:R-:W-:Y:S01]  /*10f20*/  IMAD.MOV.U32 R5, RZ, RZ, R10 ;  /* 0x000000ffff057224 */ /* 0x000fe200078e000a */
[----:B-1----:R-:W-:Y:S01]  /*10f30*/  MOV R3, 0x1 ;  /* 0x0000000100037802 */ /* 0x002fe20000000f00 */
[----:B----4-:R-:W-:Y:S01]  /*10f40*/  IMAD.MOV.U32 R0, RZ, RZ, 0x1c1f ;  /* 0x00001c1fff007424 */ /* 0x010fe200078e00ff */
[----:B------:R-:W-:-:S02]  /*10f50*/  MOV R2, 0x10f70 ;  /* 0x00010f7000027802 */ /* 0x000fc40000000f00 */
[----:B--2--5:R-:W-:Y:S05]  /*10f60*/  CALL.REL.NOINC `($__internal_18_$__cuda_sm70_shflsync_idx_p) ;  /* 0x00002e1000007944 */ /* 0x024fea0003c00000 */
[----:B------:R-:W-:Y:S01]  /*10f70*/  IMAD.MOV.U32 R4, RZ, RZ, R0 ;  /* 0x000000ffff047224 */ /* 0x000fe200078e0000 */
[----:B------:R-:W-:Y:S01]  /*10f80*/  MOV R3, 0x1 ;  /* 0x0000000100037802 */ /* 0x000fe20000000f00 */
[----:B------:R-:W-:Y:S01]  /*10f90*/  IMAD.MOV.U32 R5, RZ, RZ, R12 ;  /* 0x000000ffff057224 */ /* 0x000fe200078e000c */
[----:B------:R-:W-:-:S02]  /*10fa0*/  MOV R0, 0x1c1f ;  /* 0x00001c1f00007802 */ /* 0x000fc40000000f00 */
[----:B------:R-:W-:Y:S02]  /*10fb0*/  MOV R2, 0x10fd0 ;  /* 0x00010fd000027802 */ /* 0x000fe40000000f00 */
[----:B------:R-:W-:Y:S05]  /*10fc0*/  CALL.REL.NOINC `($__internal_18_$__cuda_sm70_shflsync_idx_p) ;  /* 0x00002db000007944 */ /* 0x000fea0003c00000 */
[----:B------:R-:W-:Y:S05]  /*10fd0*/  BRA `(.L_x_1314) ;  /* 0xffff0b3000007947 */ /* 0x000fea000383ffff */
.L_x_1263:
[----:B------:R-:W-:Y:S01]  /*10fe0*/  IMAD.MOV.U32 R5, RZ, RZ, R10 ;  /* 0x000000ffff057224 */ /* 0x000fe200078e000a */
[----:B-1----:R-:W-:Y:S01]  /*10ff0*/  MOV R3, 0x2 ;  /* 0x0000000200037802 */ /* 0x002fe20000000f00 */
[----:B------:R-:W-:Y:S01]  /*11000*/  IMAD.MOV.U32 R0, RZ, RZ, 0x1c1f ;  /* 0x00001c1fff007424 */ /* 0x000fe200078e00ff */
[----:B------:R-:W-:Y:S02]  /*11010*/  MOV R2, 0x11030 ;  /* 0x0001103000027802 */ /* 0x000fe40000000f00 */
[----:B--23-5:R-:W-:Y:S05]  /*11020*/  CALL.REL.NOINC `($__internal_18_$__cuda_sm70_shflsync_idx_p) ;  /* 0x00002d5000007944 */ /* 0x02cfea0003c00000 */
[----:B------:R-:W-:Y:S01]  /*11030*/  MOV R4, R0 ;  /* 0x0000000000047202 */ /* 0x000fe20000000f00 */
[----:B------:R-:W-:Y:S05]  /*11040*/  BRA `(.L_x_1315) ;  /* 0xffff0c8000007947 */ /* 0x000fea000383ffff */
.L_x_1264:
[----:B------:R-:W-:Y:S01]  /*11050*/  IMAD.MOV.U32 R5, RZ, RZ, R12 ;  /* 0x000000ffff057224 */ /* 0x000fe200078e000c */
[----:B-1----:R-:W-:Y:S01]  /*11060*/  MOV R3, 0x2 ;  /* 0x0000000200037802 */ /* 0x002fe20000000f00 */
[----:B------:R-:W-:Y:S01]  /*11070*/  IMAD.MOV.U32 R0, RZ, RZ, 0x1c1f ;  /* 0x00001c1fff007424 */ /* 0x000fe200078e00ff */
[----:B------:R-:W-:Y:S02]  /*11080*/  MOV R2, 0x110a0 ;  /* 0x000110a000027802 */ /* 0x000fe40000000f00 */
[----:B--2345:R-:W-:Y:S05]  /*11090*/  CALL.REL.NOINC `($__internal_18_$__cuda_sm70_shflsync_idx_p) ;  /* 0x00002ce000007944 */ /* 0x03cfea0003c00000 */
[----:B------:R-:W-:Y:S05]  /*110a0*/  BRA `(.L_x_1316) ;  /* 0xffff0c4000007947 */ /* 0x000fea000383ffff */
.L_x_1267:
[----:B------:R-:W-:Y:S01]  /*110b0*/  IMAD.MOV.U32 R5, RZ, RZ, R10 ;  /* 0x000000ffff057224 */ /* 0x000fe200078e000a */
[----:B--2---:R-:W-:Y:S01]  /*110c0*/  MOV R3, 0x3 ;  /* 0x0000000300037802 */ /* 0x004fe20000000f00 */
[----:B------:R-:W-:Y:S01]  /*110d0*/  IMAD.MOV.U32 R0, RZ, RZ, 0x1c1f ;  /* 0x00001c1fff007424 */ /* 0x000fe200078e00ff */
[----:B------:R-:W-:-:S02]  /*110e0*/  MOV R2, 0x11100 ;  /* 0x0001110000027802 */ /* 0x000fc40000000f00 */
[----:B-1-345:R-:W-:Y:S05]  /*110f0*/  CALL.REL.NOINC `($__internal_18_$__cuda_sm70_shflsync_idx_p) ;  /* 0x00002c8000007944 */ /* 0x03afea0003c00000 */
[----:B------:R-:W-:Y:S01]  /*11100*/  IMAD.MOV.U32 R4, RZ, RZ, R0 ;  /* 0x000000ffff047224 */ /* 0x000fe200078e0000 */
[----:B------:R-:W-:Y:S01]  /*11110*/  MOV R3, 0x3 ;  /* 0x0000000300037802 */ /* 0x000fe20000000f00 */
[----:B------:R-:W-:Y:S01]  /*11120*/  IMAD.MOV.U32 R5, RZ, RZ, R12 ;  /* 0x000000ffff057224 */ /* 0x000fe200078e000c */
[----:B------:R-:W-:-:S02]  /*11130*/  MOV R0, 0x1c1f ;  /* 0x00001c1f00007802 */ /* 0x000fc40000000f00 */
[----:B------:R-:W-:Y:S02]  /*11140*/  MOV R2, 0x11160 ;  /* 0x0001116000027802 */ /* 0x000fe40000000f00 */
[----:B------:R-:W-:Y:S05]  /*11150*/  CALL.REL.NOINC `($__internal_18_$__cuda_sm70_shflsync_idx_p) ;  /* 0x00002c2000007944 */ /* 0x000fea0003c00000 */
[----:B------:R-:W-:Y:S05]  /*11160*/  BRA `(.L_x_1317) ;  /* 0xffff0d5000007947 */ /* 0x000fea000383ffff */
.L_x_1270:
[----:B------:R-:W-:Y:S01]  /*11170*/  IMAD.MOV.U32 R5, RZ, RZ, R10 ;  /* 0x000000ffff057224 */ /* 0x000fe200078e000a */
[----:B------:R-:W-:Y:S01]  /*11180*/  MOV R3, RZ ;  /* 0x000000ff00037202 */ /* 0x000fe20000000f00 */
[----:B------:R-:W-:Y:S01]  /*11190*/  IMAD.MOV.U32 R0, RZ, RZ, 0x1c1f ;  /* 0x00001c1fff007424 */ /* 0x000fe200078e00ff */
[----:B------:R-:W-:Y:S02]  /*111a0*/  MOV R2, 0x111c0 ;  /* 0x000111c000027802 */ /* 0x000fe40000000f00 */
[----:B------:R-:W-:Y:S05]  /*111b0*/  CALL.REL.NOINC `($__internal_18_$__cuda_sm70_shflsync_idx_p) ;  /* 0x00002bc000007944 */ /* 0x000fea0003c00000 */
[----:B------:R-:W-:Y:S01]  /*111c0*/  MOV R4, R0 ;  /* 0x0000000000047202 */ /* 0x000fe20000000f00 */
[----:B------:R-:W-:Y:S05]  /*111d0*/  BRA `(.L_x_1318) ;  /* 0xffff2a1000007947 */ /* 0x000fea000383ffff */
.L_x_1271:
[----:B------:R-:W-:Y:S01]  /*111e0*/  IMAD.MOV.U32 R5, RZ, RZ, R13 ;  /* 0x000000ffff057224 */ /* 0x000fe200078e000d */
[----:B------:R-:W-:Y:S01]  /*111f0*/  MOV R3, RZ ;  /* 0x000000ff00037202 */ /* 0x000fe20000000f00 */
[----:B------:R-:W-:Y:S01]  /*11200*/  IMAD.MOV.U32 R0, RZ, RZ, 0x1c1f ;  /* 0x00001c1fff007424 */ /* 0x000fe200078e00ff */
[----:B------:R-:W-:Y:S02]  /*11210*/  MOV R2, 0x11230 ;  /* 0x0001123000027802 */ /* 0x000fe40000000f00 */
[----:B-12---:R-:W-:Y:S05]  /*11220*/  CALL.REL.NOINC `($__internal_18_$__cuda_sm70_shflsync_idx_p) ;  /* 0x00002b5000007944 */ /* 0x006fea0003c00000 */
[----:B------:R-:W-:Y:S01]  /*11230*/  IADD3 R8, P0, R0, R159, RZ ;  /* 0x0000009f00087210 */ /* 0x000fe20007f1e0ff */
[----:B------:R-:W-:Y:S01]  /*11240*/  IMAD.MOV.U32 R5, RZ, RZ, R10 ;  /* 0x000000ffff057224 */ /* 0x000fe200078e000a */
[C---:B------:R-:W-:Y:S02]  /*11250*/  IADD3 R3, R240.reuse, 0x20, RZ ;  /* 0x00000020f0037810 */ /* 0x040fe40007ffe0ff */
[----:B------:R-:W-:Y:S01]  /*11260*/  IADD3 R2, R240, 0x40, RZ ;  /* 0x00000040f0027810 */ /* 0x000fe20007ffe0ff */
[----:B------:R-:W-:Y:S01]  /*11270*/  IMAD.X R9, R4, 0x1, R125, P0 ;  /* 0x0000000104097824 */ /* 0x000fe200000e067d */
[----:B------:R-:W-:-:S02]  /*11280*/  IADD3 R6, P6, R0, R160, RZ ;  /* 0x000000a000067210 */ /* 0x000fc40007fde0ff */
[----:B------:R-:W-:Y:S02]  /*11290*/  ISETP.GE.AND P5, PT, R240, c[0x0][0x1d4], PT ;  /* 0x00007500f0007a0c */ /* 0x000fe40003fa6270 */
[----:B------:R-:W-:Y:S01]  /*112a0*/  ISETP.GE.AND P4, PT, R3, c[0x0][0x1d4], PT ;  /* 0x0000750003007a0c */ /* 0x000fe20003f86270 */
[----:B------:R-:W-:Y:S01]  /*112b0*/  IMAD.X R7, R4, 0x1, R127, P6 ;  /* 0x0000000104077824 */ /* 0x000fe200030e067f */
[----:B------:R-:W-:Y:S02]  /*112c0*/  ISETP.GE.AND P0, PT, R2, c[0x0][0x1d4], PT ;  /* 0x0000750002007a0c */ /* 0x000fe40003f06270 */
[----:B------:R-:W-:Y:S01]  /*112d0*/  IADD3 R2, P6, R0, R161, RZ ;  /* 0x000000a100027210 */ /* 0x000fe20007fde0ff */
[----:B------:R-:W-:Y:S01]  /*112e0*/  IMAD.MOV.U32 R0, RZ, RZ, 0x1c1f ;  /* 0x00001c1fff007424 */ /* 0x000fe200078e00ff */
[----:B------:R-:W-:Y:S02]  /*112f0*/  SEL R12, RZ, 0x10, P5 ;  /* 0x00000010ff0c7807 */ /* 0x000fe40002800000 */
[----:B------:R-:W-:Y:S01]  /*11300*/  SEL R11, RZ, 0x10, P4 ;  /* 0x00000010ff0b7807 */ /* 0x000fe20002000000 */
[----:B------:R-:W-:Y:S01]  /*11310*/  IMAD.X R3, R4, 0x1, R126, P6 ;  /* 0x0000000104037824 */ /* 0x000fe200030e067e */
[----:B------:R-:W-:Y:S01]  /*11320*/  SEL R10, RZ, 0x10, P0 ;  /* 0x00000010ff0a7807 */ /* 0x000fe20000000000 */
[----:B------:R-:W-:Y:S01]  /*11330*/  @!PT LDS RZ, [RZ] ;  /* 0x00000000fffff984 */ /* 0x000fe20000000800 */
[----:B------:R-:W-:Y:S01]  /*11340*/  @!PT LDS RZ, [RZ] ;  /* 0x00000000fffff984 */ /* 0x000fe20000000800 */
[----:B------:R-:W-:Y:S01]  /*11350*/  @!PT LDS RZ, [RZ] ;  /* 0x00000000fffff984 */ /* 0x000fe20000000800 */
[----:B------:R1:W-:Y:S04]  /*11360*/  LDGSTS.E.BYPASS.LTC128B.128 [R217+0x3100], [R8.64], !P5 ;  /* 0x0310000008d97fae */ /* 0x0003e8000e901d46 */
[----:B------:R1:W-:Y:S04]  /*11370*/  LDGSTS.E.BYPASS.LTC128B.128 [R217+0x4100], [R6.64], !P4 ;  /* 0x0410000006d97fae */ /* 0x0003e8000e101d46 */
[----:B------:R2:W-:Y:S02]  /*11380*/  LDGSTS.E.BYPASS.LTC128B.128 [R217+0x5100], [R2.64], !P0 ;  /* 0x0510000002d97fae */ /* 0x0005e4000c101d46 */
[----:B--2---:R-:W-:Y:S01]  /*11390*/  IMAD.MOV.U32 R3, RZ, RZ, 0x1 ;  /* 0x00000001ff037424 */ /* 0x004fe200078e00ff */
[----:B------:R-:W-:-:S02]  /*113a0*/  MOV R2, 0x113c0 ;  /* 0x000113c000027802 */ /* 0x000fc40000000f00 */
[----:B-1----:R-:W-:Y:S05]  /*113b0*/  CALL.REL.NOINC `($__internal_18_$__cuda_sm70_shflsync_idx_p) ;  /* 0x000029c000007944 */ /* 0x002fea0003c00000 */
[----:B------:R-:W-:Y:S01]  /*113c0*/  IMAD.MOV.U32 R4, RZ, RZ, R0 ;  /* 0x000000ffff047224 */ /* 0x000fe200078e0000 */
[----:B------:R-:W-:Y:S01]  /*113d0*/  MOV R3, 0x1 ;  /* 0x0000000100037802 */ /* 0x000fe20000000f00 */
[----:B------:R-:W-:Y:S01]  /*113e0*/  IMAD.MOV.U32 R5, RZ, RZ, R13 ;  /* 0x000000ffff057224 */ /* 0x000fe200078e000d */
[----:B------:R-:W-:-:S02]  /*113f0*/  MOV R0, 0x1c1f ;  /* 0x00001c1f00007802 */ /* 0x000fc40000000f00 */
[----:B------:R-:W-:Y:S02]  /*11400*/  MOV R2, 0x11420 ;  /* 0x0001142000027802 */ /* 0x000fe40000000f00 */
[----:B------:R-:W-:Y:S05]  /*11410*/  CALL.REL.NOINC `($__internal_18_$__cuda_sm70_shflsync_idx_p) ;  /* 0x0000296000007944 */ /* 0x000fea0003c00000 */
[----:B------:R-:W-:Y:S05]  /*11420*/  BRA `(.L_x_1319) ;  /* 0xffff293000007947 */ /* 0x000fea000383ffff */
.L_x_1272:
[----:B------:R-:W-:Y:S01]  /*11430*/  IMAD.MOV.U32 R5, RZ, RZ, R4 ;  /* 0x000000ffff057224 */ /* 0x000fe200078e0004 */
[----:B------:R-:W-:Y:S01]  /*11440*/  MOV R3, RZ ;  /* 0x000000ff00037202 */ /* 0x000fe20000000f00 */
[----:B------:R-:W-:Y:S01]  /*11450*/  IMAD.MOV.U32 R0, RZ, RZ, 0x1c1f ;  /* 0x00001c1fff007424 */ /* 0x000fe200078e00ff */
[----:B------:R-:W-:Y:S02]  /*11460*/  MOV R2, 0x11480 ;  /* 0x0001148000027802 */ /* 0x000fe40000000f00 */
[----:B------:R-:W-:Y:S05]  /*11470*/  CALL.REL.NOINC `($__internal_18_$__cuda_sm70_shflsync_idx_p) ;  /* 0x0000290000007944 */ /* 0x000fea0003c00000 */
[----:B------:R-:W-:Y:S05]  /*11480*/  BRA `(.L_x_1320) ;  /* 0xffff2b3000007947 */ /* 0x000fea000383ffff */
.L_x_1273:
[----:B------:R-:W-:Y:S01]  /*11490*/  IMAD.MOV.U32 R5, RZ, RZ, R4 ;  /* 0x000000ffff057224 */ /* 0x000fe200078e0004 */
[----:B------:R-:W-:Y:S01]  /*114a0*/  MOV R3, 0x1 ;  /* 0x0000000100037802 */ /* 0x000fe20000000f00 */
[----:B------:R-:W-:Y:S01]  /*114b0*/  IMAD.MOV.U32 R0, RZ, RZ, 0x1c1f ;  /* 0x00001c1fff007424 */ /* 0x000fe200078e00ff */
[----:B------:R-:W-:Y:S02]  /*114c0*/  MOV R2, 0x114e0 ;  /* 0x000114e000027802 */ /* 0x000fe40000000f00 */
[----:B-1----:R-:W-:Y:S05]  /*114d0*/  CALL.REL.NOINC `($__internal_18_$__cuda_sm70_shflsync_idx_p) ;  /* 0x000028a000007944 */ /* 0x002fea0003c00000 */
[----:B------:R-:W-:Y:S01]  /*114e0*/  IMAD.IADD R0, R6, 0x1, R0 ;  /* 0x0000000106007824 */ /* 0x000fe200078e0200 */
[----:B------:R-:W-:Y:S01]  /*114f0*/  MOV R2, 0x11750 ;  /* 0x0001175000027802 */ /* 0x000fe20000000f00 */
[----:B------:R-:W-:Y:S02]  /*11500*/  IMAD.MOV.U32 R5, RZ, RZ, R4 ;  /* 0x000000ffff057224 */ /* 0x000fe400078e0004 */
[----:B------:R-:W-:Y:S01]  /*11510*/  IMAD.MOV.U32 R3, RZ, RZ, 0x2 ;  /* 0x00000002ff037424 */ /* 0x000fe200078e00ff */
        /* <DEDUP_REMOVED lines=28> */
[----:B------:R-:W-:Y:S01]  /*116e0*/  ISETP.GT.AND P0, PT, R0, 0x39, PT ;  /* 0x000000390000780c */ /* 0x000fe20003f04270 */
[----:B------:R-:W-:Y:S01]  /*116f0*/  IMAD.MOV.U32 R0, RZ, RZ, 0x1c1f ;  /* 0x00001c1fff007424 */ /* 0x000fe200078e00ff */
[----:B------:R-:W-:Y:S02]  /*11700*/  FSEL R117, R46, -INF , P6 ;  /* 0xff8000002e757808 */ /* 0x000fe40003000000 */
[----:B------:R-:W-:-:S02]  /*11710*/  FSEL R123, R47, -INF , P5 ;  /* 0xff8000002f7b7808 */ /* 0x000fc40002800000 */
[----:B------:R-:W-:Y:S02]  /*11720*/  FSEL R122, R34, -INF , P4 ;  /* 0xff800000227a7808 */ /* 0x000fe40002000000 */
[----:B------:R-:W-:Y:S02]  /*11730*/  FSEL R121, R32, -INF , P0 ;  /* 0xff80000020797808 */ /* 0x000fe40000000000 */
[----:B------:R-:W-:Y:S05]  /*11740*/  CALL.REL.NOINC `($__internal_18_$__cuda_sm70_shflsync_idx_p) ;  /* 0x0000263000007944 */ /* 0x000fea0003c00000 */
        /* <DEDUP_REMOVED lines=40> */
[----:B------:R-:W-:Y:S02]  /*119d0*/  FMNMX.FTZ R6, R9, R11, !PT ;  /* 0x0000000b09067209 */ /* 0x000fe40007810000 */
[----:B------:R-:W-:Y:S02]  /*119e0*/  FMNMX.FTZ R2, R23, R25, !PT ;  /* 0x0000001917027209 */ /* 0x000fe40007810000 */
[----:B------:R-:W-:Y:S02]  /*119f0*/  IMNMX R0, R7, R0, PT ;  /* 0x0000000007007217 */ /* 0x000fe40003800200 */
[----:B------:R-:W-:Y:S02]  /*11a00*/  FMNMX.FTZ R3, R13, R6, !PT ;  /* 0x000000060d037209 */ /* 0x000fe40007810000 */
[----:B------:R-:W-:-:S02]  /*11a10*/  ISETP.GT.AND P6, PT, R0, RZ, PT ;  /* 0x000000ff0000720c */ /* 0x000fc40003fc4270 */
[----:B------:R-:W-:Y:S02]  /*11a20*/  ISETP.GT.AND P5, PT, R0, 0x1, PT ;  /* 0x000000010000780c */ /* 0x000fe40003fa4270 */
[----:B------:R-:W-:Y:S02]  /*11a30*/  FMNMX.FTZ R4, R8, R10, !PT ;  /* 0x0000000a08047209 */ /* 0x000fe40007810000 */
[----:B------:R-:W-:Y:S02]  /*11a40*/  ISETP.GT.AND P4, PT, R0, 0x8, PT ;  /* 0x000000080000780c */ /* 0x000fe40003f84270 */
[----:B------:R-:W-:Y:S02]  /*11a50*/  FSEL R7, R156, -INF , P6 ;  /* 0xff8000009c077808 */ /* 0x000fe40003000000 */
[----:B------:R-:W-:Y:S02]  /*11a60*/  FSEL R28, R154, -INF , P5 ;  /* 0xff8000009a1c7808 */ /* 0x000fe40002800000 */
[----:B------:R-:W-:-:S02]  /*11a70*/  ISETP.GT.AND P5, PT, R0, 0x11, PT ;  /* 0x000000110000780c */ /* 0x000fc40003fa4270 */
[----:B------:R-:W-:Y:S02]  /*11a80*/  FMNMX.FTZ R2, R26, R2, !PT ;  /* 0x000000021a027209 */ /* 0x000fe40007810000 */
[----:B------:R-:W-:Y:S02]  /*11a90*/  FMNMX.FTZ R103, R15, R3, !PT ;  /* 0x000000030f677209 */ /* 0x000fe40007810000 */
[----:B------:R-:W-:Y:S02]  /*11aa0*/  ISETP.GT.AND P0, PT, R0, 0x9, PT ;  /* 0x000000090000780c */ /* 0x000fe40003f04270 */
[----:B------:R-:W-:Y:S02]  /*11ab0*/  FSEL R31, R141, -INF , P4 ;  /* 0xff8000008d1f7808 */ /* 0x000fe40002000000 */
[----:B------:R-:W-:Y:S02]  /*11ac0*/  FMNMX.FTZ R4, R12, R4, !PT ;  /* 0x000000040c047209 */ /* 0x000fe40007810000 */
[----:B------:R-:W-:-:S02]  /*11ad0*/  FMNMX.FTZ R3, R7, R28, !PT ;  /* 0x0000001c07037209 */ /* 0x000fc40007810000 */
[----:B------:R-:W-:Y:S02]  /*11ae0*/  FSEL R35, R102, -INF , P5 ;  /* 0xff80000066237808 */ /* 0x000fe40002800000 */
[----:B------:R-:W-:Y:S02]  /*11af0*/  ISETP.GT.AND P6, PT, R0, 0x10, PT ;  /* 0x000000100000780c */ /* 0x000fe40003fc4270 */
[----:B------:R-:W-:Y:S02]  /*11b00*/  FMNMX.FTZ R102, R27, R2, !PT ;  /* 0x000000021b667209 */ /* 0x000fe40007810000 */
[----:B------:R-:W-:Y:S02]  /*11b10*/  FSEL R32, R115, -INF , P0 ;  /* 0xff80000073207808 */ /* 0x000fe40000000000 */
[----:B------:R-:W-:Y:S02]  /*11b20*/  FMNMX.FTZ R4, R14, R4, !PT ;  /* 0x000000040e047209 */ /* 0x000fe40007810000 */
[----:B------:R-:W-:-:S02]  /*11b30*/  FMNMX.FTZ R2, R31, R3, !PT ;  /* 0x000000031f027209 */ /* 0x000fc40007810000 */
[----:B------:R-:W-:Y:S02]  /*11b40*/  FSEL R34, R104, -INF , P6 ;  /* 0xff80000068227808 */ /* 0x000fe40003000000 */
[----:B------:R-:W-:Y:S02]  /*11b50*/  FMNMX.FTZ R104, R16, R4, !PT ;  /* 0x0000000410687209 */ /* 0x000fe40007810000 */
[----:B------:R-:W-:Y:S02]  /*11b60*/  FMNMX.FTZ R2, R32, R2, !PT ;  /* 0x0000000220027209 */ /* 0x000fe40007810000 */
[----:B------:R-:W-:Y:S02]  /*11b70*/  ISETP.GT.AND P4, PT, R0, 0x18, PT ;  /* 0x000000180000780c */ /* 0x000fe40003f84270 */
[----:B------:R-:W-:Y:S02]  /*11b80*/  FMNMX.FTZ R104, R18, R104, !PT ;  /* 0x0000006812687209 */ /* 0x000fe40007810000 */
[----:B------:R-:W-:-:S02]  /*11b90*/  FMNMX.FTZ R2, R34, R2, !PT ;  /* 0x0000000222027209 */ /* 0x000fc40007810000 */
[----:B------:R-:W-:Y:S02]  /*11ba0*/  FMNMX.FTZ R103, R17, R103, !PT ;  /* 0x0000006711677209 */ /* 0x000fe40007810000 */
[----:B------:R-:W-:Y:S02]  /*11bb0*/  FMNMX.FTZ R102, R29, R102, !PT ;  /* 0x000000661d667209 */ /* 0x000fe40007810000 */
[----:B------:R-:W-:Y:S02]  /*11bc0*/  ISETP.GT.AND P0, PT, R0, 0x19, PT ;  /* 0x000000190000780c */ /* 0x000fe40003f04270 */
[----:B------:R-:W-:Y:S02]  /*11bd0*/  FSEL R52, R93, -INF , P4 ;  /* 0xff8000005d347808 */ /* 0x000fe40002000000 */
        /* <DEDUP_REMOVED lines=46> */
[----:B------:R-:W-:Y:S01]  /*11ec0*/  ISETP.GT.AND P0, PT, R0, 0x39, PT ;  /* 0x000000390000780c */ /* 0x000fe20003f04270 */
[----:B------:R-:W-:Y:S01]  /*11ed0*/  IMAD.MOV.U32 R0, RZ, RZ, 0x2 ;  /* 0x00000002ff007424 */ /* 0x000fe200078e00ff */
[----:B------:R-:W-:Y:S02]  /*11ee0*/  FSEL R110, R36, -INF , P4 ;  /* 0xff800000246e7808 */ /* 0x000fe40002000000 */
[----:B------:R-:W-:Y:S02]  /*11ef0*/  FMNMX.FTZ R104, R97, R104, !PT ;  /* 0x0000006861687209 */ /* 0x000fe40007810000 */
[----:B------:R-:W-:-:S02]  /*11f00*/  FMNMX.FTZ R2, R111, R2, !PT ;  /* 0x000000026f027209 */ /* 0x000fc40007810000 */
[----:B------:R-:W-:Y:S02]  /*11f10*/  FMNMX.FTZ R103, R123, R103, !PT ;  /* 0x000000677b677209 */ /* 0x000fe40007810000 */
[----:B------:R-:W-:Y:S02]  /*11f20*/  FMNMX.FTZ R102, R128, R102, !PT ;  /* 0x0000006680667209 */ /* 0x000fe40007810000 */
[----:B------:R-:W-:Y:S02]  /*11f30*/  FSEL R108, R42, -INF , P0 ;  /* 0xff8000002a6c7808 */ /* 0x000fe40000000000 */
[----:B------:R-:W-:Y:S02]  /*11f40*/  FMNMX.FTZ R104, R96, R104, !PT ;  /* 0x0000006860687209 */ /* 0x000fe40007810000 */
[----:B------:R-:W-:Y:S02]  /*11f50*/  FMNMX.FTZ R2, R110, R2, !PT ;  /* 0x000000026e027209 */ /* 0x000fe40007810000 */
[----:B------:R-:W-:Y:S01]  /*11f60*/  FMNMX.FTZ R103, R122, R103, !PT ;  /* 0x000000677a677209 */ /* 0x000fe20007810000 */
[----:B------:R-:W-:Y:S01]  /*11f70*/  IMAD.MOV.U32 R4, RZ, RZ, R104 ;  /* 0x000000ffff047224 */ /* 0x000fe200078e0068 */
[----:B------:R-:W-:-:S02]  /*11f80*/  FMNMX.FTZ R102, R127, R102, !PT ;  /* 0x000000667f667209 */ /* 0x000fc40007810000 */
[----:B------:R-:W-:Y:S02]  /*11f90*/  FMNMX.FTZ R6, R108, R2, !PT ;  /* 0x000000026c067209 */ /* 0x000fe40007810000 */
[----:B------:R-:W-:Y:S02]  /*11fa0*/  FMNMX.FTZ R103, R121, R103, !PT ;  /* 0x0000006779677209 */ /* 0x000fe40007810000 */
[----:B------:R-:W-:Y:S02]  /*11fb0*/  FMNMX.FTZ R102, R126, R102, !PT ;  /* 0x000000667e667209 */ /* 0x000fe40007810000 */
[----:B------:R-:W-:Y:S02]  /*11fc0*/  MOV R2, 0x11fe0 ;  /* 0x00011fe000027802 */ /* 0x000fe40000000f00 */
[----:B------:R-:W-:Y:S05]  /*11fd0*/  CALL.REL.NOINC `($__internal_17_$__cuda_sm70_shflsync_bfly_p) ;  /* 0x00001d4000007944 */ /* 0x000fea0003c00000 */
[----:B------:R-:W-:Y:S01]  /*11fe0*/  FMNMX.FTZ R104, R104, R0, !PT ;  /* 0x0000000068687209 */ /* 0x000fe20007810000 */
[----:B------:R-:W-:Y:S01]  /*11ff0*/  IMAD.MOV.U32 R0, RZ, RZ, 0x1 ;  /* 0x00000001ff007424 */ /* 0x000fe200078e00ff */
[----:B------:R-:W-:-:S03]  /*12000*/  MOV R2, 0x12030 ;  /* 0x0001203000027802 */ /* 0x000fc60000000f00 */
[----:B------:R-:W-:Y:S02]  /*12010*/  IMAD.MOV.U32 R4, RZ, RZ, R104 ;  /* 0x000000ffff047224 */ /* 0x000fe400078e0068 */
[----:B------:R-:W-:Y:S05]  /*12020*/  CALL.REL.NOINC `($__internal_17_$__cuda_sm70_shflsync_bfly_p) ;  /* 0x00001cf000007944 */ /* 0x000fea0003c00000 */
[----:B------:R-:W-:Y:S01]  /*12030*/  FMNMX.FTZ R104, R104, R0, !PT ;  /* 0x0000000068687209 */ /* 0x000fe20007810000 */
[----:B------:R-:W-:Y:S01]  /*12040*/  IMAD.MOV.U32 R4, RZ, RZ, R103 ;  /* 0x000000ffff047224 */ /* 0x000fe200078e0067 */
[----:B------:R-:W-:Y:S01]  /*12050*/  MOV R2, 0x12080 ;  /* 0x0001208000027802 */ /* 0x000fe20000000f00 */
[----:B------:R-:W-:Y:S02]  /*12060*/  IMAD.MOV.U32 R0, RZ, RZ, 0x2 ;  /* 0x00000002ff007424 */ /* 0x000fe400078e00ff */
        /* <DEDUP_REMOVED lines=26> */
[----:B------:R-:W-:Y:S01]  /*12210*/  MOV R101, R0 ;  /* 0x0000000000657202 */ /* 0x000fe20000000f00 */
[----:B------:R-:W-:Y:S05]  /*12220*/  BRA `(.L_x_1321) ;  /* 0xffff2b0000007947 */ /* 0x000fea000383ffff */
.L_x_1277:
[----:B------:R-:W-:Y:S01]  /*12230*/  MOV R3, RZ ;  /* 0x000000ff00037202 */ /* 0x000fe20000000f00 */
[----:B------:R-:W-:Y:S01]  /*12240*/  IMAD.MOV.U32 R5, RZ, RZ, R10 ;  /* 0x000000ffff057224 */ /* 0x000fe200078e000a */
[----:B------:R-:W-:Y:S01]  /*12250*/  MOV R2, 0x12280 ;  /* 0x0001228000027802 */ /* 0x000fe20000000f00 */
[----:B------:R-:W-:Y:S02]  /*12260*/  IMAD.MOV.U32 R0, RZ, RZ, 0x1c1f ;  /* 0x00001c1fff007424 */ /* 0x000fe400078e00ff */
[----:B------:R-:W-:Y:S05]  /*12270*/  CALL.REL.NOINC `($__internal_18_$__cuda_sm70_shflsync_idx_p) ;  /* 0x00001b0000007944 */ /* 0x000fea0003c00000 */
[----:B------:R-:W-:Y:S01]  /*12280*/  MOV R4, R0 ;  /* 0x0000000000047202 */ /* 0x000fe20000000f00 */
[----:B------:R-:W-:-:S05]  /*12290*/  BRA `(.L_x_1322) ;  /* 0xffff44e000007947 */ /* 0x000fca000383ffff */
.L_x_1278:
[----:B------:R-:W-:Y:S01]  /*122a0*/  MOV R3, RZ ;  /* 0x000000ff00037202 */ /* 0x000fe20000000f00 */
[----:B------:R-:W-:Y:S01]  /*122b0*/  IMAD.MOV.U32 R5, RZ, RZ, R13 ;  /* 0x000000ffff057224 */ /* 0x000fe200078e000d */
[----:B------:R-:W-:Y:S01]  /*122c0*/  MOV R2, 0x122f0 ;  /* 0x000122f000027802 */ /* 0x000fe20000000f00 */
[----:B------:R-:W-:Y:S02]  /*122d0*/  IMAD.MOV.U32 R0, RZ, RZ, 0x1c1f ;  /* 0x00001c1fff007424 */ /* 0x000fe400078e00ff */
[----:B-12---:R-:W-:Y:S05]  /*122e0*/  CALL.REL.NOINC `($__internal_18_$__cuda_sm70_shflsync_idx_p) ;  /* 0x00001a9000007944 */ /* 0x006fea0003c00000 */
[----:B------:R-:W-:Y:S02]  /*122f0*/  ISETP.GE.AND P6, PT, R240, c[0x0][0x1d4], PT ;  /* 0x00007500f0007a0c */ /* 0x000fe40003fc6270 */
[----:B------:R-:W-:Y:S02]  /*12300*/  IADD3 R2, P0, R0, R21, RZ ;  /* 0x0000001500027210 */ /* 0x000fe40007f1e0ff */
[C---:B------:R-:W-:Y:S02]  /*12310*/  IADD3 R6, R240.reuse, 0x20, RZ ;  /* 0x00000020f0067810 */ /* 0x040fe40007ffe0ff */
[----:B------:R-:W-:Y:S01]  /*12320*/  IADD3 R5, R240, 0x40, RZ ;  /* 0x00000040f0057810 */ /* 0x000fe20007ffe0ff */
[----:B------:R-:W-:Y:S01]  /*12330*/  IMAD.X R3, R4, 0x1, R14, P0 ;  /* 0x0000000104037824 */ /* 0x000fe200000e060e */
[----:B------:R-:W-:Y:S02]  /*12340*/  ISETP.GE.AND P5, PT, R6, c[0x0][0x1d4], PT ;  /* 0x0000750006007a0c */ /* 0x000fe40003fa6270 */
[----:B------:R-:W-:Y:S02]  /*12350*/  IADD3 R6, P4, R0, R22, RZ ;  /* 0x0000001600067210 */ /* 0x000fe40007f9e0ff */
[----:B------:R-:W-:Y:S01]  /*12360*/  ISETP.GE.AND P0, PT, R5, c[0x0][0x1d4], PT ;  /* 0x0000750005007a0c */ /* 0x000fe20003f06270 */
[----:B------:R-:W-:Y:S01]  /*12370*/  @!PT LDS RZ, [RZ] ;  /* 0x00000000fffff984 */ /* 0x000fe20000000800 */
[----:B------:R-:W-:Y:S01]  /*12380*/  @!PT LDS RZ, [RZ] ;  /* 0x00000000fffff984 */ /* 0x000fe20000000800 */
[----:B------:R-:W-:Y:S01]  /*12390*/  @!PT LDS RZ, [RZ] ;  /* 0x00000000fffff984 */ /* 0x000fe20000000800 */
[----:B------:R1:W-:Y:S01]  /*123a0*/  LDGSTS.E.BYPASS.LTC128B.128 [R217+0x100], [R2.64], !P6 ;  /* 0x0010000002d97fae */ /* 0x0003e2000f101d46 */
[----:B------:R-:W-:Y:S01]  /*123b0*/  IMAD.MOV.U32 R5, RZ, RZ, R10 ;  /* 0x000000ffff057224 */ /* 0x000fe200078e000a */
[----:B------:R-:W-:Y:S01]  /*123c0*/  SEL R12, RZ, 0x10, P6 ;  /* 0x00000010ff0c7807 */ /* 0x000fe20003000000 */
[----:B------:R-:W-:Y:S01]  /*123d0*/  IMAD.X R7, R4, 0x1, R15, P4 ;  /* 0x0000000104077824 */ /* 0x000fe200020e060f */
[----:B------:R-:W-:Y:S02]  /*123e0*/  SEL R11, RZ, 0x10, P5 ;  /* 0x00000010ff0b7807 */ /* 0x000fe40002800000 */
[----:B------:R-:W-:Y:S02]  /*123f0*/  SEL R10, RZ, 0x10, P0 ;  /* 0x00000010ff0a7807 */ /* 0x000fe40000000000 */
[----:B------:R2:W-:Y:S01]  /*12400*/  LDGSTS.E.BYPASS.LTC128B.128 [R217+0x1100], [R6.64], !P5 ;  /* 0x0110000006d97fae */ /* 0x0005e2000e901d46 */
[----:B-1----:R-:W-:Y:S01]  /*12410*/  IADD3 R2, P4, R0, R23, RZ ;  /* 0x0000001700027210 */ /* 0x002fe20007f9e0ff */
[----:B------:R-:W-:Y:S04]  /*12420*/  IMAD.MOV.U32 R0, RZ, RZ, 0x1c1f ;  /* 0x00001c1fff007424 */ /* 0x000fe800078e00ff */
[----:B------:R-:W-:Y:S05]  /*12430*/  IMAD.X R3, R4, 0x1, R20, P4 ;  /* 0x0000000104037824 */ /* 0x000fea00020e0614 */
[----:B------:R1:W-:Y:S02]  /*12440*/  LDGSTS.E.BYPASS.LTC128B.128 [R217+0x2100], [R2.64], !P0 ;  /* 0x0210000002d97fae */ /* 0x0003e4000c101d46 */
[----:B-1----:R-:W-:Y:S01]  /*12450*/  MOV R2, 0x12480 ;  /* 0x0001248000027802 */ /* 0x002fe20000000f00 */
[----:B------:R-:W-:Y:S02]  /*12460*/  IMAD.MOV.U32 R3, RZ, RZ, 0x1 ;  /* 0x00000001ff037424 */ /* 0x000fe400078e00ff */
[----:B--2---:R-:W-:Y:S05]  /*12470*/  CALL.REL.NOINC `($__internal_18_$__cuda_sm70_shflsync_idx_p) ;  /* 0x0000190000007944 */ /* 0x004fea0003c00000 */
[----:B------:R-:W-:Y:S01]  /*12480*/  MOV R3, 0x1 ;  /* 0x0000000100037802 */ /* 0x000fe20000000f00 */
[----:B------:R-:W-:Y:S01]  /*12490*/  IMAD.MOV.U32 R4, RZ, RZ, R0 ;  /* 0x000000ffff047224 */ /* 0x000fe200078e0000 */
[----:B------:R-:W-:Y:S01]  /*124a0*/  MOV R0, 0x1c1f ;  /* 0x00001c1f00007802 */ /* 0x000fe20000000f00 */
[----:B------:R-:W-:Y:S01]  /*124b0*/  IMAD.MOV.U32 R5, RZ, RZ, R13 ;  /* 0x000000ffff057224 */ /* 0x000fe200078e000d */
[----:B------:R-:W-:Y:S02]  /*124c0*/  MOV R2, 0x124e0 ;  /* 0x000124e000027802 */ /* 0x000fe40000000f00 */
[----:B------:R-:W-:Y:S05]  /*124d0*/  CALL.REL.NOINC `($__internal_18_$__cuda_sm70_shflsync_idx_p) ;  /* 0x000018a000007944 */ /* 0x000fea0003c00000 */
[----:B------:R-:W-:-:S05]  /*124e0*/  BRA `(.L_x_1323) ;  /* 0xffff440000007947 */ /* 0x000fca000383ffff */
.L_x_1281:
[----:B------:R-:W-:Y:S01]  /*124f0*/  MOV R3, RZ ;  /* 0x000000ff00037202 */ /* 0x000fe20000000f00 */
[----:B------:R-:W-:Y:S01]  /*12500*/  IMAD.MOV.U32 R5, RZ, RZ, R8 ;  /* 0x000000ffff057224 */ /* 0x000fe200078e0008 */
[----:B------:R-:W-:Y:S01]  /*12510*/  MOV R2, 0x12540 ;  /* 0x0001254000027802 */ /* 0x000fe20000000f00 */
[----:B------:R-:W-:Y:S02]  /*12520*/  IMAD.MOV.U32 R0, RZ, RZ, 0x1c1f ;  /* 0x00001c1fff007424 */ /* 0x000fe400078e00ff */
[----:B-1----:R-:W-:Y:S05]  /*12530*/  CALL.REL.NOINC `($__internal_18_$__cuda_sm70_shflsync_idx_p) ;  /* 0x0000184000007944 */ /* 0x002fea0003c00000 */
[----:B------:R-:W-:Y:S01]  /*12540*/  MOV R4, R0 ;  /* 0x0000000000047202 */ /* 0x000fe20000000f00 */
[----:B------:R-:W-:-:S05]  /*12550*/  BRA `(.L_x_1324) ;  /* 0xffff57e000007947 */ /* 0x000fca000383ffff */
.L_x_1282:
[----:B------:R-:W-:Y:S01]  /*12560*/  MOV R3, RZ ;  /* 0x000000ff00037202 */ /* 0x000fe20000000f00 */
[----:B------:R-:W-:Y:S01]  /*12570*/  IMAD.MOV.U32 R5, RZ, RZ, R9 ;  /* 0x000000ffff057224 */ /* 0x000fe200078e0009 */
[----:B------:R-:W-:Y:S01]  /*12580*/  MOV R2, 0x125b0 ;  /* 0x000125b000027802 */ /* 0x000fe20000000f00 */
[----:B------:R-:W-:Y:S02]  /*12590*/  IMAD.MOV.U32 R0, RZ, RZ, 0x1c1f ;  /* 0x00001c1fff007424 */ /* 0x000fe400078e00ff */
[----:B-123--:R-:W-:Y:S05]  /*125a0*/  CALL.REL.NOINC `($__internal_18_$__cuda_sm70_shflsync_idx_p) ;  /* 0x000017d000007944 */ /* 0x00efea0003c00000 */
        /* <DEDUP_REMOVED lines=14> */
[----:B------:R-:W-:Y:S05]  /*12690*/  IMAD.X R7, R4, 0x1, R11, P4 ;  /* 0x0000000104077824 */ /* 0x000fea00020e060b */
[----:B------:R2:W-:Y:S01]  /*126a0*/  LDGSTS.E.BYPASS.LTC128B.128 [R217+0x4100], [R6.64], !P5 ;  /* 0x0410000006d97fae */ /* 0x0005e2000e901d46 */
[----:B-1----:R-:W-:Y:S01]  /*126b0*/  IADD3 R2, P4, R0, R21, RZ ;  /* 0x0000001500027210 */ /* 0x002fe20007f9e0ff */
[----:B------:R-:W-:Y:S04]  /*126c0*/  IMAD.MOV.U32 R0, RZ, RZ, 0x1c1f ;  /* 0x00001c1fff007424 */ /* 0x000fe800078e00ff */
[----:B------:R-:W-:Y:S01]  /*126d0*/  IMAD.X R3, R4, 0x1, R12, P4 ;  /* 0x0000000104037824 */ /* 0x000fe200020e060c */
[----:B--2---:R-:W-:Y:S04]  /*126e0*/  SEL R6, RZ, 0x10, P6 ;  /* 0x00000010ff067807 */ /* 0x004fe80003000000 */
[----:B------:R1:W-:Y:S01]  /*126f0*/  LDGSTS.E.BYPASS.LTC128B.128 [R217+0x5100], [R2.64], !P0 ;  /* 0x0510000002d97fae */ /* 0x0003e2000c101d46 */
[----:B------:R-:W-:Y:S02]  /*12700*/  SEL R7, RZ, 0x10, P0 ;  /* 0x00000010ff077807 */ /* 0x000fe40000000000 */
[----:B-1----:R-:W-:Y:S01]  /*12710*/  MOV R2, 0x12740 ;  /* 0x0001274000027802 */ /* 0x002fe20000000f00 */
[----:B------:R-:W-:Y:S02]  /*12720*/  IMAD.MOV.U32 R3, RZ, RZ, 0x1 ;  /* 0x00000001ff037424 */ /* 0x000fe400078e00ff */
[----:B------:R-:W-:Y:S05]  /*12730*/  CALL.REL.NOINC `($__internal_18_$__cuda_sm70_shflsync_idx_p) ;  /* 0x0000164000007944 */ /* 0x000fea0003c00000 */
[----:B------:R-:W-:Y:S01]  /*12740*/  MOV R3, 0x1 ;  /* 0x0000000100037802 */ /* 0x000fe20000000f00 */
[----:B------:R-:W-:Y:S01]  /*12750*/  IMAD.MOV.U32 R4, RZ, RZ, R0 ;  /* 0x000000ffff047224 */ /* 0x000fe200078e0000 */
[----:B------:R-:W-:Y:S01]  /*12760*/  MOV R0, 0x1c1f ;  /* 0x00001c1f00007802 */ /* 0x000fe20000000f00 */
[----:B------:R-:W-:Y:S01]  /*12770*/  IMAD.MOV.U32 R5, RZ, RZ, R9 ;  /* 0x000000ffff057224 */ /* 0x000fe200078e0009 */
[----:B------:R-:W-:Y:S02]  /*12780*/  MOV R2, 0x127a0 ;  /* 0x000127a000027802 */ /* 0x000fe40000000f00 */
[----:B------:R-:W-:Y:S05]  /*12790*/  CALL.REL.NOINC `($__internal_18_$__cuda_sm70_shflsync_idx_p) ;  /* 0x000015e000007944 */ /* 0x000fea0003c00000 */
[----:B------:R-:W-:-:S05]  /*127a0*/  BRA `(.L_x_1325) ;  /* 0xffff570000007947 */ /* 0x000fca000383ffff */
.L_x_1283:
[----:B------:R-:W-:Y:S01]  /*127b0*/  MOV R0, 0x1c1f ;  /* 0x00001c1f00007802 */ /* 0x000fe20000000f00 */
[----:B------:R-:W-:Y:S01]  /*127c0*/  IMAD.MOV.U32 R3, RZ, RZ, RZ ;  /* 0x000000ffff037224 */ /* 0x000fe200078e00ff */
[----:B------:R-:W-:Y:S02]  /*127d0*/  MOV R2, 0x127f0 ;  /* 0x000127f000027802 */ /* 0x000fe40000000f00 */
[----:B----4-:R-:W-:Y:S05]  /*127e0*/  CALL.REL.NOINC `($__internal_18_$__cuda_sm70_shflsync_idx_p) ;  /* 0x0000159000007944 */ /* 0x010fea0003c00000 */
[----:B------:R-:W-:-:S05]  /*127f0*/  BRA `(.L_x_1326) ;  /* 0xffff58f000007947 */ /* 0x000fca000383ffff */
.L_x_1284:
[----:B------:R-:W-:Y:S01]  /*12800*/  MOV R0, 0x1c1f ;  /* 0x00001c1f00007802 */ /* 0x000fe20000000f00 */
[----:B------:R-:W-:Y:S01]  /*12810*/  IMAD.MOV.U32 R3, RZ, RZ, 0x1 ;  /* 0x00000001ff037424 */ /* 0x000fe200078e00ff */
[----:B------:R-:W-:Y:S02]  /*12820*/  MOV R2, 0x12840 ;  /* 0x0001284000027802 */ /* 0x000fe40000000f00 */
[----:B-1----:R-:W-:Y:S05]  /*12830*/  CALL.REL.NOINC `($__internal_18_$__cuda_sm70_shflsync_idx_p) ;  /* 0x0000154000007944 */ /* 0x002fea0003c00000 */
[----:B------:R-:W-:Y:S01]  /*12840*/  MOV R2, 0x12a90 ;  /* 0x00012a9000027802 */ /* 0x000fe20000000f00 */
[----:B------:R-:W-:Y:S02]  /*12850*/  IMAD.IADD R0, R4, 0x1, R0 ;  /* 0x0000000104007824 */ /* 0x000fe400078e0200 */
[----:B------:R-:W-:Y:S03]  /*12860*/  IMAD.MOV.U32 R3, RZ, RZ, 0x2 ;  /* 0x00000002ff037424 */ /* 0x000fe600078e00ff */
        /* <DEDUP_REMOVED lines=27> */
[----:B------:R-:W-:Y:S01]  /*12a20*/  ISETP.GT.AND P0, PT, R0, 0x39, PT ;  /* 0x000000390000780c */ /* 0x000fe20003f04270 */
[----:B------:R-:W-:Y:S01]  /*12a30*/  IMAD.MOV.U32 R0, RZ, RZ, 0x1c1f ;  /* 0x00001c1fff007424 */ /* 0x000fe200078e00ff */
[----:B------:R-:W-:Y:S02]  /*12a40*/  FSEL R39, R39, -INF , P6 ;  /* 0xff80000027277808 */ /* 0x000fe40003000000 */
[----:B------:R-:W-:Y:S02]  /*12a50*/  FSEL R38, R38, -INF , P5 ;  /* 0xff80000026267808 */ /* 0x000fe40002800000 */
[----:B------:R-:W-:Y:S02]  /*12a60*/  FSEL R37, R37, -INF , P4 ;  /* 0xff80000025257808 */ /* 0x000fe40002000000 */
[----:B------:R-:W-:Y:S02]  /*12a70*/  FSEL R36, R36, -INF , P0 ;  /* 0xff80000024247808 */ /* 0x000fe40000000000 */
[----:B------:R-:W-:Y:S05]  /*12a80*/  CALL.REL.NOINC `($__internal_18_$__cuda_sm70_shflsync_idx_p) ;  /* 0x000012f000007944 */ /* 0x000fea0003c00000 */
        /* <DEDUP_REMOVED lines=37> */
[----:B------:R-:W-:Y:S01]  /*12ce0*/  FMNMX.FTZ R2, R9, R100, !PT ;  /* 0x0000006409027209 */ /* 0x000fe20007810000 */
[----:B------:R-:W-:Y:S01]  /*12cf0*/  IMAD.IADD R0, R4, 0x1, R0 ;  /* 0x0000000104007824 */ /* 0x000fe200078e0200 */
[----:B------:R-:W-:Y:S02]  /*12d00*/  FMNMX.FTZ R5, R53, R106, !PT ;  /* 0x0000006a35057209 */ /* 0x000fe40007810000 */
[----:B------:R-:W-:Y:S02]  /*12d10*/  FMNMX.FTZ R4, R14, R2, !PT ;  /* 0x000000020e047209 */ /* 0x000fe40007810000 */
        /* <DEDUP_REMOVED lines=30> */
[----:B------:R-:W-:Y:S01]  /*12f00*/  FMNMX.FTZ R3, R33, R0, !PT ;  /* 0x0000000021037209 */ /* 0x000fe20007810000 */
[----:B------:R-:W-:Y:S01]  /*12f10*/  IMAD.MOV.U32 R0, RZ, RZ, 0x2 ;  /* 0x00000002ff007424 */ /* 0x000fe200078e00ff */
        /* <DEDUP_REMOVED lines=62> */
[----:B------:R-:W-:Y:S02]  /*13300*/  MOV R2, 0x13320 ;  /* 0x0001332000027802 */ /* 0x000fe40000000f00 */
[----:B------:R-:W-:Y:S05]  /*13310*/  CALL.REL.NOINC `($__internal_17_$__cuda_sm70_shflsync_bfly_p) ;  /* 0x00000a0000007944 */ /* 0x000fea0003c00000 */
[----:B------:R-:W-:Y:S01]  /*13320*/  FMNMX.FTZ R4, R4, R0, !PT ;  /* 0x0000000004047209 */ /* 0x000fe20007810000 */
[----:B------:R-:W-:Y:S01]  /*13330*/  IMAD.MOV.U32 R0, RZ, RZ, 0x1 ;  /* 0x00000001ff007424 */ /* 0x000fe200078e00ff */
[----:B------:R-:W-:Y:S02]  /*13340*/  MOV R2, 0x13360 ;  /* 0x0001336000027802 */ /* 0x000fe40000000f00 */
        /* <DEDUP_REMOVED lines=28> */
[----:B------:R-:W-:-:S05]  /*13510*/  BRA `(.L_x_1327) ;  /* 0xffff594000007947 */ /* 0x000fca000383ffff */
.L_x_1287:
[----:B-1--4-:R-:W-:Y:S01]  /*13520*/  MOV R3, RZ ;  /* 0x000000ff00037202 */ /* 0x012fe20000000f00 */
[----:B------:R-:W-:Y:S01]  /*13530*/  IMAD.MOV.U32 R5, RZ, RZ, R52 ;  /* 0x000000ffff057224 */ /* 0x000fe200078e0034 */
[----:B------:R-:W-:Y:S01]  /*13540*/  MOV R2, 0x13570 ;  /* 0x0001357000027802 */ /* 0x000fe20000000f00 */
[----:B------:R-:W-:Y:S02]  /*13550*/  IMAD.MOV.U32 R0, RZ, RZ, 0x1c1f ;  /* 0x00001c1fff007424 */ /* 0x000fe400078e00ff */
[----:B------:R-:W-:Y:S05]  /*13560*/  CALL.REL.NOINC `($__internal_18_$__cuda_sm70_shflsync_idx_p) ;  /* 0x0000081000007944 */ /* 0x000fea0003c00000 */
[----:B------:R-:W-:-:S05]  /*13570*/  BRA `(.L_x_1328) ;  /* 0xffff7a2000007947 */ /* 0x000fca000383ffff */
.L_x_1290:
[----:B------:R-:W-:Y:S01]  /*13580*/  MOV R3, RZ ;  /* 0x000000ff00037202 */ /* 0x000fe20000000f00 */
[----:B------:R-:W-:Y:S01]  /*13590*/  IMAD.MOV.U32 R5, RZ, RZ, R8 ;  /* 0x000000ffff057224 */ /* 0x000fe200078e0008 */
[----:B------:R-:W-:Y:S01]  /*135a0*/  MOV R2, 0x135d0 ;  /* 0x000135d000027802 */ /* 0x000fe20000000f00 */
[----:B------:R-:W-:Y:S02]  /*135b0*/  IMAD.MOV.U32 R0, RZ, RZ, 0x1c1f ;  /* 0x00001c1fff007424 */ /* 0x000fe400078e00ff */
[----:B-1----:R-:W-:Y:S05]  /*135c0*/  CALL.REL.NOINC `($__internal_18_$__cuda_sm70_shflsync_idx_p) ;  /* 0x000007b000007944 */ /* 0x002fea0003c00000 */
[----:B------:R-:W-:Y:S01]  /*135d0*/  MOV R4, R0 ;  /* 0x0000000000047202 */ /* 0x000fe20000000f00 */
[----:B------:R-:W-:-:S05]  /*135e0*/  BRA `(.L_x_1329) ;  /* 0xffff8ed000007947 */ /* 0x000fca000383ffff */
.L_x_1291:
[----:B------:R-:W-:Y:S01]  /*135f0*/  MOV R3, RZ ;  /* 0x000000ff00037202 */ /* 0x000fe20000000f00 */
[----:B------:R-:W-:Y:S01]  /*13600*/  IMAD.MOV.U32 R5, RZ, RZ, R9 ;  /* 0x000000ffff057224 */ /* 0x000fe200078e0009 */
[----:B------:R-:W-:Y:S01]  /*13610*/  MOV R2, 0x13640 ;  /* 0x0001364000027802 */ /* 0x000fe20000000f00 */
[----:B------:R-:W-:Y:S02]  /*13620*/  IMAD.MOV.U32 R0, RZ, RZ, 0x1c1f ;  /* 0x00001c1fff007424 */ /* 0x000fe400078e00ff */
[----:B-123--:R-:W-:Y:S05]  /*13630*/  CALL.REL.NOINC `($__internal_18_$__cuda_sm70_shflsync_idx_p) ;  /* 0x0000074000007944 */ /* 0x00efea0003c00000 */
[C---:B------:R-:W-:Y:S01]  /*13640*/  IADD3 R2, -R101.reuse, 0x10, RZ ;  /* 0x0000001065027810 */ /* 0x040fe20007ffe1ff */
[----:B------:R-:W-:Y:S01]  /*13650*/  IMAD.MOV.U32 R5, RZ, RZ, R8 ;  /* 0x000000ffff057224 */ /* 0x000fe200078e0008 */
[----:B------:R-:W-:Y:S02]  /*13660*/  ISETP.NE.U32.AND P0, PT, R101, RZ, PT ;  /* 0x000000ff6500720c */ /* 0x000fe40003f05070 */
[----:B------:R-:W-:Y:S04]  /*13670*/  LOP3.LUT R2, R2, 0xf, RZ, 0xc0, !PT ;  /* 0x0000000f02027812 */ /* 0x000fe800078ec0ff */
[----:B------:R-:W-:Y:S04]  /*13680*/  IADD3 R2, P6, P5, R2, R0, R43 ;  /* 0x0000000002027210 */ /* 0x000fe80007dde02b */
[----:B------:R-:W-:Y:S05]  /*13690*/  IADD3.X R3, RZ, R4, R10, P6, P5 ;  /* 0x00000004ff037210 */ /* 0x000fea00037ea40a */
[----:B------:R-:W-:Y:S01]  /*136a0*/  @!PT LDS RZ, [RZ] ;  /* 0x00000000fffff984 */ /* 0x000fe20000000800 */
[----:B------:R-:W-:Y:S01]  /*136b0*/  @!PT LDS RZ, [RZ] ;  /* 0x00000000fffff984 */ /* 0x000fe20000000800 */
[----:B------:R-:W-:Y:S01]  /*136c0*/  @!PT LDS RZ, [RZ] ;  /* 0x00000000fffff984 */ /* 0x000fe20000000800 */
[----:B------:R1:W-:Y:S01]  /*136d0*/  LDGSTS.E.BYPASS.LTC128B.128.ZFILL [R217+0x3100], [R2.64], P0 ;  /* 0x0310000002d97fae */ /* 0x0003e20008141d46 */
[----:B------:R-:W-:Y:S05]  /*136e0*/  IADD3 R6, P0, R0, R44, RZ ;  /* 0x0000002c00067210 */ /* 0x000fea0007f1e0ff */
[----:B------:R-:W-:Y:S05]  /*136f0*/  IMAD.X R7, R4, 0x1, R11, P0 ;  /* 0x0000000104077824 */ /* 0x000fea00000e060b */
        /* <DEDUP_REMOVED lines=15> */
.L_x_1292:
[----:B------:R-:W-:Y:S02]  /*137f0*/  MOV R0, 0x2 ;  /* 0x0000000200007802 */ /* 0x000fe40000000f00 */
        /* <DEDUP_REMOVED lines=34> */
.L_x_1294:
[----:B------:R-:W-:Y:S01]  /*13a20*/  IMAD.MOV.U32 R4, RZ, RZ, R243 ;  /* 0x000000ffff047224 */ /* 0x000fe200078e00f3 */
[----:B------:R-:W-:-:S02]  /*13a30*/  MOV R0, 0x2 ;  /* 0x0000000200007802 */ /* 0x000fc40000000f00 */
[----:B------:R-:W-:Y:S02]  /*13a40*/  MOV R2, 0x13a60 ;  /* 0x00013a6000027802 */ /* 0x000fe40000000f00 */
[----:B-1----:R-:W-:Y:S05]  /*13a50*/  CALL.REL.NOINC `($__internal_17_$__cuda_sm70_shflsync_bfly_p) ;  /* 0x000002c000007944 */ /* 0x002fea0003c00000 */
[----:B------:R-:W-:Y:S01]  /*13a60*/  MOV R7, R0 ;  /* 0x0000000000077202 */ /* 0x000fe20000000f00 */
[----:B------:R-:W-:Y:S05]  /*13a70*/  BRA `(.L_x_1332) ;  /* 0xffffaef000007947 */ /* 0x000fea000383ffff */
.L_x_1295:
[----:B------:R-:W-:Y:S01]  /*13a80*/  IMAD.MOV.U32 R4, RZ, RZ, R7 ;  /* 0x000000ffff047224 */ /* 0x000fe200078e0007 */
[----:B------:R-:W-:Y:S02]  /*13a90*/  MOV R0, 0x1 ;  /* 0x0000000100007802 */ /* 0x000fe40000000f00 */
[----:B------:R-:W-:Y:S02]  /*13aa0*/  MOV R2, 0x13ac0 ;  /* 0x00013ac000027802 */ /* 0x000fe40000000f00 */
[----:B-12---:R-:W-:Y:S05]  /*13ab0*/  CALL.REL.NOINC `($__internal_17_$__cuda_sm70_shflsync_bfly_p) ;  /* 0x0000026000007944 */ /* 0x006fea0003c00000 */
[----:B------:R-:W-:Y:S01]  /*13ac0*/  FADD.FTZ R7, R7, R0 ;  /* 0x0000000007077221 */ /* 0x000fe20000010000 */
[----:B------:R-:W-:Y:S02]  /*13ad0*/  MOV R4, R247 ;  /* 0x000000f700047202 */ /* 0x000fe40000000f00 */
[----:B------:R-:W-:Y:S02]  /*13ae0*/  MOV R0, 0x2 ;  /* 0x0000000200007802 */ /* 0x000fe40000000f00 */
[----:B------:R-:W-:Y:S02]  /*13af0*/  MOV R2, 0x13b10 ;  /* 0x00013b1000027802 */ /* 0x000fe40000000f00 */
[----:B------:R-:W-:Y:S05]  /*13b00*/  CALL.REL.NOINC `($__internal_17_$__cuda_sm70_shflsync_bfly_p) ;  /* 0x0000021000007944 */ /* 0x000fea0003c00000 */
[----:B------:R-:W-:Y:S01]  /*13b10*/  FADD.FTZ R6, R247, R0 ;  /* 0x00000000f7067221 */ /* 0x000fe20000010000 */
[----:B------:R-:W-:-:S02]  /*13b20*/  MOV R0, 0x1 ;  /* 0x0000000100007802 */ /* 0x000fc40000000f00 */
[----:B------:R-:W-:Y:S02]  /*13b30*/  MOV R2, 0x13b60 ;  /* 0x00013b6000027802 */ /* 0x000fe40000000f00 */
[----:B------:R-:W-:Y:S02]  /*13b40*/  MOV R4, R6 ;  /* 0x0000000600047202 */ /* 0x000fe40000000f00 */
[----:B------:R-:W-:Y:S05]  /*13b50*/  CALL.REL.NOINC `($__internal_17_$__cuda_sm70_shflsync_bfly_p) ;  /* 0x000001c000007944 */ /* 0x000fea0003c00000 */
[----:B------:R-:W-:Y:S01]  /*13b60*/  FADD.FTZ R6, R6, R0 ;  /* 0x0000000006067221 */ /* 0x000fe20000010000 */
[----:B------:R-:W-:Y:S02]  /*13b70*/  MOV R4, R248 ;  /* 0x000000f800047202 */ /* 0x000fe40000000f00 */
[----:B------:R-:W-:Y:S02]  /*13b80*/  MOV R0, 0x2 ;  /* 0x0000000200007802 */ /* 0x000fe40000000f00 */
[----:B------:R-:W-:Y:S02]  /*13b90*/  MOV R2, 0x13bb0 ;  /* 0x00013bb000027802 */ /* 0x000fe40000000f00 */
[----:B------:R-:W-:Y:S05]  /*13ba0*/  CALL.REL.NOINC `($__internal_17_$__cuda_sm70_shflsync_bfly_p) ;  /* 0x0000017000007944 */ /* 0x000fea0003c00000 */
[----:B------:R-:W-:Y:S01]  /*13bb0*/  FADD.FTZ R5, R248, R0 ;  /* 0x00000000f8057221 */ /* 0x000fe20000010000 */
[----:B------:R-:W-:Y:S02]  /*13bc0*/  MOV R0, 0x1 ;  /* 0x0000000100007802 */ /* 0x000fe40000000f00 */
[----:B------:R-:W-:-:S02]  /*13bd0*/  MOV R2, 0x13c00 ;  /* 0x00013c0000027802 */ /* 0x000fc40000000f00 */
        /* <DEDUP_REMOVED lines=9> */
[----:B------:R-:W-:Y:S02]  /*13c70*/  MOV R2, 0x13ca0 ;  /* 0x00013ca000027802 */ /* 0x000fe40000000f00 */
[----:B------:R-:W-:-:S02]  /*13c80*/  MOV R4, R249 ;  /* 0x000000f900047202 */ /* 0x000fc40000000f00 */
[----:B------:R-:W-:Y:S05]  /*13c90*/  CALL.REL.NOINC `($__internal_17_$__cuda_sm70_shflsync_bfly_p) ;  /* 0x0000008000007944 */ /* 0x000fea0003c00000 */
[----:B------:R-:W-:Y:S01]  /*13ca0*/  MOV R4, R0 ;  /* 0x0000000000047202 */ /* 0x000fe20000000f00 */
[----:B------:R-:W-:Y:S05]  /*13cb0*/  BRA `(.L_x_1333) ;  /* 0xffffada000007947 */ /* 0x000fea000383ffff */
.L_x_1309:
[----:B---3--:R-:W-:Y:S01]  /*13cc0*/  IMAD.MOV.U32 R5, RZ, RZ, R24 ;  /* 0x000000ffff057224 */ /* 0x008fe200078e0018 */
[----:B------:R-:W-:Y:S01]  /*13cd0*/  MOV R3, RZ ;  /* 0x000000ff00037202 */ /* 0x000fe20000000f00 */
[----:B-1----:R-:W-:Y:S01]  /*13ce0*/  IMAD.MOV.U32 R0, RZ, RZ, 0x1f ;  /* 0x0000001fff007424 */ /* 0x002fe200078e00ff */
[----:B------:R-:W-:-:S02]  /*13cf0*/  MOV R2, 0x13d10 ;  /* 0x00013d1000027802 */ /* 0x000fc40000000f00 */
[----:B----45:R-:W-:Y:S05]  /*13d00*/  CALL.REL.NOINC `($__internal_18_$__cuda_sm70_shflsync_idx_p) ;  /* 0x0000007000007944 */ /* 0x030fea0003c00000 */
[----:B------:R-:W-:Y:S05]  /*13d10*/  BRA `(.L_x_1334) ;  /* 0xffffd07000007947 */ /* 0x000fea000383ffff */
        .weak           $__internal_17_$__cuda_sm70_shflsync_bfly_p
        .type           $__internal_17_$__cuda_sm70_shflsync_bfly_p,@function
        .size           $__internal_17_$__cuda_sm70_shflsync_bfly_p,($__internal_18_$__cuda_sm70_shflsync_idx_p - $__internal_17_$__cuda_sm70_shflsync_bfly_p)
$__internal_17_$__cuda_sm70_shflsync_bfly_p:
[----:B------:R-:W-:Y:S02]  /*13d20*/  MOV R176, 0xffffffff ;  /* 0xffffffff00b07802 */ /* 0x000fe40000000f00 */
[----:B------:R-:W-:-:S02]  /*13d30*/  MOV R3, 0x1f ;  /* 0x0000001f00037802 */ /* 0x000fc40000000f00 */
[----:B------:R-:W-:Y:S04]  /*13d40*/  WARPSYNC R176 ;  /* 0x000000b000007348 */ /* 0x000fe80003800000 */
[----:B------:R1:W2:Y:S02]  /*13d50*/  SHFL.BFLY PT, R0, R4, R0, R3 ;  /* 0x0c00000004007389 */ /* 0x0002a400000e0003 */
[----:B-1----:R-:W-:-:S04]  /*13d60*/  MOV R3, 0x0 ;  /* 0x0000000000037802 */ /* 0x002fc80000000f00 */
[----:B--2---:R-:W-:Y:S05]  /*13d70*/  RET.REL.NODEC R2 `(_ZN7cutlass13device_kernelIN5flash19enable_sm80_to_sm89INS1_16FlashAttnFwdSm80INS1_25CollectiveMainloopFwdSm80ILi4ELi1ELb0EN4cute5tupleIJNS5_1CILi128EEENS7_ILi64EEENS7_ILi96EEEEEELi96ENS_6half_tEfNS_4arch4Sm80ELb1ELb0ELb1ELb0ELb1ELb0ELb1ELb1EEENS1_21CollectiveEpilogueFwdINS6_IJS8_SA_S9_EEENS6_IJNS7_ILi1EEESI_SI_EEESC_SE_Li128ELb0ELb1ELb1ELb0EEENS1_30DynamicPersistentTileSchedulerILi128ELi128ELb1ELb1ELb0EEEEEEEEEvNT_6ParamsE) ;  /* 0xfffec28002007950 */ /* 0x004fea0003c3ffff */
        .weak           $__internal_18_$__cuda_sm70_shflsync_idx_p
        .type           $__internal_18_$__cuda_sm70_shflsync_idx_p,@function
        .size           $__internal_18_$__cuda_sm70_shflsync_idx_p,(.L_x_3651 - $__internal_18_$__cuda_sm70_shflsync_idx_p)
$__internal_18_$__cuda_sm70_shflsync_idx_p:
[----:B------:R-:W-:-:S04]  /*13d80*/  MOV R55, 0xffffffff ;  /* 0xffffffff00377802 */ /* 0x000fc80000000f00 */
[----:B------:R-:W-:Y:S04]  /*13d90*/  WARPSYNC R55 ;  /* 0x0000003700007348 */ /* 0x000fe80003800000 */
[----:B------:R1:W2:Y:S02]  /*13da0*/  SHFL.IDX PT, R0, R5, R3, R0 ;  /* 0x0000000305007389 */ /* 0x0002a400000e0000 */
[----:B-1----:R-:W-:-:S04]  /*13db0*/  MOV R3, 0x0 ;  /* 0x0000000000037802 */ /* 0x002fc80000000f00 */
[----:B--2---:R-:W-:Y:S05]  /*13dc0*/  RET.REL.NODEC R2 `(_ZN7cutlass13device_kernelIN5flash19enable_sm80_to_sm89INS1_16FlashAttnFwdSm80INS1_25CollectiveMainloopFwdSm80ILi4ELi1ELb0EN4cute5tupleIJNS5_1CILi128EEENS7_ILi64EEENS7_ILi96EEEEEELi96ENS_6half_tEfNS_4arch4Sm80ELb1ELb0ELb1ELb0ELb1ELb0ELb1ELb1EEENS1_21CollectiveEpilogueFwdINS6_IJS8_SA_S9_EEENS6_IJNS7_ILi1EEESI_SI_EEESC_SE_Li128ELb0ELb1ELb1ELb0EEENS1_30DynamicPersistentTileSchedulerILi128ELi128ELb1ELb1ELb0EEEEEEEEEvNT_6ParamsE) ;  /* 0xfffec23002007950 */ /* 0x004fea0003c3ffff */
.L_x_1335:
        /* <DEDUP_REMOVED lines=11> */
.L_x_3651:


//--------------------- .text._ZN7cutlass13device_kernelIN5flash19enable_sm80_to_sm89INS1_16FlashAttnFwdSm80INS1_25CollectiveMainloopFwdSm80ILi4ELi1ELb0EN4cute5tupleIJNS5_1CILi128EEENS7_ILi48EEENS7_ILi96EEEEEELi96ENS_6half_tEfNS_4arch4Sm80ELb1ELb0ELb1ELb1ELb1ELb0ELb1ELb1EEENS1_21CollectiveEpilogueFwdINS6_IJS8_SA_S9_EEENS6_IJNS7_ILi1EEESI_SI_EEESC_SE_Li128ELb1ELb1ELb1ELb0EEENS1_36VarlenDynamicPersistentTileSchedulerILi128ELi48ELi128ELi128ELb1ELb1ELb0ELb1ELb1ELb1EEEEEEEEEvNT_6ParamsE --------------------------
	.section	.text._ZN7cutlass13device_kernelIN5flash19enable_sm80_to_sm89INS1_16FlashAttnFwdSm80INS1_25CollectiveMainloopFwdSm80ILi4ELi1ELb0EN4cute5tupleIJNS5_1CILi128EEENS7_ILi48EEENS7_ILi96EEEEEELi96ENS_6half_tEfNS_4arch4Sm80ELb1ELb0ELb1ELb1ELb1ELb0ELb1ELb1EEENS1_21CollectiveEpilogueFwdINS6_IJS8_SA_S9_EEENS6_IJNS7_ILi1EEESI_SI_EEESC_SE_Li128ELb1ELb1ELb1ELb0EEENS1_36VarlenDynamicPersistentTileSchedulerILi128ELi48ELi128ELi128ELb1ELb1ELb0ELb1ELb1ELb1EEEEEEEEEvNT_6ParamsE,"ax",@progbits
	.sectioninfo	@"SHI_REGISTERS=255"
	.align	128
.text._ZN7cutlass13device_kernelIN5flash19enable_sm80_to_sm89INS1_16FlashAttnFwdSm80INS1_25CollectiveMainloopFwdSm80ILi4ELi1ELb0EN4cute5tupleIJNS5_1CILi128EEENS7_ILi48EEENS7_ILi96EEEEEELi96ENS_6half_tEfNS_4arch4Sm80ELb1ELb0ELb1ELb1ELb1ELb0ELb1ELb1EEENS1_21CollectiveEpilogueFwdINS6_IJS8_SA_S9_EEENS6_IJNS7_ILi1EEESI_SI_EEESC_SE_Li128ELb1ELb1ELb1ELb0EEENS1_36VarlenDynamicPersistentTileSchedulerILi128ELi48ELi128ELi128ELb1ELb1ELb0ELb1ELb1ELb1EEEEEEEEEvNT_6ParamsE:
        .type           _ZN7cutlass13device_kernelIN5flash19enable_sm80_to_sm89INS1_16FlashAttnFwdSm80INS1_25CollectiveMainloopFwdSm80ILi4ELi1ELb0EN4cute5tupleIJNS5_1CILi128EEENS7_ILi48EEENS7_ILi96EEEEEELi96ENS_6half_tEfNS_4arch4Sm80ELb1ELb0ELb1ELb1ELb1ELb0ELb1ELb1EEENS1_21CollectiveEpilogueFwdINS6_IJS8_SA_S9_EEENS6_IJNS7_ILi1EEESI_SI_EEESC_SE_Li128ELb1ELb1ELb1ELb0EEENS1_36VarlenDynamicPersistentTileSchedulerILi128ELi48ELi128ELi128ELb1ELb1ELb0ELb1ELb1ELb1EEEEEEEEEvNT_6ParamsE,@function
        .size           _ZN7cutlass13device_kernelIN5flash19enable_sm80_to_sm89INS1_16FlashAttnFwdSm80INS1_25CollectiveMainloopFwdSm80ILi4ELi1ELb0EN4cute5tupleIJNS5_1CILi128EEENS7_ILi48EEENS7_ILi96EEEEEELi96ENS_6half_tEfNS_4arch4Sm80ELb1ELb0ELb1ELb1ELb1ELb0ELb1ELb1EEENS1_21CollectiveEpilogueFwdINS6_IJS8_SA_S9_EEENS6_IJNS7_ILi1EEESI_SI_EEESC_SE_Li128ELb1ELb1ELb1ELb0EEENS1_36VarlenDynamicPersistentTileSchedulerILi128ELi48ELi128ELi128ELb1ELb1ELb0ELb1ELb1ELb1EEEEEEEEEvNT_6ParamsE,(.L_x_3654 - _ZN7cutlass13device_kernelIN5flash19enable_sm80_to_sm89INS1_16FlashAttnFwdSm80INS1_25CollectiveMainloopFwdSm80ILi4ELi1ELb0EN4cute5tupleIJNS5_1CILi128EEENS7_ILi48EEENS7_ILi96EEEEEELi96ENS_6half_tEfNS_4arch4Sm80ELb1ELb0ELb1ELb1ELb1ELb0ELb1ELb1EEENS1_21CollectiveEpilogueFwdINS6_IJS8_SA_S9_EEENS6_IJNS7_ILi1EEESI_SI_EEESC_SE_Li128ELb1ELb1ELb1ELb0EEENS1_36VarlenDynamicPersistentTileSchedulerILi128ELi48ELi128ELi128ELb1ELb1ELb0ELb1ELb1ELb1EEEEEEEEEvNT_6ParamsE)
        .other          _ZN7cutlass13device_kernelIN5flash19enable_sm80_to_sm89INS1_16FlashAttnFwdSm80INS1_25CollectiveMainloopFwdSm80ILi4ELi1ELb0EN4cute5tupleIJNS5_1CILi128EEENS7_ILi48EEENS7_ILi96EEEEEELi96ENS_6half_tEfNS_4arch4Sm80ELb1ELb0ELb1ELb1ELb1ELb0ELb1ELb1EEENS1_21CollectiveEpilogueFwdINS6_IJS8_SA_S9_EEENS6_IJNS7_ILi1EEESI_SI_EEESC_SE_Li128ELb1ELb1ELb1ELb0EEENS1_36VarlenDynamicPersistentTileSchedulerILi128ELi48ELi128ELi128ELb1ELb1ELb0ELb1ELb1ELb1EEEEEEEEEvNT_6ParamsE,@"STO_CUDA_ENTRY STV_DEFAULT"
_ZN7cutlass13device_kernelIN5flash19enable_sm80_to_sm89INS1_16FlashAttnFwdSm80INS1_25CollectiveMainloopFwdSm80ILi4ELi1ELb0EN4cute5tupleIJNS5_1CILi128EEENS7_ILi48EEENS7_ILi96EEEEEELi96ENS_6half_tEfNS_4arch4Sm80ELb1ELb0ELb1ELb1ELb1ELb0ELb1ELb1EEENS1_21CollectiveEpilogueFwdINS6_IJS8_SA_S9_EEENS6_IJNS7_ILi1EEESI_SI_EEESC_SE_Li128ELb1ELb1ELb1ELb0EEENS1_36VarlenDynamicPersistentTileSchedulerILi128ELi48ELi128ELi128ELb1ELb1ELb0ELb1ELb1ELb1EEEEEEEEEvNT_6ParamsE:
        /* <DEDUP_REMOVED lines=54> */
.L_x_1341:
        /* <DEDUP_REMOVED lines=16> */
.L_x_1478:
        /* <DEDUP_REMOVED lines=16> */
.L_x_1479:
[----:B--2---:R-:W-:-:S05]  /*0560*/  IMAD R0, R0, c[0x0][0x538], RZ ;  /* 0x00014e0000007a24 */ /* 0x004fca00078e02ff */
[----:B------:R-:W-:-:S04]  /*0570*/  IADD3 R6, R0, R6, RZ ;  /* 0x0000000600067210 */ /* 0x000fc80007ffe0ff */
[----:B------:R-:W-:-:S13]  /*0580*/  ISETP.GT.AND P0, PT, R6, UR4, PT ;  /* 0x0000000406007c0c */ /* 0x000fda000bf04270 */
[----:B-1----:R-:W-:Y:S05]  /*0590*/  @!P0 BRA `(.L_x_1341) ;  /* 0xfffffdc000008947 */ /* 0x002fea000383ffff */
.L_x_1337:
[----:B------:R-:W-:-:S05]  /*05a0*/  IADD3 R11, -R0, R6, RZ ;  /* 0x00000006000b7210 */ /* 0x000fca0007ffe1ff */
[----:B------:R-:W-:-:S05]  /*05b0*/  IMAD R0, R4, c[0x0][0x538], R11 ;  /* 0x00014e0004007a24 */ /* 0x000fca00078e020b */
[----:B------:R-:W-:Y:S01]  /*05c0*/  ISETP.GT.AND P0, PT, R0, UR4, PT ;  /* 0x0000000400007c0c */ /* 0x000fe2000bf04270 */
[----:B------:R-:W-:-:S12]  /*05d0*/  BRA.DIV ~URZ, `(.L_x_1342) ;  /* 0x000123c27f007947 */ /* 0x000fd8000b800000 */
[----:B------:R-:W-:-:S04]  /*05e0*/  VOTE.ANY R10, PT, !P0 ;  /* 0x00000000000a7806 */ /* 0x000fc800040e0100 */
.L_x_1480:
[----:B------:R-:W1:Y:S02]  /*05f0*/  POPC R5, R10 ;  /* 0x0000000a00057309 */ /* 0x000e640000000000 */
[----:B-1----:R-:W-:-:S05]  /*0600*/  IADD3 R0, R5, R7, RZ ;  /* 0x0000000705007210 */ /* 0x002fca0007ffe0ff */
[----:B------:R1:W-:Y:S01]  /*0610*/  STL [R1+0xc], R0 ;  /* 0x00000c0001007387 */ /* 0x0003e20000100800 */
[----:B------:R-:W-:Y:S05]  /*0620*/  BRA.DIV ~URZ, `(.L_x_1343) ;  /* 0x000123c27f007947 */ /* 0x000fea000b800000 */
[----:B------:R2:W3:Y:S01]  /*0630*/  SHFL.IDX PT, R12, R9, R5, 0x1f ;  /* 0x00001f05090c7589 */ /* 0x0004e200000e0000 */
[----:B------:R-:W-:-:S03]  /*0640*/  MOV R6, RZ ;  /* 0x000000ff00067202 */ /* 0x000fc60000000f00 */
[----:B------:R2:W4:Y:S04]  /*0650*/  SHFL.IDX PT, R9, R8, R5, 0x1f ;  /* 0x00001f0508097589 */ /* 0x00052800000e0000 */
.L_x_1481:
[----:B------:R-:W-:Y:S01]  /*0660*/  ISETP.NE.AND P0, PT, R10, RZ, PT ;  /* 0x000000ff0a00720c */ /* 0x000fe20003f05270 */
[----:B------:R-:W-:-:S12]  /*0670*/  BSSY B0, `(.L_x_1344) ;  /* 0x0000005000007945 */ /* 0x000fd80003800000 */
[----:B------:R-:W-:Y:S05]  /*0680*/  @!P0 BRA `(.L_x_1345) ;  /* 0x0000003000008947 */ /* 0x000fea0003800000 */
[----:B-1----:R-:W-:Y:S01]  /*0690*/  IADD3 R0, R5, -0x1, RZ ;  /* 0xffffffff05007810 */ /* 0x002fe20007ffe0ff */
[----:B------:R-:W-:Y:S05]  /*06a0*/  BRA.DIV ~URZ, `(.L_x_1346) ;  /* 0x000124227f007947 */ /* 0x000fea000b800000 */
[----:B------:R1:W2:Y:S02]  /*06b0*/  SHFL.IDX PT, R6, R4, R0, 0x1f ;  /* 0x00001f0004067589 */ /* 0x0002a400000e0000 */
.L_x_1345:
[----:B------:R-:W-:Y:S05]  /*06c0*/  BSYNC B0 ;  /* 0x0000000000007941 */ /* 0x000fea0003800000 */
.L_x_1344:
        /* <DEDUP_REMOVED lines=69> */
.L_x_1348:
        /* <DEDUP_REMOVED lines=70> */
.L_x_1349:
[----:B------:R-:W-:Y:S05]  /*0f80*/  BSYNC B0 ;  /* 0x0000000000007941 */ /* 0x000fea0003800000 */
.L_x_1347:
[----:B------:R-:W-:-:S04]  /*0f90*/  LOP3.LUT R0, RZ, R0, RZ, 0x33, !PT ;  /* 0x00000000ff007212 */ /* 0x000fc800078e33ff */
[----:B------:R-:W-:-:S05]  /*0fa0*/  IADD3 R0, R0, R12, RZ ;  /* 0x0000000c00007210 */ /* 0x000fca0007ffe0ff */
[----:B------:R2:W-:Y:S01]  /*0fb0*/  STL [R1+0x4], R0 ;  /* 0x0000040001007387 */ /* 0x0005e20000100800 */
[----:B------:R-:W-:Y:S05]  /*0fc0*/  BRA `(.L_x_1350) ;  /* 0x0000006000007947 */ /* 0x000fea0003800000 */
.L_x_1338:
[----:B------:R-:W-:Y:S01]  /*0fd0*/  MOV R0, UR4 ;  /* 0x0000000400007c02 */ /* 0x000fe20008000f00 */
[----:B------:R-:W-:Y:S04]  /*0fe0*/  STL [R1+0x4], RZ ;  /* 0x000004ff01007387 */ /* 0x000fe80000100800 */
[----:B------:R1:W-:Y:S04]  /*0ff0*/  STL [R1], R0 ;  /* 0x0000000001007387 */ /* 0x0003e80000100800 */
[----:B------:R2:W-:Y:S01]  /*1000*/  STL [R1+0x8], RZ ;  /* 0x000008ff01007387 */ /* 0x0005e20000100800 */
[----:B-1----:R-:W-:-:S05]  /*1010*/  MOV R0, c[0x0][0x53c] ;  /* 0x00014f0000007a02 */ /* 0x002fca0000000f00 */
[----:B------:R2:W-:Y:S02]  /*1020*/  STL [R1+0xc], R0 ;  /* 0x00000c0001007387 */ /* 0x0005e40000100800 */
.L_x_1350:
        /* <DEDUP_REMOVED lines=8> */
.L_x_1336:
        /* <DEDUP_REMOVED lines=169> */
.L_x_1477:
[----:B------:R-:W2:Y:S01]  /*1b40*/  LDL R0, [R1+0xc] ;  /* 0x00000c0001007983 */ /* 0x000ea20000100800 */
        /* <DEDUP_REMOVED lines=33> */
.L_x_1351:
[----:B------:R-:W-:-:S04]  /*1d60*/  ISETP.NE.U32.AND P1, PT, RZ, c[0x0][0x368], PT ;  /* 0x0000da00ff007a0c */ /* 0x000fc80003f25070 */
[----:B------:R-:W-:-:S13]  /*1d70*/  ISETP.NE.AND.EX P1, PT, RZ, c[0x0][0x36c], PT, P1 ;  /* 0x0000db00ff007a0c */ /* 0x000fda0003f25310 */
[----:B------:R-:W-:Y:S05]  /*1d80*/  @!P1 BRA `(.L_x_1352) ;  /* 0x0000004000009947 */ /* 0x000fea0003800000 */
[----:B-1----:R-:W-:-:S04]  /*1d90*/  IADD3 R2, P1, R15, c[0x0][0x368], RZ ;  /* 0x0000da000f027a10 */ /* 0x002fc80007f3e0ff */
[----:B------:R-:W-:-:S05]  /*1da0*/  IADD3.X R3, R14, c[0x0][0x36c], RZ, P1, !PT ;  /* 0x0000db000e037a10 */ /* 0x000fca0000ffe4ff */
[----:B------:R1:W5:Y:S01]  /*1db0*/  LDG.E R0, [R2.64] ;  /* 0x0000000602007981 */ /* 0x000362000c1e1900 */
[----:B------:R-:W-:Y:S05]  /*1dc0*/  BRA `(.L_x_1353) ;  /* 0x0000008000007947 */ /* 0x000fea0003800000 */
.L_x_1352:
        /* <DEDUP_REMOVED lines=8> */
.L_x_1353:
[----:B-1----:R-:W2:Y:S04]  /*1e50*/  LDL.LU R3, [R1+0x4] ;  /* 0x0000040001037983 */ /* 0x002ea80000300800 */
[----:B------:R-:W3:Y:S01]  /*1e60*/  LDL R13, [R1+0x8] ;  /* 0x00000800010d7983 */ /* 0x000ee20000100800 */
[----:B------:R-:W-:Y:S01]  /*1e70*/  IMAD.MOV.U32 R2, RZ, RZ, c[0x0][0x2c4] ;  /* 0x0000b100ff027624 */ /* 0x000fe200078e00ff */
[----:B------:R-:W-:Y:S01]  /*1e80*/  BSSY B0, `(.L_x_1354) ;  /* 0x000003b000007945 */ /* 0x000fe20003800000 */
[----:B-----5:R-:W-:-:S03]  /*1e90*/  IMAD.IADD R248, R0, 0x1, -R237 ;  /* 0x0000000100f87824 */ /* 0x020fc600078e0aed */
[----:B------:R-:W-:Y:S01]  /*1ea0*/  ISETP.NE.AND P3, PT, R2, 0x1, PT ;  /* 0x000000010200780c */ /* 0x000fe20003f65270 */
[----:B--2---:R-:W-:-:S05]  /*1eb0*/  IMAD.SHL.U32 R249, R3, 0x80, RZ ;  /* 0x0000008003f97824 */ /* 0x004fca00078e00ff */
[----:B------:R-:W-:-:S07]  /*1ec0*/  IADD3 R2, R249, 0x7f, RZ ;  /* 0x0000007ff9027810 */ /* 0x000fce0007ffe0ff */
[----:B------:R-:W-:-:S04]  /*1ed0*/  @P3 IMAD.HI.U32 R3, R2, c[0x0][0x2c8], RZ ;  /* 0x0000b20002033a27 */ /* 0x000fc800078e00ff */
[----:B------:R-:W-:Y:S01]  /*1ee0*/  IMAD.MOV.U32 R0, RZ, RZ, R2 ;  /* 0x000000ffff007224 */ /* 0x000fe200078e0002 */
[C---:B------:R-:W-:Y:S02]  /*1ef0*/  IADD3 R2, R248.reuse, 0x30, -R247 ;  /* 0x00000030f8027810 */ /* 0x040fe40007ffe8f7 */
[----:B------:R-:W-:Y:S02]  /*1f00*/  @P3 SHF.R.U32.HI R0, RZ, c[0x0][0x2cc], R3 ;  /* 0x0000b300ff003a19 */ /* 0x000fe40000011603 */
[----:B------:R-:W-:-:S03]  /*1f10*/  IADD3 R3, R248, 0x2f, RZ ;  /* 0x0000002ff8037810 */ /* 0x000fc60007ffe0ff */
[----:B------:R-:W-:Y:S02]  /*1f20*/  IMAD.IADD R0, R2, 0x1, R0 ;  /* 0x0000000102007824 */ /* 0x000fe400078e0200 */
[----:B------:R-:W-:-:S04]  /*1f30*/  IMAD.HI R2, R3, 0x2aaaaaab, RZ ;  /* 0x2aaaaaab03027827 */ /* 0x000fc800078e02ff */
[----:B------:R-:W-:Y:S01]  /*1f40*/  IMAD.HI R0, R0, 0x2aaaaaab, RZ ;  /* 0x2aaaaaab00007827 */ /* 0x000fe200078e02ff */
[----:B------:R-:W-:-:S04]  /*1f50*/  SHF.R.U32.HI R4, RZ, 0x1f, R2 ;  /* 0x0000001fff047819 */ /* 0x000fc80000011602 */
[----:B------:R-:W-:Y:S02]  /*1f60*/  SHF.R.U32.HI R3, RZ, 0x1f, R0 ;  /* 0x0000001fff037819 */ /* 0x000fe40000011600 */
[----:B------:R-:W-:Y:S02]  /*1f70*/  LEA.HI.SX32 R4, R2, R4, 0x1d ;  /* 0x0000000402047211 */ /* 0x000fe400078feaff */
[----:B------:R-:W-:Y:S02]  /*1f80*/  LEA.HI.SX32 R0, R0, R3, 0x1d ;  /* 0x0000000300007211 */ /* 0x000fe400078feaff */
[C---:B---3--:R-:W-:Y:S02]  /*1f90*/  LOP3.LUT R2, R13.reuse, 0xff000000, RZ, 0xc0, !PT ;  /* 0xff0000000d027812 */ /* 0x048fe400078ec0ff */
[----:B------:R-:W-:Y:S02]  /*1fa0*/  IMNMX R6, R4, R0, PT ;  /* 0x0000000004067217 */ /* 0x000fe40003800200 */
[----:B------:R-:W-:-:S02]  /*1fb0*/  LOP3.LUT R3, R13, 0xff0000, RZ, 0xc0, !PT ;  /* 0x00ff00000d037812 */ /* 0x000fc400078ec0ff */
[----:B------:R-:W-:Y:S01]  /*1fc0*/  SHF.R.U32.HI R0, RZ, 0x8, R2 ;  /* 0x00000008ff007819 */ /* 0x000fe20000011602 */
[----:B------:R-:W-:Y:S01]  /*1fd0*/  IMAD.MOV.U32 R2, RZ, RZ, RZ ;  /* 0x000000ffff027224 */ /* 0x000fe200078e00ff */
[----:B------:R-:W-:Y:S02]  /*1fe0*/  ISETP.GE.AND P1, PT, R6, 0x1, PT ;  /* 0x000000010600780c */ /* 0x000fe40003f26270 */
        /* <DEDUP_REMOVED lines=36> */
.L_x_1355:
[----:B------:R-:W-:Y:S05]  /*2230*/  BSYNC B0 ;  /* 0x0000000000007941 */ /* 0x000fea0003800000 */
.L_x_1354:
        /* <DEDUP_REMOVED lines=59> */
[----:B------:R-:W-:-:S04]  /*25f0*/  @P1 IADD3 R2, P2, R15, c[0x0][0x340], RZ ;  /* 0x0000d0000f021a10 */ /* 0x000fc80007f5e0ff */
[----:B------:R-:W-:-:S05]  /*2600*/  @P1 IADD3.X R3, R14, c[0x0][0x344], RZ, P2, !PT ;  /* 0x0000d1000e031a10 */ /* 0x000fca00017fe4ff */
[----:B------:R2:W5:Y:S01]  /*2610*/  @P1 LDG.E R14, [R2.64] ;  /* 0x00000006020e1981 */ /* 0x000562000c1e1900 */
[----:B------:R-:W-:Y:S01]  /*2620*/  SHF.R.S32.HI R0, RZ, 0x1f, R11 ;  /* 0x0000001fff007819 */ /* 0x000fe2000001140b */
[----:B-1----:R-:W-:Y:S01]  /*2630*/  IMAD.IADD R5, R231, 0x1, R249 ;  /* 0x00000001e7057824 */ /* 0x002fe200078e02f9 */
[----:B------:R-:W-:Y:S02]  /*2640*/  LOP3.LUT R13, R13, 0xffff, RZ, 0xc0, !PT ;  /* 0x0000ffff0d0d7812 */ /* 0x000fe400078ec0ff */
[----:B------:R-:W-:Y:S01]  /*2650*/  SEL R6, R12, RZ, !P0 ;  /* 0x000000ff0c067207 */ /* 0x000fe20004000000 */
[----:B------:R-:W-:Y:S01]  /*2660*/  IMAD R0, R0, c[0x0][0x178], RZ ;  /* 0x00005e0000007a24 */ /* 0x000fe200078e02ff */
[----:B------:R-:W-:Y:S01]  /*2670*/  SEL R4, R252, RZ, !P0 ;  /* 0x000000fffc047207 */ /* 0x000fe20004000000 */
[----:B------:R-:W-:Y:S01]  /*2680*/  @P3 IMAD.HI.U32 R7, R5, c[0x0][0x2c8], RZ ;  /* 0x0000b20005073a27 */ /* 0x000fe200078e00ff */
[----:B------:R-:W-:Y:S02]  /*2690*/  ISETP.GE.AND P6, PT, R210, c[0x0][0x198], PT ;  /* 0x00006600d2007a0c */ /* 0x000fe40003fc6270 */
[----:B------:R-:W-:Y:S01]  /*26a0*/  ISETP.GE.AND P5, PT, R232, c[0x0][0x198], PT ;  /* 0x00006600e8007a0c */ /* 0x000fe20003fa6270 */
[----:B------:R-:W-:Y:S01]  /*26b0*/  IMAD R0, R11, c[0x0][0x17c], R0 ;  /* 0x00005f000b007a24 */ /* 0x000fe200078e0200 */
[----:B------:R-:W-:Y:S01]  /*26c0*/  ISETP.GE.AND P4, PT, R233, c[0x0][0x198], PT ;  /* 0x00006600e9007a0c */ /* 0x000fe20003f86270 */
[----:B------:R-:W-:Y:S01]  /*26d0*/  IMAD R6, R6, c[0x0][0x1c0], RZ ;  /* 0x0000700006067a24 */ /* 0x000fe200078e02ff */
[----:B------:R-:W-:-:S03]  /*26e0*/  IADD3 R122, R203, -0x1, RZ ;  /* 0xffffffffcb7a7810 */ /* 0x000fc60007ffe0ff */
[----:B------:R-:W-:Y:S02]  /*26f0*/  IMAD R6, R4, c[0x0][0x1c4], R6 ;  /* 0x0000710004067a24 */ /* 0x000fe400078e0206 */
[----:B--2---:R-:W-:-:S04]  /*2700*/  IMAD.WIDE.U32 R2, R11, c[0x0][0x178], RZ ;  /* 0x00005e000b027a25 */ /* 0x004fc800078e00ff */
[----:B------:R-:W-:Y:S01]  /*2710*/  IMAD.IADD R3, R3, 0x1, R0 ;  /* 0x0000000103037824 */ /* 0x000fe200078e0200 */
[----:B------:R-:W-:Y:S02]  /*2720*/  MOV R0, R5 ;  /* 0x0000000500007202 */ /* 0x000fe40000000f00 */
[----:B------:R-:W-:Y:S01]  /*2730*/  @P3 SHF.R.U32.HI R0, RZ, c[0x0][0x2cc], R7 ;  /* 0x0000b300ff003a19 */ /* 0x000fe20000011607 */
[----:B------:R-:W-:-:S03]  /*2740*/  IMAD.WIDE.U32 R2, R13, c[0x0][0x1b8], R2 ;  /* 0x00006e000d027a25 */ /* 0x000fc600078e0002 */
[----:B------:R-:W-:Y:S01]  /*2750*/  SHF.R.S32.HI R7, RZ, 0x1f, R0 ;  /* 0x0000001fff077819 */ /* 0x000fe20000011400 */
[----:B------:R-:W-:-:S04]  /*2760*/  IMAD R3, R13, c[0x0][0x1bc], R3 ;  /* 0x00006f000d037a24 */ /* 0x000fc800078e0203 */
[----:B------:R-:W-:-:S04]  /*2770*/  IMAD.WIDE.U32 R2, R4, c[0x0][0x1c0], R2 ;  /* 0x0000700004027a25 */ /* 0x000fc800078e0002 */
[----:B------:R-:W-:Y:S01]  /*2780*/  IMAD.MOV R4, RZ, RZ, -R0 ;  /* 0x000000ffff047224 */ /* 0x000fe200078e0a00 */
[----:B------:R-:W-:-:S03]  /*2790*/  IADD3 R3, R3, R6, RZ ;  /* 0x0000000603037210 */ /* 0x000fc60007ffe0ff */
        /* <DEDUP_REMOVED lines=15> */
.L_x_1482:
[----:B------:R-:W-:Y:S05]  /*2890*/  BRA.DIV ~URZ, `(.L_x_1358) ;  /* 0x000103027f007947 */ /* 0x000fea000b800000 */
[----:B------:R3:W4:Y:S02]  /*28a0*/  SHFL.IDX PT, R0, R12, RZ, 0x1c1f ;  /* 0x001c1fff0c007589 */ /* 0x00072400000e0000 */
.L_x_1483:
[----:B------:R-:W-:Y:S01]  /*28b0*/  IMAD R11, R247, c[0x0][0x2c4], RZ ;  /* 0x0000b100f70b7a24 */ /* 0x000fe200078e02ff */
[----:B------:R-:W-:Y:S01]  /*28c0*/  IADD3 R10, R236, R249, RZ ;  /* 0x000000f9ec0a7210 */ /* 0x000fe20007ffe0ff */
[----:B------:R-:W-:Y:S03]  /*28d0*/  BSSY B0, `(.L_x_1359) ;  /* 0x0000014000007945 */ /* 0x000fe60003800000 */
[----:B------:R-:W-:-:S13]  /*28e0*/  ISETP.GE.AND P0, PT, R10, R11, PT ;  /* 0x0000000b0a00720c */ /* 0x000fda0003f06270 */
[----:B------:R-:W-:Y:S05]  /*28f0*/  @P0 BRA `(.L_x_1360) ;  /* 0x0000011000000947 */ /* 0x000fea0003800000 */
[----:B---3--:R-:W3:Y:S01]  /*2900*/  LDL R15, [R1+0x2c] ;  /* 0x00002c00010f7983 */ /* 0x008ee20000100800 */
        /* <DEDUP_REMOVED lines=16> */
.L_x_1360:
[----:B------:R-:W-:Y:S05]  /*2a10*/  BSYNC B0 ;  /* 0x0000000000007941 */ /* 0x000fea0003800000 */
.L_x_1359:
[----:B------:R-:W-:Y:S05]  /*2a20*/  BRA.DIV ~URZ, `(.L_x_1361) ;  /* 0x000101d27f007947 */ /* 0x000fea000b800000 */
[----:B--2---:R2:W1:Y:S04]  /*2a30*/  SHFL.IDX PT, R4, R5, 0x1, 0x1c1f ;  /* 0x003c1f0005047f89 */ /* 0x00446800000e0000 */
[----:B----4-:R2:W4:Y:S02]  /*2a40*/  SHFL.IDX PT, R0, R12, 0x1, 0x1c1f ;  /* 0x003c1f000c007f89 */ /* 0x01052400000e0000 */
.L_x_1484:
        /* <DEDUP_REMOVED lines=21> */
.L_x_1363:
[----:B------:R-:W-:Y:S05]  /*2ba0*/  BSYNC B0 ;  /* 0x0000000000007941 */ /* 0x000fea0003800000 */
.L_x_1362:
[----:B------:R-:W-:Y:S05]  /*2bb0*/  BRA.DIV ~URZ, `(.L_x_1364) ;  /* 0x000101027f007947 */ /* 0x000fea000b800000 */
[----:B-1----:R1:W2:Y:S02]  /*2bc0*/  SHFL.IDX PT, R4, R5, 0x2, 0x1c1f ;  /* 0x005c1f0005047f89 */ /* 0x0022a400000e0000 */
.L_x_1485:
[----:B------:R-:W-:Y:S05]  /*2bd0*/  BRA.DIV ~URZ, `(.L_x_1365) ;  /* 0x000101527f007947 */ /* 0x000fea000b800000 */
[----:B----4-:R4:W1:Y:S02]  /*2be0*/  SHFL.IDX PT, R0, R12, 0x2, 0x1c1f ;  /* 0x005c1f000c007f89 */ /* 0x01086400000e0000 */
.L_x_1486:
[----:B------:R-:W-:Y:S01]  /*2bf0*/  IADD3 R2, R10, 0x40, RZ ;  /* 0x000000400a027810 */ /* 0x000fe20007ffe0ff */
[----:B------:R-:W-:Y:S03]  /*2c00*/  BSSY B0, `(.L_x_1366) ;  /* 0x0000014000007945 */ /* 0x000fe60003800000 */
[----:B------:R-:W-:-:S13]  /*2c10*/  ISETP.GE.AND P0, PT, R2, R11, PT ;  /* 0x0000000b0200720c */ /* 0x000fda0003f06270 */
[----:B------:R-:W-:Y:S05]  /*2c20*/  @P0 BRA `(.L_x_1367) ;  /* 0x0000011000000947 */ /* 0x000fea0003800000 */
[----:B---3--:R-:W3:Y:S01]  /*2c30*/  LDL R15, [R1+0x2c] ;  /* 0x00002c00010f7983 */ /* 0x008ee20000100800 */
[-C--:B-1----:R-:W-:Y:S02]  /*2c40*/  LEA R8, P2, R210, R0.reuse, 0x1 ;  /* 0x00000000d2087211 */ /* 0x082fe400078408ff */
        /* <DEDUP_REMOVED lines=15> */
.L_x_1367:
[----:B------:R-:W-:Y:S05]  /*2d40*/  BSYNC B0 ;  /* 0x0000000000007941 */ /* 0x000fea0003800000 */
.L_x_1366:
[----:B------:R-:W-:Y:S05]  /*2d50*/  BRA.DIV ~URZ, `(.L_x_1368) ;  /* 0x000100327f007947 */ /* 0x000fea000b800000 */
[----:B--2---:R2:W3:Y:S04]  /*2d60*/  SHFL.IDX PT, R4, R5, 0x3, 0x1c1f ;  /* 0x007c1f0005047f89 */ /* 0x0044e800000e0000 */
[----:B-1----:R2:W1:Y:S02]  /*2d70*/  SHFL.IDX PT, R0, R12, 0x3, 0x1c1f ;  /* 0x007c1f000c007f89 */ /* 0x00246400000e0000 */
.L_x_1487:
[----:B--2---:R-:W2:Y:S01]  /*2d80*/  LDL R16, [R1+0x2c] ;  /* 0x00002c0001107983 */ /* 0x004ea20000100800 */
[----:B------:R-:W-:Y:S01]  /*2d90*/  IADD3 R2, R10, 0x60, RZ ;  /* 0x000000600a027810 */ /* 0x000fe20007ffe0ff */
[----:B-----5:R-:W-:Y:S01]  /*2da0*/  IMAD.WIDE.U32 R240, R14, c[0x0][0x2b0], RZ ;  /* 0x0000ac000ef07a25 */ /* 0x020fe200078e00ff */
[----:B------:R-:W-:-:S02]  /*2db0*/  SHF.R.S32.HI R15, RZ, 0x1f, R210 ;  /* 0x0000001fff0f7819 */ /* 0x000fc400000114d2 */
[----:B------:R-:W-:Y:S02]  /*2dc0*/  ISETP.GE.AND P2, PT, R2, R11, PT ;  /* 0x0000000b0200720c */ /* 0x000fe40003f46270 */
[----:B------:R-:W-:Y:S02]  /*2dd0*/  SHF.R.S32.HI R29, RZ, 0x1f, R232 ;  /* 0x0000001fff1d7819 */ /* 0x000fe400000114e8 */
[----:B------:R-:W-:-:S09]  /*2de0*/  SHF.R.S32.HI R28, RZ, 0x1f, R233 ;  /* 0x0000001fff1c7819 */ /* 0x000fd200000114e9 */
[-C--:B-1----:R-:W-:Y:S02]  /*2df0*/  @!P2 LEA R8, P0, R210, R0.reuse, 0x1 ;  /* 0x00000000d208a211 */ /* 0x082fe400078008ff */
[----:B------:R-:W-:Y:S02]  /*2e00*/  @!P2 LEA R6, P1, R232, R0, 0x1 ;  /* 0x00000000e806a211 */ /* 0x000fe400078208ff */
[----:B---3--:R-:W-:Y:S02]  /*2e10*/  @!P2 LEA.HI.X R9, R210, R4, R15, 0x1, P0 ;  /* 0x00000004d209a211 */ /* 0x008fe400000f0c0f */
[----:B------:R-:W-:Y:S02]  /*2e20*/  @!P2 LEA R2, P0, R233, R0, 0x1 ;  /* 0x00000000e902a211 */ /* 0x000fe400078008ff */
[----:B------:R-:W-:Y:S02]  /*2e30*/  SHF.R.S32.HI R0, RZ, 0x1f, R14 ;  /* 0x0000001fff007819 */ /* 0x000fe4000001140e */
[----:B------:R-:W-:-:S02]  /*2e40*/  @!P2 LEA.HI.X R7, R232, R4, R29, 0x1, P1 ;  /* 0x00000004e807a211 */ /* 0x000fc400008f0c1d */
[----:B------:R-:W-:Y:S01]  /*2e50*/  @!P2 LEA.HI.X R3, R233, R4, R28, 0x1, P0 ;  /* 0x00000004e903a211 */ /* 0x000fe200000f0c1c */
        /* <DEDUP_REMOVED lines=14> */
[----:B------:R-:W-:-:S02]  /*2f40*/  IMAD.MOV.U32 R0, RZ, RZ, c[0x0][0x2b8] ;  /* 0x0000ae00ff007624 */ /* 0x000fc400078e00ff */
[----:B------:R-:W-:Y:S02]  /*2f50*/  IMAD R121, R203, R121, -0x30 ;  /* 0xffffffd0cb797424 */ /* 0x000fe400078e0279 */
[----:B------:R-:W-:Y:S01]  /*2f60*/  IMAD.MOV.U32 R200, RZ, RZ, RZ ;  /* 0x000000ffffc87224 */ /* 0x000fe200078e00ff */
[----:B------:R-:W-:Y:S01]  /*2f70*/  ISETP.NE.AND P2, PT, R0, 0x1, PT ;  /* 0x000000010000780c */ /* 0x000fe20003f45270 */
[----:B-1----:R-:W-:-:S05]  /*2f80*/  IMAD.IADD R2, R231, 0x1, R121 ;  /* 0x00000001e7027824 */ /* 0x002fca00078e0279 */
[C---:B------:R-:W-:Y:S01]  /*2f90*/  ISETP.GE.AND P1, PT, R2.reuse, R248, PT ;  /* 0x000000f80200720c */ /* 0x040fe20003f26270 */
[----:B------:R-:W-:-:S03]  /*2fa0*/  IMAD.IADD R2, R2, 0x1, R237 ;  /* 0x0000000102027824 */ /* 0x000fc600078e02ed */
[----:B------:R-:W-:Y:S01]  /*2fb0*/  ISETP.GT.OR P1, PT, R231, 0x2f, P1 ;  /* 0x0000002fe700780c */ /* 0x000fe20000f24670 */
[----:B------:R-:W-:Y:S02]  /*2fc0*/  IMAD.MOV.U32 R0, RZ, RZ, R2 ;  /* 0x000000ffff007224 */ /* 0x000fe400078e0002 */
[----:B------:R-:W-:-:S05]  /*2fd0*/  @P2 IMAD.HI.U32 R3, R2, c[0x0][0x2bc], RZ ;  /* 0x0000af0002032a27 */ /* 0x000fca00078e00ff */
[----:B------:R-:W-:-:S05]  /*2fe0*/  @P2 SHF.R.U32.HI R0, RZ, c[0x0][0x2c0], R3 ;  /* 0x0000b000ff002a19 */ /* 0x000fca0000011603 */
[----:B------:R-:W-:-:S04]  /*2ff0*/  @!P1 IADD3 R3, P0, R0, R240, RZ ;  /* 0x000000f000039210 */ /* 0x000fc80007f1e0ff */
[----:B------:R-:W-:Y:S02]  /*3000*/  @!P1 LEA.HI.X.SX32 R5, R0, R245, 0x1, P0 ;  /* 0x000000f500059211 */ /* 0x000fe400000f0eff */
[----:B------:R-:W-:-:S04]  /*3010*/  @!P1 LEA R4, P0, R3, c[0x0][0x2a0], 0x2 ;  /* 0x0000a80003049a11 */ /* 0x000fc800078010ff */
[----:B------:R-:W-:-:S05]  /*3020*/  @!P1 LEA.HI.X R5, R3, c[0x0][0x2a4], R5, 0x2, P0 ;  /* 0x0000a90003059a11 */ /* 0x000fca00000f1405 */
[----:B------:R-:W2:Y:S01]  /*3030*/  @!P1 LDG.E R200, [R4.64] ;  /* 0x0000000604c89981 */ /* 0x000ea2000c1e1900 */
[----:B------:R-:W-:Y:S01]  /*3040*/  IMAD.MOV R0, RZ, RZ, -R0 ;  /* 0x000000ffff007224 */ /* 0x000fe200078e0a00 */
[----:B------:R-:W-:Y:S01]  /*3050*/  SHF.L.U64.HI R219, R210, 0x1, R15 ;  /* 0x00000001d2db7819 */ /* 0x000fe2000001020f */
[----:B------:R-:W-:Y:S01]  /*3060*/  IMAD.WIDE.U32 R238, R13, c[0x0][0x1e8], RZ ;  /* 0x00007a000dee7a25 */ /* 0x000fe200078e00ff */
[----:B------:R-:W-:Y:S01]  /*3070*/  SHF.L.U64.HI R217, R232, 0x1, R29 ;  /* 0x00000001e8d97819 */ /* 0x000fe2000001021d */
[----:B------:R-:W-:Y:S01]  /*3080*/  BSSY B0, `(.L_x_1369) ;  /* 0x0000080000007945 */ /* 0x000fe20003800000 */
[----:B------:R-:W-:Y:S01]  /*3090*/  SHF.L.U64.HI R218, R233, 0x1, R28 ;  /* 0x00000001e9da7819 */ /* 0x000fe2000001021c */
[----:B------:R-:W-:Y:S02]  /*30a0*/  IMAD R204, R0, c[0x0][0x2b8], R2 ;  /* 0x0000ae0000cc7a24 */ /* 0x000fe400078e0202 */
[----:B------:R-:W-:Y:S02]  /*30b0*/  IMAD R244, R13, c[0x0][0x1ec], R239 ;  /* 0x00007b000df47a24 */ /* 0x000fe400078e02ef */
[----:B------:R-:W-:Y:S01]  /*30c0*/  IMAD.WIDE.U32 R2, R204, c[0x0][0x1e0], RZ ;  /* 0x00007800cc027a25 */ /* 0x000fe200078e00ff */
[----:B------:R-:W-:-:S03]  /*30d0*/  SHF.R.S32.HI R7, RZ, 0x1f, R204 ;  /* 0x0000001fff077819 */ /* 0x000fc600000114cc */
[----:B------:R-:W-:Y:S02]  /*30e0*/  IMAD R120, R122, -0x30, R248 ;  /* 0xffffffd07a787824 */ /* 0x000fe400078e02f8 */
[C---:B------:R-:W-:Y:S02]  /*30f0*/  IMAD R0, R7.reuse, c[0x0][0x1e0], RZ ;  /* 0x0000780007007a24 */ /* 0x040fe400078e02ff */
[----:B------:R-:W-:Y:S02]  /*3100*/  IMAD R7, R7, c[0x0][0x208], RZ ;  /* 0x0000820007077a24 */ /* 0x000fe400078e02ff */
[C---:B------:R-:W-:Y:S02]  /*3110*/  IMAD R0, R204.reuse, c[0x0][0x1e4], R0 ;  /* 0x00007900cc007a24 */ /* 0x040fe400078e0200 */
[----:B------:R-:W-:Y:S02]  /*3120*/  IMAD R7, R204, c[0x0][0x20c], R7 ;  /* 0x00008300cc077a24 */ /* 0x000fe400078e0207 */
[----:B------:R-:W-:-:S02]  /*3130*/  IMAD.IADD R3, R3, 0x1, R0 ;  /* 0x0000000103037824 */ /* 0x000fc400078e0200 */
[----:B------:R-:W-:-:S04]  /*3140*/  IMAD.WIDE.U32 R242, R13, c[0x0][0x210], RZ ;  /* 0x000084000df27a25 */ /* 0x000fc800078e00ff */
[----:B------:R-:W-:Y:S01]  /*3150*/  IMAD R246, R13, c[0x0][0x214], R243 ;  /* 0x000085000df67a24 */ /* 0x000fe200078e02f3 */
[----:B--2---:R-:W-:Y:S01]  /*3160*/  SHF.R.S32.HI R9, RZ, 0x1f, R200 ;  /* 0x0000001fff097819 */ /* 0x004fe200000114c8 */
[----:B------:R-:W-:-:S04]  /*3170*/  IMAD.WIDE.U32 R2, R200, c[0x0][0x1f0], R2 ;  /* 0x00007c00c8027a25 */ /* 0x000fc800078e0002 */
[----:B------:R-:W-:-:S04]  /*3180*/  IMAD R0, R9, c[0x0][0x1f0], RZ ;  /* 0x00007c0009007a24 */ /* 0x000fc800078e02ff */
[----:B------:R-:W-:Y:S01]  /*3190*/  IMAD R4, R200, c[0x0][0x1f4], R0 ;  /* 0x00007d00c8047a24 */ /* 0x000fe200078e0200 */
[----:B------:R-:W-:-:S04]  /*31a0*/  IADD3 R0, P0, R2, R238, RZ ;  /* 0x000000ee02007210 */ /* 0x000fc80007f1e0ff */
[----:B------:R-:W-:Y:S02]  /*31b0*/  IADD3.X R2, R244, R3, R4, P0, !PT ;  /* 0x00000003f4027210 */ /* 0x000fe400007fe404 */
[----:B------:R-:W-:Y:S02]  /*31c0*/  LEA R6, P0, R0, c[0x0][0x1c8], 0x1 ;  /* 0x0000720000067a11 */ /* 0x000fe400078008ff */
[----:B------:R-:W-:Y:S02]  /*31d0*/  IMNMX R3, R120, 0x30, PT ;  /* 0x0000003078037817 */ /* 0x000fe40003800200 */
[----:B----4-:R-:W-:Y:S01]  /*31e0*/  LEA.HI.X R12, R0, c[0x0][0x1cc], R2, 0x1, P0 ;  /* 0x00007300000c7a11 */ /* 0x010fe200000f0c02 */
[----:B------:R-:W-:Y:S02]  /*31f0*/  SHFL.IDX PT, R11, R6, 0x1, 0x1c1f ;  /* 0x003c1f00060b7f89 */ /* 0x000fe400000e0000 */
[----:B------:R-:W-:Y:S02]  /*3200*/  IMAD.IADD R5, R3, 0x1, -R236 ;  /* 0x0000000103057824 */ /* 0x000fe400078e0aec */
[----:B------:R-:W1:Y:S01]  /*3210*/  SHFL.IDX PT, R0, R6, RZ, 0x1c1f ;  /* 0x001c1fff06007589 */ /* 0x000e6200000e0000 */
[----:B------:R-:W-:-:S02]  /*3220*/  IMAD.WIDE.U32 R2, R204, c[0x0][0x208], RZ ;  /* 0x00008200cc027a25 */ /* 0x000fc400078e00ff */
[C---:B------:R-:W-:Y:S01]  /*3230*/  ISETP.GE.AND P6, PT, R5.reuse, 0x1, PT ;  /* 0x000000010500780c */ /* 0x040fe20003fc6270 */
[----:B------:R-:W2:Y:S01]  /*3240*/  SHFL.IDX PT, R8, R12, RZ, 0x1c1f ;  /* 0x001c1fff0c087589 */ /* 0x000ea200000e0000 */
[----:B------:R-:W-:Y:S01]  /*3250*/  ISETP.GE.AND P1, PT, R5, 0x21, PT ;  /* 0x000000210500780c */ /* 0x000fe20003f26270 */
[----:B------:R-:W-:-:S04]  /*3260*/  IMAD.IADD R3, R3, 0x1, R7 ;  /* 0x0000000103037824 */ /* 0x000fc800078e0207 */
[----:B------:R-:W-:-:S06]  /*3270*/  IMAD.WIDE.U32 R2, R200, c[0x0][0x218], R2 ;  /* 0x00008600c8027a25 */ /* 0x000fcc00078e0002 */
[----:B------:R-:W-:Y:S01]  /*3280*/  @P6 ISETP.GE.AND P4, PT, R210, c[0x0][0x1d4], PT ;  /* 0x00007500d2006a0c */ /* 0x000fe20003f86270 */
[----:B------:R-:W-:Y:S01]  /*3290*/  @P6 IMAD.SHL.U32 R10, R16, 0x2, RZ ;  /* 0x00000002100a6824 */ /* 0x000fe200078e00ff */
[----:B------:R-:W-:Y:S02]  /*32a0*/  @P6 ISETP.GE.AND P5, PT, R232, c[0x0][0x1d4], PT ;  /* 0x00007500e8006a0c */ /* 0x000fe40003fa6270 */
[----:B-1----:R-:W-:-:S04]  /*32b0*/  @P6 LEA R4, P0, R210, R0, 0x1 ;  /* 0x00000000d2046211 */ /* 0x002fc800078008ff */
[----:B--2---:R-:W-:Y:S02]  /*32c0*/  @P6 LEA.HI.X R5, R210, R8, R15, 0x1, P0 ;  /* 0x00000008d2056211 */ /* 0x004fe400000f0c0f */
[----:B------:R-:W-:-:S03]  /*32d0*/  @P6 LEA R6, P0, R232, R0, 0x1 ;  /* 0x00000000e8066211 */ /* 0x000fc600078008ff */
[----:B------:R1:W-:Y:S01]  /*32e0*/  @P6 LDGSTS.E.BYPASS.LTC128B.128 [R10+0x3c80], [R4.64], !P4 ;  /* 0x03c80000040a6fae */ /* 0x0003e2000e101d46 */
[----:B------:R-:W-:-:S05]  /*32f0*/  @P6 LEA.HI.X R7, R232, R8, R29, 0x1, P0 ;  /* 0x00000008e8076211 */ /* 0x000fca00000f0c1d */
[----:B------:R2:W-:Y:S01]  /*3300*/  @P6 LDGSTS.E.BYPASS.LTC128B.128 [R10+0x4880], [R6.64], !P5 ;  /* 0x04880000060a6fae */ /* 0x0005e2000e901d46 */
[----:B------:R-:W-:Y:S01]  /*3310*/  @P1 ISETP.GE.AND P5, PT, R210, c[0x0][0x1d4], PT ;  /* 0x00007500d2001a0c */ /* 0x000fe20003fa6270 */
[----:B-1----:R-:W-:Y:S01]  /*3320*/  IMAD R5, R9, c[0x0][0x218], RZ ;  /* 0x0000860009057a24 */ /* 0x002fe200078e02ff */
[C---:B------:R-:W-:Y:S01]  /*3330*/  @P6 LEA R4, P4, R233.reuse, R0, 0x1 ;  /* 0x00000000e9046211 */ /* 0x040fe200078808ff */
[----:B------:R1:W3:Y:S01]  /*3340*/  SHFL.IDX PT, R9, R12, 0x1, 0x1c1f ;  /* 0x003c1f000c097f89 */ /* 0x0002e200000e0000 */
[----:B------:R-:W-:Y:S01]  /*3350*/  IADD3 R0, P0, R2, R242, RZ ;  /* 0x000000f202007210 */ /* 0x000fe20007f1e0ff */
[----:B-1----:R-:W-:Y:S01]  /*3360*/  IMAD R12, R200, c[0x0][0x21c], R5 ;  /* 0x00008700c80c7a24 */ /* 0x002fe200078e0205 */
[C---:B------:R-:W-:Y:S01]  /*3370*/  @P6 LEA.HI.X R5, R233.reuse, R8, R28, 0x1, P4 ;  /* 0x00000008e9056211 */ /* 0x040fe200020f0c1c */
[----:B------:R-:W-:Y:S01]  /*3380*/  IMAD.SHL.U32 R8, R210, 0x2, RZ ;  /* 0x00000002d2087824 */ /* 0x000fe200078e00ff */
[----:B------:R-:W-:Y:S02]  /*3390*/  @P6 ISETP.GE.AND P4, PT, R233, c[0x0][0x1d4], PT ;  /* 0x00007500e9006a0c */ /* 0x000fe40003f86270 */
[----:B------:R-:W-:-:S02]  /*33a0*/  IADD3.X R2, R246, R3, R12, P0, !PT ;  /* 0x00000003f6027210 */ /* 0x000fc400007fe40c */
[----:B------:R-:W-:-:S04]  /*33b0*/  LEA R19, P0, R0, c[0x0][0x1f8], 0x1 ;  /* 0x00007e0000137a11 */ /* 0x000fc800078008ff */
[----:B------:R-:W-:Y:S01]  /*33c0*/  LEA.HI.X R18, R0, c[0x0][0x1fc], R2, 0x1, P0 ;  /* 0x00007f0000127a11 */ /* 0x000fe200000f0c02 */
[----:B------:R-:W-:Y:S01]  /*33d0*/  @P1 IMAD.SHL.U32 R0, R16, 0x2, RZ ;  /* 0x0000000210001824 */ /* 0x000fe200078e00ff */
[C---:B--2---:R-:W-:Y:S01]  /*33e0*/  @P1 LEA R6, P0, R210.reuse, R11, 0x1 ;  /* 0x0000000bd2061211 */ /* 0x044fe200078008ff */
[----:B------:R-:W1:Y:S03]  /*33f0*/  SHFL.IDX PT, R17, R19, RZ, 0x1c1f ;  /* 0x001c1fff13117589 */ /* 0x000e6600000e0000 */
[----:B---3--:R-:W-:Y:S01]  /*3400*/  @P1 LEA.HI.X R7, R210, R9, R15, 0x1, P0 ;  /* 0x00000009d2071211 */ /* 0x008fe200000f0c0f */
[----:B------:R2:W-:Y:S01]  /*3410*/  @P6 LDGSTS.E.BYPASS.LTC128B.128 [R10+0x5480], [R4.64], !P4 ;  /* 0x05480000040a6fae */ /* 0x0005e2000e101d46 */
[C---:B------:R-:W-:Y:S02]  /*3420*/  @P1 ISETP.GE.AND P4, PT, R232.reuse, c[0x0][0x1d4], PT ;  /* 0x00007500e8001a0c */ /* 0x040fe40003f86270 */
[----:B------:R-:W-:Y:S01]  /*3430*/  @P1 ISETP.GE.AND P0, PT, R233, c[0x0][0x1d4], PT ;  /* 0x00007500e9001a0c */ /* 0x000fe20003f06270 */
[----:B------:R3:W-:Y:S01]  /*3440*/  @P1 LDGSTS.E.BYPASS.LTC128B.128 [R0+0x4480], [R6.64], !P5 ;  /* 0x0448000006001fae */ /* 0x0007e2000e901d46 */
[----:B------:R-:W-:-:S03]  /*3450*/  ISETP.GE.AND P5, PT, R232, c[0x0][0x1d4], PT ;  /* 0x00007500e8007a0c */ /* 0x000fc60003fa6270 */
[----:B------:R-:W4:Y:S01]  /*3460*/  SHFL.IDX PT, R16, R18, RZ, 0x1c1f ;  /* 0x001c1fff12107589 */ /* 0x000f2200000e0000 */
[----:B--2---:R-:W-:-:S04]  /*3470*/  @P1 LEA R4, P6, R232, R11, 0x1 ;  /* 0x0000000be8041211 */ /* 0x004fc800078c08ff */
[----:B------:R-:W-:Y:S02]  /*3480*/  @P1 LEA.HI.X R5, R232, R9, R29, 0x1, P6 ;  /* 0x00000009e8051211 */ /* 0x000fe400030f0c1d */
[----:B------:R-:W-:-:S03]  /*3490*/  @P1 LEA R2, P6, R233, R11, 0x1 ;  /* 0x0000000be9021211 */ /* 0x000fc600078c08ff */
[----:B------:R2:W-:Y:S01]  /*34a0*/  @P1 LDGSTS.E.BYPASS.LTC128B.128 [R0+0x5080], [R4.64], !P4 ;  /* 0x0508000004001fae */ /* 0x0005e2000e101d46 */
[C---:B------:R-:W-:Y:S02]  /*34b0*/  @P1 LEA.HI.X R3, R233.reuse, R9, R28, 0x1, P6 ;  /* 0x00000009e9031211 */ /* 0x040fe400030f0c1c */
[----:B------:R-:W-:Y:S02]  /*34c0*/  ISETP.GE.AND P6, PT, R210, c[0x0][0x1d4], PT ;  /* 0x00007500d2007a0c */ /* 0x000fe40003fc6270 */
[----:B------:R-:W-:Y:S01]  /*34d0*/  ISETP.GE.AND P4, PT, R233, c[0x0][0x1d4], PT ;  /* 0x00007500e9007a0c */ /* 0x000fe20003f86270 */
[----:B------:R1:W-:Y:S04]  /*34e0*/  @P1 LDGSTS.E.BYPASS.LTC128B.128 [R0+0x5c80], [R2.64], !P0 ;  /* 0x05c8000002001fae */ /* 0x0003e8000c101d46 */
[----:B------:R-:W0:Y:S01]  /*34f0*/  LDGDEPBAR ;  /* 0x00000000000079af */ /* 0x000e220000000000 */
[----:B--2---:R-:W-:-:S02]  /*3500*/  IMAD.IADD R4, R120, 0x1, -R236 ;  /* 0x0000000178047824 */ /* 0x004fc400078e0aec */
[----:B------:R-:W-:Y:S01]  /*3510*/  IMAD.SHL.U32 R5, R232, 0x2, RZ ;  /* 0x00000002e8057824 */ /* 0x000fe200078e00ff */
[----:B-1----:R-:W-:Y:S01]  /*3520*/  IADD3 R2, P0, R17, R8, RZ ;  /* 0x0000000811027210 */ /* 0x002fe20007f1e0ff */
[----:B------:R-:W-:-:S04]  /*3530*/  DEPBAR.LE SB0, 0x1 ;  /* 0x000080400000791a */ /* 0x000fc80000000000 */
[----:B------:R-:W-:-:S04]  /*3540*/  DEPBAR.LE SB0, 0x0 ;  /* 0x000080000000791a */ /* 0x000fc80000000000 */
[----:B------:R-:W-:Y:S01]  /*3550*/  BAR.SYNC.DEFER_BLOCKING 0x0 ;  /* 0x0000000000007b1d */ /* 0x000fe20000010000 */
[----:B----4-:R-:W-:Y:S01]  /*3560*/  IMAD.X R3, R16, 0x1, R219, P0 ;  /* 0x0000000110037824 */ /* 0x010fe200000e06db */
[----:B------:R-:W-:Y:S01]  /*3570*/  ISETP.LT.OR P0, PT, R4, 0x1, P6 ;  /* 0x000000010400780c */ /* 0x000fe20003701670 */
[----:B---3--:R-:W-:Y:S01]  /*3580*/  IMAD.SHL.U32 R0, R233, 0x2, RZ ;  /* 0x00000002e9007824 */ /* 0x008fe200078e00ff */
[----:B------:R-:W-:-:S05]  /*3590*/  IADD3 R6, P1, R17, R5, RZ ;  /* 0x0000000511067210 */ /* 0x000fca0007f3e0ff */
[----:B------:R-:W-:Y:S01]  /*35a0*/  IMAD.X R7, R16, 0x1, R217, P1 ;  /* 0x0000000110077824 */ /* 0x000fe200008e06d9 */
[----:B------:R-:W-:Y:S01]  /*35b0*/  ISETP.LT.OR P1, PT, R4, 0x1, P5 ;  /* 0x000000010400780c */ /* 0x000fe20002f21670 */
[----:B------:R1:W2:Y:S04]  /*35c0*/  LDSM.16.M88.4 R12, [R183] ;  /* 0x00000000b70c783b */ /* 0x0002a80000000200 */
        /* <DEDUP_REMOVED lines=12> */
[----:B------:R5:W-:Y:S04]  /*3690*/  LDGSTS.E.BYPASS.LTC128B.128 [R194+0x1880], [R2.64], !P0 ;  /* 0x0188000002c27fae */ /* 0x000be8000c101d46 */
[----:B------:R1:W-:Y:S01]  /*36a0*/  LDGSTS.E.BYPASS.LTC128B.128 [R194+0x2480], [R6.64], !P1 ;  /* 0x0248000006c27fae */ /* 0x0003e2000c901d46 */
[----:B------:R-:W-:-:S02]  /*36b0*/  ISETP.GT.AND P1, PT, R231, 0x2f, PT ;  /* 0x0000002fe700780c */ /* 0x000fc40003f24270 */
[----:B-----5:R-:W-:Y:S02]  /*36c0*/  IADD3 R2, P0, R17, R0, RZ ;  /* 0x0000000011027210 */ /* 0x020fe40007f1e0ff */
[----:B------:R-:W5:Y:S03]  /*36d0*/  S2R R0, SR_TID.X ;  /* 0x0000000000007919 */ /* 0x000f660000002100 */
[----:B------:R-:W-:Y:S01]  /*36e0*/  IMAD.X R3, R16, 0x1, R218, P0 ;  /* 0x0000000110037824 */ /* 0x000fe200000e06da */
[----:B------:R-:W-:-:S13]  /*36f0*/  ISETP.LT.OR P0, PT, R4, 0x1, P4 ;  /* 0x000000010400780c */ /* 0x000fda0002701670 */
[----:B------:R1:W-:Y:S01]  /*3700*/  LDGSTS.E.BYPASS.LTC128B.128 [R194+0x3080], [R2.64], !P0 ;  /* 0x0308000002c27fae */ /* 0x0003e2000c101d46 */
[----:B-----5:R-:W-:-:S13]  /*3710*/  ISETP.GT.AND P0, PT, R0, 0x3f, PT ;  /* 0x0000003f0000780c */ /* 0x020fda0003f04270 */
[----:B------:R-:W-:Y:S05]  /*3720*/  @P0 BRA `(.L_x_1370) ;  /* 0x0000015000000947 */ /* 0x000fea0003800000 */
[----:B--234-:R-:W-:Y:S05]  /*3730*/  BRA.DIV ~URZ, `(.L_x_1371) ;  /* 0x0000f7127f007947 */ /* 0x01cfea000b800000 */
[----:B------:R2:W3:Y:S04]  /*3740*/  SHFL.IDX PT, R5, R18, 0x1, 0x1c1f ;  /* 0x003c1f0012057f89 */ /* 0x0004e800000e0000 */
[----:B------:R2:W4:Y:S02]  /*3750*/  SHFL.IDX PT, R0, R19, 0x1, 0x1c1f ;  /* 0x003c1f0013007f89 */ /* 0x00052400000e0000 */
.L_x_1488:
[----:B-1----:R-:W-:Y:S01]  /*3760*/  IMAD.SHL.U32 R3, R210, 0x2, RZ ;  /* 0x00000002d2037824 */ /* 0x002fe200078e00ff */
[----:B------:R-:W-:Y:S01]  /*3770*/  ISETP.LT.OR P6, PT, R4, 0x21, P6 ;  /* 0x000000210400780c */ /* 0x000fe200037c1670 */
[----:B------:R-:W-:Y:S01]  /*3780*/  IMAD.SHL.U32 R2, R232, 0x2, RZ ;  /* 0x00000002e8027824 */ /* 0x000fe200078e00ff */
[----:B------:R-:W-:Y:S02]  /*3790*/  ISETP.LT.OR P5, PT, R4, 0x21, P5 ;  /* 0x000000210400780c */ /* 0x000fe40002fa1670 */
[----:B----4-:R-:W-:Y:S02]  /*37a0*/  IADD3 R16, P0, R0, R3, RZ ;  /* 0x0000000300107210 */ /* 0x010fe40007f1e0ff */
[----:B------:R-:W-:-:S03]  /*37b0*/  ISETP.LT.OR P4, PT, R4, 0x21, P4 ;  /* 0x000000210400780c */ /* 0x000fc60002781670 */
[----:B---3--:R-:W-:Y:S01]  /*37c0*/  IMAD.X R17, R5, 0x1, R219, P0 ;  /* 0x0000000105117824 */ /* 0x008fe200000e06db */
[----:B------:R-:W-:Y:S01]  /*37d0*/  IADD3 R6, P0, R0, R2, RZ ;  /* 0x0000000200067210 */ /* 0x000fe20007f1e0ff */
[----:B------:R-:W-:-:S03]  /*37e0*/  IMAD.SHL.U32 R2, R233, 0x2, RZ ;  /* 0x00000002e9027824 */ /* 0x000fc600078e00ff */
[----:B------:R-:W-:Y:S01]  /*37f0*/  @!PT LDS RZ, [RZ] ;  /* 0x00000000fffff984 */ /* 0x000fe20000000800 */
[----:B------:R-:W-:Y:S01]  /*3800*/  @!PT LDS RZ, [RZ] ;  /* 0x00000000fffff984 */ /* 0x000fe20000000800 */
[----:B------:R-:W-:Y:S01]  /*3810*/  @!PT LDS RZ, [RZ] ;  /* 0x00000000fffff984 */ /* 0x000fe20000000800 */
[----:B------:R1:W-:Y:S01]  /*3820*/  LDGSTS.E.BYPASS.LTC128B.128 [R194+0x2080], [R16.64], !P6 ;  /* 0x0208000010c27fae */ /* 0x0003e2000f101d46 */
[----:B------:R-:W-:Y:S01]  /*3830*/  IMAD.X R7, R5, 0x1, R217, P0 ;  /* 0x0000000105077824 */ /* 0x000fe200000e06d9 */
[----:B------:R-:W-:-:S04]  /*3840*/  IADD3 R2, P0, R0, R2, RZ ;  /* 0x0000000200027210 */ /* 0x000fc80007f1e0ff */
[----:B------:R1:W-:Y:S01]  /*3850*/  LDGSTS.E.BYPASS.LTC128B.128 [R194+0x2c80], [R6.64], !P5 ;  /* 0x02c8000006c27fae */ /* 0x0003e2000e901d46 */
[----:B------:R-:W-:-:S05]  /*3860*/  IMAD.X R3, R5, 0x1, R218, P0 ;  /* 0x0000000105037824 */ /* 0x000fca00000e06da */
[----:B------:R1:W-:Y:S03]  /*3870*/  LDGSTS.E.BYPASS.LTC128B.128 [R194+0x3880], [R2.64], !P4 ;  /* 0x0388000002c27fae */ /* 0x0003e6000e101d46 */
.L_x_1370:
[----:B--234-:R-:W-:Y:S05]  /*3880*/  BSYNC B0 ;  /* 0x0000000000007941 */ /* 0x01cfea0003800000 */
.L_x_1369:
        /* <DEDUP_REMOVED lines=61> */
[----:B------:R-:W-:Y:S08]  /*3c60*/  HMMA.16816.F32 R52, R12, R54, R72 ;  /* 0x000000360c34723c */ /* 0x000ff00000001848 */
[----:B------:R-:W-:Y:S01]  /*3c70*/  HMMA.16816.F32 R40, R28, R48, R100 ;  /* 0x000000301c28723c */ /* 0x000fe20000001864 */
[----:B--2---:R-:W-:-:S04]  /*3c80*/  FMUL.FTZ R0, R82, c[0x0][0x320] ;  /* 0x0000c80052007a20 */ /* 0x004fc80000410000 */
[----:B------:R2:W1:Y:S03]  /*3c90*/  MUFU.TANH R102, R0 ;  /* 0x0000000000667308 */ /* 0x0004660000002400 */
[----:B----4-:R-:W-:Y:S08]  /*3ca0*/  HMMA.16816.F32 R64, R24, R60, R68 ;  /* 0x0000003c1840723c */ /* 0x010ff00000001844 */
[----:B------:R-:W-:Y:S01]  /*3cb0*/  HMMA.16816.F32 R72, R8, R46, R56 ;  /* 0x0000002e0848723c */ /* 0x000fe20000001838 */
[----:B------:R-:W4:Y:S01]  /*3cc0*/  LDSM.16.M88.4 R56, [R187] ;  /* 0x00000000bb38783b */ /* 0x000f220000000200 */
[----:B--2---:R-:W-:-:S06]  /*3cd0*/  FMUL.FTZ R0, R83, c[0x0][0x320] ;  /* 0x0000c80053007a20 */ /* 0x004fcc0000410000 */
[----:B------:R-:W-:Y:S01]  /*3ce0*/  HMMA.16816.F32 R80, R4, R46, R52 ;  /* 0x0000002e0450723c */ /* 0x000fe20000001834 */
[----:B------:R2:W1:Y:S01]  /*3cf0*/  MUFU.TANH R100, R0 ;  /* 0x0000000000647308 */ /* 0x0004620000002400 */
[----:B------:R-:W5:Y:S06]  /*3d00*/  LDSM.16.M88.4 R52, [R180+0x1400] ;  /* 0x00140000b434783b */ /* 0x000f6c0000000200 */
        /* <DEDUP_REMOVED lines=13> */
[----:B----4-:R-:W-:Y:S01]  /*3de0*/  HMMA.16816.F32 R84, R4, R56, R40 ;  /* 0x000000380454723c */ /* 0x010fe20000001828 */
[----:B------:R-:W4:Y:S07]  /*3df0*/  LDSM.16.M88.4 R40, [R180+0x2000] ;  /* 0x00200000b428783b */ /* 0x000f2e0000000200 */
[----:B------:R-:W-:Y:S01]  /*3e00*/  HMMA.16816.F32 R48, R16, R34, R48 ;  /* 0x000000221030723c */ /* 0x000fe20000001830 */
[----:B-1----:R-:W-:-:S07]  /*3e10*/  FMUL.FTZ R0, R79, c[0x0][0x320] ;  /* 0x0000c8004f007a20 */ /* 0x002fce0000410000 */
[----:B------:R-:W-:Y:S01]  /*3e20*/  HMMA.16816.F32 R76, R8, R56, R64 ;  /* 0x00000038084c723c */ /* 0x000fe20000001840 */
[----:B------:R1:W1:Y:S07]  /*3e30*/  MUFU.TANH R99, R0 ;  /* 0x0000000000637308 */ /* 0x00026e0000002400 */
[----:B------:R-:W-:Y:S08]  /*3e40*/  HMMA.16816.F32 R64, R20, R62, R68 ;  /* 0x0000003e1440723c */ /* 0x000ff00000001844 */
[----:B-----5:R-:W-:Y:S01]  /*3e50*/  HMMA.16816.F32 R60, R36, R52, R108 ;  /* 0x00000034243c723c */ /* 0x020fe2000000186c */
[----:B-1----:R-:W-:-:S04]  /*3e60*/  FMUL.FTZ R0, R72, c[0x0][0x320] ;  /* 0x0000c80048007a20 */ /* 0x002fc80000410000 */
[----:B------:R1:W1:Y:S03]  /*3e70*/  MUFU.TANH R93, R0 ;  /* 0x00000000005d7308 */ /* 0x0002660000002400 */
[----:B------:R-:W-:Y:S08]  /*3e80*/  HMMA.16816.F32 R36, R36, R54, R112 ;  /* 0x000000362424723c */ /* 0x000ff00000001870 */
[----:B------:R-:W-:Y:S01]  /*3e90*/  HMMA.16816.F32 R68, R12, R34, R64 ;  /* 0x000000220c44723c */ /* 0x000fe20000001840 */
[----:B------:R-:W5:Y:S01]  /*3ea0*/  LDSM.16.M88.4 R32, [R186] ;  /* 0x00000000ba20783b */ /* 0x000f620000000200 */
        /* <DEDUP_REMOVED lines=18> */
[C---:B----4-:R-:W-:Y:S08]  /*3fd0*/  HMMA.16816.F32 R36, R12.reuse, R40, R64 ;  /* 0x000000280c24723c */ /* 0x050ff00000001840 */
[----:B------:R-:W-:Y:S01]  /*3fe0*/  HMMA.16816.F32 R12, R12, R42, R44 ;  /* 0x0000002a0c0c723c */ /* 0x000fe2000000182c */
[----:B-1----:R-:W-:-:S04]  /*3ff0*/  FMUL.FTZ R0, R82, c[0x0][0x320] ;  /* 0x0000c80052007a20 */ /* 0x002fc80000410000 */
[----:B------:R1:W4:Y:S11]  /*4000*/  MUFU.TANH R94, R0 ;  /* 0x00000000005e7308 */ /* 0x0003360000002400 */
[----:B-----5:R-:W-:Y:S01]  /*4010*/  HMMA.16816.F32 R20, R4, R32, R36 ;  /* 0x000000200414723c */ /* 0x020fe20000001824 */
        /* <DEDUP_REMOVED lines=74> */
[----:B--234-:R-:W-:Y:S01]  /*44c0*/  IADD3 R2, R231, R121, R237 ;  /* 0x00000079e7027210 */ /* 0x01cfe20007ffe0ed */
[----:B------:R-:W-:-:S03]  /*44d0*/  IMAD.MOV.U32 R200, RZ, RZ, RZ ;  /* 0x000000ffffc87224 */ /* 0x000fc600078e00ff */
[----:B------:R-:W-:-:S05]  /*44e0*/  IADD3 R2, R2, -0x30, RZ ;  /* 0xffffffd002027810 */ /* 0x000fca0007ffe0ff */
        /* <DEDUP_REMOVED lines=27> */
.L_x_1489:
[----:B------:R-:W-:Y:S05]  /*46a0*/  BRA.DIV ~URZ, `(.L_x_1375) ;  /* 0x0000e8d27f007947 */ /* 0x000fea000b800000 */
[----:B------:R3:W4:Y:S02]  /*46b0*/  SHFL.IDX PT, R0, R10, RZ, 0x1c1f ;  /* 0x001c1fff0a007589 */ /* 0x00072400000e0000 */
.L_x_1490:
[----:B------:R-:W-:Y:S01]  /*46c0*/  BSSY B0, `(.L_x_1376) ;  /* 0x0000014000007945 */ /* 0x000fe20003800000 */
[----:B------:R-:W-:Y:S05]  /*46d0*/  @!P5 BRA `(.L_x_1377) ;  /* 0x000001200000d947 */ /* 0x000fea0003800000 */
[C---:B------:R-:W-:Y:S01]  /*46e0*/  IMAD.SHL.U32 R3, R210.reuse, 0x2, RZ ;  /* 0x00000002d2037824 */ /* 0x040fe200078e00ff */
[----:B------:R-:W-:Y:S01]  /*46f0*/  ISETP.GE.AND P5, PT, R210, c[0x0][0x1d4], PT ;  /* 0x00007500d2007a0c */ /* 0x000fe20003fa6270 */
[C---:B------:R-:W-:Y:S01]  /*4700*/  IMAD.SHL.U32 R2, R232.reuse, 0x2, RZ ;  /* 0x00000002e8027824 */ /* 0x040fe200078e00ff */
[----:B------:R-:W-:Y:S02]  /*4710*/  ISETP.GE.AND P4, PT, R232, c[0x0][0x1d4], PT ;  /* 0x00007500e8007a0c */ /* 0x000fe40003f86270 */
[C---:B----4-:R-:W-:Y:S02]  /*4720*/  IADD3 R8, P0, R0.reuse, R3, RZ ;  /* 0x0000000300087210 */ /* 0x050fe40007f1e0ff */
[----:B------:R-:W-:Y:S01]  /*4730*/  IADD3 R6, P6, R0, R2, RZ ;  /* 0x0000000200067210 */ /* 0x000fe20007fde0ff */
[----:B------:R-:W-:-:S02]  /*4740*/  IMAD.SHL.U32 R2, R233, 0x2, RZ ;  /* 0x00000002e9027824 */ /* 0x000fc400078e00ff */
[C---:B--2---:R-:W-:Y:S01]  /*4750*/  IMAD.X R9, R4.reuse, 0x1, R219, P0 ;  /* 0x0000000104097824 */ /* 0x044fe200000e06db */
[----:B------:R-:W-:Y:S01]  /*4760*/  ISETP.GE.AND P0, PT, R233, c[0x0][0x1d4], PT ;  /* 0x00007500e9007a0c */ /* 0x000fe20003f06270 */
[----:B------:R-:W-:Y:S01]  /*4770*/  IMAD.X R7, R4, 0x1, R217, P6 ;  /* 0x0000000104077824 */ /* 0x000fe200030e06d9 */
[----:B------:R-:W-:Y:S02]  /*4780*/  IADD3 R2, P6, R0, R2, RZ ;  /* 0x0000000200027210 */ /* 0x000fe40007fde0ff */
[----:B------:R-:W-:Y:S01]  /*4790*/  @!PT LDS RZ, [RZ] ;  /* 0x00000000fffff984 */ /* 0x000fe20000000800 */
[----:B------:R-:W-:Y:S01]  /*47a0*/  @!PT LDS RZ, [RZ] ;  /* 0x00000000fffff984 */ /* 0x000fe20000000800 */
[----:B------:R-:W-:Y:S01]  /*47b0*/  @!PT LDS RZ, [RZ] ;  /* 0x00000000fffff984 */ /* 0x000fe20000000800 */
[----:B------:R2:W-:Y:S03]  /*47c0*/  LDGSTS.E.BYPASS.LTC128B.128 [R194+0x3c80], [R8.64], !P5 ;  /* 0x03c8000008c27fae */ /* 0x0005e6000e901d46 */
[----:B------:R-:W-:Y:S01]  /*47d0*/  IMAD.X R3, R4, 0x1, R218, P6 ;  /* 0x0000000104037824 */ /* 0x000fe200030e06da */
[----:B------:R2:W-:Y:S05]  /*47e0*/  LDGSTS.E.BYPASS.LTC128B.128 [R194+0x4880], [R6.64], !P4 ;  /* 0x0488000006c27fae */ /* 0x0005ea000e101d46 */
[----:B------:R2:W-:Y:S02]  /*47f0*/  LDGSTS.E.BYPASS.LTC128B.128 [R194+0x5480], [R2.64], !P0 ;  /* 0x0548000002c27fae */ /* 0x0005e4000c101d46 */
.L_x_1377:
[----:B------:R-:W-:Y:S05]  /*4800*/  BSYNC B0 ;  /* 0x0000000000007941 */ /* 0x000fea0003800000 */
.L_x_1376:
[----:B------:R-:W-:Y:S01]  /*4810*/  ISETP.GE.AND P0, PT, R11, 0x21, PT ;  /* 0x000000210b00780c */ /* 0x000fe20003f06270 */
[----:B------:R-:W-:Y:S06]  /*4820*/  BRA.DIV ~URZ, `(.L_x_1378) ;  /* 0x0000e7b27f007947 */ /* 0x000fec000b800000 */
[----:B--2---:R2:W1:Y:S04]  /*4830*/  SHFL.IDX PT, R4, R5, 0x1, 0x1c1f ;  /* 0x003c1f0005047f89 */ /* 0x00446800000e0000 */
[----:B----4-:R2:W4:Y:S02]  /*4840*/  SHFL.IDX PT, R0, R10, 0x1, 0x1c1f ;  /* 0x003c1f000a007f89 */ /* 0x01052400000e0000 */
.L_x_1491:
[----:B------:R-:W-:Y:S05]  /*4850*/  @!P0 BRA `(.L_x_1373) ;  /* 0x0000012000008947 */ /* 0x000fea0003800000 */
[C---:B------:R-:W-:Y:S01]  /*4860*/  IMAD.SHL.U32 R3, R210.reuse, 0x2, RZ ;  /* 0x00000002d2037824 */ /* 0x040fe200078e00ff */
[----:B------:R-:W-:Y:S01]  /*4870*/  ISETP.GE.AND P5, PT, R210, c[0x0][0x1d4], PT ;  /* 0x00007500d2007a0c */ /* 0x000fe20003fa6270 */
[C---:B------:R-:W-:Y:S01]  /*4880*/  IMAD.SHL.U32 R2, R232.reuse, 0x2, RZ ;  /* 0x00000002e8027824 */ /* 0x040fe200078e00ff */
[----:B------:R-:W-:-:S02]  /*4890*/  ISETP.GE.AND P4, PT, R232, c[0x0][0x1d4], PT ;  /* 0x00007500e8007a0c */ /* 0x000fc40003f86270 */
[C---:B----4-:R-:W-:Y:S02]  /*48a0*/  IADD3 R8, P0, R0.reuse, R3, RZ ;  /* 0x0000000300087210 */ /* 0x050fe40007f1e0ff */
[----:B------:R-:W-:Y:S01]  /*48b0*/  IADD3 R6, P6, R0, R2, RZ ;  /* 0x0000000200067210 */ /* 0x000fe20007fde0ff */
[C---:B------:R-:W-:Y:S02]  /*48c0*/  IMAD.SHL.U32 R2, R233.reuse, 0x2, RZ ;  /* 0x00000002e9027824 */ /* 0x040fe400078e00ff */
[C---:B-1----:R-:W-:Y:S01]  /*48d0*/  IMAD.X R9, R4.reuse, 0x1, R219, P0 ;  /* 0x0000000104097824 */ /* 0x042fe200000e06db */
        /* <DEDUP_REMOVED lines=10> */
.L_x_1373:
[----:B--234-:R-:W-:Y:S05]  /*4980*/  BSYNC B1 ;  /* 0x0000000000017941 */ /* 0x01cfea0003800000 */
.L_x_1372:
[----:B-1----:R-:W-:Y:S01]  /*4990*/  IMAD.IADD R0, R251, 0x1, R249 ;  /* 0x00000001fb007824 */ /* 0x002fe200078e02f9 */
[----:B------:R-:W0:Y:S01]  /*49a0*/  LDGDEPBAR ;  /* 0x00000000000079af */ /* 0x000e220000000000 */
[----:B------:R-:W-:-:S02]  /*49b0*/  IADD3 R6, -R250, R120, RZ ;  /* 0x00000078fa067210 */ /* 0x000fc40007ffe1ff */
[----:B------:R-:W-:-:S04]  /*49c0*/  @P3 IMAD.HI.U32 R2, R0, c[0x0][0x2c8], RZ ;  /* 0x0000b20000023a27 */ /* 0x000fc800078e00ff */
[----:B------:R-:W-:Y:S01]  /*49d0*/  IMAD.MOV.U32 R4, RZ, RZ, R0 ;  /* 0x000000ffff047224 */ /* 0x000fe200078e0000 */
[----:B------:R-:W-:Y:S02]  /*49e0*/  IADD3 R0, -R250, 0x1, R120 ;  /* 0x00000001fa007810 */ /* 0x000fe40007ffe178 */
[----:B------:R-:W-:Y:S02]  /*49f0*/  @P3 SHF.R.U32.HI R4, RZ, c[0x0][0x2cc], R2 ;  /* 0x0000b300ff043a19 */ /* 0x000fe40000011602 */
[----:B------:R-:W-:Y:S01]  /*4a00*/  IADD3 R5, R0, -R247, RZ ;  /* 0x800000f700057210 */ /* 0x000fe20007ffe0ff */
[----:B------:R-:W-:Y:S05]  /*4a10*/  BRA.DIV ~URZ, `(.L_x_1379) ;  /* 0x0000e6827f007947 */ /* 0x000fea000b800000 */
[----:B------:R1:W2:Y:S02]  /*4a20*/  SHFL.IDX PT, R0, R4, RZ, 0x1c1f ;  /* 0x001c1fff04007589 */ /* 0x0002a400000e0000 */
.L_x_1492:
        /* <DEDUP_REMOVED lines=55> */
[----:B------:R-:W-:Y:S02]  /*4da0*/  IMNMX R3, R6, R3, PT ;  /* 0x0000000306037217 */ /* 0x000fe40003800200 */
[----:B------:R-:W-:-:S02]  /*4db0*/  FSEL R131, R40, -INF , P6 ;  /* 0xff80000028837808 */ /* 0x000fc40003000000 */
[----:B------:R-:W-:Y:S02]  /*4dc0*/  FSEL R130, R32, -INF , P5 ;  /* 0xff80000020827808 */ /* 0x000fe40002800000 */
[----:B------:R-:W-:Y:S02]  /*4dd0*/  FSEL R129, R22, -INF , P4 ;  /* 0xff80000016817808 */ /* 0x000fe40002000000 */
[----:B------:R-:W-:Y:S02]  /*4de0*/  FSEL R128, R20, -INF , P0 ;  /* 0xff80000014807808 */ /* 0x000fe40000000000 */
[C---:B------:R-:W-:Y:S02]  /*4df0*/  ISETP.GT.AND P6, PT, R3.reuse, RZ, PT ;  /* 0x000000ff0300720c */ /* 0x040fe40003fc4270 */
        /* <DEDUP_REMOVED lines=19> */
[----:B------:R-:W-:-:S02]  /*4f30*/  IMNMX R0, R6, R0, PT ;  /* 0x0000000006007217 */ /* 0x000fc40003800200 */
[----:B------:R-:W-:Y:S02]  /*4f40*/  FSEL R107, R44, -INF , P6 ;  /* 0xff8000002c6b7808 */ /* 0x000fe40003000000 */
[----:B------:R-:W-:Y:S02]  /*4f50*/  FSEL R106, R41, -INF , P5 ;  /* 0xff800000296a7808 */ /* 0x000fe40002800000 */
[----:B------:R-:W-:Y:S02]  /*4f60*/  FSEL R102, R31, -INF , P4 ;  /* 0xff8000001f667808 */ /* 0x000fe40002000000 */
[----:B------:R-:W-:Y:S02]  /*4f70*/  FSEL R100, R27, -INF , P0 ;  /* 0xff8000001b647808 */ /* 0x000fe40000000000 */
[C---:B------:R-:W-:Y:S02]  /*4f80*/  ISETP.GT.AND P6, PT, R0.reuse, RZ, PT ;  /* 0x000000ff0000720c */ /* 0x040fe40003fc4270 */
        /* <DEDUP_REMOVED lines=61> */
[----:B------:R-:W-:Y:S02]  /*5360*/  FMNMX.FTZ R0, R120, R0, !PT ;  /* 0x0000000078007209 */ /* 0x000fe40007810000 */
[----:B------:R-:W-:Y:S02]  /*5370*/  FMNMX.FTZ R3, R128, R3, !PT ;  /* 0x0000000380037209 */ /* 0x000fe40007810000 */
[----:B------:R-:W-:Y:S01]  /*5380*/  FSEL R124, R46, -INF , P0 ;  /* 0xff8000002e7c7808 */ /* 0x000fe20000000000 */
[----:B------:R-:W1:Y:S01]  /*5390*/  SHFL.BFLY PT, R6, R0, 0x2, 0x1f ;  /* 0x0c401f0000067f89 */ /* 0x000e6200000e0000 */
[----:B------:R-:W-:-:S03]  /*53a0*/  FMNMX.FTZ R4, R125, R5, !PT ;  /* 0x000000057d047209 */ /* 0x000fc60007810000 */
[----:B------:R-:W2:Y:S01]  /*53b0*/  SHFL.BFLY PT, R5, R2, 0x2, 0x1f ;  /* 0x0c401f0002057f89 */ /* 0x000ea200000e0000 */
[----:B------:R-:W-:-:S03]  /*53c0*/  FMNMX.FTZ R4, R124, R4, !PT ;  /* 0x000000047c047209 */ /* 0x000fc60007810000 */
[----:B------:R-:W3:Y:S04]  /*53d0*/  SHFL.BFLY PT, R7, R3, 0x2, 0x1f ;  /* 0x0c401f0003077f89 */ /* 0x000ee800000e0000 */
[----:B------:R-:W4:Y:S01]  /*53e0*/  SHFL.BFLY PT, R8, R4, 0x2, 0x1f ;  /* 0x0c401f0004087f89 */ /* 0x000f2200000e0000 */
[----:B-1----:R-:W-:Y:S02]  /*53f0*/  FMNMX.FTZ R0, R6, R0, !PT ;  /* 0x0000000006007209 */ /* 0x002fe40007810000 */
        /* <DEDUP_REMOVED lines=9> */
[----:B---3--:R-:W-:Y:S02]  /*5490*/  FMNMX.FTZ R103, R3, R7, !PT ;  /* 0x0000000703677209 */ /* 0x008fe40007810000 */
.L_x_1493:
[C---:B------:R-:W-:Y:S01]  /*54a0*/  FMUL.FTZ R0, R105.reuse, c[0x0][0x2d0] ;  /* 0x0000b40069007a20 */ /* 0x040fe20000410000 */
[----:B------:R-:W-:Y:S01]  /*54b0*/  FSETP.NEU.FTZ.AND P0, PT, R105, -INF , PT ;  /* 0xff8000006900780b */ /* 0x000fe20003f1d000 */
[----:B------:R-:W-:Y:S01]  /*54c0*/  FMUL.FTZ R3, R104, c[0x0][0x2d0] ;  /* 0x0000b40068037a20 */ /* 0x000fe20000410000 */
[----:B----4-:R-:W-:Y:S01]  /*54d0*/  FMNMX.FTZ R101, R9, R8, !PT ;  /* 0x0000000809657209 */ /* 0x010fe20007810000 */
[----:B------:R-:W-:Y:S01]  /*54e0*/  WARPSYNC 0xffffffff ;  /* 0xffffffff00007948 */ /* 0x000fe20003800000 */
[----:B------:R-:W-:Y:S01]  /*54f0*/  FSEL R20, R0, RZ, P0 ;  /* 0x000000ff00147208 */ /* 0x000fe20000000000 */
[----:B------:R-:W-:Y:S01]  /*5500*/  LDSM.16.MT88.4 R68, [R182+0xc00] ;  /* 0x000c0000b644783b */ /* 0x000fe20000004200 */
[----:B------:R-:W-:-:S02]  /*5510*/  FSETP.NEU.FTZ.AND P0, PT, R104, -INF , PT ;  /* 0xff8000006800780b */ /* 0x000fc40003f1d000 */
[----:B------:R-:W-:Y:S01]  /*5520*/  IADD3 R203, R203, -0x2, RZ ;  /* 0xfffffffecbcb7810 */ /* 0x000fe20007ffe0ff */
[--C-:B------:R-:W-:Y:S01]  /*5530*/  FFMA.FTZ R0, R10, c[0x0][0x2d0], -R20.reuse ;  /* 0x0000b4000a007a23 */ /* 0x100fe20000010814 */
[----:B------:R-:W-:Y:S01]  /*5540*/  FSEL R3, R3, RZ, P0 ;  /* 0x000000ff03037208 */ /* 0x000fe20000000000 */
[----:B------:R-:W-:Y:S01]  /*5550*/  FFMA.FTZ R2, R24, c[0x0][0x2d0], -R20 ;  /* 0x0000b40018027a23 */ /* 0x000fe20000010814 */
[----:B------:R-:W-:Y:S01]  /*5560*/  FSETP.NEU.FTZ.AND P0, PT, R103, -INF , PT ;  /* 0xff8000006700780b */ /* 0x000fe20003f1d000 */
[----:B------:R1:W-:Y:S01]  /*5570*/  MUFU.EX2 R224, R0 ;  /* 0x0000000000e07308 */ /* 0x0003e20000000800 */
[----:B------:R-:W2:Y:S01]  /*5580*/  LDSM.16.MT88.4 R48, [R181+0xc00] ;  /* 0x000c0000b530783b */ /* 0x000ea20000004200 */
[----:B------:R-:W-:-:S03]  /*5590*/  FFMA.FTZ R4, R25, c[0x0][0x2d0], -R3 ;  /* 0x0000b40019047a23 */ /* 0x000fc60000010803 */
[----:B------:R-:W3:Y:S03]  /*55a0*/  LDSM.16.MT88.4 R72, [R182+0x1800] ;  /* 0x00180000b648783b */ /* 0x000ee60000004200 */
[----:B------:R4:W-:Y:S01]  /*55b0*/  MUFU.EX2 R146, R2 ;  /* 0x0000000200927308 */ /* 0x0009e20000000800 */
[----:B------:R-:W-:Y:S04]  /*55c0*/  LDSM.16.MT88.4 R56, [R182+0x1c00] ;  /* 0x001c0000b638783b */ /* 0x000fe80000004200 */
[----:B------:R-:W5:Y:S01]  /*55d0*/  LDSM.16.MT88.4 R52, [R181+0x1800] ;  /* 0x00180000b534783b */ /* 0x000f620000004200 */
[----:B-1----:R-:W-:Y:S02]  /*55e0*/  FFMA.FTZ R0, R12, c[0x0][0x2d0], -R20 ;  /* 0x0000b4000c007a23 */ /* 0x002fe40000010814 */
[----:B------:R1:W-:Y:S01]  /*55f0*/  MUFU.EX2 R147, R4 ;  /* 0x0000000400937308 */ /* 0x0003e20000000800 */
[----:B------:R-:W2:Y:S01]  /*5600*/  LDSM.16.MT88.4 R60, [R181+0x1c00] ;  /* 0x001c0000b53c783b */ /* 0x000ea20000004200 */
[----:B----4-:R-:W-:-:S06]  /*5610*/  FMUL.FTZ R2, R103, c[0x0][0x2d0] ;  /* 0x0000b40067027a20 */ /* 0x010fcc0000410000 */
[----:B------:R4:W2:Y:S01]  /*5620*/  MUFU.EX2 R222, R0 ;  /* 0x0000000000de7308 */ /* 0x0008a20000000800 */
[----:B------:R-:W-:Y:S02]  /*5630*/  FSEL R2, R2, RZ, P0 ;  /* 0x000000ff02027208 */ /* 0x000fe40000000000 */
[----:B------:R-:W-:-:S03]  /*5640*/  FSETP.NEU.FTZ.AND P0, PT, R101, -INF , PT ;  /* 0xff8000006500780b */ /* 0x000fc60003f1d000 */
[----:B-1----:R-:W-:-:S04]  /*5650*/  FFMA.FTZ R4, R38, c[0x0][0x2d0], -R2 ;  /* 0x0000b40026047a23 */ /* 0x002fc80000010802 */
[----:B------:R1:W-:Y:S01]  /*5660*/  MUFU.EX2 R153, R4 ;  /* 0x0000000400997308 */ /* 0x0003e20000000800 */
[----:B----4-:R-:W-:-:S07]  /*5670*/  FFMA.FTZ R0, R14, c[0x0][0x2d0], -R20 ;  /* 0x0000b4000e007a23 */ /* 0x010fce0000010814 */
[----:B------:R4:W-:Y:S01]  /*5680*/  MUFU.EX2 R225, R0 ;  /* 0x0000000000e17308 */ /* 0x0009e20000000800 */
[----:B-1----:R-:W-:-:S07]  /*5690*/  FFMA.FTZ R4, R39, c[0x0][0x2d0], -R2 ;  /* 0x0000b40027047a23 */ /* 0x002fce0000010802 */
[----:B------:R-:W1:Y:S01]  /*56a0*/  MUFU.EX2 R64, R4 ;  /* 0x0000000400407308 */ /* 0x000e620000000800 */
[----:B----4-:R-:W-:Y:S01]  /*56b0*/  FFMA.FTZ R0, R16, c[0x0][0x2d0], -R20 ;  /* 0x0000b40010007a23 */ /* 0x010fe20000010814 */
[----:B--2---:R-:W-:-:S06]  /*56c0*/  F2FP.PACK_AB R16, R222, R224 ;  /* 0x000000e0de10723e */ /* 0x004fcc00000000ff */
[----:B------:R2:W4:Y:S01]  /*56d0*/  MUFU.EX2 R226, R0 ;  /* 0x0000000000e27308 */ /* 0x0005220000000800 */
[----:B-1----:R-:W-:Y:S01]  /*56e0*/  F2FP.PACK_AB R6, R64, R153 ;  /* 0x000000994006723e */ /* 0x002fe200000000ff */
[----:B--2---:R-:W-:Y:S01]  /*56f0*/  FFMA.FTZ R0, R18, c[0x0][0x2d0], -R20 ;  /* 0x0000b40012007a23 */ /* 0x004fe20000010814 */
[----:B----4-:R-:W-:-:S05]  /*5700*/  F2FP.PACK_AB R18, R226, R225 ;  /* 0x000000e1e212723e */ /* 0x010fca00000000ff */
        /* <DEDUP_REMOVED lines=9> */
[----:B-1----:R-:W-:-:S06]  /*57a0*/  FFMA.FTZ R0, R13, c[0x0][0x2d0], -R3 ;  /* 0x0000b4000d007a23 */ /* 0x002fcc0000010803 */
[----:B------:R1:W2:Y:S02]  /*57b0*/  MUFU.EX2 R209, R0 ;  /* 0x0000000000d17308 */ /* 0x0002a40000000800 */
[----:B-1----:R-:W-:-:S06]  /*57c0*/  FFMA.FTZ R0, R15, c[0x0][0x2d0], -R3 ;  /* 0x0000b4000f007a23 */ /* 0x002fcc0000010803 */
[----:B------:R1:W-:Y:S02]  /*57d0*/  MUFU.EX2 R211, R0 ;  /* 0x0000000000d37308 */ /* 0x0003e40000000800 */
[----:B-1----:R-:W-:Y:S01]  /*57e0*/  FFMA.FTZ R0, R17, c[0x0][0x2d0], -R3 ;  /* 0x0000b40011007a23 */ /* 0x002fe20000010803 */
[----:B--2---:R-:W-:-:S05]  /*57f0*/  F2FP.PACK_AB R17, R209, R216 ;  /* 0x000000d8d111723e */ /* 0x004fca00000000ff */
[----:B------:R1:W2:Y:S02]  /*5800*/  MUFU.EX2 R220, R0 ;  /* 0x0000000000dc7308 */ /* 0x0002a40000000800 */
[----:B-1----:R-:W-:Y:S01]  /*5810*/  FFMA.FTZ R0, R19, c[0x0][0x2d0], -R3 ;  /* 0x0000b40013007a23 */ /* 0x002fe20000010803 */
[----:B--2---:R-:W-:-:S05]  /*5820*/  F2FP.PACK_AB R19, R220, R211 ;  /* 0x000000d3dc13723e */ /* 0x004fca00000000ff */
[----:B------:R1:W-:Y:S02]  /*5830*/  MUFU.EX2 R227, R0 ;  /* 0x0000000000e37308 */ /* 0x0003e40000000800 */
[C---:B------:R-:W-:Y:S08]  /*5840*/  HMMA.16816.F32 R112, R16.reuse, R48, RZ ;  /* 0x000000301070723c */ /* 0x040ff000000018ff */
[----:B------:R-:W-:Y:S01]  /*5850*/  HMMA.16816.F32 R108, R16, R68, RZ ;  /* 0x00000044106c723c */ /* 0x000fe200000018ff */
[----:B-1----:R-:W-:-:S04]  /*5860*/  FFMA.FTZ R0, R23, c[0x0][0x2d0], -R3 ;  /* 0x0000b40017007a23 */ /* 0x002fc80000010803 */
[----:B------:R1:W2:Y:S03]  /*5870*/  MUFU.EX2 R144, R0 ;  /* 0x0000000000907308 */ /* 0x0002a60000000800 */
[C---:B---3--:R-:W-:Y:S08]  /*5880*/  HMMA.16816.F32 R76, R16.reuse, R72, RZ ;  /* 0x00000048104c723c */ /* 0x048ff000000018ff */
[----:B-----5:R-:W-:Y:S01]  /*5890*/  HMMA.16816.F32 R84, R16, R52, RZ ;  /* 0x000000341054723c */ /* 0x020fe200000018ff */
[----:B-1----:R-:W-:Y:S01]  /*58a0*/  FFMA.FTZ R0, R29, c[0x0][0x2d0], -R3 ;  /* 0x0000b4001d007a23 */ /* 0x002fe20000010803 */
[----:B--2---:R-:W-:-:S03]  /*58b0*/  F2FP.PACK_AB R9, R144, R227 ;  /* 0x000000e39009723e */ /* 0x004fc600000000ff */
[----:B------:R1:W2:Y:S02]  /*58c0*/  MUFU.EX2 R156, R0 ;  /* 0x00000000009c7308 */ /* 0x0002a40000000800 */
[----:B-1----:R-:W-:Y:S01]  /*58d0*/  FFMA.FTZ R0, R28, c[0x0][0x2d0], -R2 ;  /* 0x0000b4001c007a23 */ /* 0x002fe20000010802 */
[----:B--2---:R-:W-:-:S05]  /*58e0*/  F2FP.PACK_AB R11, R156, R147 ;  /* 0x000000939c0b723e */ /* 0x004fca00000000ff */
[----:B------:R1:W-:Y:S03]  /*58f0*/  MUFU.EX2 R207, R0 ;  /* 0x0000000000cf7308 */ /* 0x0003e60000000800 */
[C---:B------:R-:W-:Y:S08]  /*5900*/  HMMA.16816.F32 R164, R8.reuse, R56, R76 ;  /* 0x0000003808a4723c */ /* 0x040ff0000000184c */
[----:B------:R-:W-:Y:S01]  /*5910*/  HMMA.16816.F32 R168, R8, R60, R84 ;  /* 0x0000003c08a8723c */ /* 0x000fe20000001854 */
        /* <DEDUP_REMOVED lines=10> */
[----:B-1----:R-:W-:Y:S02]  /*59c0*/  FFMA.FTZ R0, R37, c[0x0][0x2d0], -R2 ;  /* 0x0000b40025007a23 */ /* 0x002fe40000010802 */
[----:B------:R-:W1:Y:S04]  /*59d0*/  LDSM.16.MT88.4 R36, [R181] ;  /* 0x00000000b524783b */ /* 0x000e680000004200 */
[----:B------:R2:W-:Y:S02]  /*59e0*/  MUFU.EX2 R145, R0 ;  /* 0x0000000000917308 */ /* 0x0005e40000000800 */
[----:B--2---:R-:W-:-:S05]  /*59f0*/  FMUL.FTZ R0, R101, c[0x0][0x2d0] ;  /* 0x0000b40065007a20 */ /* 0x004fca0000410000 */
[----:B------:R-:W-:-:S05]  /*5a00*/  FSEL R0, R0, RZ, P0 ;  /* 0x000000ff00007208 */ /* 0x000fca0000000000 */
[----:B------:R-:W-:-:S04]  /*5a10*/  FFMA.FTZ R4, R22, c[0x0][0x2d0], -R0 ;  /* 0x0000b40016047a23 */ /* 0x000fc80000010800 */
[----:B------:R2:W-:Y:S02]  /*5a20*/  MUFU.EX2 R201, R4 ;  /* 0x0000000400c97308 */ /* 0x0005e40000000800 */
[----:B--2---:R-:W-:-:S06]  /*5a30*/  FFMA.FTZ R4, R27, c[0x0][0x2d0], -R0 ;  /* 0x0000b4001b047a23 */ /* 0x004fcc0000010800 */
[----:B------:R2:W3:Y:S02]  /*5a40*/  MUFU.EX2 R195, R4 ;  /* 0x0000000400c37308 */ /* 0x0004e40000000800 */
[--C-:B--2---:R-:W-:Y:S01]  /*5a50*/  FFMA.FTZ R4, R31, c[0x0][0x2d0], -R0.reuse ;  /* 0x0000b4001f047a23 */ /* 0x104fe20000010800 */
[----:B---3--:R-:W-:Y:S01]  /*5a60*/  F2FP.PACK_AB R13, R195, R201 ;  /* 0x000000c9c30d723e */ /* 0x008fe200000000ff */
[----:B------:R-:W2:Y:S04]  /*5a70*/  LDSM.16.MT88.4 R28, [R181+0x400] ;  /* 0x00040000b51c783b */ /* 0x000ea80000004200 */
[----:B------:R3:W-:Y:S02]  /*5a80*/  MUFU.EX2 R202, R4 ;  /* 0x0000000400ca7308 */ /* 0x0007e40000000800 */
[----:B---3--:R-:W-:-:S06]  /*5a90*/  FFMA.FTZ R4, R32, c[0x0][0x2d0], -R0 ;  /* 0x0000b40020047a23 */ /* 0x008fcc0000010800 */
[----:B------:R3:W4:Y:S02]  /*5aa0*/  MUFU.EX2 R229, R4 ;  /* 0x0000000400e57308 */ /* 0x0007240000000800 */
[--C-:B---3--:R-:W-:Y:S01]  /*5ab0*/  FFMA.FTZ R4, R34, c[0x0][0x2d0], -R0.reuse ;  /* 0x0000b40022047a23 */ /* 0x108fe20000010800 */
[----:B----4-:R-:W-:Y:S01]  /*5ac0*/  F2FP.PACK_AB R15, R229, R202 ;  /* 0x000000cae50f723e */ /* 0x010fe200000000ff */
[-C--:B-1----:R-:W-:Y:S04]  /*5ad0*/  HMMA.16816.F32 R32, R16, R36.reuse, RZ ;  /* 0x000000241020723c */ /* 0x082fe800000018ff */
[----:B------:R1:W-:Y:S04]  /*5ae0*/  MUFU.EX2 R235, R4 ;  /* 0x0000000400eb7308 */ /* 0x0003e80000000800 */
[C---:B------:R-:W-:Y:S08]  /*5af0*/  HMMA.16816.F32 R24, R12.reuse, R36, RZ ;  /* 0x000000240c18723c */ /* 0x040ff000000018ff */
[----:B------:R-:W-:Y:S01]  /*5b00*/  HMMA.16816.F32 R88, R12, R68, RZ ;  /* 0x000000440c58723c */ /* 0x000fe200000018ff */
[----:B-1----:R-:W-:-:S04]  /*5b10*/  FFMA.FTZ R4, R40, c[0x0][0x2d0], -R0 ;  /* 0x0000b40028047a23 */ /* 0x002fc80000010800 */
[----:B------:R1:W3:Y:S03]  /*5b20*/  MUFU.EX2 R154, R4 ;  /* 0x00000004009a7308 */ /* 0x0002e60000000800 */
[----:B--2---:R-:W-:Y:S01]  /*5b30*/  HMMA.16816.F32 R132, R8, R28, R32 ;  /* 0x0000001c0884723c */ /* 0x004fe20000001820 */
[----:B------:R-:W-:Y:S07]  /*5b40*/  LDSM.16.MT88.4 R32, [R182+0x400] ;  /* 0x00040000b620783b */ /* 0x000fee0000004200 */
[C---:B------:R-:W-:Y:S01]  /*5b50*/  HMMA.16816.F32 R92, R12.reuse, R48, RZ ;  /* 0x000000300c5c723c */ /* 0x040fe200000018ff */
[--C-:B-1----:R-:W-:Y:S01]  /*5b60*/  FFMA.FTZ R4, R41, c[0x0][0x2d0], -R0.reuse ;  /* 0x0000b40029047a23 */ /* 0x102fe20000010800 */
[----:B---3--:R-:W-:Y:S01]  /*5b70*/  F2FP.PACK_AB R5, R154, R235 ;  /* 0x000000eb9a05723e */ /* 0x008fe200000000ff */
[----:B------:R-:W1:Y:S04]  /*5b80*/  LDSM.16.MT88.4 R40, [R182] ;  /* 0x00000000b628783b */ /* 0x000e680000004200 */
[----:B------:R-:W-:Y:S01]  /*5b90*/  MOV R48, R64 ;  /* 0x0000004000307202 */ /* 0x000fe20000000f00 */
[----:B------:R2:W3:Y:S01]  /*5ba0*/  MUFU.EX2 R65, R4 ;  /* 0x0000000400417308 */ /* 0x0004e20000000800 */
[C---:B------:R-:W-:Y:S08]  /*5bb0*/  HMMA.16816.F32 R80, R12.reuse, R52, RZ ;  /* 0x000000340c50723c */ /* 0x040ff000000018ff */
[-C--:B------:R-:W-:Y:S01]  /*5bc0*/  HMMA.16816.F32 R76, R12, R38.reuse, RZ ;  /* 0x000000260c4c723c */ /* 0x080fe200000018ff */
[----:B--2---:R-:W-:Y:S01]  /*5bd0*/  FFMA.FTZ R4, R44, c[0x0][0x2d0], -R0 ;  /* 0x0000b4002c047a23 */ /* 0x004fe20000010800 */
[----:B---3--:R-:W-:Y:S01]  /*5be0*/  MOV R49, R65 ;  /* 0x0000004100317202 */ /* 0x008fe20000000f00 */
[----:B------:R-:W2:Y:S05]  /*5bf0*/  LDSM.16.MT88.4 R44, [R182+0x1000] ;  /* 0x00100000b62c783b */ /* 0x000eaa0000004200 */
[----:B------:R-:W-:Y:S01]  /*5c00*/  HMMA.16816.F32 R36, R16, R38, RZ ;  /* 0x000000261024723c */ /* 0x000fe200000018ff */
[----:B------:R3:W4:Y:S02]  /*5c10*/  MUFU.EX2 R66, R4 ;  /* 0x0000000400427308 */ /* 0x0007240000000800 */
[----:B---3--:R-:W-:-:S05]  /*5c20*/  F2FP.PACK_AB R4, R145, R221 ;  /* 0x000000dd9104723e */ /* 0x008fca00000000ff */
[----:B-1----:R-:W-:Y:S01]  /*5c30*/  HMMA.16816.F32 R116, R16, R40, RZ ;  /* 0x000000281074723c */ /* 0x002fe200000018ff */
[----:B----4-:R-:W-:-:S07]  /*5c40*/  F2FP.PACK_AB R7, R66, R65 ;  /* 0x000000414207723e */ /* 0x010fce00000000ff */
[----:B------:R-:W-:Y:S07]  /*5c50*/  HMMA.16816.F32 R96, R12, R40, RZ ;  /* 0x000000280c60723c */ /* 0x000fee00000018ff */
[----:B------:R-:W-:Y:S01]  /*5c60*/  FFMA.FTZ R40, R123, c[0x0][0x2d0], -R20 ;  /* 0x0000b4007b287a23 */ /* 0x000fe20000010814 */
[----:B------:R-:W-:Y:S01]  /*5c70*/  HMMA.16816.F32 R136, R4, R28, R24 ;  /* 0x0000001c0488723c */ /* 0x000fe20000001818 */
[----:B------:R-:W1:Y:S01]  /*5c80*/  LDSM.16.MT88.4 R24, [R181+0x1000] ;  /* 0x00100000b518783b */ /* 0x000e620000004200 */
[----:B------:R-:W-:-:S03]  /*5c90*/  MOV R41, R66 ;  /* 0x0000004200297202 */ /* 0x000fc60000000f00 */
[----:B------:R-:W-:Y:S02]  /*5ca0*/  MUFU.EX2 R40, R40 ;  /* 0x0000002800287308 */ /* 0x000fe40000000800 */
[--C-:B------:R-:W-:Y:S01]  /*5cb0*/  FFMA.FTZ R29, R120, c[0x0][0x2d0], -R20.reuse ;  /* 0x0000b400781d7a23 */ /* 0x100fe20000010814 */
[-C--:B------:R-:W-:Y:S01]  /*5cc0*/  HMMA.16816.F32 R140, R8, R32.reuse, R116 ;  /* 0x00000020088c723c */ /* 0x080fe20000001874 */
[----:B------:R-:W-:Y:S01]  /*5cd0*/  FFMA.FTZ R28, R107, c[0x0][0x2d0], -R3 ;  /* 0x0000b4006b1c7a23 */ /* 0x000fe20000010803 */
[----:B------:R-:W-:Y:S01]  /*5ce0*/  MOV R107, R154 ;  /* 0x0000009a006b7202 */ /* 0x000fe20000000f00 */
[----:B------:R-:W3:Y:S02]  /*5cf0*/  LDSM.16.MT88.4 R116, [R182+0x800] ;  /* 0x00080000b674783b */ /* 0x000ee40000004200 */
[----:B------:R-:W-:Y:S03]  /*5d00*/  MUFU.EX2 R230, R29 ;  /* 0x0000001d00e67308 */ /* 0x000fe60000000800 */
[C---:B------:R-:W-:Y:S05]  /*5d10*/  HMMA.16816.F32 R148, R4.reuse, R32, R96 ;  /* 0x000000200494723c */ /* 0x040fea0000001860 */
[----:B------:R-:W-:Y:S02]  /*5d20*/  MUFU.EX2 R28, R28 ;  /* 0x0000001c001c7308 */ /* 0x000fe40000000800 */
[--C-:B------:R-:W-:Y:S01]  /*5d30*/  FFMA.FTZ R33, R122, c[0x0][0x2d0], -R20.reuse ;  /* 0x0000b4007a217a23 */ /* 0x100fe20000010814 */
[----:B--2---:R-:W-:Y:S01]  /*5d40*/  HMMA.16816.F32 R212, R4, R44, R88 ;  /* 0x0000002c04d4723c */ /* 0x004fe20000001858 */
[----:B------:R-:W-:-:S04]  /*5d50*/  FFMA.FTZ R32, R121, c[0x0][0x2d0], -R20 ;  /* 0x0000b40079207a23 */ /* 0x000fc80000010814 */
[----:B------:R-:W2:Y:S03]  /*5d60*/  MUFU.EX2 R33, R33 ;  /* 0x0000002100217308 */ /* 0x000ea60000000800 */
[C---:B------:R-:W-:Y:S05]  /*5d70*/  HMMA.16816.F32 R20, R12.reuse, R50, RZ ;  /* 0x000000320c14723c */ /* 0x040fea00000018ff */
[----:B------:R-:W4:Y:S03]  /*5d80*/  MUFU.EX2 R32, R32 ;  /* 0x0000002000207308 */ /* 0x000f260000000800 */
[----:B------:R-:W-:Y:S01]  /*5d90*/  HMMA.16816.F32 R64, R12, R72, RZ ;  /* 0x000000480c40723c */ /* 0x000fe200000018ff */
[----:B--2---:R-:W-:-:S07]  /*5da0*/  F2FP.PACK_AB R96, R33, R40 ;  /* 0x000000282160723e */ /* 0x004fce00000000ff */
[----:B------:R-:W-:Y:S01]  /*5db0*/  HMMA.16816.F32 R172, R8, R44, R108 ;  /* 0x0000002c08ac723c */ /* 0x000fe2000000186c */
[----:B------:R-:W2:Y:S01]  /*5dc0*/  LDSM.16.MT88.4 R108, [R181+0x1400] ;  /* 0x00140000b56c783b */ /* 0x000ea20000004200 */
[----:B----4-:R-:W-:-:S05]  /*5dd0*/  F2FP.PACK_AB R98, R230, R32 ;  /* 0x00000020e662723e */ /* 0x010fca00000000ff */
[----:B------:R-:W-:Y:S01]  /*5de0*/  MOV R45, R156 ;  /* 0x0000009c002d7202 */ /* 0x000fe20000000f00 */
[----:B-1----:R-:W-:Y:S01]  /*5df0*/  HMMA.16816.F32 R88, R4, R26, R20 ;  /* 0x0000001a0458723c */ /* 0x002fe20000001814 */
[----:B------:R-:W-:-:S07]  /*5e00*/  MOV R44, R155 ;  /* 0x0000009b002c7202 */ /* 0x000fce0000000f00 */
[----:B------:R-:W-:Y:S08]  /*5e10*/  HMMA.16816.F32 R20, R12, R70, RZ ;  /* 0x000000460c14723c */ /* 0x000ff000000018ff */
[----:B------:R-:W-:Y:S08]  /*5e20*/  HMMA.16816.F32 R176, R4, R56, R64 ;  /* 0x0000003804b0723c */ /* 0x000ff00000001840 */
[----:B------:R-:W-:Y:S08]  /*5e30*/  HMMA.16816.F32 R64, R12, R42, RZ ;  /* 0x0000002a0c40723c */ /* 0x000ff000000018ff */
[----:B------:R-:W-:Y:S08]  /*5e40*/  HMMA.16816.F32 R156, R4, R46, R20 ;  /* 0x0000002e049c723c */ /* 0x000ff00000001814 */
[C---:B------:R-:W-:Y:S08]  /*5e50*/  HMMA.16816.F32 R20, R12.reuse, R54, RZ ;  /* 0x000000360c14723c */ /* 0x040ff000000018ff */
[----:B------:R-:W-:Y:S08]  /*5e60*/  HMMA.16816.F32 R12, R12, R74, RZ ;  /* 0x0000004a0c0c723c */ /* 0x000ff000000018ff */
[-C--:B------:R-:W-:Y:S08]  /*5e70*/  HMMA.16816.F32 R160, R8, R24.reuse, R112 ;  /* 0x0000001808a0723c */ /* 0x080ff00000001870 */
[C---:B------:R-:W-:Y:S07]  /*5e80*/  HMMA.16816.F32 R112, R4.reuse, R24, R92 ;  /* 0x000000180470723c */ /* 0x040fee000000185c */
[--C-:B------:R-:W-:Y:S01]  /*5e90*/  FFMA.FTZ R25, R106, c[0x0][0x2d0], -R3.reuse ;  /* 0x0000b4006a197a23 */ /* 0x100fe20000010803 */
[----:B------:R-:W-:Y:S01]  /*5ea0*/  HMMA.16816.F32 R196, R4, R60, R80 ;  /* 0x0000003c04c4723c */ /* 0x000fe20000001850 */
[--C-:B------:R-:W-:Y:S01]  /*5eb0*/  FFMA.FTZ R24, R102, c[0x0][0x2d0], -R3.reuse ;  /* 0x0000b40066187a23 */ /* 0x100fe20000010803 */
[----:B------:R-:W-:Y:S01]  /*5ec0*/  MOV R102, R147 ;  /* 0x0000009300667202 */ /* 0x000fe20000000f00 */
[----:B------:R-:W-:Y:S01]  /*5ed0*/  FFMA.FTZ R3, R100, c[0x0][0x2d0], -R3 ;  /* 0x0000b40064037a23 */ /* 0x000fe20000010803 */
[----:B------:R-:W-:-:S02]  /*5ee0*/  MOV R100, R146 ;  /* 0x0000009200647202 */ /* 0x000fc40000000f00 */
[----:B------:R-:W-:Y:S01]  /*5ef0*/  MOV R106, R153 ;  /* 0x00000099006a7202 */ /* 0x000fe20000000f00 */
[----:B------:R1:W-:Y:S01]  /*5f00*/  MUFU.EX2 R223, R3 ;  /* 0x0000000300df7308 */ /* 0x0003e20000000800 */
[C---:B------:R-:W-:Y:S08]  /*5f10*/  HMMA.16816.F32 R76, R4.reuse, R30, R76 ;  /* 0x0000001e044c723c */ /* 0x040ff0000000184c */
[----:B------:R-:W-:Y:S01]  /*5f20*/  HMMA.16816.F32 R84, R4, R34, R64 ;  /* 0x000000220454723c */ /* 0x000fe20000001840 */
[----:B-1----:R-:W-:-:S07]  /*5f30*/  FFMA.FTZ R3, R131, c[0x0][0x2d0], -R2 ;  /* 0x0000b40083037a23 */ /* 0x002fce0000010802 */
[C---:B------:R-:W-:Y:S08]  /*5f40*/  HMMA.16816.F32 R20, R4.reuse, R62, R20 ;  /* 0x0000003e0414723c */ /* 0x040ff00000001814 */
[----:B------:R-:W-:Y:S08]  /*5f50*/  HMMA.16816.F32 R12, R4, R58, R12 ;  /* 0x0000003a040c723c */ /* 0x000ff0000000180c */
[----:B------:R-:W-:Y:S07]  /*5f60*/  HMMA.16816.F32 R4, R16, R42, RZ ;  /* 0x0000002a1004723c */ /* 0x000fee00000018ff */
[----:B------:R-:W-:Y:S01]  /*5f70*/  MOV R43, R145 ;  /* 0x00000091002b7202 */ /* 0x000fe20000000f00 */
[C---:B------:R-:W-:Y:S01]  /*5f80*/  HMMA.16816.F32 R36, R8.reuse, R30, R36 ;  /* 0x0000001e0824723c */ /* 0x040fe20000001824 */
[----:B------:R-:W-:Y:S01]  /*5f90*/  MOV R42, R144 ;  /* 0x00000090002a7202 */ /* 0x000fe20000000f00 */
[----:B------:R-:W1:Y:S08]  /*5fa0*/  MUFU.EX2 R30, R25 ;  /* 0x00000019001e7308 */ /* 0x000e700000000800 */
[----:B------:R-:W4:Y:S06]  /*5fb0*/  MUFU.EX2 R31, R24 ;  /* 0x00000018001f7308 */ /* 0x000f2c0000000800 */
[----:B------:R-:W-:Y:S01]  /*5fc0*/  HMMA.16816.F32 R144, R8, R34, R4 ;  /* 0x000000220890723c */ /* 0x000fe20000001804 */
[----:B-1----:R-:W-:-:S06]  /*5fd0*/  F2FP.PACK_AB R97, R30, R28 ;  /* 0x0000001c1e61723e */ /* 0x002fcc00000000ff */
[----:B------:R-:W-:Y:S01]  /*5fe0*/  MOV R35, R152 ;  /* 0x0000009800237202 */ /* 0x000fe20000000f00 */
[----:B------:R-:W-:Y:S01]  /*5ff0*/  HMMA.16816.F32 R4, R16, R50, RZ ;  /* 0x000000321004723c */ /* 0x000fe200000018ff */
[----:B----4-:R-:W-:-:S07]  /*6000*/  F2FP.PACK_AB R99, R223, R31 ;  /* 0x0000001fdf63723e */ /* 0x010fce00000000ff */
[C---:B---3--:R-:W-:Y:S08]  /*6010*/  HMMA.16816.F32 R140, R96.reuse, R116, R140 ;  /* 0x00000074608c723c */ /* 0x048ff0000000188c */
[----:B------:R-:W-:Y:S08]  /*6020*/  HMMA.16816.F32 R144, R96, R118, R144 ;  /* 0x000000766090723c */ /* 0x000ff00000001890 */
[----:B------:R-:W-:Y:S01]  /*6030*/  HMMA.16816.F32 R152, R8, R26, R4 ;  /* 0x0000001a0898723c */ /* 0x000fe20000001804 */
[----:B------:R1:W-:Y:S07]  /*6040*/  MUFU.EX2 R26, R3 ;  /* 0x00000003001a7308 */ /* 0x0003ee0000000800 */
[----:B------:R-:W-:Y:S01]  /*6050*/  HMMA.16816.F32 R4, R16, R70, RZ ;  /* 0x000000461004723c */ /* 0x000fe200000018ff */
[----:B-1----:R-:W-:-:S04]  /*6060*/  FFMA.FTZ R3, R130, c[0x0][0x2d0], -R2 ;  /* 0x0000b40082037a23 */ /* 0x002fc80000010802 */
[----:B------:R1:W3:Y:S11]  /*6070*/  MUFU.EX2 R27, R3 ;  /* 0x00000003001b7308 */ /* 0x0002f60000000800 */
[----:B--2---:R-:W-:Y:S08]  /*6080*/  HMMA.16816.F32 R152, R96, R110, R152 ;  /* 0x0000006e6098723c */ /* 0x004ff00000001898 */
[----:B------:R-:W-:Y:S01]  /*6090*/  HMMA.16816.F32 R64, R8, R46, R4 ;  /* 0x0000002e0840723c */ /* 0x000fe20000001804 */
[--C-:B-1----:R-:W-:Y:S01]  /*60a0*/  FFMA.FTZ R3, R129, c[0x0][0x2d0], -R2.reuse ;  /* 0x0000b40081037a23 */ /* 0x102fe20000010802 */
[----:B---3--:R-:W-:Y:S01]  /*60b0*/  F2FP.PACK_AB R92, R27, R26 ;  /* 0x0000001a1b5c723e */ /* 0x008fe200000000ff */
[----:B------:R-:W-:-:S05]  /*60c0*/  FFMA.FTZ R2, R128, c[0x0][0x2d0], -R2 ;  /* 0x0000b40080027a23 */ /* 0x000fca0000010802 */
[C---:B------:R-:W-:Y:S01]  /*60d0*/  HMMA.16816.F32 R4, R16.reuse, R54, RZ ;  /* 0x000000361004723c */ /* 0x040fe200000018ff */
[----:B------:R1:W-:Y:S07]  /*60e0*/  MUFU.EX2 R29, R3 ;  /* 0x00000003001d7308 */ /* 0x0003ee0000000800 */
[----:B------:R-:W-:Y:S01]  /*60f0*/  HMMA.16816.F32 R16, R16, R74, RZ ;  /* 0x0000004a1010723c */ /* 0x000fe200000018ff */
[----:B-1----:R-:W-:-:S04]  /*6100*/  FFMA.FTZ R3, R127, c[0x0][0x2d0], -R0 ;  /* 0x0000b4007f037a23 */ /* 0x002fc80000010800 */
[----:B------:R1:W-:Y:S11]  /*6110*/  MUFU.EX2 R25, R3 ;  /* 0x0000000300197308 */ /* 0x0003f60000000800 */
[C---:B------:R-:W-:Y:S01]  /*6120*/  HMMA.16816.F32 R80, R8.reuse, R62, R4 ;  /* 0x0000003e0850723c */ /* 0x040fe20000001804 */
[----:B------:R-:W2:Y:S06]  /*6130*/  LDSM.16.MT88.4 R60, [R182+0x1400] ;  /* 0x00140000b63c783b */ /* 0x000eac0000004200 */
[----:B------:R-:W-:Y:S01]  /*6140*/  FADD.FTZ R5, R224, R222 ;  /* 0x000000dee0057221 */ /* 0x000fe20000010000 */
[----:B------:R-:W-:Y:S01]  /*6150*/  HMMA.16816.F32 R16, R8, R58, R16 ;  /* 0x0000003a0810723c */ /* 0x000fe20000001810 */
[----:B------:R-:W3:Y:S01]  /*6160*/  MUFU.EX2 R224, R2 ;  /* 0x0000000200e07308 */ /* 0x000ee20000000800 */
[----:B------:R-:W-:-:S02]  /*6170*/  FFMA.FTZ R4, R125, c[0x0][0x2d0], -R0 ;  /* 0x0000b4007d047a23 */ /* 0x000fc40000010800 */
[----:B------:R-:W-:Y:S02]  /*6180*/  FADD.FTZ R5, R225, R5 ;  /* 0x00000005e1057221 */ /* 0x000fe40000010000 */
[----:B------:R-:W-:Y:S02]  /*6190*/  FADD.FTZ R6, R216, R209 ;  /* 0x000000d1d8067221 */ /* 0x000fe40000010000 */
[----:B------:R-:W-:Y:S01]  /*61a0*/  FADD.FTZ R7, R207, R205 ;  /* 0x000000cdcf077221 */ /* 0x000fe20000010000 */
[----:B------:R-:W-:Y:S01]  /*61b0*/  MUFU.EX2 R11, R4 ;  /* 0x00000004000b7308 */ /* 0x000fe20000000800 */
[----:B-1----:R-:W-:Y:S02]  /*61c0*/  FADD.FTZ R3, R211, R6 ;  /* 0x00000006d3037221 */ /* 0x002fe40000010000 */
[----:B------:R-:W-:Y:S02]  /*61d0*/  FADD.FTZ R6, R206, R7 ;  /* 0x00000007ce067221 */ /* 0x000fe40000010000 */
[----:B------:R-:W-:-:S02]  /*61e0*/  FADD.FTZ R7, R201, R195 ;  /* 0x000000c3c9077221 */ /* 0x000fc40000010000 */
[----:B------:R-:W-:Y:S01]  /*61f0*/  FADD.FTZ R5, R226, R5 ;  /* 0x00000005e2057221 */ /* 0x000fe20000010000 */
[----:B---3--:R-:W-:Y:S01]  /*6200*/  F2FP.PACK_AB R94, R224, R29 ;  /* 0x0000001de05e723e */ /* 0x008fe200000000ff */
[--C-:B------:R-:W-:Y:S02]  /*6210*/  FFMA.FTZ R2, R126, c[0x0][0x2d0], -R0.reuse ;  /* 0x0000b4007e027a23 */ /* 0x100fe40000010800 */
[----:B------:R-:W-:Y:S02]  /*6220*/  FFMA.FTZ R0, R124, c[0x0][0x2d0], -R0 ;  /* 0x0000b4007c007a23 */ /* 0x000fe40000010800 */
[----:B------:R-:W1:Y:S01]  /*6230*/  LDSM.16.MT88.4 R124, [R181+0x800] ;  /* 0x00080000b57c783b */ /* 0x000e620000004200 */
[----:B------:R-:W3:Y:S01]  /*6240*/  MUFU.EX2 R24, R2 ;  /* 0x0000000200187308 */ /* 0x000ee20000000800 */
[----:B------:R-:W-:Y:S02]  /*6250*/  FADD.FTZ R10, R202, R7 ;  /* 0x00000007ca0a7221 */ /* 0x000fe40000010000 */
[----:B------:R-:W-:-:S02]  /*6260*/  FADD.FTZ R9, R228, R5 ;  /* 0x00000005e4097221 */ /* 0x000fc40000010000 */
[----:B------:R-:W-:-:S03]  /*6270*/  FADD.FTZ R3, R220, R3 ;  /* 0x00000003dc037221 */ /* 0x000fc60000010000 */
[----:B------:R-:W4:Y:S01]  /*6280*/  MUFU.EX2 R225, R0 ;  /* 0x0000000000e17308 */ /* 0x000f220000000800 */
[----:B------:R-:W-:Y:S01]  /*6290*/  FADD.FTZ R3, R227, R3 ;  /* 0x00000003e3037221 */ /* 0x000fe20000010000 */
[----:B--2---:R-:W-:Y:S03]  /*62a0*/  HMMA.16816.F32 R52, R96, R60, R172 ;  /* 0x0000003c6034723c */ /* 0x004fe600000018ac */
[----:B------:R-:W-:Y:S01]  /*62b0*/  FADD.FTZ R3, R42, R3 ;  /* 0x000000032a037221 */ /* 0x000fe20000010000 */
[----:B---3--:R-:W-:Y:S01]  /*62c0*/  F2FP.PACK_AB R93, R24, R25 ;  /* 0x00000019185d723e */ /* 0x008fe200000000ff */
[----:B------:R-:W-:-:S03]  /*62d0*/  FADD.FTZ R2, R208, R6 ;  /* 0x00000006d0027221 */ /* 0x000fc60000010000 */
[----:B------:R-:W-:Y:S01]  /*62e0*/  HMMA.16816.F32 R64, R96, R62, R64 ;  /* 0x0000003e6040723c */ /* 0x000fe20000001840 */
[----:B------:R-:W-:Y:S01]  /*62f0*/  LDSM.16.MT88.4 R4, [R182+0x2000] ;  /* 0x00200000b604783b */ /* 0x000fe20000004200 */
[----:B------:R-:W-:Y:S02]  /*6300*/  FADD.FTZ R8, R221, R2 ;  /* 0x00000002dd087221 */ /* 0x000fe40000010000 */
[----:B------:R-:W-:Y:S01]  /*6310*/  @P3 IMAD.HI.U32 R2, R249, c[0x0][0x2c8], RZ ;  /* 0x0000b200f9023a27 */ /* 0x000fe200078e00ff */
[----:B----4-:R-:W-:Y:S02]  /*6320*/  F2FP.PACK_AB R95, R225, R11 ;  /* 0x0000000be15f723e */ /* 0x010fe400000000ff */
[----:B------:R-:W-:Y:S02]  /*6330*/  MOV R0, R249 ;  /* 0x000000f900007202 */ /* 0x000fe40000000f00 */
[----:B------:R-:W-:-:S03]  /*6340*/  @P3 SHF.R.U32.HI R0, RZ, c[0x0][0x2cc], R2 ;  /* 0x0000b300ff003a19 */ /* 0x000fc60000011602 */
[----:B------:R-:W-:Y:S01]  /*6350*/  HMMA.16816.F32 R120, R92, R116, R148 ;  /* 0x000000745c78723c */ /* 0x000fe20000001894 */
[----:B------:R-:W-:-:S05]  /*6360*/  IADD3 R0, R0, R248, -R247 ;  /* 0x000000f800007210 */ /* 0x000fca0007ffe8f7 */
[----:B------:R-:W-:Y:S02]  /*6370*/  IMAD.HI R0, R0, 0x2aaaaaab, RZ ;  /* 0x2aaaaaab00007827 */ /* 0x000fe400078e02ff */
[----:B-1----:R-:W-:Y:S03]  /*6380*/  HMMA.16816.F32 R128, R92, R124, R136 ;  /* 0x0000007c5c80723c */ /* 0x002fe60000001888 */
[----:B------:R-:W-:-:S05]  /*6390*/  SHF.R.U32.HI R2, RZ, 0x1f, R0 ;  /* 0x0000001fff027819 */ /* 0x000fca0000011600 */
[C---:B------:R-:W-:Y:S08]  /*63a0*/  HMMA.16816.F32 R132, R96.reuse, R124, R132 ;  /* 0x0000007c6084723c */ /* 0x040ff00000001884 */
[-C--:B------:R-:W-:Y:S08]  /*63b0*/  HMMA.16816.F32 R136, R96, R126.reuse, R36 ;  /* 0x0000007e6088723c */ /* 0x080ff00000001824 */
[----:B------:R-:W-:Y:S01]  /*63c0*/  HMMA.16816.F32 R124, R92, R126, R76 ;  /* 0x0000007e5c7c723c */ /* 0x000fe2000000184c */
[----:B------:R-:W1:Y:S07]  /*63d0*/  LDSM.16.MT88.4 R76, [R181+0x2000] ;  /* 0x00200000b54c783b */ /* 0x000e6e0000004200 */
[-C--:B------:R-:W-:Y:S08]  /*63e0*/  HMMA.16816.F32 R148, R96, R108.reuse, R160 ;  /* 0x0000006c6094723c */ /* 0x080ff000000018a0 */
[C---:B------:R-:W-:Y:S08]  /*63f0*/  HMMA.16816.F32 R112, R92.reuse, R108, R112 ;  /* 0x0000006c5c70723c */ /* 0x040ff00000001870 */
[C---:B------:R-:W-:Y:S08]  /*6400*/  HMMA.16816.F32 R116, R92.reuse, R118, R84 ;  /* 0x000000765c74723c */ /* 0x040ff00000001854 */
[C---:B------:R-:W-:Y:S08]  /*6410*/  HMMA.16816.F32 R108, R92.reuse, R110, R88 ;  /* 0x0000006e5c6c723c */ /* 0x040ff00000001858 */
[----:B------:R-:W-:Y:S08]  /*6420*/  HMMA.16816.F32 R56, R92, R60, R212 ;  /* 0x0000003c5c38723c */ /* 0x000ff000000018d4 */
[C---:B-1----:R-:W-:Y:S08]  /*6430*/  HMMA.16816.F32 R68, R96.reuse, R76, R168 ;  /* 0x0000004c6044723c */ /* 0x042ff000000018a8 */
[----:B------:R-:W-:Y:S08]  /*6440*/  HMMA.16816.F32 R80, R96, R78, R80 ;  /* 0x0000004e6050723c */ /* 0x000ff00000001850 */
[----:B------:R-:W-:Y:S08]  /*6450*/  HMMA.16816.F32 R72, R92, R76, R196 ;  /* 0x0000004c5c48723c */ /* 0x000ff000000018c4 */
[----:B------:R-:W-:Y:S08]  /*6460*/  HMMA.16816.F32 R84, R96, R4, R164 ;  /* 0x000000046054723c */ /* 0x000ff000000018a4 */
[C---:B------:R-:W-:Y:S08]  /*6470*/  HMMA.16816.F32 R60, R92.reuse, R62, R156 ;  /* 0x0000003e5c3c723c */ /* 0x040ff0000000189c */
[C---:B------:R-:W-:Y:S08]  /*6480*/  HMMA.16816.F32 R76, R92.reuse, R78, R20 ;  /* 0x0000004e5c4c723c */ /* 0x040ff00000001814 */
[----:B------:R-:W-:Y:S07]  /*6490*/  HMMA.16816.F32 R88, R92, R4, R176 ;  /* 0x000000045c58723c */ /* 0x000fee00000018b0 */
[----:B------:R-:W-:Y:S01]  /*64a0*/  FADD.FTZ R4, R43, R8 ;  /* 0x000000082b047221 */ /* 0x000fe20000010000 */
[----:B------:R-:W-:Y:S03]  /*64b0*/  HMMA.16816.F32 R96, R96, R6, R16 ;  /* 0x000000066060723c */ /* 0x000fe60000001810 */
[----:B------:R-:W-:-:S05]  /*64c0*/  FADD.FTZ R4, R106, R4 ;  /* 0x000000046a047221 */ /* 0x000fca0000010000 */
[----:B------:R-:W-:Y:S07]  /*64d0*/  HMMA.16816.F32 R92, R92, R6, R12 ;  /* 0x000000065c5c723c */ /* 0x000fee000000180c */
[----:B------:R-:W-:Y:S01]  /*64e0*/  LEA.HI.SX32 R7, R0, R2, 0x1d ;  /* 0x0000000200077211 */ /* 0x000fe200078feaff */
[----:B------:R-:W-:Y:S02]  /*64f0*/  FADD.FTZ R2, R229, R10 ;  /* 0x0000000ae5027221 */ /* 0x000fe40000010000 */
[----:B------:R-:W-:-:S02]  /*6500*/  FADD.FTZ R0, R35, R9 ;  /* 0x0000000923007221 */ /* 0x000fc40000010000 */
[----:B------:R-:W-:Y:S01]  /*6510*/  FADD.FTZ R5, R235, R2 ;  /* 0x00000002eb057221 */ /* 0x000fe20000010000 */
[----:B------:R-:W-:Y:S01]  /*6520*/  IMNMX R235, R234, R7, !PT ;  /* 0x00000007eaeb7217 */ /* 0x000fe20007800200 */
[----:B------:R-:W-:Y:S02]  /*6530*/  FADD.FTZ R2, R100, R0 ;  /* 0x0000000064027221 */ /* 0x000fe40000010000 */
[----:B------:R-:W-:Y:S01]  /*6540*/  FADD.FTZ R0, R102, R3 ;  /* 0x0000000366007221 */ /* 0x000fe20000010000 */
[----:B------:R-:W-:Y:S01]  /*6550*/  ISETP.GE.AND P0, PT, R203, R235, PT ;  /* 0x000000ebcb00720c */ /* 0x000fe20003f06270 */
        /* <DEDUP_REMOVED lines=21> */
[----:B------:R-:W-:Y:S01]  /*66b0*/  FADD.FTZ R225, R225, R0 ;  /* 0x00000000e1e17221 */ /* 0x000fe20000010000 */
[----:B------:R-:W-:Y:S05]  /*66c0*/  @!P0 BRA `(.L_x_1381) ;  /* 0x0000392000008947 */ /* 0x000fea0003800000 */
[----:B------:R-:W-:Y:S01]  /*66d0*/  IMAD.MOV.U32 R102, RZ, RZ, R104 ;  /* 0x000000ffff667224 */ /* 0x000fe200078e0068 */
[----:B------:R-:W-:Y:S01]  /*66e0*/  MOV R107, R101 ;  /* 0x00000065006b7202 */ /* 0x000fe20000000f00 */
[----:B------:R-:W-:Y:S01]  /*66f0*/  IMAD.MOV.U32 R100, RZ, RZ, R105 ;  /* 0x000000ffff647224 */ /* 0x000fe200078e0069 */
[----:B------:R-:W-:Y:S02]  /*6700*/  MOV R106, R103 ;  /* 0x00000067006a7202 */ /* 0x000fe40000000f00 */
.L_x_1394:
        /* <DEDUP_REMOVED lines=16> */
[----:B------:R-:W-:Y:S01]  /*6810*/  IMAD.WIDE.U32 R2, R204, c[0x0][0x208], RZ ;  /* 0x00008200cc027a25 */ /* 0x000fe200078e00ff */
[----:B------:R-:W-:Y:S05]  /*6820*/  SHF.R.S32.HI R0, RZ, 0x1f, R204 ;  /* 0x0000001fff007819 */ /* 0x000fea00000114cc */
[----:B------:R-:W-:Y:S04]  /*6830*/  IMAD R0, R0, c[0x0][0x208], RZ ;  /* 0x0000820000007a24 */ /* 0x000fe800078e02ff */
[----:B------:R-:W-:Y:S05]  /*6840*/  IMAD R0, R204, c[0x0][0x20c], R0 ;  /* 0x00008300cc007a24 */ /* 0x000fea00078e0200 */
[----:B------:R-:W-:Y:S02]  /*6850*/  IADD3 R3, R3, R0, RZ ;  /* 0x0000000003037210 */ /* 0x000fe40007ffe0ff */
[----:B------:R-:W-:Y:S03]  /*6860*/  SHF.R.S32.HI R0, RZ, 0x1f, R200 ;  /* 0x0000001fff007819 */ /* 0x000fe600000114c8 */
[----:B------:R-:W-:Y:S04]  /*6870*/  IMAD.WIDE.U32 R2, R200, c[0x0][0x218], R2 ;  /* 0x00008600c8027a25 */ /* 0x000fe800078e0002 */
[----:B------:R-:W-:Y:S01]  /*6880*/  IMAD R4, R0, c[0x0][0x218], RZ ;  /* 0x0000860000047a24 */ /* 0x000fe200078e02ff */
[----:B------:R-:W-:Y:S03]  /*6890*/  IADD3 R0, P4, R242, R2, RZ ;  /* 0x00000002f2007210 */ /* 0x000fe60007f9e0ff */
[----:B------:R-:W-:Y:S01]  /*68a0*/  IMAD R4, R200, c[0x0][0x21c], R4 ;  /* 0x00008700c8047a24 */ /* 0x000fe200078e0204 */
[----:B------:R-:W-:Y:S04]  /*68b0*/  LEA R10, P0, R0, c[0x0][0x1f8], 0x1 ;  /* 0x00007e00000a7a11 */ /* 0x000fe800078008ff */
[----:B------:R-:W-:Y:S04]  /*68c0*/  IADD3.X R2, R246, R3, R4, P4, !PT ;  /* 0x00000003f6027210 */ /* 0x000fe800027fe404 */
[----:B------:R-:W-:Y:S01]  /*68d0*/  LEA.HI.X R5, R0, c[0x0][0x1fc], R2, 0x1, P0 ;  /* 0x00007f0000057a11 */ /* 0x000fe200000f0c02 */
[----:B------:R-:W-:-:S05]  /*68e0*/  BRA.DIV ~URZ, `(.L_x_1384) ;  /* 0x0000d3327f007947 */ /* 0x000fca000b800000 */
[----:B------:R4:W3:Y:S02]  /*68f0*/  SHFL.IDX PT, R4, R5, RZ, 0x1c1f ;  /* 0x001c1fff05047589 */ /* 0x0008e400000e0000 */
.L_x_1494:
[----:B------:R-:W-:-:S05]  /*6900*/  BRA.DIV ~URZ, `(.L_x_1385) ;  /* 0x0000d3827f007947 */ /* 0x000fca000b800000 */
[----:B------:R4:W3:Y:S02]  /*6910*/  SHFL.IDX PT, R0, R10, RZ, 0x1c1f ;  /* 0x001c1fff0a007589 */ /* 0x0008e400000e0000 */
.L_x_1495:
[----:B------:R-:W5:Y:S01]  /*6920*/  S2R R11, SR_TID.X ;  /* 0x00000000000b7919 */ /* 0x000f620000002100 */
[C---:B------:R-:W-:Y:S01]  /*6930*/  ISETP.GE.AND P6, PT, R210.reuse, c[0x0][0x1d4], PT ;  /* 0x00007500d2007a0c */ /* 0x040fe20003fc6270 */
[----:B------:R-:W-:Y:S01]  /*6940*/  IMAD.SHL.U32 R3, R210, 0x2, RZ ;  /* 0x00000002d2037824 */ /* 0x000fe200078e00ff */
[C---:B------:R-:W-:Y:S01]  /*6950*/  ISETP.GE.AND P5, PT, R232.reuse, c[0x0][0x1d4], PT ;  /* 0x00007500e8007a0c */ /* 0x040fe20003fa6270 */
[----:B------:R-:W-:Y:S03]  /*6960*/  IMAD.SHL.U32 R2, R232, 0x2, RZ ;  /* 0x00000002e8027824 */ /* 0x000fe600078e00ff */
[C---:B---3--:R-:W-:Y:S02]  /*6970*/  IADD3 R8, P4, R0.reuse, R3, RZ ;  /* 0x0000000300087210 */ /* 0x048fe40007f9e0ff */
[----:B------:R-:W-:Y:S01]  /*6980*/  IADD3 R6, P0, R0, R2, RZ ;  /* 0x0000000200067210 */ /* 0x000fe20007f1e0ff */
[C---:B------:R-:W-:Y:S02]  /*6990*/  IMAD.SHL.U32 R2, R233.reuse, 0x2, RZ ;  /* 0x00000002e9027824 */ /* 0x040fe400078e00ff */
[C---:B------:R-:W-:Y:S01]  /*69a0*/  IMAD.X R9, R4.reuse, 0x1, R219, P4 ;  /* 0x0000000104097824 */ /* 0x040fe200020e06db */
        /* <DEDUP_REMOVED lines=8> */
[----:B------:R3:W-:Y:S01]  /*6a30*/  LDGSTS.E.BYPASS.LTC128B.128 [R194+0x2480], [R6.64], !P5 ;  /* 0x0248000006c27fae */ /* 0x0007e2000e901d46 */
[----:B-----5:R-:W-:Y:S04]  /*6a40*/  ISETP.GT.AND P0, PT, R11, 0x3f, PT ;  /* 0x0000003f0b00780c */ /* 0x020fe80003f04270 */
[----:B------:R3:W-:Y:S09]  /*6a50*/  LDGSTS.E.BYPASS.LTC128B.128 [R194+0x3080], [R2.64], !P4 ;  /* 0x0308000002c27fae */ /* 0x0007f2000e101d46 */
[----:B------:R-:W-:-:S05]  /*6a60*/  @P0 BRA `(.L_x_1383) ;  /* 0x0000012000000947 */ /* 0x000fca0003800000 */
[----:B------:R-:W-:-:S05]  /*6a70*/  BRA.DIV ~URZ, `(.L_x_1386) ;  /* 0x0000d2727f007947 */ /* 0x000fca000b800000 */
[----:B------:R3:W4:Y:S04]  /*6a80*/  SHFL.IDX PT, R4, R5, 0x1, 0x1c1f ;  /* 0x003c1f0005047f89 */ /* 0x00072800000e0000 */
[----:B------:R3:W2:Y:S02]  /*6a90*/  SHFL.IDX PT, R0, R10, 0x1, 0x1c1f ;  /* 0x003c1f000a007f89 */ /* 0x0006a400000e0000 */
.L_x_1496:
        /* <DEDUP_REMOVED lines=15> */
.L_x_1383:
[----:B------:R-:W-:Y:S05]  /*6b90*/  BSYNC B0 ;  /* 0x0000000000007941 */ /* 0x000fea0003800000 */
.L_x_1382:
        /* <DEDUP_REMOVED lines=197> */
[----:B--234-:R-:W-:Y:S01]  /*77f0*/  IMAD R2, R203, 0x30, R237 ;  /* 0x00000030cb027824 */ /* 0x01cfe200078e02ed */
[----:B------:R-:W-:Y:S01]  /*7800*/  IADD3 R5, -R236, 0x30, RZ ;  /* 0x00000030ec057810 */ /* 0x000fe20007ffe1ff */
[----:B------:R-:W-:Y:S03]  /*7810*/  IMAD.MOV.U32 R200, RZ, RZ, RZ ;  /* 0x000000ffffc87224 */ /* 0x000fe600078e00ff */
[----:B------:R-:W-:Y:S02]  /*7820*/  IADD3 R2, R2, -0x30, R231 ;  /* 0xffffffd002027810 */ /* 0x000fe40007ffe0e7 */
[----:B------:R-:W-:Y:S03]  /*7830*/  ISETP.GE.AND P5, PT, R5, 0x1, PT ;  /* 0x000000010500780c */ /* 0x000fe60003fa6270 */
[----:B------:R-:W-:Y:S04]  /*7840*/  @P2 IMAD.HI.U32 R3, R2, c[0x0][0x2bc], RZ ;  /* 0x0000af0002032a27 */ /* 0x000fe800078e00ff */
[----:B-1----:R-:W-:Y:S01]  /*7850*/  IMAD.MOV.U32 R0, RZ, RZ, R2 ;  /* 0x000000ffff007224 */ /* 0x002fe200078e0002 */
        /* <DEDUP_REMOVED lines=23> */
.L_x_1497:
[----:B------:R-:W-:-:S05]  /*79d0*/  BRA.DIV ~URZ, `(.L_x_1390) ;  /* 0x0000c4427f007947 */ /* 0x000fca000b800000 */
[----:B------:R3:W4:Y:S02]  /*79e0*/  SHFL.IDX PT, R0, R9, RZ, 0x1c1f ;  /* 0x001c1fff09007589 */ /* 0x00072400000e0000 */
.L_x_1498:
[C---:B------:R-:W-:Y:S01]  /*79f0*/  @P5 ISETP.GE.AND P0, PT, R210.reuse, c[0x0][0x1d4], PT ;  /* 0x00007500d2005a0c */ /* 0x040fe20003f06270 */
[----:B------:R-:W-:Y:S02]  /*7a00*/  IMAD.SHL.U32 R2, R210, 0x2, RZ ;  /* 0x00000002d2027824 */ /* 0x000fe400078e00ff */
[----:B------:R-:W-:Y:S02]  /*7a10*/  IMAD.SHL.U32 R6, R232, 0x2, RZ ;  /* 0x00000002e8067824 */ /* 0x000fe400078e00ff */
[C---:B------:R-:W-:Y:S01]  /*7a20*/  IMAD.SHL.U32 R14, R233.reuse, 0x2, RZ ;  /* 0x00000002e90e7824 */ /* 0x040fe200078e00ff */
[C---:B----4-:R-:W-:Y:S02]  /*7a30*/  @P5 IADD3 R2, P4, R0.reuse, R2, RZ ;  /* 0x0000000200025210 */ /* 0x050fe40007f9e0ff */
[----:B------:R-:W-:Y:S03]  /*7a40*/  @P5 IADD3 R6, P6, R0, R6, RZ ;  /* 0x0000000600065210 */ /* 0x000fe60007fde0ff */
[----:B--2---:R-:W-:Y:S01]  /*7a50*/  @P5 IMAD.X R3, R4, 0x1, R219, P4 ;  /* 0x0000000104035824 */ /* 0x004fe200020e06db */
[----:B------:R-:W-:Y:S01]  /*7a60*/  @P5 ISETP.GE.AND P4, PT, R232, c[0x0][0x1d4], PT ;  /* 0x00007500e8005a0c */ /* 0x000fe20003f86270 */
[----:B------:R-:W-:Y:S03]  /*7a70*/  @P5 IMAD.X R7, R4, 0x1, R217, P6 ;  /* 0x0000000104075824 */ /* 0x000fe600030e06d9 */
[----:B------:R-:W-:Y:S01]  /*7a80*/  @!PT LDS RZ, [RZ] ;  /* 0x00000000fffff984 */ /* 0x000fe20000000800 */
[----:B------:R-:W-:Y:S01]  /*7a90*/  @!PT LDS RZ, [RZ] ;  /* 0x00000000fffff984 */ /* 0x000fe20000000800 */
[----:B------:R-:W-:Y:S01]  /*7aa0*/  @!PT LDS RZ, [RZ] ;  /* 0x00000000fffff984 */ /* 0x000fe20000000800 */
[----:B------:R2:W-:Y:S01]  /*7ab0*/  @P5 LDGSTS.E.BYPASS.LTC128B.128 [R194+0x3c80], [R2.64], !P0 ;  /* 0x03c8000002c25fae */ /* 0x0005e2000c101d46 */
[----:B------:R-:W-:Y:S08]  /*7ac0*/  @P5 ISETP.GE.AND P0, PT, R233, c[0x0][0x1d4], PT ;  /* 0x00007500e9005a0c */ /* 0x000ff00003f06270 */
[----:B------:R4:W-:Y:S01]  /*7ad0*/  @P5 LDGSTS.E.BYPASS.LTC128B.128 [R194+0x4880], [R6.64], !P4 ;  /* 0x0488000006c25fae */ /* 0x0009e2000e101d46 */
[----:B--2---:R-:W-:Y:S05]  /*7ae0*/  @P5 IADD3 R2, P6, R0, R14, RZ ;  /* 0x0000000e00025210 */ /* 0x004fea0007fde0ff */
[----:B------:R-:W-:Y:S05]  /*7af0*/  @P5 IMAD.X R3, R4, 0x1, R218, P6 ;  /* 0x0000000104035824 */ /* 0x000fea00030e06da */
[----:B------:R4:W-:Y:S01]  /*7b00*/  @P5 LDGSTS.E.BYPASS.LTC128B.128 [R194+0x5480], [R2.64], !P0 ;  /* 0x0548000002c25fae */ /* 0x0009e2000c101d46 */
[----:B------:R-:W-:Y:S01]  /*7b10*/  ISETP.GE.AND P5, PT, R5, 0x21, PT ;  /* 0x000000210500780c */ /* 0x000fe20003fa6270 */
[----:B------:R-:W-:-:S06]  /*7b20*/  BRA.DIV ~URZ, `(.L_x_1391) ;  /* 0x0000c3527f007947 */ /* 0x000fcc000b800000 */
[----:B------:R2:W1:Y:S04]  /*7b30*/  SHFL.IDX PT, R4, R8, 0x1, 0x1c1f ;  /* 0x003c1f0008047f89 */ /* 0x00046800000e0000 */
[----:B------:R2:W3:Y:S02]  /*7b40*/  SHFL.IDX PT, R0, R9, 0x1, 0x1c1f ;  /* 0x003c1f0009007f89 */ /* 0x0004e400000e0000 */
.L_x_1499:
[C---:B----4-:R-:W-:Y:S01]  /*7b50*/  IMAD.SHL.U32 R2, R210.reuse, 0x2, RZ ;  /* 0x00000002d2027824 */ /* 0x050fe200078e00ff */
[----:B------:R-:W-:Y:S01]  /*7b60*/  @P5 ISETP.GE.AND P0, PT, R210, c[0x0][0x1d4], PT ;  /* 0x00007500d2005a0c */ /* 0x000fe20003f06270 */
[----:B------:R-:W-:Y:S02]  /*7b70*/  IMAD.SHL.U32 R6, R232, 0x2, RZ ;  /* 0x00000002e8067824 */ /* 0x000fe400078e00ff */
[C---:B------:R-:W-:Y:S01]  /*7b80*/  IMAD.SHL.U32 R5, R233.reuse, 0x2, RZ ;  /* 0x00000002e9057824 */ /* 0x040fe200078e00ff */
[C---:B---3--:R-:W-:Y:S02]  /*7b90*/  @P5 IADD3 R2, P4, R0.reuse, R2, RZ ;  /* 0x0000000200025210 */ /* 0x048fe40007f9e0ff */
[----:B------:R-:W-:Y:S03]  /*7ba0*/  @P5 IADD3 R6, P6, R0, R6, RZ ;  /* 0x0000000600065210 */ /* 0x000fe60007fde0ff */
[----:B-1----:R-:W-:Y:S01]  /*7bb0*/  @P5 IMAD.X R3, R4, 0x1, R219, P4 ;  /* 0x0000000104035824 */ /* 0x002fe200020e06db */
        /* <DEDUP_REMOVED lines=8> */
[----:B-1----:R-:W-:Y:S05]  /*7c40*/  @P5 IADD3 R2, P6, R0, R5, RZ ;  /* 0x0000000500025210 */ /* 0x002fea0007fde0ff */
[----:B------:R-:W-:Y:S05]  /*7c50*/  @P5 IMAD.X R3, R4, 0x1, R218, P6 ;  /* 0x0000000104035824 */ /* 0x000fea00030e06da */
[----:B------:R3:W-:Y:S03]  /*7c60*/  @P5 LDGSTS.E.BYPASS.LTC128B.128 [R194+0x5c80], [R2.64], !P0 ;  /* 0x05c8000002c25fae */ /* 0x0007e6000c101d46 */
.L_x_1388:
[----:B--234-:R-:W-:Y:S05]  /*7c70*/  BSYNC B0 ;  /* 0x0000000000007941 */ /* 0x01cfea0003800000 */
.L_x_1387:
[----:B------:R-:W-:Y:S01]  /*7c80*/  IADD3 R4, R251, R249, RZ ;  /* 0x000000f9fb047210 */ /* 0x000fe20007ffe0ff */
[----:B------:R-:W0:Y:S04]  /*7c90*/  LDGDEPBAR ;  /* 0x00000000000079af */ /* 0x000e280000000000 */
[----:B-1----:R-:W-:Y:S05]  /*7ca0*/  @P3 IMAD.HI.U32 R0, R4, c[0x0][0x2c8], RZ ;  /* 0x0000b20004003a27 */ /* 0x002fea00078e00ff */
[----:B------:R-:W-:Y:S01]  /*7cb0*/  @P3 SHF.R.U32.HI R4, RZ, c[0x0][0x2cc], R0 ;  /* 0x0000b300ff043a19 */ /* 0x000fe20000011600 */
[----:B------:R-:W-:Y:S05]  /*7cc0*/  IMAD R0, R203, -0x30, RZ ;  /* 0xffffffd0cb007824 */ /* 0x000fea00078e02ff */
[----:B------:R-:W-:Y:S04]  /*7cd0*/  IADD3 R0, -R250, 0x1, R0 ;  /* 0x00000001fa007810 */ /* 0x000fe80007ffe100 */
[----:B------:R-:W-:Y:S01]  /*7ce0*/  IADD3 R5, -R247, R0, R248 ;  /* 0x00000000f7057210 */ /* 0x000fe20007ffe1f8 */
[----:B------:R-:W-:-:S05]  /*7cf0*/  BRA.DIV ~URZ, `(.L_x_1392) ;  /* 0x0000c2427f007947 */ /* 0x000fca000b800000 */
[----:B------:R1:W2:Y:S02]  /*7d00*/  SHFL.IDX PT, R0, R4, RZ, 0x1c1f ;  /* 0x001c1fff04007589 */ /* 0x0002a400000e0000 */
.L_x_1500:
[----:B--2---:R-:W-:Y:S05]  /*7d10*/  IMAD.IADD R0, R5, 0x1, R0 ;  /* 0x0000000105007824 */ /* 0x004fea00078e0200 */
[C---:B------:R-:W-:Y:S02]  /*7d20*/  ISETP.GT.AND P6, PT, R0.reuse, RZ, PT ;  /* 0x000000ff0000720c */ /* 0x040fe40003fc4270 */
[C---:B------:R-:W-:Y:S02]  /*7d30*/  ISETP.GT.AND P5, PT, R0.reuse, 0x1, PT ;  /* 0x000000010000780c */ /* 0x040fe40003fa4270 */
[C---:B------:R-:W-:Y:S02]  /*7d40*/  ISETP.GT.AND P4, PT, R0.reuse, 0x8, PT ;  /* 0x000000080000780c */ /* 0x040fe40003f84270 */
        /* <DEDUP_REMOVED lines=18> */
[----:B------:R-:W-:Y:S02]  /*7e70*/  FSEL R12, R12, -INF , P5 ;  /* 0xff8000000c0c7808 */ /* 0x000fe40002800000 */
[----:B------:R-:W-:Y:S02]  /*7e80*/  FSEL R11, R11, -INF , P4 ;  /* 0xff8000000b0b7808 */ /* 0x000fe40002000000 */
[----:B------:R-:W-:Y:S01]  /*7e90*/  FSEL R10, R10, -INF , P0 ;  /* 0xff8000000a0a7808 */ /* 0x000fe20000000000 */
[----:B------:R-:W-:-:S05]  /*7ea0*/  BRA.DIV ~URZ, `(.L_x_1393) ;  /* 0x0000c0f27f007947 */ /* 0x000fca000b800000 */
[----:B------:R-:W-:Y:S08]  /*7eb0*/  SHFL.IDX PT, R3, R4, 0x1, 0x1c1f ;  /* 0x003c1f0004037f89 */ /* 0x000ff000000e0000 */
[----:B------:R-:W-:Y:S08]  /*7ec0*/  SHFL.IDX PT, R2, R4, 0x2, 0x1c1f ;  /* 0x005c1f0004027f89 */ /* 0x000ff000000e0000 */
[----:B------:R-:W2:Y:S02]  /*7ed0*/  SHFL.IDX PT, R0, R4, 0x3, 0x1c1f ;  /* 0x007c1f0004007f89 */ /* 0x000ea400000e0000 */
[C---:B--2---:R-:W-:Y:S02]  /*7ee0*/  IMAD.IADD R0, R5.reuse, 0x1, R0 ;  /* 0x0000000105007824 */ /* 0x044fe400078e0200 */
[C---:B------:R-:W-:Y:S02]  /*7ef0*/  IMAD.IADD R3, R5.reuse, 0x1, R3 ;  /* 0x0000000105037824 */ /* 0x040fe400078e0203 */
[----:B------:R-:W-:Y:S03]  /*7f00*/  IMAD.IADD R2, R5, 0x1, R2 ;  /* 0x0000000105027824 */ /* 0x000fe600078e0202 */
[C---:B------:R-:W-:Y:S02]  /*7f10*/  ISETP.GT.AND P6, PT, R3.reuse, RZ, PT ;  /* 0x000000ff0300720c */ /* 0x040fe40003fc4270 */
[C---:B------:R-:W-:Y:S02]  /*7f20*/  ISETP.GT.AND P5, PT, R3.reuse, 0x1, PT ;  /* 0x000000010300780c */ /* 0x040fe40003fa4270 */
[C---:B------:R-:W-:Y:S02]  /*7f30*/  ISETP.GT.AND P4, PT, R3.reuse, 0x8, PT ;  /* 0x000000080300780c */ /* 0x040fe40003f84270 */
        /* <DEDUP_REMOVED lines=18> */
[C---:B------:R-:W-:Y:S02]  /*8060*/  ISETP.GT.AND P6, PT, R2.reuse, RZ, PT ;  /* 0x000000ff0200720c */ /* 0x040fe40003fc4270 */
        /* <DEDUP_REMOVED lines=22> */
[----:B------:R-:W-:Y:S02]  /*81d0*/  FMNMX.FTZ R2, R9, R100, !PT ;  /* 0x0000006409027209 */ /* 0x000fe40007810000 */
[----:B------:R-:W-:Y:S02]  /*81e0*/  FSEL R45, R33, -INF , P6 ;  /* 0xff800000212d7808 */ /* 0x000fe40003000000 */
[----:B------:R-:W-:Y:S02]  /*81f0*/  FMNMX.FTZ R2, R14, R2, !PT ;  /* 0x000000020e027209 */ /* 0x000fe40007810000 */
[----:B------:R-:W-:Y:S02]  /*8200*/  ISETP.GT.AND P6, PT, R0, RZ, PT ;  /* 0x000000ff0000720c */ /* 0x000fe40003fc4270 */
[----:B------:R-:W-:Y:S02]  /*8210*/  FMNMX.FTZ R2, R21, R2, !PT ;  /* 0x0000000215027209 */ /* 0x000fe40007810000 */
[----:B------:R-:W-:Y:S02]  /*8220*/  FSEL R43, R32, -INF , P5 ;  /* 0xff800000202b7808 */ /* 0x000fe40002800000 */
[----:B------:R-:W-:Y:S02]  /*8230*/  FMNMX.FTZ R2, R20, R2, !PT ;  /* 0x0000000214027209 */ /* 0x000fe40007810000 */
[----:B------:R-:W-:Y:S02]  /*8240*/  ISETP.GT.AND P5, PT, R0, 0x1, PT ;  /* 0x000000010000780c */ /* 0x000fe40003fa4270 */
        /* <DEDUP_REMOVED lines=11> */
[C---:B------:R-:W-:Y:S02]  /*8300*/  ISETP.GT.AND P6, PT, R0.reuse, 0x10, PT ;  /* 0x000000100000780c */ /* 0x040fe40003fc4270 */
[----:B------:R-:W-:Y:S02]  /*8310*/  FMNMX.FTZ R2, R11, R2, !PT ;  /* 0x000000020b027209 */ /* 0x000fe40007810000 */
        /* <DEDUP_REMOVED lines=15> */
[----:B------:R-:W-:Y:S01]  /*8410*/  FSEL R7, R169, -INF , P6 ;  /* 0xff800000a9077808 */ /* 0x000fe20003000000 */
[----:B------:R-:W2:Y:S01]  /*8420*/  SHFL.BFLY PT, R0, R2, 0x2, 0x1f ;  /* 0x0c401f0002007f89 */ /* 0x000ea200000e0000 */
[----:B------:R-:W-:Y:S02]  /*8430*/  FSEL R6, R168, -INF , P5 ;  /* 0xff800000a8067808 */ /* 0x000fe40002800000 */
[----:B------:R-:W-:Y:S02]  /*8440*/  FSEL R5, R157, -INF , P4 ;  /* 0xff8000009d057808 */ /* 0x000fe40002000000 */
[----:B------:R-:W-:Y:S02]  /*8450*/  FSEL R8, R156, -INF , P0 ;  /* 0xff8000009c087808 */ /* 0x000fe40000000000 */
[----:B--2---:R-:W-:Y:S05]  /*8460*/  FMNMX.FTZ R0, R0, R2, !PT ;  /* 0x0000000200007209 */ /* 0x004fea0007810000 */
[----:B------:R-:W2:Y:S02]  /*8470*/  SHFL.BFLY PT, R2, R0, 0x1, 0x1f ;  /* 0x0c201f0000027f89 */ /* 0x000ea400000e0000 */
[----:B--2---:R-:W-:Y:S02]  /*8480*/  FMNMX.FTZ R105, R0, R2, !PT ;  /* 0x0000000200697209 */ /* 0x004fe40007810000 */
        /* <DEDUP_REMOVED lines=12> */
[----:B------:R-:W2:Y:S02]  /*8550*/  SHFL.BFLY PT, R2, R0, 0x2, 0x1f ;  /* 0x0c401f0000027f89 */ /* 0x000ea400000e0000 */
[----:B--2---:R-:W-:Y:S06]  /*8560*/  FMNMX.FTZ R0, R0, R2, !PT ;  /* 0x0000000200007209 */ /* 0x004fec0007810000 */
        /* <DEDUP_REMOVED lines=31> */
[----:B-12---:R-:W-:Y:S06]  /*8760*/  FMNMX.FTZ R4, R0, R2, !PT ;  /* 0x0000000200047209 */ /* 0x006fec0007810000 */
[----:B------:R1:W2:Y:S02]  /*8770*/  SHFL.BFLY PT, R0, R4, 0x1, 0x1f ;  /* 0x0c201f0004007f89 */ /* 0x0002a400000e0000 */
.L_x_1501:
        /* <DEDUP_REMOVED lines=22> */
[----:B------:R-:W-:Y:S01]  /*88e0*/  FFMA.FTZ R207, R10, c[0x0][0x2d0], -R2 ;  /* 0x0000b4000acf7a23 */ /* 0x000fe20000010802 */
[----:B------:R-:W-:Y:S10]  /*88f0*/  MUFU.EX2 R13, R9 ;  /* 0x00000009000d7308 */ /* 0x000ff40000000800 */
[----:B------:R-:W2:Y:S10]  /*8900*/  MUFU.EX2 R2, R4 ;  /* 0x0000000400027308 */ /* 0x000eb40000000800 */
[----:B------:R-:W-:Y:S01]  /*8910*/  MUFU.EX2 R14, R14 ;  /* 0x0000000e000e7308 */ /* 0x000fe20000000800 */
[C---:B-1----:R-:W-:Y:S02]  /*8920*/  FFMA.FTZ R0, R100.reuse, R230, R3 ;  /* 0x000000e664007223 */ /* 0x042fe40000010003 */
[C---:B------:R-:W-:Y:S02]  /*8930*/  FMUL.FTZ R52, R100.reuse, R52 ;  /* 0x0000003464347220 */ /* 0x040fe40000410000 */
[C---:B------:R-:W-:Y:S02]  /*8940*/  FMUL.FTZ R53, R100.reuse, R53 ;  /* 0x0000003564357220 */ /* 0x040fe40000410000 */
[C---:B------:R-:W-:Y:S02]  /*8950*/  FMUL.FTZ R64, R100.reuse, R64 ;  /* 0x0000004064407220 */ /* 0x040fe40000410000 */
[C---:B------:R-:W-:Y:S02]  /*8960*/  FMUL.FTZ R65, R100.reuse, R65 ;  /* 0x0000004164417220 */ /* 0x040fe40000410000 */
[C---:B------:R-:W-:Y:S02]  /*8970*/  FMUL.FTZ R68, R100.reuse, R68 ;  /* 0x0000004464447220 */ /* 0x040fe40000410000 */
[----:B------:R-:W-:Y:S01]  /*8980*/  FMUL.FTZ R69, R100, R69 ;  /* 0x0000004564457220 */ /* 0x000fe20000410000 */
[C---:B--2---:R-:W-:Y:S01]  /*8990*/  F2FP.PACK_AB R156, R2.reuse, R3 ;  /* 0x00000003029c723e */ /* 0x044fe200000000ff */
        /* <DEDUP_REMOVED lines=28> */
[----:B------:R-:W-:Y:S09]  /*8b60*/  FMUL.FTZ R85, R100, R85 ;  /* 0x0000005564557220 */ /* 0x000ff20000410000 */
[----:B------:R3:W-:Y:S01]  /*8b70*/  MUFU.EX2 R215, R38 ;  /* 0x0000002600d77308 */ /* 0x0007e20000000800 */
[C---:B-1----:R-:W-:Y:S02]  /*8b80*/  FFMA.FTZ R0, R3.reuse, R223, R11 ;  /* 0x000000df03007223 */ /* 0x042fe4000001000b */
[C---:B------:R-:W-:Y:S02]  /*8b90*/  FMUL.FTZ R54, R3.reuse, R54 ;  /* 0x0000003603367220 */ /* 0x040fe40000410000 */
[C---:B------:R-:W-:Y:S02]  /*8ba0*/  FMUL.FTZ R55, R3.reuse, R55 ;  /* 0x0000003703377220 */ /* 0x040fe40000410000 */
[C---:B------:R-:W-:Y:S03]  /*8bb0*/  FMUL.FTZ R66, R3.reuse, R66 ;  /* 0x0000004203427220 */ /* 0x040fe60000410000 */
[----:B------:R-:W-:Y:S01]  /*8bc0*/  MUFU.EX2 R222, R171 ;  /* 0x000000ab00de7308 */ /* 0x000fe20000000800 */
[----:B------:R-:W-:Y:S02]  /*8bd0*/  FMUL.FTZ R67, R3, R67 ;  /* 0x0000004303437220 */ /* 0x000fe40000410000 */
[C---:B--2---:R-:W-:Y:S01]  /*8be0*/  FADD.FTZ R35, R2.reuse, R0 ;  /* 0x0000000002237221 */ /* 0x044fe20000010000 */
[----:B------:R-:W-:Y:S01]  /*8bf0*/  F2FP.PACK_AB R157, R2, R11 ;  /* 0x0000000b029d723e */ /* 0x000fe200000000ff */
[C---:B------:R-:W-:Y:S01]  /*8c00*/  FMUL.FTZ R2, R103.reuse, c[0x0][0x2d0] ;  /* 0x0000b40067027a20 */ /* 0x040fe20000410000 */
[----:B------:R-:W-:Y:S01]  /*8c10*/  FSEL R0, R103, RZ, P0 ;  /* 0x000000ff67007208 */ /* 0x000fe20000000000 */
[C---:B------:R-:W-:Y:S02]  /*8c20*/  FMUL.FTZ R70, R3.reuse, R70 ;  /* 0x0000004603467220 */ /* 0x040fe40000410000 */
[----:B------:R-:W-:Y:S01]  /*8c30*/  FMUL.FTZ R71, R3, R71 ;  /* 0x0000004703477220 */ /* 0x000fe20000410000 */
[----:B------:R-:W-:Y:S01]  /*8c40*/  FSEL R2, R2, RZ, P0 ;  /* 0x000000ff02027208 */ /* 0x000fe20000000000 */
[----:B------:R-:W-:Y:S01]  /*8c50*/  FADD.FTZ R0, -R0, R106 ;  /* 0x0000006a00007221 */ /* 0x000fe20000010100 */
[----:B------:R-:W-:Y:S01]  /*8c60*/  FSETP.NEU.FTZ.AND P0, PT, R101, -INF , PT ;  /* 0xff8000006500780b */ /* 0x000fe20003f1d000 */
[----:B------:R-:W-:Y:S01]  /*8c70*/  FMUL.FTZ R82, R3, R82 ;  /* 0x0000005203527220 */ /* 0x000fe20000410000 */
[----:B------:R-:W-:Y:S01]  /*8c80*/  MUFU.EX2 R106, R173 ;  /* 0x000000ad006a7308 */ /* 0x000fe20000000800 */
[--C-:B------:R-:W-:Y:S02]  /*8c90*/  FFMA.FTZ R4, R40, c[0x0][0x2d0], -R2.reuse ;  /* 0x0000b40028047a23 */ /* 0x100fe40000010802 */
[--C-:B------:R-:W-:Y:S02]  /*8ca0*/  FFMA.FTZ R197, R39, c[0x0][0x2d0], -R2.reuse ;  /* 0x0000b40027c57a23 */ /* 0x100fe40000010802 */
[--C-:B------:R-:W-:Y:S01]  /*8cb0*/  FFMA.FTZ R9, R46, c[0x0][0x2d0], -R2.reuse ;  /* 0x0000b4002e097a23 */ /* 0x100fe20000010802 */
[----:B---3--:R-:W-:Y:S01]  /*8cc0*/  LDSM.16.MT88.4 R36, [R182] ;  /* 0x00000000b624783b */ /* 0x008fe20000004200 */
[--C-:B------:R-:W-:Y:S01]  /*8cd0*/  FFMA.FTZ R34, R158, c[0x0][0x2d0], -R2.reuse ;  /* 0x0000b4009e227a23 */ /* 0x100fe20000010802 */
[----:B------:R-:W-:Y:S01]  /*8ce0*/  F2FP.PACK_AB R158, R14, R13 ;  /* 0x0000000d0e9e723e */ /* 0x000fe200000000ff */
        /* <DEDUP_REMOVED lines=9> */
[----:B------:R-:W-:Y:S01]  /*8d80*/  FFMA.FTZ R195, R45, c[0x0][0x2d0], -R2 ;  /* 0x0000b4002dc37a23 */ /* 0x000fe20000010802 */
[C---:B------:R-:W-:Y:S01]  /*8d90*/  FSEL R2, R101.reuse, RZ, P0 ;  /* 0x000000ff65027208 */ /* 0x040fe20000000000 */
[----:B------:R-:W-:Y:S02]  /*8da0*/  FMUL.FTZ R0, R0, c[0x0][0x2d0] ;  /* 0x0000b40000007a20 */ /* 0x000fe40000410000 */
[----:B------:R-:W-:Y:S02]  /*8db0*/  FMUL.FTZ R48, R100, R152 ;  /* 0x0000009864307220 */ /* 0x000fe40000410000 */
[----:B------:R-:W-:Y:S01]  /*8dc0*/  FADD.FTZ R2, -R2, R107 ;  /* 0x0000006b02027221 */ /* 0x000fe20000010100 */
[----:B------:R-:W-:Y:S01]  /*8dd0*/  MUFU.EX2 R214, R34 ;  /* 0x0000002200d67308 */ /* 0x000fe20000000800 */
[----:B------:R-:W-:Y:S02]  /*8de0*/  FMUL.FTZ R49, R100, R153 ;  /* 0x0000009964317220 */ /* 0x000fe40000410000 */
[----:B------:R-:W-:Y:S02]  /*8df0*/  FMUL.FTZ R2, R2, c[0x0][0x2d0] ;  /* 0x0000b40002027a20 */ /* 0x000fe40000410000 */
[----:B-1----:R-:W-:Y:S02]  /*8e00*/  FMUL.FTZ R4, R101, c[0x0][0x2d0] ;  /* 0x0000b40065047a20 */ /* 0x002fe40000410000 */
[C---:B------:R-:W-:Y:S02]  /*8e10*/  FMUL.FTZ R50, R3.reuse, R154 ;  /* 0x0000009a03327220 */ /* 0x040fe40000410000 */
[C---:B------:R-:W-:Y:S01]  /*8e20*/  FMUL.FTZ R51, R3.reuse, R155 ;  /* 0x0000009b03337220 */ /* 0x040fe20000410000 */
[----:B------:R-:W-:Y:S01]  /*8e30*/  FSEL R4, R4, RZ, P0 ;  /* 0x000000ff04047208 */ /* 0x000fe20000000000 */
[----:B------:R-:W1:Y:S01]  /*8e40*/  MUFU.EX2 R0, R0 ;  /* 0x0000000000007308 */ /* 0x000e620000000800 */
[----:B------:R-:W-:Y:S01]  /*8e50*/  LDSM.16.MT88.4 R152, [R181+0x1400] ;  /* 0x00140000b598783b */ /* 0x000fe20000004200 */
[----:B------:R-:W-:Y:S01]  /*8e60*/  FMUL.FTZ R83, R3, R83 ;  /* 0x0000005303537220 */ /* 0x000fe20000410000 */
[----:B------:R-:W-:Y:S01]  /*8e70*/  ISETP.GT.AND P0, PT, R203, R235, PT ;  /* 0x000000ebcb00720c */ /* 0x000fe20003f04270 */
[--C-:B------:R-:W-:Y:S01]  /*8e80*/  FFMA.FTZ R16, R33, c[0x0][0x2d0], -R4.reuse ;  /* 0x0000b40021107a23 */ /* 0x100fe20000010804 */
[----:B------:R-:W-:Y:S01]  /*8e90*/  IADD3 R203, R203, -0x1, RZ ;  /* 0xffffffffcbcb7810 */ /* 0x000fe20007ffe0ff */
[--C-:B------:R-:W-:Y:S02]  /*8ea0*/  FFMA.FTZ R11, R22, c[0x0][0x2d0], -R4.reuse ;  /* 0x0000b400160b7a23 */ /* 0x100fe40000010804 */
[--C-:B------:R-:W-:Y:S02]  /*8eb0*/  FFMA.FTZ R168, R23, c[0x0][0x2d0], -R4.reuse ;  /* 0x0000b40017a87a23 */ /* 0x100fe40000010804 */
[----:B------:R-:W2:Y:S01]  /*8ec0*/  MUFU.EX2 R33, R10 ;  /* 0x0000000a00217308 */ /* 0x000ea20000000800 */
[--C-:B------:R-:W-:Y:S02]  /*8ed0*/  FFMA.FTZ R18, R44, c[0x0][0x2d0], -R4.reuse ;  /* 0x0000b4002c127a23 */ /* 0x100fe40000010804 */
[--C-:B------:R-:W-:Y:S02]  /*8ee0*/  FFMA.FTZ R17, R41, c[0x0][0x2d0], -R4.reuse ;  /* 0x0000b40029117a23 */ /* 0x100fe40000010804 */
[--C-:B------:R-:W-:Y:S02]  /*8ef0*/  FFMA.FTZ R160, R32, c[0x0][0x2d0], -R4.reuse ;  /* 0x0000b40020a07a23 */ /* 0x100fe40000010804 */
[--C-:B------:R-:W-:Y:S02]  /*8f00*/  FFMA.FTZ R162, R26, c[0x0][0x2d0], -R4.reuse ;  /* 0x0000b4001aa27a23 */ /* 0x100fe40000010804 */
[--C-:B------:R-:W-:Y:S01]  /*8f10*/  FFMA.FTZ R167, R24, c[0x0][0x2d0], -R4.reuse ;  /* 0x0000b40018a77a23 */ /* 0x100fe20000010804 */
[----:B------:R-:W3:Y:S01]  /*8f20*/  MUFU.EX2 R2, R2 ;  /* 0x0000000200027308 */ /* 0x000ee20000000800 */
[--C-:B------:R-:W-:Y:S02]  /*8f30*/  FFMA.FTZ R178, R7, c[0x0][0x2d0], -R4.reuse ;  /* 0x0000b40007b27a23 */ /* 0x100fe40000010804 */
[--C-:B------:R-:W-:Y:S02]  /*8f40*/  FFMA.FTZ R196, R6, c[0x0][0x2d0], -R4.reuse ;  /* 0x0000b40006c47a23 */ /* 0x100fe40000010804 */
[--C-:B------:R-:W-:Y:S02]  /*8f50*/  FFMA.FTZ R198, R5, c[0x0][0x2d0], -R4.reuse ;  /* 0x0000b40005c67a23 */ /* 0x100fe40000010804 */
[----:B------:R-:W-:Y:S02]  /*8f60*/  FFMA.FTZ R199, R8, c[0x0][0x2d0], -R4 ;  /* 0x0000b40008c77a23 */ /* 0x000fe40000010804 */
[C---:B-1----:R-:W-:Y:S01]  /*8f70*/  FFMA.FTZ R4, R0.reuse, R224, R21 ;  /* 0x000000e000047223 */ /* 0x042fe20000010015 */
[----:B------:R-:W1:Y:S01]  /*8f80*/  MUFU.EX2 R228, R19 ;  /* 0x0000001300e47308 */ /* 0x000e620000000800 */
[----:B------:R-:W-:Y:S01]  /*8f90*/  FMUL.FTZ R44, R0, R108 ;  /* 0x0000006c002c7220 */ /* 0x000fe20000410000 */
[----:B------:R-:W-:Y:S01]  /*8fa0*/  F2FP.PACK_AB R108, R20, R21 ;  /* 0x00000015146c723e */ /* 0x000fe200000000ff */
[C---:B------:R-:W-:Y:S01]  /*8fb0*/  FMUL.FTZ R24, R0.reuse, R120 ;  /* 0x0000007800187220 */ /* 0x040fe20000410000 */
[----:B--2---:R-:W-:Y:S01]  /*8fc0*/  F2FP.PACK_AB R159, R215, R33 ;  /* 0x00000021d79f723e */ /* 0x004fe200000000ff */
[C---:B------:R-:W-:Y:S02]  /*8fd0*/  FMUL.FTZ R25, R0.reuse, R121 ;  /* 0x0000007900197220 */ /* 0x040fe40000410000 */
[C---:B------:R-:W-:Y:S02]  /*8fe0*/  FMUL.FTZ R28, R0.reuse, R116 ;  /* 0x00000074001c7220 */ /* 0x040fe40000410000 */
[C---:B------:R-:W-:Y:S01]  /*8ff0*/  FMUL.FTZ R29, R0.reuse, R117 ;  /* 0x00000075001d7220 */ /* 0x040fe20000410000 */
[----:B------:R-:W-:Y:S01]  /*9000*/  MUFU.EX2 R212, R18 ;  /* 0x0000001200d47308 */ /* 0x000fe20000000800 */
[C---:B------:R-:W-:Y:S02]  /*9010*/  FMUL.FTZ R40, R0.reuse, R112 ;  /* 0x0000007000287220 */ /* 0x040fe40000410000 */
[----:B------:R-:W-:Y:S02]  /*9020*/  FMUL.FTZ R41, R0, R113 ;  /* 0x0000007100297220 */ /* 0x000fe40000410000 */
[----:B---3--:R-:W-:Y:S02]  /*9030*/  FMUL.FTZ R10, R2, R130 ;  /* 0x00000082020a7220 */ /* 0x008fe40000410000 */
[----:B------:R-:W-:Y:S02]  /*9040*/  FADD.FTZ R130, R20, R4 ;  /* 0x0000000414827221 */ /* 0x000fe40000010000 */
[----:B------:R-:W2:Y:S01]  /*9050*/  LDSM.16.MT88.4 R20, [R181] ;  /* 0x00000000b514783b */ /* 0x000ea20000004200 */
[----:B------:R-:W-:Y:S01]  /*9060*/  FADD.FTZ R6, R13, R12 ;  /* 0x0000000c0d067221 */ /* 0x000fe20000010000 */
[----:B------:R-:W-:Y:S01]  /*9070*/  MUFU.EX2 R213, R17 ;  /* 0x0000001100d57308 */ /* 0x000fe20000000800 */
[C---:B------:R-:W-:Y:S02]  /*9080*/  FMUL.FTZ R12, R0.reuse, R124 ;  /* 0x0000007c000c7220 */ /* 0x040fe40000410000 */
[C---:B------:R-:W-:Y:S02]  /*9090*/  FMUL.FTZ R13, R0.reuse, R125 ;  /* 0x0000007d000d7220 */ /* 0x040fe40000410000 */
[C---:B------:R-:W-:Y:S02]  /*90a0*/  FMUL.FTZ R45, R0.reuse, R109 ;  /* 0x0000006d002d7220 */ /* 0x040fe40000410000 */
[C---:B------:R-:W-:Y:S02]  /*90b0*/  FMUL.FTZ R56, R0.reuse, R56 ;  /* 0x0000003800387220 */ /* 0x040fe40000410000 */
[C---:B------:R-:W-:Y:S01]  /*90c0*/  FMUL.FTZ R57, R0.reuse, R57 ;  /* 0x0000003900397220 */ /* 0x040fe20000410000 */
[----:B------:R-:W3:Y:S01]  /*90d0*/  MUFU.EX2 R229, R16 ;  /* 0x0000001000e57308 */ /* 0x000ee20000000800 */
        /* <DEDUP_REMOVED lines=14> */
[----:B------:R-:W-:Y:S02]  /*91c0*/  FADD.FTZ R165, R14, R6 ;  /* 0x000000060ea57221 */ /* 0x000fe40000010000 */
[C---:B------:R-:W-:Y:S02]  /*91d0*/  FMUL.FTZ R5, R100.reuse, R133 ;  /* 0x0000008564057220 */ /* 0x040fe40000410000 */
[C---:B------:R-:W-:Y:S01]  /*91e0*/  FMUL.FTZ R6, R3.reuse, R134 ;  /* 0x0000008603067220 */ /* 0x040fe20000410000 */
[----:B------:R-:W4:Y:S01]  /*91f0*/  MUFU.EX2 R0, R11 ;  /* 0x0000000b00007308 */ /* 0x000f220000000800 */
[----:B------:R-:W-:Y:S02]  /*9200*/  FMUL.FTZ R7, R3, R135 ;  /* 0x0000008703077220 */ /* 0x000fe40000410000 */
[----:B------:R-:W-:Y:S02]  /*9210*/  FMUL.FTZ R4, R100, R132 ;  /* 0x0000008464047220 */ /* 0x000fe40000410000 */
[C---:B------:R-:W-:Y:S02]  /*9220*/  FMUL.FTZ R14, R2.reuse, R126 ;  /* 0x0000007e020e7220 */ /* 0x040fe40000410000 */
[C---:B------:R-:W-:Y:S02]  /*9230*/  FMUL.FTZ R15, R2.reuse, R127 ;  /* 0x0000007f020f7220 */ /* 0x040fe40000410000 */
[----:B------:R-:W-:Y:S01]  /*9240*/  LDSM.16.MT88.4 R124, [R181+0x1000] ;  /* 0x00100000b57c783b */ /* 0x000fe20000004200 */
[-C--:B--2---:R-:W-:Y:S01]  /*9250*/  HMMA.16816.F32 R4, R156, R20.reuse, R4 ;  /* 0x000000149c04723c */ /* 0x084fe20000001804 */
[----:B------:R-:W-:Y:S04]  /*9260*/  MUFU.EX2 R132, R172 ;  /* 0x000000ac00847308 */ /* 0x000fe80000000800 */
[----:B------:R-:W-:Y:S01]  /*9270*/  FMUL.FTZ R46, R2, R110 ;  /* 0x0000006e022e7220 */ /* 0x000fe20000410000 */
[----:B-1----:R-:W-:Y:S01]  /*9280*/  F2FP.PACK_AB R110, R228, R214 ;  /* 0x000000d6e46e723e */ /* 0x002fe200000000ff */
[----:B------:R-:W-:Y:S01]  /*9290*/  FMUL.FTZ R47, R2, R111 ;  /* 0x0000006f022f7220 */ /* 0x000fe20000410000 */
[----:B---3--:R-:W-:Y:S01]  /*92a0*/  F2FP.PACK_AB R111, R229, R213 ;  /* 0x000000d5e56f723e */ /* 0x008fe200000000ff */
[C---:B------:R-:W-:Y:S02]  /*92b0*/  FMUL.FTZ R16, R100.reuse, R136 ;  /* 0x0000008864107220 */ /* 0x040fe40000410000 */
[----:B------:R-:W-:Y:S01]  /*92c0*/  MUFU.EX2 R223, R164 ;  /* 0x000000a400df7308 */ /* 0x000fe20000000800 */
[----:B------:R-:W-:Y:S01]  /*92d0*/  FMUL.FTZ R17, R100, R137 ;  /* 0x0000008964117220 */ /* 0x000fe20000410000 */
[----:B----4-:R-:W-:Y:S01]  /*92e0*/  F2FP.PACK_AB R109, R212, R0 ;  /* 0x00000000d46d723e */ /* 0x010fe200000000ff */
[C---:B------:R-:W-:Y:S02]  /*92f0*/  FMUL.FTZ R11, R2.reuse, R131 ;  /* 0x00000083020b7220 */ /* 0x040fe40000410000 */
[C---:B------:R-:W-:Y:S02]  /*9300*/  FMUL.FTZ R18, R3.reuse, R138 ;  /* 0x0000008a03127220 */ /* 0x040fe40000410000 */
[C---:B------:R-:W-:Y:S02]  /*9310*/  FMUL.FTZ R19, R3.reuse, R139 ;  /* 0x0000008b03137220 */ /* 0x040fe40000410000 */
[----:B------:R-:W-:Y:S01]  /*9320*/  LDSM.16.MT88.4 R136, [R181+0x800] ;  /* 0x00080000b588783b */ /* 0x000fe20000004200 */
[C---:B------:R-:W-:Y:S01]  /*9330*/  HMMA.16816.F32 R8, R108.reuse, R20, R8 ;  /* 0x000000146c08723c */ /* 0x040fe20000001808 */
[----:B------:R-:W-:Y:S03]  /*9340*/  MUFU.EX2 R131, R166 ;  /* 0x000000a600837308 */ /* 0x000fe60000000800 */
[C---:B------:R-:W-:Y:S02]  /*9350*/  FMUL.FTZ R42, R2.reuse, R114 ;  /* 0x00000072022a7220 */ /* 0x040fe40000410000 */
[C---:B------:R-:W-:Y:S02]  /*9360*/  FMUL.FTZ R43, R2.reuse, R115 ;  /* 0x00000073022b7220 */ /* 0x040fe40000410000 */
[-C--:B------:R-:W-:Y:S01]  /*9370*/  HMMA.16816.F32 R12, R108, R22.reuse, R12 ;  /* 0x000000166c0c723c */ /* 0x080fe2000000180c */
[----:B------:R-:W1:Y:S02]  /*9380*/  LDSM.16.MT88.4 R112, [R181+0xc00] ;  /* 0x000c0000b570783b */ /* 0x000e640000004200 */
[----:B------:R-:W-:Y:S01]  /*9390*/  MUFU.EX2 R224, R163 ;  /* 0x000000a300e07308 */ /* 0x000fe20000000800 */
[C---:B------:R-:W-:Y:S02]  /*93a0*/  FMUL.FTZ R26, R2.reuse, R122 ;  /* 0x0000007a021a7220 */ /* 0x040fe40000410000 */
[----:B------:R-:W-:Y:S02]  /*93b0*/  FMUL.FTZ R27, R2, R123 ;  /* 0x0000007b021b7220 */ /* 0x000fe40000410000 */
[C---:B------:R-:W-:Y:S01]  /*93c0*/  HMMA.16816.F32 R16, R156.reuse, R22, R16 ;  /* 0x000000169c10723c */ /* 0x040fe20000001810 */
[----:B------:R-:W-:Y:S03]  /*93d0*/  LDSM.16.MT88.4 R120, [R182+0x400] ;  /* 0x00040000b678783b */ /* 0x000fe60000004200 */
[C---:B------:R-:W-:Y:S01]  /*93e0*/  FMUL.FTZ R20, R100.reuse, R140 ;  /* 0x0000008c64147220 */ /* 0x040fe20000410000 */
[----:B------:R-:W-:Y:S01]  /*93f0*/  MUFU.EX2 R227, R161 ;  /* 0x000000a100e37308 */ /* 0x000fe20000000800 */
[----:B------:R-:W-:Y:S02]  /*9400*/  FMUL.FTZ R21, R100, R141 ;  /* 0x0000008d64157220 */ /* 0x000fe40000410000 */
[C---:B------:R-:W-:Y:S04]  /*9410*/  FMUL.FTZ R22, R3.reuse, R142 ;  /* 0x0000008e03167220 */ /* 0x040fe80000410000 */
[C---:B------:R-:W-:Y:S02]  /*9420*/  FMUL.FTZ R23, R3.reuse, R143 ;  /* 0x0000008f03177220 */ /* 0x040fe40000410000 */
[C---:B------:R-:W-:Y:S01]  /*9430*/  FMUL.FTZ R30, R2.reuse, R118 ;  /* 0x00000076021e7220 */ /* 0x040fe20000410000 */
[----:B------:R-:W-:Y:S01]  /*9440*/  MUFU.EX2 R221, R160 ;  /* 0x000000a000dd7308 */ /* 0x000fe20000000800 */
[----:B------:R-:W-:Y:S02]  /*9450*/  FMUL.FTZ R31, R2, R119 ;  /* 0x00000077021f7220 */ /* 0x000fe40000410000 */
[----:B------:R-:W-:Y:S01]  /*9460*/  LDSM.16.MT88.4 R116, [R181+0x400] ;  /* 0x00040000b574783b */ /* 0x000fe20000004200 */
[-C--:B------:R-:W-:Y:S03]  /*9470*/  HMMA.16816.F32 R20, R156, R36.reuse, R20 ;  /* 0x000000249c14723c */ /* 0x080fe60000001814 */
[C---:B------:R-:W-:Y:S02]  /*9480*/  FMUL.FTZ R32, R100.reuse, R144 ;  /* 0x0000009064207220 */ /* 0x040fe40000410000 */
[----:B------:R-:W-:Y:S01]  /*9490*/  FMUL.FTZ R34, R3, R146 ;  /* 0x0000009203227220 */ /* 0x000fe20000410000 */
[----:B------:R-:W-:Y:S01]  /*94a0*/  MUFU.EX2 R220, R162 ;  /* 0x000000a200dc7308 */ /* 0x000fe20000000800 */
[----:B------:R-:W-:Y:S01]  /*94b0*/  FADD.FTZ R128, R33, R35 ;  /* 0x0000002321807221 */ /* 0x000fe20000010000 */
[C---:B------:R-:W-:Y:S04]  /*94c0*/  HMMA.16816.F32 R24, R108.reuse, R36, R24 ;  /* 0x000000246c18723c */ /* 0x040fe80000001818 */
[C---:B------:R-:W-:Y:S02]  /*94d0*/  FMUL.FTZ R33, R100.reuse, R145 ;  /* 0x0000009164217220 */ /* 0x040fe40000410000 */
[C---:B------:R-:W-:Y:S02]  /*94e0*/  FMUL.FTZ R35, R3.reuse, R147 ;  /* 0x0000009303237220 */ /* 0x040fe40000410000 */
[-C--:B------:R-:W-:Y:S01]  /*94f0*/  HMMA.16816.F32 R28, R108, R38.reuse, R28 ;  /* 0x000000266c1c723c */ /* 0x080fe2000000181c */
[----:B------:R-:W-:Y:S01]  /*9500*/  LDSM.16.MT88.4 R144, [R182+0x800] ;  /* 0x00080000b690783b */ /* 0x000fe20000004200 */
[----:B------:R-:W-:Y:S02]  /*9510*/  MUFU.EX2 R216, R167 ;  /* 0x000000a700d87308 */ /* 0x000fe40000000800 */
[C---:B------:R-:W-:Y:S02]  /*9520*/  FMUL.FTZ R36, R100.reuse, R148 ;  /* 0x0000009464247220 */ /* 0x040fe40000410000 */
[----:B------:R-:W-:Y:S02]  /*9530*/  FMUL.FTZ R37, R100, R149 ;  /* 0x0000009564257220 */ /* 0x000fe40000410000 */
[C---:B------:R-:W-:Y:S04]  /*9540*/  HMMA.16816.F32 R32, R156.reuse, R38, R32 ;  /* 0x000000269c20723c */ /* 0x040fe80000001820 */
[C---:B------:R-:W-:Y:S01]  /*9550*/  FMUL.FTZ R58, R2.reuse, R58 ;  /* 0x0000003a023a7220 */ /* 0x040fe20000410000 */
[----:B------:R-:W-:Y:S01]  /*9560*/  MUFU.EX2 R176, R168 ;  /* 0x000000a800b07308 */ /* 0x000fe20000000800 */
[C---:B------:R-:W-:Y:S02]  /*9570*/  FMUL.FTZ R59, R2.reuse, R59 ;  /* 0x0000003b023b7220 */ /* 0x040fe40000410000 */
[C---:B------:R-:W-:Y:S04]  /*9580*/  FMUL.FTZ R38, R3.reuse, R150 ;  /* 0x0000009603267220 */ /* 0x040fe80000410000 */
[C---:B------:R-:W-:Y:S02]  /*9590*/  FMUL.FTZ R39, R3.reuse, R151 ;  /* 0x0000009703277220 */ /* 0x040fe40000410000 */
[C---:B------:R-:W-:Y:S01]  /*95a0*/  FMUL.FTZ R62, R2.reuse, R62 ;  /* 0x0000003e023e7220 */ /* 0x040fe20000410000 */
[----:B------:R-:W-:Y:S01]  /*95b0*/  MUFU.EX2 R171, R205 ;  /* 0x000000cd00ab7308 */ /* 0x000fe20000000800 */
[C---:B------:R-:W-:Y:S02]  /*95c0*/  FMUL.FTZ R63, R2.reuse, R63 ;  /* 0x0000003f023f7220 */ /* 0x040fe40000410000 */
[C---:B------:R-:W-:Y:S01]  /*95d0*/  FMUL.FTZ R74, R2.reuse, R74 ;  /* 0x0000004a024a7220 */ /* 0x040fe20000410000 */
[-C--:B-1----:R-:W-:Y:S03]  /*95e0*/  HMMA.16816.F32 R36, R156, R112.reuse, R36 ;  /* 0x000000709c24723c */ /* 0x082fe60000001824 */
[C---:B------:R-:W-:Y:S02]  /*95f0*/  FMUL.FTZ R75, R2.reuse, R75 ;  /* 0x0000004b024b7220 */ /* 0x040fe40000410000 */
[C---:B------:R-:W-:Y:S01]  /*9600*/  FMUL.FTZ R78, R2.reuse, R78 ;  /* 0x0000004e024e7220 */ /* 0x040fe20000410000 */
[----:B------:R-:W-:Y:S01]  /*9610*/  MUFU.EX2 R174, R202 ;  /* 0x000000ca00ae7308 */ /* 0x000fe20000000800 */
[C---:B------:R-:W-:Y:S01]  /*9620*/  FMUL.FTZ R79, R2.reuse, R79 ;  /* 0x0000004f024f7220 */ /* 0x040fe20000410000 */
[C---:B------:R-:W-:Y:S04]  /*9630*/  HMMA.16816.F32 R40, R108.reuse, R112, R40 ;  /* 0x000000706c28723c */ /* 0x040fe80000001828 */
[C---:B------:R-:W-:Y:S02]  /*9640*/  FMUL.FTZ R86, R3.reuse, R86 ;  /* 0x0000005603567220 */ /* 0x040fe40000410000 */
[C---:B------:R-:W-:Y:S02]  /*9650*/  FMUL.FTZ R87, R3.reuse, R87 ;  /* 0x0000005703577220 */ /* 0x040fe40000410000 */
[-C--:B------:R-:W-:Y:S01]  /*9660*/  HMMA.16816.F32 R44, R108, R114.reuse, R44 ;  /* 0x000000726c2c723c */ /* 0x080fe2000000182c */
[----:B------:R-:W-:Y:S03]  /*9670*/  MUFU.EX2 R169, R195 ;  /* 0x000000c300a97308 */ /* 0x000fe60000000800 */
[----:B------:R-:W-:Y:S02]  /*9680*/  FFMA.FTZ R129, R2, R225, R0 ;  /* 0x000000e102817223 */ /* 0x000fe40000010000 */
[C---:B------:R-:W-:Y:S02]  /*9690*/  FMUL.FTZ R98, R3.reuse, R98 ;  /* 0x0000006203627220 */ /* 0x040fe40000410000 */
[C---:B------:R-:W-:Y:S01]  /*96a0*/  HMMA.16816.F32 R48, R156.reuse, R114, R48 ;  /* 0x000000729c30723c */ /* 0x040fe20000001830 */
[----:B------:R-:W1:Y:S02]  /*96b0*/  LDSM.16.MT88.4 R112, [R182+0xc00] ;  /* 0x000c0000b670783b */ /* 0x000e640000004200 */
[----:B------:R-:W-:Y:S01]  /*96c0*/  MUFU.EX2 R225, R170 ;  /* 0x000000aa00e17308 */ /* 0x000fe20000000800 */
[----:B------:R-:W-:Y:S02]  /*96d0*/  FMUL.FTZ R99, R3, R99 ;  /* 0x0000006303637220 */ /* 0x000fe40000410000 */
[----:B------:R-:W-:Y:S02]  /*96e0*/  FADD.FTZ R3, R214, R130 ;  /* 0x00000082d6037221 */ /* 0x000fe40000010000 */
[----:B------:R-:W-:Y:S04]  /*96f0*/  FADD.FTZ R100, R215, R128 ;  /* 0x00000080d7647221 */ /* 0x000fe80000010000 */
        /* <DEDUP_REMOVED lines=9> */
[----:B------:R-:W-:Y:S03]  /*9790*/  MUFU.EX2 R175, R201 ;  /* 0x000000c900af7308 */ /* 0x000fe60000000800 */
[----:B--2---:R-:W-:Y:S01]  /*97a0*/  FADD.FTZ R0, R2, R0 ;  /* 0x0000000002007221 */ /* 0x004fe20000010000 */
[C---:B------:R-:W-:Y:S06]  /*97b0*/  HMMA.16816.F32 R56, R108.reuse, R112, R56 ;  /* 0x000000706c38723c */ /* 0x040fec0000001838 */
[----:B------:R-:W1:Y:S01]  /*97c0*/  MUFU.EX2 R172, R179 ;  /* 0x000000b300ac7308 */ /* 0x000e620000000800 */
[----:B------:R-:W-:Y:S01]  /*97d0*/  FADD.FTZ R0, R107, R0 ;  /* 0x000000006b007221 */ /* 0x000fe20000010000 */
[-C--:B------:R-:W-:Y:S08]  /*97e0*/  HMMA.16816.F32 R60, R108, R114.reuse, R60 ;  /* 0x000000726c3c723c */ /* 0x080ff0000000183c */
[----:B------:R-:W-:Y:S01]  /*97f0*/  MUFU.EX2 R173, R177 ;  /* 0x000000b100ad7308 */ /* 0x000fe20000000800 */
[C---:B------:R-:W-:Y:S01]  /*9800*/  HMMA.16816.F32 R64, R156.reuse, R114, R64 ;  /* 0x000000729c40723c */ /* 0x040fe20000001840 */
[----:B------:R-:W2:Y:S08]  /*9810*/  LDSM.16.MT88.4 R112, [R181+0x1800] ;  /* 0x00180000b570783b */ /* 0x000eb00000004200 */
[----:B------:R-:W3:Y:S03]  /*9820*/  MUFU.EX2 R168, R197 ;  /* 0x000000c500a87308 */ /* 0x000ee60000000800 */
[----:B-1----:R-:W-:Y:S07]  /*9830*/  F2FP.PACK_AB R160, R172, R169 ;  /* 0x000000a9aca0723e */ /* 0x002fee00000000ff */
[----:B------:R-:W-:Y:S10]  /*9840*/  MUFU.EX2 R167, R178 ;  /* 0x000000b200a77308 */ /* 0x000ff40000000800 */
[----:B------:R-:W1:Y:S01]  /*9850*/  MUFU.EX2 R166, R196 ;  /* 0x000000c400a67308 */ /* 0x000e620000000800 */
[----:B---3--:R-:W-:Y:S09]  /*9860*/  F2FP.PACK_AB R162, R168, R173 ;  /* 0x000000ada8a2723e */ /* 0x008ff200000000ff */
[----:B------:R-:W-:Y:S01]  /*9870*/  MUFU.EX2 R165, R198 ;  /* 0x000000c600a57308 */ /* 0x000fe20000000800 */
[-C--:B--2---:R-:W-:Y:S09]  /*9880*/  HMMA.16816.F32 R68, R156, R112.reuse, R68 ;  /* 0x000000709c44723c */ /* 0x084ff20000001844 */
[----:B------:R-:W2:Y:S01]  /*9890*/  MUFU.EX2 R164, R199 ;  /* 0x000000c700a47308 */ /* 0x000ea20000000800 */
[C---:B------:R-:W-:Y:S04]  /*98a0*/  HMMA.16816.F32 R72, R108.reuse, R112, R72 ;  /* 0x000000706c48723c */ /* 0x040fe80000001848 */
[----:B-1----:R-:W-:Y:S04]  /*98b0*/  F2FP.PACK_AB R161, R166, R167 ;  /* 0x000000a7a6a1723e */ /* 0x002fe800000000ff */
[-C--:B------:R-:W-:Y:S08]  /*98c0*/  HMMA.16816.F32 R76, R108, R114.reuse, R76 ;  /* 0x000000726c4c723c */ /* 0x080ff0000000184c */
[C---:B------:R-:W-:Y:S01]  /*98d0*/  HMMA.16816.F32 R80, R156.reuse, R114, R80 ;  /* 0x000000729c50723c */ /* 0x040fe20000001850 */
[----:B------:R-:W1:Y:S03]  /*98e0*/  LDSM.16.MT88.4 R112, [R182+0x1800] ;  /* 0x00180000b670783b */ /* 0x000e660000004200 */
[----:B--2---:R-:W-:Y:S04]  /*98f0*/  F2FP.PACK_AB R163, R164, R165 ;  /* 0x000000a5a4a3723e */ /* 0x004fe800000000ff */
        /* <DEDUP_REMOVED lines=18> */
[----:B------:R-:W-:Y:S02]  /*9a20*/  F2FP.PACK_AB R157, R171, R170 ;  /* 0x000000aaab9d723e */ /* 0x000fe400000000ff */
[----:B------:R-:W-:Y:S01]  /*9a30*/  F2FP.PACK_AB R159, R175, R174 ;  /* 0x000000aeaf9f723e */ /* 0x000fe200000000ff */
[C---:B------:R-:W-:Y:S04]  /*9a40*/  HMMA.16816.F32 R8, R112.reuse, R116, R8 ;  /* 0x000000747008723c */ /* 0x040fe80000001808 */
[----:B------:R-:W3:Y:S04]  /*9a50*/  MUFU.EX2 R106, R209 ;  /* 0x000000d1006a7308 */ /* 0x000ee80000000800 */
[-C--:B------:R-:W-:Y:S04]  /*9a60*/  HMMA.16816.F32 R12, R112, R118.reuse, R12 ;  /* 0x00000076700c723c */ /* 0x080fe8000000180c */
[----:B-1----:R-:W-:Y:S02]  /*9a70*/  FADD.FTZ R0, R107, R2 ;  /* 0x000000026b007221 */ /* 0x002fe40000010000 */
[----:B------:R-:W-:Y:S01]  /*9a80*/  FADD.FTZ R2, R229, R102 ;  /* 0x00000066e5027221 */ /* 0x000fe20000010000 */
[----:B------:R-:W-:Y:S01]  /*9a90*/  MOV R102, R104 ;  /* 0x0000006800667202 */ /* 0x000fe20000000f00 */
[C---:B------:R-:W-:Y:S01]  /*9aa0*/  HMMA.16816.F32 R16, R108.reuse, R118, R16 ;  /* 0x000000766c10723c */ /* 0x040fe20000001810 */
[----:B------:R-:W1:Y:S03]  /*9ab0*/  LDSM.16.MT88.4 R116, [R182+0x1000] ;  /* 0x00100000b674783b */ /* 0x000e660000004200 */
[----:B--2---:R-:W-:Y:S01]  /*9ac0*/  F2FP.PACK_AB R158, R128, R129 ;  /* 0x00000081809e723e */ /* 0x004fe200000000ff */
[----:B------:R-:W-:Y:S03]  /*9ad0*/  FADD.FTZ R2, R221, R2 ;  /* 0x00000002dd027221 */ /* 0x000fe60000010000 */
[-C--:B------:R-:W-:Y:S04]  /*9ae0*/  HMMA.16816.F32 R20, R108, R120.reuse, R20 ;  /* 0x000000786c14723c */ /* 0x080fe80000001814 */
[C---:B---3--:R-:W-:Y:S01]  /*9af0*/  F2FP.PACK_AB R156, R106.reuse, R107 ;  /* 0x0000006b6a9c723e */ /* 0x048fe200000000ff */
[----:B------:R-:W-:Y:S01]  /*9b00*/  FADD.FTZ R0, R106, R0 ;  /* 0x000000006a007221 */ /* 0x000fe20000010000 */
[----:B------:R-:W-:Y:S01]  /*9b10*/  MOV R106, R103 ;  /* 0x00000067006a7202 */ /* 0x000fe20000000f00 */
[----:B------:R-:W-:Y:S01]  /*9b20*/  FADD.FTZ R2, R220, R2 ;  /* 0x00000002dc027221 */ /* 0x000fe20000010000 */
[C---:B------:R-:W-:Y:S04]  /*9b30*/  HMMA.16816.F32 R24, R112.reuse, R120, R24 ;  /* 0x000000787018723c */ /* 0x040fe80000001818 */
[----:B------:R-:W-:Y:S01]  /*9b40*/  FADD.FTZ R0, R129, R0 ;  /* 0x0000000081007221 */ /* 0x000fe20000010000 */
[----:B------:R-:W-:Y:S01]  /*9b50*/  MOV R107, R101 ;  /* 0x00000065006b7202 */ /* 0x000fe20000000f00 */
        /* <DEDUP_REMOVED lines=10> */
[----:B------:R-:W-:Y:S01]  /*9c00*/  FADD.FTZ R3, R223, R100 ;  /* 0x00000064df037221 */ /* 0x000fe20000010000 */
[----:B------:R-:W-:Y:S01]  /*9c10*/  MOV R100, R105 ;  /* 0x0000006900647202 */ /* 0x000fe20000000f00 */
        /* <DEDUP_REMOVED lines=56> */
[-C--:B---3--:R-:W-:Y:S08]  /*9fa0*/  HMMA.16816.F32 R84, R156, R12.reuse, R84 ;  /* 0x0000000c9c54723c */ /* 0x088ff00000001854 */
[C---:B------:R-:W-:Y:S08]  /*9fb0*/  HMMA.16816.F32 R88, R160.reuse, R12, R88 ;  /* 0x0000000ca058723c */ /* 0x040ff00000001858 */
[-C--:B------:R-:W-:Y:S08]  /*9fc0*/  HMMA.16816.F32 R92, R160, R14.reuse, R92 ;  /* 0x0000000ea05c723c */ /* 0x080ff0000000185c */
[----:B------:R-:W-:Y:S01]  /*9fd0*/  HMMA.16816.F32 R96, R156, R14, R96 ;  /* 0x0000000e9c60723c */ /* 0x000fe20000001860 */
[----:B------:R-:W-:-:S07]  /*9fe0*/  @P0 BRA `(.L_x_1394) ;  /* 0xffffc72000000947 */ /* 0x000fce000383ffff */
.L_x_1381:
[----:B------:R-:W-:-:S13]  /*9ff0*/  ISETP.GE.AND P0, PT, R203, R234, PT ;  /* 0x000000eacb00720c */ /* 0x000fda0003f06270 */
[----:B------:R-:W-:Y:S05]  /*a000*/  @!P0 BRA `(.L_x_1395) ;  /* 0x000030c000008947 */ /* 0x000fea0003800000 */
.L_x_1407:
[----:B------:R-:W-:Y:S04]  /*a010*/  DEPBAR.LE SB0, 0x0 ;  /* 0x000080000000791a */ /* 0x000fe80000000000 */
[----:B------:R-:W-:Y:S01]  /*a020*/  WARPSYNC 0xffffffff ;  /* 0xffffffff00007948 */ /* 0x000fe20003800000 */
[----:B------:R-:W-:Y:S01]  /*a030*/  BAR.SYNC.DEFER_BLOCKING 0x0 ;  /* 0x0000000000007b1d */ /* 0x000fe20000010000 */
[----:B------:R-:W-:Y:S01]  /*a040*/  SHF.R.S32.HI R0, RZ, 0x1f, R204 ;  /* 0x0000001fff007819 */ /* 0x000fe200000114cc */
[----:B------:R-:W-:Y:S01]  /*a050*/  IMAD.WIDE.U32 R2, R204, c[0x0][0x208], RZ ;  /* 0x00008200cc027a25 */ /* 0x000fe200078e00ff */
[----:B------:R-:W-:Y:S02]  /*a060*/  MOV R107, R104 ;  /* 0x00000068006b7202 */ /* 0x000fe40000000f00 */
[----:B------:R-:W-:Y:S01]  /*a070*/  MOV R106, R103 ;  /* 0x00000067006a7202 */ /* 0x000fe20000000f00 */
[----:B------:R-:W-:Y:S02]  /*a080*/  IMAD R0, R0, c[0x0][0x208], RZ ;  /* 0x0000820000007a24 */ /* 0x000fe400078e02ff */
[----:B------:R-:W-:Y:S02]  /*a090*/  IMAD.MOV.U32 R100, RZ, RZ, R105 ;  /* 0x000000ffff647224 */ /* 0x000fe400078e0069 */
        /* <DEDUP_REMOVED lines=13> */
[----:B------:R-:W-:Y:S03]  /*a170*/  LEA.HI.X R8, R0, c[0x0][0x1fc], R2, 0x1, P0 ;  /* 0x00007f0000087a11 */ /* 0x000fe600000f0c02 */
        /* <DEDUP_REMOVED lines=8> */
.L_x_1502:
[----:B------:R-:W5:Y:S01]  /*a200*/  SHFL.IDX PT, R2, R9, RZ, 0x1c1f ;  /* 0x001c1fff09027589 */ /* 0x000f6200000e0000 */
[C---:B------:R-:W-:Y:S01]  /*a210*/  IMAD.SHL.U32 R3, R210.reuse, 0x2, RZ ;  /* 0x00000002d2037824 */ /* 0x040fe200078e00ff */
[----:B------:R-:W-:Y:S01]  /*a220*/  ISETP.GE.AND P5, PT, R210, c[0x0][0x1d4], PT ;  /* 0x00007500d2007a0c */ /* 0x000fe20003fa6270 */
[C---:B------:R-:W-:Y:S01]  /*a230*/  IMAD.SHL.U32 R4, R232.reuse, 0x2, RZ ;  /* 0x00000002e8047824 */ /* 0x040fe200078e00ff */
[----:B------:R-:W4:Y:S01]  /*a240*/  S2R R10, SR_TID.X ;  /* 0x00000000000a7919 */ /* 0x000f220000002100 */
[----:B------:R-:W-:Y:S01]  /*a250*/  ISETP.GE.AND P4, PT, R232, c[0x0][0x1d4], PT ;  /* 0x00007500e8007a0c */ /* 0x000fe20003f86270 */
[----:B------:R-:W-:Y:S01]  /*a260*/  BSSY B0, `(.L_x_1397) ;  /* 0x0000022000007945 */ /* 0x000fe20003800000 */
[C---:B------:R-:W-:Y:S02]  /*a270*/  ISETP.GE.AND P3, PT, R233.reuse, c[0x0][0x1d4], PT ;  /* 0x00007500e9007a0c */ /* 0x040fe40003f66270 */
[C---:B-----5:R-:W-:Y:S01]  /*a280*/  IADD3 R6, P0, R2.reuse, R3, RZ ;  /* 0x0000000302067210 */ /* 0x060fe20007f1e0ff */
[----:B------:R-:W-:Y:S01]  /*a290*/  IMAD.SHL.U32 R3, R233, 0x2, RZ ;  /* 0x00000002e9037824 */ /* 0x000fe200078e00ff */
[----:B------:R-:W-:Y:S03]  /*a2a0*/  IADD3 R4, P6, R2, R4, RZ ;  /* 0x0000000402047210 */ /* 0x000fe60007fde0ff */
[----:B---3--:R-:W-:Y:S01]  /*a2b0*/  IMAD.X R7, R0, 0x1, R219, P0 ;  /* 0x0000000100077824 */ /* 0x008fe200000e06db */
[----:B------:R-:W-:Y:S01]  /*a2c0*/  IADD3 R2, P0, R2, R3, RZ ;  /* 0x0000000302027210 */ /* 0x000fe20007f1e0ff */
[C---:B------:R-:W-:Y:S03]  /*a2d0*/  IMAD.X R5, R0.reuse, 0x1, R217, P6 ;  /* 0x0000000100057824 */ /* 0x040fe600030e06d9 */
[----:B------:R-:W-:Y:S01]  /*a2e0*/  @!PT LDS RZ, [RZ] ;  /* 0x00000000fffff984 */ /* 0x000fe20000000800 */
[----:B------:R-:W-:Y:S01]  /*a2f0*/  @!PT LDS RZ, [RZ] ;  /* 0x00000000fffff984 */ /* 0x000fe20000000800 */
[----:B------:R3:W-:Y:S01]  /*a300*/  LDGSTS.E.BYPASS.LTC128B.128 [R194+0x1880], [R6.64], !P5 ;  /* 0x0188000006c27fae */ /* 0x0007e2000e901d46 */
[----:B------:R-:W-:Y:S01]  /*a310*/  IMAD.X R3, R0, 0x1, R218, P0 ;  /* 0x0000000100037824 */ /* 0x000fe200000e06da */
[----:B----4-:R-:W-:Y:S02]  /*a320*/  ISETP.GT.AND P0, PT, R10, 0x3f, PT ;  /* 0x0000003f0a00780c */ /* 0x010fe40003f04270 */
[----:B------:R3:W-:Y:S04]  /*a330*/  LDGSTS.E.BYPASS.LTC128B.128 [R194+0x2480], [R4.64], !P4 ;  /* 0x0248000004c27fae */ /* 0x0007e8000e101d46 */
[----:B------:R3:W-:Y:S07]  /*a340*/  LDGSTS.E.BYPASS.LTC128B.128 [R194+0x3080], [R2.64], !P3 ;  /* 0x0308000002c27fae */ /* 0x0007ee000d901d46 */
[----:B------:R-:W-:-:S05]  /*a350*/  @P0 BRA `(.L_x_1398) ;  /* 0x0000012000000947 */ /* 0x000fca0003800000 */
[----:B------:R-:W-:-:S05]  /*a360*/  BRA.DIV ~URZ, `(.L_x_1399) ;  /* 0x0000a7627f007947 */ /* 0x000fca000b800000 */
[----:B---3--:R3:W4:Y:S04]  /*a370*/  SHFL.IDX PT, R4, R8, 0x1, 0x1c1f ;  /* 0x003c1f0008047f89 */ /* 0x00872800000e0000 */
[----:B------:R3:W2:Y:S02]  /*a380*/  SHFL.IDX PT, R0, R9, 0x1, 0x1c1f ;  /* 0x003c1f0009007f89 */ /* 0x0006a400000e0000 */
.L_x_1503:
[----:B------:R-:W-:Y:S01]  /*a390*/  IMAD.SHL.U32 R5, R210, 0x2, RZ ;  /* 0x00000002d2057824 */ /* 0x000fe200078e00ff */
[----:B------:R-:W-:Y:S01]  /*a3a0*/  SHF.L.U32 R2, R233, 0x1, RZ ;  /* 0x00000001e9027819 */ /* 0x000fe200000006ff */
[----:B------:R-:W-:Y:S03]  /*a3b0*/  IMAD.SHL.U32 R3, R232, 0x2, RZ ;  /* 0x00000002e8037824 */ /* 0x000fe600078e00ff */
[C---:B--23--:R-:W-:Y:S02]  /*a3c0*/  IADD3 R8, P0, R0.reuse, R5, RZ ;  /* 0x0000000500087210 */ /* 0x04cfe40007f1e0ff */
[----:B------:R-:W-:Y:S03]  /*a3d0*/  IADD3 R6, P6, R0, R3, RZ ;  /* 0x0000000300067210 */ /* 0x000fe60007fde0ff */
[----:B----4-:R-:W-:Y:S01]  /*a3e0*/  IMAD.X R9, R4, 0x1, R219, P0 ;  /* 0x0000000104097824 */ /* 0x010fe200000e06db */
[----:B------:R-:W-:Y:S02]  /*a3f0*/  IADD3 R2, P0, R0, R2, RZ ;  /* 0x0000000200027210 */ /* 0x000fe40007f1e0ff */
[C---:B------:R-:W-:Y:S02]  /*a400*/  IADD3.X R7, R4.reuse, R217, RZ, P6, !PT ;  /* 0x000000d904077210 */ /* 0x040fe400037fe4ff */
[----:B------:R-:W-:Y:S01]  /*a410*/  @!PT LDS RZ, [RZ] ;  /* 0x00000000fffff984 */ /* 0x000fe20000000800 */
[----:B------:R-:W-:Y:S01]  /*a420*/  @!PT LDS RZ, [RZ] ;  /* 0x00000000fffff984 */ /* 0x000fe20000000800 */
[----:B------:R-:W-:Y:S01]  /*a430*/  @!PT LDS RZ, [RZ] ;  /* 0x00000000fffff984 */ /* 0x000fe20000000800 */
[----:B------:R2:W-:Y:S01]  /*a440*/  LDGSTS.E.BYPASS.LTC128B.128 [R194+0x2080], [R8.64], !P5 ;  /* 0x0208000008c27fae */ /* 0x0005e2000e901d46 */
[----:B------:R-:W-:Y:S03]  /*a450*/  IMAD.X R3, R4, 0x1, R218, P0 ;  /* 0x0000000104037824 */ /* 0x000fe600000e06da */
[----:B------:R2:W-:Y:S04]  /*a460*/  LDGSTS.E.BYPASS.LTC128B.128 [R194+0x2c80], [R6.64], !P4 ;  /* 0x02c8000006c27fae */ /* 0x0005e8000e101d46 */
[----:B------:R2:W-:Y:S02]  /*a470*/  LDGSTS.E.BYPASS.LTC128B.128 [R194+0x3880], [R2.64], !P3 ;  /* 0x0388000002c27fae */ /* 0x0005e4000d901d46 */
.L_x_1398:
[----:B------:R-:W-:Y:S05]  /*a480*/  BSYNC B0 ;  /* 0x0000000000007941 */ /* 0x000fea0003800000 */
.L_x_1397:
[----:B------:R-:W0:Y:S01]  /*a490*/  LDGDEPBAR ;  /* 0x00000000000079af */ /* 0x000e220000000000 */
[----:B------:R-:W-:Y:S01]  /*a4a0*/  WARPSYNC 0xffffffff ;  /* 0xffffffff00007948 */ /* 0x000fe20003800000 */
[-C--:B--23--:R-:W-:Y:S01]  /*a4b0*/  HMMA.16816.F32 R4, R48, R16.reuse, RZ ;  /* 0x000000103004723c */ /* 0x08cfe200000018ff */
        /* <DEDUP_REMOVED lines=90> */
[----:B------:R-:W-:Y:S02]  /*aa60*/  FMUL.FTZ R11, R11, c[0x0][0x320] ;  /* 0x0000c8000b0b7a20 */ /* 0x000fe40000410000 */
[----:B------:R-:W-:Y:S02]  /*aa70*/  FMUL.FTZ R2, R13, c[0x0][0x320] ;  /* 0x0000c8000d027a20 */ /* 0x000fe40000410000 */
[----:B------:R-:W-:Y:S03]  /*aa80*/  FMUL.FTZ R3, R12, c[0x0][0x320] ;  /* 0x0000c8000c037a20 */ /* 0x000fe60000410000 */
[----:B------:R1:W4:Y:S10]  /*aa90*/  MUFU.TANH R177, R0 ;  /* 0x0000000000b17308 */ /* 0x0003340000002400 */
[----:B------:R-:W2:Y:S10]  /*aaa0*/  MUFU.TANH R199, R11 ;  /* 0x0000000b00c77308 */ /* 0x000eb40000002400 */
[----:B------:R-:W2:Y:S01]  /*aab0*/  MUFU.TANH R176, R2 ;  /* 0x0000000200b07308 */ /* 0x000ea20000002400 */
[----:B-1----:R-:W-:Y:S09]  /*aac0*/  FMUL.FTZ R0, R6, c[0x0][0x320] ;  /* 0x0000c80006007a20 */ /* 0x002ff20000410000 */
[----:B------:R1:W1:Y:S10]  /*aad0*/  MUFU.TANH R195, R0 ;  /* 0x0000000000c37308 */ /* 0x0002740000002400 */
        /* <DEDUP_REMOVED lines=99> */
[----:B------:R-:W-:Y:S05]  /*b110*/  IADD3 R2, R2, -0x30, R231 ;  /* 0xffffffd002027810 */ /* 0x000fea0007ffe0e7 */
        /* <DEDUP_REMOVED lines=26> */
.L_x_1504:
[----:B------:R-:W-:-:S05]  /*b2c0*/  BRA.DIV ~URZ, `(.L_x_1403) ;  /* 0x000099327f007947 */ /* 0x000fca000b800000 */
[----:B------:R3:W4:Y:S02]  /*b2d0*/  SHFL.IDX PT, R0, R9, RZ, 0x1c1f ;  /* 0x001c1fff09007589 */ /* 0x00072400000e0000 */
.L_x_1505:
[----:B------:R-:W-:Y:S01]  /*b2e0*/  IMAD.SHL.U32 R2, R210, 0x2, RZ ;  /* 0x00000002d2027824 */ /* 0x000fe200078e00ff */
[----:B------:R-:W-:Y:S01]  /*b2f0*/  SHF.L.U32 R10, R233, 0x1, RZ ;  /* 0x00000001e90a7819 */ /* 0x000fe200000006ff */
[----:B------:R-:W-:Y:S03]  /*b300*/  IMAD.SHL.U32 R6, R232, 0x2, RZ ;  /* 0x00000002e8067824 */ /* 0x000fe600078e00ff */
[----:B----4-:R-:W-:Y:S05]  /*b310*/  @P0 IADD3 R2, P6, R0, R2, RZ ;  /* 0x0000000200020210 */ /* 0x010fea0007fde0ff */
[----:B--2---:R-:W-:Y:S01]  /*b320*/  @P0 IMAD.X R3, R4, 0x1, R219, P6 ;  /* 0x0000000104030824 */ /* 0x004fe200030e06db */
[----:B------:R-:W-:Y:S04]  /*b330*/  @P0 IADD3 R6, P6, R0, R6, RZ ;  /* 0x0000000600060210 */ /* 0x000fe80007fde0ff */
[----:B------:R-:W-:Y:S01]  /*b340*/  @!PT LDS RZ, [RZ] ;  /* 0x00000000fffff984 */ /* 0x000fe20000000800 */
[----:B------:R-:W-:Y:S01]  /*b350*/  @!PT LDS RZ, [RZ] ;  /* 0x00000000fffff984 */ /* 0x000fe20000000800 */
[----:B------:R-:W-:Y:S01]  /*b360*/  @!PT LDS RZ, [RZ] ;  /* 0x00000000fffff984 */ /* 0x000fe20000000800 */
[----:B------:R2:W-:Y:S01]  /*b370*/  @P0 LDGSTS.E.BYPASS.LTC128B.128 [R194+0x3c80], [R2.64], !P5 ;  /* 0x03c8000002c20fae */ /* 0x0005e2000e901d46 */
[----:B------:R-:W-:Y:S05]  /*b380*/  @P0 IMAD.X R7, R4, 0x1, R217, P6 ;  /* 0x0000000104070824 */ /* 0x000fea00030e06d9 */
[----:B------:R4:W-:Y:S01]  /*b390*/  @P0 LDGSTS.E.BYPASS.LTC128B.128 [R194+0x4880], [R6.64], !P4 ;  /* 0x0488000006c20fae */ /* 0x0009e2000e101d46 */
[----:B--2---:R-:W-:Y:S04]  /*b3a0*/  @P0 IADD3 R2, P6, R0, R10, RZ ;  /* 0x0000000a00020210 */ /* 0x004fe80007fde0ff */
[----:B------:R-:W-:Y:S05]  /*b3b0*/  @P0 IADD3.X R3, R4, R218, RZ, P6, !PT ;  /* 0x000000da04030210 */ /* 0x000fea00037fe4ff */
[----:B------:R4:W-:Y:S01]  /*b3c0*/  @P0 LDGSTS.E.BYPASS.LTC128B.128 [R194+0x5480], [R2.64], !P3 ;  /* 0x0548000002c20fae */ /* 0x0009e2000d901d46 */
[----:B------:R-:W-:Y:S01]  /*b3d0*/  ISETP.GE.AND P0, PT, R5, 0x21, PT ;  /* 0x000000210500780c */ /* 0x000fe20003f06270 */
[----:B------:R-:W-:-:S06]  /*b3e0*/  BRA.DIV ~URZ, `(.L_x_1404) ;  /* 0x000098727f007947 */ /* 0x000fcc000b800000 */
[----:B------:R2:W1:Y:S04]  /*b3f0*/  SHFL.IDX PT, R4, R8, 0x1, 0x1c1f ;  /* 0x003c1f0008047f89 */ /* 0x00046800000e0000 */
[----:B------:R2:W3:Y:S02]  /*b400*/  SHFL.IDX PT, R0, R9, 0x1, 0x1c1f ;  /* 0x003c1f0009007f89 */ /* 0x0004e400000e0000 */
.L_x_1506:
[----:B----4-:R-:W-:Y:S02]  /*b410*/  IMAD.SHL.U32 R2, R210, 0x2, RZ ;  /* 0x00000002d2027824 */ /* 0x010fe400078e00ff */
[----:B------:R-:W-:Y:S02]  /*b420*/  IMAD.SHL.U32 R6, R232, 0x2, RZ ;  /* 0x00000002e8067824 */ /* 0x000fe400078e00ff */
[----:B------:R-:W-:Y:S01]  /*b430*/  IMAD.SHL.U32 R5, R233, 0x2, RZ ;  /* 0x00000002e9057824 */ /* 0x000fe200078e00ff */
[----:B---3--:R-:W-:Y:S04]  /*b440*/  @P0 IADD3 R2, P6, R0, R2, RZ ;  /* 0x0000000200020210 */ /* 0x008fe80007fde0ff */
[----:B-1----:R-:W-:Y:S05]  /*b450*/  @P0 IADD3.X R3, R4, R219, RZ, P6, !PT ;  /* 0x000000db04030210 */ /* 0x002fea00037fe4ff */
[----:B------:R-:W-:Y:S01]  /*b460*/  @!PT LDS RZ, [RZ] ;  /* 0x00000000fffff984 */ /* 0x000fe20000000800 */
[----:B------:R-:W-:Y:S01]  /*b470*/  @!PT LDS RZ, [RZ] ;  /* 0x00000000fffff984 */ /* 0x000fe20000000800 */
[----:B------:R-:W-:Y:S01]  /*b480*/  @!PT LDS RZ, [RZ] ;  /* 0x00000000fffff984 */ /* 0x000fe20000000800 */
[----:B------:R1:W-:Y:S01]  /*b490*/  @P0 LDGSTS.E.BYPASS.LTC128B.128 [R194+0x4480], [R2.64], !P5 ;  /* 0x0448000002c20fae */ /* 0x0003e2000e901d46 */
[----:B------:R-:W-:Y:S04]  /*b4a0*/  @P0 IADD3 R6, P5, R0, R6, RZ ;  /* 0x0000000600060210 */ /* 0x000fe80007fbe0ff */
[----:B------:R-:W-:Y:S05]  /*b4b0*/  @P0 IADD3.X R7, R4, R217, RZ, P5, !PT ;  /* 0x000000d904070210 */ /* 0x000fea0002ffe4ff */
[----:B------:R3:W-:Y:S01]  /*b4c0*/  @P0 LDGSTS.E.BYPASS.LTC128B.128 [R194+0x5080], [R6.64], !P4 ;  /* 0x0508000006c20fae */ /* 0x0007e2000e101d46 */
[----:B-1----:R-:W-:Y:S05]  /*b4d0*/  @P0 IADD3 R2, P5, R0, R5, RZ ;  /* 0x0000000500020210 */ /* 0x002fea0007fbe0ff */
[----:B------:R-:W-:Y:S05]  /*b4e0*/  @P0 IMAD.X R3, R4, 0x1, R218, P5 ;  /* 0x0000000104030824 */ /* 0x000fea00028e06da */
[----:B------:R3:W-:Y:S03]  /*b4f0*/  @P0 LDGSTS.E.BYPASS.LTC128B.128 [R194+0x5c80], [R2.64], !P3 ;  /* 0x05c8000002c20fae */ /* 0x0007e6000d901d46 */
.L_x_1401:
[----:B--234-:R-:W-:Y:S05]  /*b500*/  BSYNC B0 ;  /* 0x0000000000007941 */ /* 0x01cfea0003800000 */
.L_x_1400:
        /* <DEDUP_REMOVED lines=51> */
.L_x_1507:
        /* <DEDUP_REMOVED lines=15> */
.L_x_1508:
[----:B--2---:R-:W-:Y:S01]  /*b930*/  FMNMX.FTZ R102, R0, R4, !PT ;  /* 0x0000000400667209 */ /* 0x004fe20007810000 */
[C---:B------:R-:W-:Y:S01]  /*b940*/  FADD.FTZ R0, -R105.reuse, R100 ;  /* 0x0000006469007221 */ /* 0x040fe20000010100 */
[----:B------:R-:W-:Y:S01]  /*b950*/  WARPSYNC 0xffffffff ;  /* 0xffffffff00007948 */ /* 0x000fe20003800000 */
[----:B------:R-:W-:Y:S01]  /*b960*/  FMUL.FTZ R2, R105, c[0x0][0x2d0] ;  /* 0x0000b40069027a20 */ /* 0x000fe20000410000 */
[----:B------:R-:W-:Y:S01]  /*b970*/  LDSM.16.MT88.4 R36, [R182] ;  /* 0x00000000b624783b */ /* 0x000fe20000004200 */
[----:B------:R-:W-:Y:S01]  /*b980*/  FMUL.FTZ R0, R0, c[0x0][0x2d0] ;  /* 0x0000b40000007a20 */ /* 0x000fe20000410000 */
[----:B------:R-:W-:Y:S01]  /*b990*/  ISETP.GT.AND P0, PT, R203, R234, PT ;  /* 0x000000eacb00720c */ /* 0x000fe20003f04270 */
[--C-:B------:R-:W-:Y:S02]  /*b9a0*/  FFMA.FTZ R3, R177, c[0x0][0x2d0], -R2.reuse ;  /* 0x0000b400b1037a23 */ /* 0x100fe40000010802 */
[----:B------:R2:W-:Y:S01]  /*b9b0*/  MUFU.EX2 R100, R0 ;  /* 0x0000000000647308 */ /* 0x0005e20000000800 */
[--C-:B------:R-:W-:Y:S02]  /*b9c0*/  FFMA.FTZ R213, R12, c[0x0][0x2d0], -R2.reuse ;  /* 0x0000b4000cd57a23 */ /* 0x100fe40000010802 */
[--C-:B-1----:R-:W-:Y:S02]  /*b9d0*/  FFMA.FTZ R4, R178, c[0x0][0x2d0], -R2.reuse ;  /* 0x0000b400b2047a23 */ /* 0x102fe40000010802 */
        /* <DEDUP_REMOVED lines=9> */
[----:B------:R3:W4:Y:S01]  /*ba70*/  MUFU.EX2 R13, R4 ;  /* 0x00000004000d7308 */ /* 0x0007220000000800 */
[----:B------:R-:W-:Y:S02]  /*ba80*/  FFMA.FTZ R215, R19, c[0x0][0x2d0], -R2 ;  /* 0x0000b40013d77a23 */ /* 0x000fe40000010802 */
[----:B--2---:R-:W-:Y:S04]  /*ba90*/  FMUL.FTZ R0, R104, c[0x0][0x2d0] ;  /* 0x0000b40068007a20 */ /* 0x004fe80000410000 */
        /* <DEDUP_REMOVED lines=15> */
[C---:B------:R-:W-:Y:S02]  /*bb90*/  FADD.FTZ R0, -R103.reuse, R106 ;  /* 0x0000006a67007221 */ /* 0x040fe40000010100 */
[----:B-1----:R-:W-:Y:S02]  /*bba0*/  FMUL.FTZ R3, R103, c[0x0][0x2d0] ;  /* 0x0000b40067037a20 */ /* 0x002fe40000410000 */
[----:B------:R-:W-:Y:S02]  /*bbb0*/  FMUL.FTZ R0, R0, c[0x0][0x2d0] ;  /* 0x0000b40000007a20 */ /* 0x000fe40000410000 */
[--C-:B---3--:R-:W-:Y:S02]  /*bbc0*/  FFMA.FTZ R4, R198, c[0x0][0x2d0], -R3.reuse ;  /* 0x0000b400c6047a23 */ /* 0x108fe40000010803 */
        /* <DEDUP_REMOVED lines=14> */
[----:B-1----:R-:W-:Y:S02]  /*bcb0*/  FADD.FTZ R0, -R104, R107 ;  /* 0x0000006b68007221 */ /* 0x002fe40000010100 */
[----:B------:R-:W-:Y:S02]  /*bcc0*/  FMUL.FTZ R107, R102, c[0x0][0x2d0] ;  /* 0x0000b400666b7a20 */ /* 0x000fe40000410000 */
[----:B------:R-:W-:Y:S05]  /*bcd0*/  FMUL.FTZ R0, R0, c[0x0][0x2d0] ;  /* 0x0000b40000007a20 */ /* 0x000fea0000410000 */
[----:B------:R-:W-:Y:S10]  /*bce0*/  MUFU.EX2 R20, R5 ;  /* 0x0000000500147308 */ /* 0x000ff40000000800 */
[----:B------:R1:W-:Y:S10]  /*bcf0*/  MUFU.EX2 R3, R0 ;  /* 0x0000000000037308 */ /* 0x0003f40000000800 */
[----:B------:R-:W-:Y:S10]  /*bd00*/  MUFU.EX2 R18, R9 ;  /* 0x0000000900127308 */ /* 0x000ff40000000800 */
[----:B------:R-:W-:Y:S01]  /*bd10*/  MUFU.EX2 R17, R8 ;  /* 0x0000000800117308 */ /* 0x000fe20000000800 */
[----:B-1----:R-:W-:Y:S02]  /*bd20*/  FADD.FTZ R0, -R102, R101 ;  /* 0x0000006566007221 */ /* 0x002fe40000010100 */
[----:B------:R-:W-:Y:S02]  /*bd30*/  FFMA.FTZ R101, R169, c[0x0][0x2d0], -R107 ;  /* 0x0000b400a9657a23 */ /* 0x000fe4000001086b */
[----:B------:R-:W-:Y:S05]  /*bd40*/  FMUL.FTZ R0, R0, c[0x0][0x2d0] ;  /* 0x0000b40000007a20 */ /* 0x000fea0000410000 */
[----:B------:R-:W-:Y:S10]  /*bd50*/  MUFU.EX2 R198, R19 ;  /* 0x0000001300c67308 */ /* 0x000ff40000000800 */
[----:B------:R-:W1:Y:S10]  /*bd60*/  MUFU.EX2 R0, R0 ;  /* 0x0000000000007308 */ /* 0x000e740000000800 */
[----:B------:R-:W-:Y:S10]  /*bd70*/  MUFU.EX2 R227, R174 ;  /* 0x000000ae00e37308 */ /* 0x000ff40000000800 */
[----:B------:R-:W-:Y:S10]  /*bd80*/  MUFU.EX2 R226, R164 ;  /* 0x000000a400e27308 */ /* 0x000ff40000000800 */
[----:B------:R-:W-:Y:S10]  /*bd90*/  MUFU.EX2 R169, R212 ;  /* 0x000000d400a97308 */ /* 0x000ff40000000800 */
[----:B------:R-:W-:Y:S10]  /*bda0*/  MUFU.EX2 R174, R211 ;  /* 0x000000d300ae7308 */ /* 0x000ff40000000800 */
[----:B------:R-:W-:Y:S01]  /*bdb0*/  MUFU.EX2 R179, R179 ;  /* 0x000000b300b37308 */ /* 0x000fe20000000800 */
[----:B----4-:R-:W-:Y:S01]  /*bdc0*/  FFMA.FTZ R4, R100, R230, R13 ;  /* 0x000000e664047223 */ /* 0x010fe2000001000d */
[----:B------:R-:W-:Y:S01]  /*bdd0*/  F2FP.PACK_AB R156, R12, R13 ;  /* 0x0000000d0c9c723e */ /* 0x000fe200000000ff */
[----:B-1----:R-:W-:Y:S01]  /*bde0*/  FMUL.FTZ R15, R0, R127 ;  /* 0x0000007f000f7220 */ /* 0x002fe20000410000 */
[----:B------:R-:W-:Y:S01]  /*bdf0*/  F2FP.PACK_AB R157, R17, R18 ;  /* 0x00000012119d723e */ /* 0x000fe200000000ff */
[----:B------:R-:W-:Y:S01]  /*be00*/  FADD.FTZ R16, R12, R4 ;  /* 0x000000040c107221 */ /* 0x000fe20000010000 */
[----:B------:R-:W-:Y:S01]  /*be10*/  F2FP.PACK_AB R158, R221, R32 ;  /* 0x00000020dd9e723e */ /* 0x000fe200000000ff */
[--C-:B------:R-:W-:Y:S01]  /*be20*/  FFMA.FTZ R4, R197, c[0x0][0x2d0], -R107.reuse ;  /* 0x0000b400c5047a23 */ /* 0x100fe2000001086b */
[----:B------:R-:W-:Y:S01]  /*be30*/  F2FP.PACK_AB R159, R222, R220 ;  /* 0x000000dcde9f723e */ /* 0x000fe200000000ff */
[C---:B------:R-:W-:Y:S02]  /*be40*/  FMUL.FTZ R26, R0.reuse, R122 ;  /* 0x0000007a001a7220 */ /* 0x040fe40000410000 */
[----:B------:R1:W2:Y:S01]  /*be50*/  MUFU.EX2 R7, R4 ;  /* 0x0000000400077308 */ /* 0x0002a20000000800 */
        /* <DEDUP_REMOVED lines=12> */
[----:B-1----:R-:W-:Y:S02]  /*bf20*/  FFMA.FTZ R4, R199, c[0x0][0x2d0], -R107 ;  /* 0x0000b400c7047a23 */ /* 0x002fe4000001086b */
[----:B------:R1:W3:Y:S01]  /*bf30*/  MUFU.EX2 R199, R14 ;  /* 0x0000000e00c77308 */ /* 0x0002e20000000800 */
[C---:B------:R-:W-:Y:S02]  /*bf40*/  FMUL.FTZ R74, R0.reuse, R74 ;  /* 0x0000004a004a7220 */ /* 0x040fe40000410000 */
[C---:B------:R-:W-:Y:S02]  /*bf50*/  FMUL.FTZ R75, R0.reuse, R75 ;  /* 0x0000004b004b7220 */ /* 0x040fe40000410000 */
[C---:B------:R-:W-:Y:S02]  /*bf60*/  FMUL.FTZ R78, R0.reuse, R78 ;  /* 0x0000004e004e7220 */ /* 0x040fe40000410000 */
[C---:B------:R-:W-:Y:S02]  /*bf70*/  FMUL.FTZ R79, R0.reuse, R79 ;  /* 0x0000004f004f7220 */ /* 0x040fe40000410000 */
[C---:B------:R-:W-:Y:S02]  /*bf80*/  FMUL.FTZ R11, R0.reuse, R131 ;  /* 0x00000083000b7220 */ /* 0x040fe40000410000 */
[C---:B--2---:R-:W-:Y:S02]  /*bf90*/  FFMA.FTZ R5, R0.reuse, R225, R7 ;  /* 0x000000e100057223 */ /* 0x044fe40000010007 */
[C---:B------:R-:W-:Y:S01]  /*bfa0*/  FMUL.FTZ R90, R0.reuse, R90 ;  /* 0x0000005a005a7220 */ /* 0x040fe20000410000 */
[----:B------:R-:W-:Y:S01]  /*bfb0*/  MUFU.EX2 R225, R162 ;  /* 0x000000a200e17308 */ /* 0x000fe20000000800 */
[C---:B------:R-:W-:Y:S02]  /*bfc0*/  FMUL.FTZ R91, R0.reuse, R91 ;  /* 0x0000005b005b7220 */ /* 0x040fe40000410000 */
[C---:B------:R-:W-:Y:S02]  /*bfd0*/  FMUL.FTZ R94, R0.reuse, R94 ;  /* 0x0000005e005e7220 */ /* 0x040fe40000410000 */
[----:B------:R-:W-:Y:S02]  /*bfe0*/  FMUL.FTZ R95, R0, R95 ;  /* 0x0000005f005f7220 */ /* 0x000fe40000410000 */
[C---:B------:R-:W-:Y:S02]  /*bff0*/  FFMA.FTZ R6, R2.reuse, R224, R21 ;  /* 0x000000e002067223 */ /* 0x040fe40000010015 */
[----:B------:R-:W-:Y:S01]  /*c000*/  FMUL.FTZ R44, R2, R108 ;  /* 0x0000006c022c7220 */ /* 0x000fe20000410000 */
[----:B------:R-:W-:Y:S01]  /*c010*/  F2FP.PACK_AB R108, R20, R21 ;  /* 0x00000015146c723e */ /* 0x000fe200000000ff */
[----:B-1----:R-:W-:Y:S01]  /*c020*/  FMUL.FTZ R14, R0, R126 ;  /* 0x0000007e000e7220 */ /* 0x002fe20000410000 */
[----:B---3--:R-:W-:Y:S01]  /*c030*/  F2FP.PACK_AB R110, R198, R199 ;  /* 0x000000c7c66e723e */ /* 0x008fe200000000ff */
[--C-:B------:R-:W-:Y:S01]  /*c040*/  FFMA.FTZ R0, R202, c[0x0][0x2d0], -R107.reuse ;  /* 0x0000b400ca007a23 */ /* 0x100fe2000001086b */
[----:B------:R-:W-:Y:S01]  /*c050*/  MUFU.EX2 R224, R177 ;  /* 0x000000b100e07308 */ /* 0x000fe20000000800 */
[----:B------:R-:W-:Y:S02]  /*c060*/  FADD.FTZ R130, R20, R6 ;  /* 0x0000000614827221 */ /* 0x000fe40000010000 */
[----:B------:R-:W1:Y:S01]  /*c070*/  LDSM.16.MT88.4 R20, [R181] ;  /* 0x00000000b514783b */ /* 0x000e620000004200 */
[C---:B------:R-:W-:Y:S02]  /*c080*/  FMUL.FTZ R12, R2.reuse, R124 ;  /* 0x0000007c020c7220 */ /* 0x040fe40000410000 */
[C---:B------:R-:W-:Y:S02]  /*c090*/  FMUL.FTZ R13, R2.reuse, R125 ;  /* 0x0000007d020d7220 */ /* 0x040fe40000410000 */
[C---:B------:R-:W-:Y:S02]  /*c0a0*/  FMUL.FTZ R24, R2.reuse, R120 ;  /* 0x0000007802187220 */ /* 0x040fe40000410000 */
[----:B------:R2:W-:Y:S01]  /*c0b0*/  MUFU.EX2 R196, R0 ;  /* 0x0000000000c47308 */ /* 0x0005e20000000800 */
[C---:B------:R-:W-:Y:S01]  /*c0c0*/  FMUL.FTZ R25, R2.reuse, R121 ;  /* 0x0000007902197220 */ /* 0x040fe20000410000 */
[----:B------:R-:W-:Y:S01]  /*c0d0*/  LDSM.16.MT88.4 R124, [R181+0x1000] ;  /* 0x00100000b57c783b */ /* 0x000fe20000004200 */
[C---:B------:R-:W-:Y:S02]  /*c0e0*/  FMUL.FTZ R28, R2.reuse, R116 ;  /* 0x00000074021c7220 */ /* 0x040fe40000410000 */
[C---:B------:R-:W-:Y:S02]  /*c0f0*/  FMUL.FTZ R29, R2.reuse, R117 ;  /* 0x00000075021d7220 */ /* 0x040fe40000410000 */
[C---:B------:R-:W-:Y:S02]  /*c100*/  FMUL.FTZ R40, R2.reuse, R112 ;  /* 0x0000007002287220 */ /* 0x040fe40000410000 */
[C---:B------:R-:W-:Y:S01]  /*c110*/  FMUL.FTZ R41, R2.reuse, R113 ;  /* 0x0000007102297220 */ /* 0x040fe20000410000 */
[----:B------:R-:W-:Y:S01]  /*c120*/  LDSM.16.MT88.4 R116, [R181+0x400] ;  /* 0x00040000b574783b */ /* 0x000fe20000004200 */
[C---:B------:R-:W-:Y:S01]  /*c130*/  FMUL.FTZ R45, R2.reuse, R109 ;  /* 0x0000006d022d7220 */ /* 0x040fe20000410000 */
[----:B------:R-:W-:Y:S01]  /*c140*/  MUFU.EX2 R177, R195 ;  /* 0x000000c300b17308 */ /* 0x000fe20000000800 */
[C---:B------:R-:W-:Y:S02]  /*c150*/  FMUL.FTZ R56, R2.reuse, R56 ;  /* 0x0000003802387220 */ /* 0x040fe40000410000 */
[C---:B------:R-:W-:Y:S02]  /*c160*/  FMUL.FTZ R57, R2.reuse, R57 ;  /* 0x0000003902397220 */ /* 0x040fe40000410000 */
[C---:B------:R-:W-:Y:S01]  /*c170*/  FMUL.FTZ R60, R2.reuse, R60 ;  /* 0x0000003c023c7220 */ /* 0x040fe20000410000 */
[----:B------:R-:W3:Y:S01]  /*c180*/  LDSM.16.MT88.4 R112, [R181+0xc00] ;  /* 0x000c0000b570783b */ /* 0x000ee20000004200 */
[C---:B------:R-:W-:Y:S02]  /*c190*/  FMUL.FTZ R61, R2.reuse, R61 ;  /* 0x0000003d023d7220 */ /* 0x040fe40000410000 */
[C---:B------:R-:W-:Y:S02]  /*c1a0*/  FMUL.FTZ R72, R2.reuse, R72 ;  /* 0x0000004802487220 */ /* 0x040fe40000410000 */
[C---:B------:R-:W-:Y:S02]  /*c1b0*/  FMUL.FTZ R73, R2.reuse, R73 ;  /* 0x0000004902497220 */ /* 0x040fe40000410000 */
[C---:B------:R-:W-:Y:S01]  /*c1c0*/  FMUL.FTZ R76, R2.reuse, R76 ;  /* 0x0000004c024c7220 */ /* 0x040fe20000410000 */
[----:B------:R-:W-:Y:S01]  /*c1d0*/  LDSM.16.MT88.4 R120, [R182+0x400] ;  /* 0x00040000b678783b */ /* 0x000fe20000004200 */
[C---:B------:R-:W-:Y:S02]  /*c1e0*/  FMUL.FTZ R77, R2.reuse, R77 ;  /* 0x0000004d024d7220 */ /* 0x040fe40000410000 */
[C---:B------:R-:W-:Y:S02]  /*c1f0*/  FMUL.FTZ R8, R2.reuse, R128 ;  /* 0x0000008002087220 */ /* 0x040fe40000410000 */
[C---:B------:R-:W-:Y:S02]  /*c200*/  FMUL.FTZ R9, R2.reuse, R129 ;  /* 0x0000008102097220 */ /* 0x040fe40000410000 */
[C---:B------:R-:W-:Y:S02]  /*c210*/  FMUL.FTZ R88, R2.reuse, R88 ;  /* 0x0000005802587220 */ /* 0x040fe40000410000 */
[C---:B------:R-:W-:Y:S02]  /*c220*/  FMUL.FTZ R89, R2.reuse, R89 ;  /* 0x0000005902597220 */ /* 0x040fe40000410000 */
[C---:B------:R-:W-:Y:S02]  /*c230*/  FMUL.FTZ R92, R2.reuse, R92 ;  /* 0x0000005c025c7220 */ /* 0x040fe40000410000 */
[----:B------:R-:W-:Y:S02]  /*c240*/  FMUL.FTZ R93, R2, R93 ;  /* 0x0000005d025d7220 */ /* 0x000fe40000410000 */
[----:B------:R-:W-:Y:S02]  /*c250*/  FFMA.FTZ R2, R3, R223, R18 ;  /* 0x000000df03027223 */ /* 0x000fe40000010012 */
[----:B--2---:R-:W-:Y:S01]  /*c260*/  FFMA.FTZ R0, R201, c[0x0][0x2d0], -R107 ;  /* 0x0000b400c9007a23 */ /* 0x004fe2000001086b */
[----:B------:R-:W-:Y:S01]  /*c270*/  MUFU.EX2 R223, R166 ;  /* 0x000000a600df7308 */ /* 0x000fe20000000800 */
[----:B------:R-:W-:Y:S02]  /*c280*/  FADD.FTZ R165, R17, R2 ;  /* 0x0000000211a57221 */ /* 0x000fe40000010000 */
[C---:B------:R-:W-:Y:S02]  /*c290*/  FMUL.FTZ R6, R3.reuse, R134 ;  /* 0x0000008603067220 */ /* 0x040fe40000410000 */
[----:B------:R-:W-:Y:S02]  /*c2a0*/  FMUL.FTZ R17, R100, R137 ;  /* 0x0000008964117220 */ /* 0x000fe40000410000 */
[C---:B------:R-:W-:Y:S02]  /*c2b0*/  FMUL.FTZ R18, R3.reuse, R138 ;  /* 0x0000008a03127220 */ /* 0x040fe40000410000 */
[C---:B------:R-:W-:Y:S01]  /*c2c0*/  FMUL.FTZ R19, R3.reuse, R139 ;  /* 0x0000008b03137220 */ /* 0x040fe20000410000 */
[----:B------:R-:W2:Y:S01]  /*c2d0*/  MUFU.EX2 R2, R4 ;  /* 0x0000000400027308 */ /* 0x000ea20000000800 */
[----:B------:R-:W-:Y:S02]  /*c2e0*/  FADD.FTZ R129, R32, R16 ;  /* 0x0000001020817221 */ /* 0x000fe40000010000 */
[C---:B------:R-:W-:Y:S02]  /*c2f0*/  FMUL.FTZ R16, R100.reuse, R136 ;  /* 0x0000008864107220 */ /* 0x040fe40000410000 */
[C---:B------:R-:W-:Y:S01]  /*c300*/  FMUL.FTZ R32, R100.reuse, R144 ;  /* 0x0000009064207220 */ /* 0x040fe20000410000 */
[----:B------:R-:W-:Y:S01]  /*c310*/  LDSM.16.MT88.4 R136, [R181+0x800] ;  /* 0x00080000b588783b */ /* 0x000fe20000004200 */
[C---:B------:R-:W-:Y:S02]  /*c320*/  FMUL.FTZ R33, R100.reuse, R145 ;  /* 0x0000009164217220 */ /* 0x040fe40000410000 */
[C---:B------:R-:W-:Y:S01]  /*c330*/  FMUL.FTZ R34, R3.reuse, R146 ;  /* 0x0000009203227220 */ /* 0x040fe20000410000 */
[----:B------:R-:W4:Y:S01]  /*c340*/  MUFU.EX2 R197, R0 ;  /* 0x0000000000c57308 */ /* 0x000f220000000800 */
[C---:B------:R-:W-:Y:S02]  /*c350*/  FMUL.FTZ R35, R3.reuse, R147 ;  /* 0x0000009303237220 */ /* 0x040fe40000410000 */
[C---:B------:R-:W-:Y:S01]  /*c360*/  FMUL.FTZ R48, R100.reuse, R152 ;  /* 0x0000009864307220 */ /* 0x040fe20000410000 */
[----:B------:R-:W-:Y:S01]  /*c370*/  LDSM.16.MT88.4 R144, [R182+0x800] ;  /* 0x00080000b690783b */ /* 0x000fe20000004200 */
[C---:B------:R-:W-:Y:S02]  /*c380*/  FMUL.FTZ R49, R100.reuse, R153 ;  /* 0x0000009964317220 */ /* 0x040fe40000410000 */
[C---:B------:R-:W-:Y:S02]  /*c390*/  FMUL.FTZ R50, R3.reuse, R154 ;  /* 0x0000009a03327220 */ /* 0x040fe40000410000 */
[C---:B------:R-:W-:Y:S01]  /*c3a0*/  FMUL.FTZ R51, R3.reuse, R155 ;  /* 0x0000009b03337220 */ /* 0x040fe20000410000 */
[----:B------:R-:W-:Y:S01]  /*c3b0*/  MUFU.EX2 R134, R172 ;  /* 0x000000ac00867308 */ /* 0x000fe20000000800 */
[C---:B------:R-:W-:Y:S01]  /*c3c0*/  FMUL.FTZ R52, R100.reuse, R52 ;  /* 0x0000003464347220 */ /* 0x040fe20000410000 */
[----:B------:R-:W-:Y:S01]  /*c3d0*/  LDSM.16.MT88.4 R152, [R181+0x1400] ;  /* 0x00140000b598783b */ /* 0x000fe20000004200 */
[----:B------:R-:W-:Y:S01]  /*c3e0*/  FMUL.FTZ R53, R100, R53 ;  /* 0x0000003564357220 */ /* 0x000fe20000410000 */
[C---:B--2---:R-:W-:Y:S01]  /*c3f0*/  F2FP.PACK_AB R109, R2.reuse, R7 ;  /* 0x00000007026d723e */ /* 0x044fe200000000ff */
[----:B------:R-:W-:Y:S02]  /*c400*/  FADD.FTZ R128, R2, R5 ;  /* 0x0000000502807221 */ /* 0x000fe40000010000 */
[C---:B------:R-:W-:Y:S02]  /*c410*/  FMUL.FTZ R4, R100.reuse, R132 ;  /* 0x0000008464047220 */ /* 0x040fe40000410000 */
[C---:B------:R-:W-:Y:S01]  /*c420*/  FMUL.FTZ R5, R100.reuse, R133 ;  /* 0x0000008564057220 */ /* 0x040fe20000410000 */
[----:B------:R-:W-:Y:S01]  /*c430*/  MUFU.EX2 R172, R167 ;  /* 0x000000a700ac7308 */ /* 0x000fe20000000800 */
[C---:B------:R-:W-:Y:S02]  /*c440*/  FMUL.FTZ R7, R3.reuse, R135 ;  /* 0x0000008703077220 */ /* 0x040fe40000410000 */
[----:B------:R-:W-:Y:S01]  /*c450*/  FMUL.FTZ R54, R3, R54 ;  /* 0x0000003603367220 */ /* 0x000fe20000410000 */
[----:B----4-:R-:W-:Y:S01]  /*c460*/  F2FP.PACK_AB R111, R197, R196 ;  /* 0x000000c4c56f723e */ /* 0x010fe200000000ff */
[C---:B------:R-:W-:Y:S02]  /*c470*/  FMUL.FTZ R55, R3.reuse, R55 ;  /* 0x0000003703377220 */ /* 0x040fe40000410000 */
[C---:B------:R-:W-:Y:S01]  /*c480*/  FMUL.FTZ R64, R100.reuse, R64 ;  /* 0x0000004064407220 */ /* 0x040fe20000410000 */
[-C--:B-1----:R-:W-:Y:S02]  /*c490*/  HMMA.16816.F32 R4, R156, R20.reuse, R4 ;  /* 0x000000149c04723c */ /* 0x082fe40000001804 */
[----:B------:R-:W-:Y:S03]  /*c4a0*/  MUFU.EX2 R135, R209 ;  /* 0x000000d100877308 */ /* 0x000fe60000000800 */
[C---:B------:R-:W-:Y:S02]  /*c4b0*/  FMUL.FTZ R65, R100.reuse, R65 ;  /* 0x0000004164417220 */ /* 0x040fe40000410000 */
[C---:B------:R-:W-:Y:S01]  /*c4c0*/  FMUL.FTZ R66, R3.reuse, R66 ;  /* 0x0000004203427220 */ /* 0x040fe20000410000 */
[C---:B------:R-:W-:Y:S04]  /*c4d0*/  HMMA.16816.F32 R8, R108.reuse, R20, R8 ;  /* 0x000000146c08723c */ /* 0x040fe80000001808 */
[C---:B------:R-:W-:Y:S01]  /*c4e0*/  FMUL.FTZ R67, R3.reuse, R67 ;  /* 0x0000004303437220 */ /* 0x040fe20000410000 */
[----:B------:R-:W-:Y:S01]  /*c4f0*/  MUFU.EX2 R133, R161 ;  /* 0x000000a100857308 */ /* 0x000fe20000000800 */
[C---:B------:R-:W-:Y:S02]  /*c500*/  FMUL.FTZ R68, R100.reuse, R68 ;  /* 0x0000004464447220 */ /* 0x040fe40000410000 */
[-C--:B------:R-:W-:Y:S04]  /*c510*/  HMMA.16816.F32 R12, R108, R22.reuse, R12 ;  /* 0x000000166c0c723c */ /* 0x080fe8000000180c */
[C---:B------:R-:W-:Y:S02]  /*c520*/  FMUL.FTZ R69, R100.reuse, R69 ;  /* 0x0000004564457220 */ /* 0x040fe40000410000 */
[C---:B------:R-:W-:Y:S01]  /*c530*/  FMUL.FTZ R70, R3.reuse, R70 ;  /* 0x0000004603467220 */ /* 0x040fe20000410000 */
        /* <DEDUP_REMOVED lines=9> */
[----:B------:R-:W-:Y:S01]  /*c5d0*/  FMUL.FTZ R81, R100, R81 ;  /* 0x0000005164517220 */ /* 0x000fe20000410000 */
[-C--:B------:R-:W-:Y:S01]  /*c5e0*/  HMMA.16816.F32 R20, R156, R36.reuse, R20 ;  /* 0x000000249c14723c */ /* 0x080fe20000001814 */
[----:B------:R-:W-:Y:S02]  /*c5f0*/  MUFU.EX2 R142, R170 ;  /* 0x000000aa008e7308 */ /* 0x000fe40000000800 */
[C---:B------:R-:W-:Y:S02]  /*c600*/  FMUL.FTZ R82, R3.reuse, R82 ;  /* 0x0000005203527220 */ /* 0x040fe40000410000 */
[----:B------:R-:W-:Y:S02]  /*c610*/  FMUL.FTZ R83, R3, R83 ;  /* 0x0000005303537220 */ /* 0x000fe40000410000 */
[----:B------:R-:W-:Y:S01]  /*c620*/  FADD.FTZ R2, R199, R130 ;  /* 0x00000082c7027221 */ /* 0x000fe20000010000 */
[C---:B------:R-:W-:Y:S03]  /*c630*/  HMMA.16816.F32 R24, R108.reuse, R36, R24 ;  /* 0x000000246c18723c */ /* 0x040fe60000001818 */
[----:B------:R-:W-:Y:S01]  /*c640*/  MUFU.EX2 R141, R160 ;  /* 0x000000a0008d7308 */ /* 0x000fe20000000800 */
[----:B------:R-:W-:Y:S02]  /*c650*/  FADD.FTZ R129, R221, R129 ;  /* 0x00000081dd817221 */ /* 0x000fe40000010000 */
[--C-:B------:R-:W-:Y:S02]  /*c660*/  FFMA.FTZ R0, R206, c[0x0][0x2d0], -R107.reuse ;  /* 0x0000b400ce007a23 */ /* 0x100fe4000001086b */
[-C--:B------:R-:W-:Y:S04]  /*c670*/  HMMA.16816.F32 R28, R108, R38.reuse, R28 ;  /* 0x000000266c1c723c */ /* 0x080fe8000000181c */
[C---:B------:R-:W-:Y:S01]  /*c680*/  FMUL.FTZ R36, R100.reuse, R148 ;  /* 0x0000009464247220 */ /* 0x040fe20000410000 */
[----:B------:R1:W-:Y:S01]  /*c690*/  MUFU.EX2 R131, R0 ;  /* 0x0000000000837308 */ /* 0x0003e20000000800 */
[C---:B------:R-:W-:Y:S02]  /*c6a0*/  FMUL.FTZ R37, R100.reuse, R149 ;  /* 0x0000009564257220 */ /* 0x040fe40000410000 */
[C---:B------:R-:W-:Y:S04]  /*c6b0*/  HMMA.16816.F32 R32, R156.reuse, R38, R32 ;  /* 0x000000269c20723c */ /* 0x040fe80000001820 */
[C---:B------:R-:W-:Y:S02]  /*c6c0*/  FMUL.FTZ R96, R100.reuse, R96 ;  /* 0x0000006064607220 */ /* 0x040fe40000410000 */
[C---:B------:R-:W-:Y:S01]  /*c6d0*/  FMUL.FTZ R97, R100.reuse, R97 ;  /* 0x0000006164617220 */ /* 0x040fe20000410000 */
[----:B------:R-:W-:Y:S01]  /*c6e0*/  MUFU.EX2 R170, R216 ;  /* 0x000000d800aa7308 */ /* 0x000fe20000000800 */
[C---:B------:R-:W-:Y:S04]  /*c6f0*/  FMUL.FTZ R38, R3.reuse, R150 ;  /* 0x0000009603267220 */ /* 0x040fe80000410000 */
[C---:B------:R-:W-:Y:S02]  /*c700*/  FMUL.FTZ R39, R3.reuse, R151 ;  /* 0x0000009703277220 */ /* 0x040fe40000410000 */
[C---:B------:R-:W-:Y:S02]  /*c710*/  FMUL.FTZ R98, R3.reuse, R98 ;  /* 0x0000006203627220 */ /* 0x040fe40000410000 */
[----:B------:R-:W-:Y:S01]  /*c720*/  FMUL.FTZ R99, R3, R99 ;  /* 0x0000006303637220 */ /* 0x000fe20000410000 */
[----:B------:R-:W-:Y:S01]  /*c730*/  MUFU.EX2 R178, R215 ;  /* 0x000000d700b27308 */ /* 0x000fe20000000800 */
[----:B------:R-:W-:Y:S01]  /*c740*/  FMUL.FTZ R84, R100, R84 ;  /* 0x0000005464547220 */ /* 0x000fe20000410000 */
[-C--:B---3--:R-:W-:Y:S03]  /*c750*/  HMMA.16816.F32 R36, R156, R112.reuse, R36 ;  /* 0x000000709c24723c */ /* 0x088fe60000001824 */
[--C-:B-1----:R-:W-:Y:S02]  /*c760*/  FFMA.FTZ R0, R208, c[0x0][0x2d0], -R107.reuse ;  /* 0x0000b400d0007a23 */ /* 0x102fe4000001086b */
[----:B------:R-:W-:Y:S02]  /*c770*/  FMUL.FTZ R85, R100, R85 ;  /* 0x0000005564557220 */ /* 0x000fe40000410000 */
[----:B------:R-:W-:Y:S01]  /*c780*/  FFMA.FTZ R100, R171, c[0x0][0x2d0], -R107 ;  /* 0x0000b400ab647a23 */ /* 0x000fe2000001086b */
[C---:B------:R-:W-:Y:S01]  /*c790*/  HMMA.16816.F32 R40, R108.reuse, R112, R40 ;  /* 0x000000706c28723c */ /* 0x040fe20000001828 */
[----:B------:R1:W-:Y:S03]  /*c7a0*/  MUFU.EX2 R132, R0 ;  /* 0x0000000000847308 */ /* 0x0003e60000000800 */
[C---:B------:R-:W-:Y:S02]  /*c7b0*/  FMUL.FTZ R86, R3.reuse, R86 ;  /* 0x0000005603567220 */ /* 0x040fe40000410000 */
[----:B------:R-:W-:Y:S02]  /*c7c0*/  FMUL.FTZ R87, R3, R87 ;  /* 0x0000005703577220 */ /* 0x000fe40000410000 */
[-C--:B------:R-:W-:Y:S03]  /*c7d0*/  HMMA.16816.F32 R44, R108, R114.reuse, R44 ;  /* 0x000000726c2c723c */ /* 0x080fe6000000182c */
[----:B------:R-:W-:Y:S01]  /*c7e0*/  MUFU.EX2 R166, R100 ;  /* 0x0000006400a67308 */ /* 0x000fe20000000800 */
[----:B------:R-:W-:Y:S02]  /*c7f0*/  FADD.FTZ R3, R220, R165 ;  /* 0x000000a5dc037221 */ /* 0x000fe40000010000 */
[--C-:B------:R-:W-:Y:S02]  /*c800*/  FFMA.FTZ R106, R168, c[0x0][0x2d0], -R107.reuse ;  /* 0x0000b400a86a7a23 */ /* 0x100fe4000001086b */
[C---:B------:R-:W-:Y:S01]  /*c810*/  HMMA.16816.F32 R48, R156.reuse, R114, R48 ;  /* 0x000000729c30723c */ /* 0x040fe20000001830 */
[----:B------:R-:W2:Y:S04]  /*c820*/  LDSM.16.MT88.4 R112, [R182+0xc00] ;  /* 0x000c0000b670783b */ /* 0x000ea80000004200 */
[----:B------:R-:W3:Y:S01]  /*c830*/  MUFU.EX2 R165, R101 ;  /* 0x0000006500a57308 */ /* 0x000ee20000000800 */
[--C-:B-1----:R-:W-:Y:S09]  /*c840*/  FFMA.FTZ R0, R205, c[0x0][0x2d0], -R107.reuse ;  /* 0x0000b400cd007a23 */ /* 0x102ff2000001086b */
[----:B------:R1:W-:Y:S10]  /*c850*/  MUFU.EX2 R202, R0 ;  /* 0x0000000000ca7308 */ /* 0x0003f40000000800 */
[----:B------:R-:W-:Y:S01]  /*c860*/  MUFU.EX2 R168, R175 ;  /* 0x000000af00a87308 */ /* 0x000fe20000000800 */
[----:B---3--:R-:W-:Y:S09]  /*c870*/  F2FP.PACK_AB R161, R165, R166 ;  /* 0x000000a6a5a1723e */ /* 0x008ff200000000ff */
[----:B------:R-:W3:Y:S01]  /*c880*/  MUFU.EX2 R171, R173 ;  /* 0x000000ad00ab7308 */ /* 0x000ee20000000800 */
[--C-:B-1----:R-:W-:Y:S01]  /*c890*/  FFMA.FTZ R0, R207, c[0x0][0x2d0], -R107.reuse ;  /* 0x0000b400cf007a23 */ /* 0x102fe2000001086b */
[-C--:B--2---:R-:W-:Y:S03]  /*c8a0*/  HMMA.16816.F32 R52, R156, R112.reuse, R52 ;  /* 0x000000709c34723c */ /* 0x084fe60000001834 */
[----:B------:R-:W-:Y:S05]  /*c8b0*/  FFMA.FTZ R107, R163, c[0x0][0x2d0], -R107 ;  /* 0x0000b400a36b7a23 */ /* 0x000fea000001086b */
[----:B------:R1:W-:Y:S01]  /*c8c0*/  MUFU.EX2 R201, R0 ;  /* 0x0000000000c97308 */ /* 0x0003e20000000800 */
[C---:B------:R-:W-:Y:S09]  /*c8d0*/  HMMA.16816.F32 R56, R108.reuse, R112, R56 ;  /* 0x000000706c38723c */ /* 0x040ff20000001838 */
[----:B------:R-:W2:Y:S01]  /*c8e0*/  MUFU.EX2 R167, R176 ;  /* 0x000000b000a77308 */ /* 0x000ea20000000800 */
[-C--:B------:R-:W-:Y:S03]  /*c8f0*/  HMMA.16816.F32 R60, R108, R114.reuse, R60 ;  /* 0x000000726c3c723c */ /* 0x080fe6000000183c */
[----:B---3--:R-:W-:Y:S05]  /*c900*/  F2FP.PACK_AB R160, R171, R168 ;  /* 0x000000a8aba0723e */ /* 0x008fea00000000ff */
[C---:B------:R-:W-:Y:S01]  /*c910*/  HMMA.16816.F32 R64, R156.reuse, R114, R64 ;  /* 0x000000729c40723c */ /* 0x040fe20000001840 */
[----:B------:R-:W3:Y:S01]  /*c920*/  LDSM.16.MT88.4 R112, [R181+0x1800] ;  /* 0x00180000b570783b */ /* 0x000ee20000004200 */
[----:B------:R4:W-:Y:S02]  /*c930*/  MUFU.EX2 R164, R106 ;  /* 0x0000006a00a47308 */ /* 0x0009e40000000800 */
[----:B-1----:R-:W-:Y:S02]  /*c940*/  FADD.FTZ R0, R196, R128 ;  /* 0x00000080c4007221 */ /* 0x002fe40000010000 */
[----:B------:R-:W-:Y:S02]  /*c950*/  FADD.FTZ R128, R222, R3 ;  /* 0x00000003de807221 */ /* 0x000fe40000010000 */
[----:B------:R-:W-:Y:S04]  /*c960*/  FADD.FTZ R3, R198, R2 ;  /* 0x00000002c6037221 */ /* 0x000fe80000010000 */
[----:B------:R-:W-:Y:S01]  /*c970*/  FADD.FTZ R100, R134, R128 ;  /* 0x0000008086647221 */ /* 0x000fe20000010000 */
[----:B------:R-:W-:Y:S01]  /*c980*/  MUFU.EX2 R196, R214 ;  /* 0x000000d600c47308 */ /* 0x000fe20000000800 */
[----:B------:R-:W-:Y:S01]  /*c990*/  FADD.FTZ R3, R133, R3 ;  /* 0x0000000385037221 */ /* 0x000fe20000010000 */
[----:B--2---:R-:W-:Y:S01]  /*c9a0*/  F2FP.PACK_AB R162, R167, R172 ;  /* 0x000000aca7a2723e */ /* 0x004fe200000000ff */
[----:B------:R-:W-:Y:S02]  /*c9b0*/  FADD.FTZ R2, R197, R0 ;  /* 0x00000000c5027221 */ /* 0x000fe40000010000 */
[----:B------:R-:W-:Y:S02]  /*c9c0*/  FADD.FTZ R0, R135, R129 ;  /* 0x0000008187007221 */ /* 0x000fe40000010000 */
[----:B------:R-:W-:Y:S02]  /*c9d0*/  FADD.FTZ R2, R131, R2 ;  /* 0x0000000283027221 */ /* 0x000fe40000010000 */
[----:B------:R-:W-:Y:S01]  /*c9e0*/  FADD.FTZ R101, R142, R100 ;  /* 0x000000648e657221 */ /* 0x000fe20000010000 */
[----:B------:R-:W-:Y:S01]  /*c9f0*/  MUFU.EX2 R197, R213 ;  /* 0x000000d500c57308 */ /* 0x000fe20000000800 */
[----:B------:R-:W-:Y:S02]  /*ca00*/  FADD.FTZ R100, R132, R2 ;  /* 0x0000000284647221 */ /* 0x000fe40000010000 */
[----:B----4-:R-:W-:Y:S02]  /*ca10*/  FADD.FTZ R106, R140, R0 ;  /* 0x000000008c6a7221 */ /* 0x010fe40000010000 */
[----:B------:R-:W-:Y:S02]  /*ca20*/  FADD.FTZ R0, R141, R3 ;  /* 0x000000038d007221 */ /* 0x000fe40000010000 */
[----:B------:R-:W-:Y:S02]  /*ca30*/  FADD.FTZ R3, R224, R106 ;  /* 0x0000006ae0037221 */ /* 0x000fe40000010000 */
[----:B------:R-:W-:Y:S01]  /*ca40*/  FADD.FTZ R2, R223, R101 ;  /* 0x00000065df027221 */ /* 0x000fe20000010000 */
[----:B------:R-:W1:Y:S01]  /*ca50*/  MUFU.EX2 R107, R107 ;  /* 0x0000006b006b7308 */ /* 0x000e620000000800 */
[----:B------:R-:W-:Y:S01]  /*ca60*/  MOV R101, R102 ;  /* 0x0000006600657202 */ /* 0x000fe20000000f00 */
[----:B------:R-:W-:Y:S02]  /*ca70*/  FADD.FTZ R0, R209, R0 ;  /* 0x00000000d1007221 */ /* 0x000fe40000010000 */
[----:B------:R-:W-:Y:S02]  /*ca80*/  FADD.FTZ R3, R227, R3 ;  /* 0x00000003e3037221 */ /* 0x000fe40000010000 */
[----:B------:R-:W-:Y:S01]  /*ca90*/  FADD.FTZ R2, R226, R2 ;  /* 0x00000002e2027221 */ /* 0x000fe20000010000 */
[-C--:B---3--:R-:W-:Y:S03]  /*caa0*/  HMMA.16816.F32 R68, R156, R112.reuse, R68 ;  /* 0x000000709c44723c */ /* 0x088fe60000001844 */
[----:B------:R-:W-:Y:S05]  /*cab0*/  FADD.FTZ R0, R225, R0 ;  /* 0x00000000e1007221 */ /* 0x000fea0000010000 */
[C---:B------:R-:W-:Y:S08]  /*cac0*/  HMMA.16816.F32 R72, R108.reuse, R112, R72 ;  /* 0x000000706c48723c */ /* 0x040ff00000001848 */
[-C--:B------:R-:W-:Y:S04]  /*cad0*/  HMMA.16816.F32 R76, R108, R114.reuse, R76 ;  /* 0x000000726c4c723c */ /* 0x080fe8000000184c */
[----:B-1----:R-:W-:Y:S04]  /*cae0*/  F2FP.PACK_AB R163, R107, R164 ;  /* 0x000000a46ba3723e */ /* 0x002fe800000000ff */
        /* <DEDUP_REMOVED lines=9> */
[----:B------:R-:W-:Y:S02]  /*cb80*/  F2FP.PACK_AB R109, R142, R134 ;  /* 0x000000868e6d723e */ /* 0x000fe400000000ff */
[----:B------:R-:W-:Y:S02]  /*cb90*/  F2FP.PACK_AB R110, R227, R224 ;  /* 0x000000e0e36e723e */ /* 0x000fe400000000ff */
[----:B------:R-:W-:Y:S04]  /*cba0*/  F2FP.PACK_AB R111, R226, R223 ;  /* 0x000000dfe26f723e */ /* 0x000fe800000000ff */
[----:B------:R-:W-:Y:S02]  /*cbb0*/  F2FP.PACK_AB R114, R225, R209 ;  /* 0x000000d1e172723e */ /* 0x000fe400000000ff */
[----:B------:R-:W-:Y:S01]  /*cbc0*/  F2FP.PACK_AB R115, R201, R202 ;  /* 0x000000cac973723e */ /* 0x000fe200000000ff */
[-C--:B------:R-:W-:Y:S05]  /*cbd0*/  HMMA.16816.F32 R4, R108, R116.reuse, R4 ;  /* 0x000000746c04723c */ /* 0x080fea0000001804 */
[----:B------:R-:W-:Y:S02]  /*cbe0*/  F2FP.PACK_AB R156, R178, R170 ;  /* 0x000000aab29c723e */ /* 0x000fe400000000ff */
[----:B------:R-:W-:Y:S01]  /*cbf0*/  F2FP.PACK_AB R157, R174, R169 ;  /* 0x000000a9ae9d723e */ /* 0x000fe200000000ff */
[C---:B------:R-:W-:Y:S04]  /*cc00*/  HMMA.16816.F32 R8, R112.reuse, R116, R8 ;  /* 0x000000747008723c */ /* 0x040fe80000001808 */
[----:B------:R-:W-:Y:S02]  /*cc10*/  F2FP.PACK_AB R158, R197, R196 ;  /* 0x000000c4c59e723e */ /* 0x000fe400000000ff */
[----:B------:R-:W-:Y:S02]  /*cc20*/  F2FP.PACK_AB R159, R179, R177 ;  /* 0x000000b1b39f723e */ /* 0x000fe400000000ff */
        /* <DEDUP_REMOVED lines=62> */
[-C--:B---3--:R-:W-:Y:S04]  /*d010*/  HMMA.16816.F32 R84, R156, R12.reuse, R84 ;  /* 0x0000000c9c54723c */ /* 0x088fe80000001854 */
[----:B------:R-:W-:Y:S01]  /*d020*/  FADD.FTZ R2, R164, R6 ;  /* 0x00000006a4027221 */ /* 0x000fe20000010000 */
[----:B------:R-:W-:Y:S01]  /*d030*/  MOV R203, R0 ;  /* 0x0000000000cb7202 */ /* 0x000fe20000000f00 */
[----:B------:R-:W-:Y:S02]  /*d040*/  FADD.FTZ R230, R197, R5 ;  /* 0x00000005c5e67221 */ /* 0x000fe40000010000 */
[C---:B------:R-:W-:Y:S04]  /*d050*/  HMMA.16816.F32 R88, R160.reuse, R12, R88 ;  /* 0x0000000ca058723c */ /* 0x040fe80000001858 */
[----:B------:R-:W-:Y:S02]  /*d060*/  FADD.FTZ R223, R179, R4 ;  /* 0x00000004b3df7221 */ /* 0x000fe40000010000 */
[----:B------:R-:W-:Y:S02]  /*d070*/  FADD.FTZ R224, R167, R3 ;  /* 0x00000003a7e07221 */ /* 0x000fe40000010000 */
[-C--:B------:R-:W-:Y:S04]  /*d080*/  HMMA.16816.F32 R92, R160, R14.reuse, R92 ;  /* 0x0000000ea05c723c */ /* 0x080fe8000000185c */
[----:B------:R-:W-:Y:S04]  /*d090*/  FADD.FTZ R225, R107, R2 ;  /* 0x000000026be17221 */ /* 0x000fe80000010000 */
[----:B------:R-:W-:Y:S01]  /*d0a0*/  HMMA.16816.F32 R96, R156, R14, R96 ;  /* 0x0000000e9c60723c */ /* 0x000fe20000001860 */
[----:B------:R-:W-:Y:S07]  /*d0b0*/  @!UPT UIADD3 URZ, URZ, URZ, URZ ;  /* 0x0000003f3f3ff290 */ /* 0x000fee000fffe03f */
[----:B------:R-:W-:-:S11]  /*d0c0*/  @P0 BRA `(.L_x_1407) ;  /* 0xffffcf4000000947 */ /* 0x000fd6000383ffff */
.L_x_1395:
[----:B------:R-:W-:Y:S05]  /*d0d0*/  BRA.DIV ~URZ, `(.L_x_1408) ;  /* 0x00007e727f007947 */ /* 0x000fea000b800000 */
[----:B------:R1:W2:Y:S02]  /*d0e0*/  SHFL.BFLY PT, R0, R230, 0x2, 0x1f ;  /* 0x0c401f00e6007f89 */ /* 0x0002a400000e0000 */
.L_x_1509:
        /* <DEDUP_REMOVED lines=15> */
.L_x_1510:
        /* <DEDUP_REMOVED lines=61> */
[----:B------:R-:W-:Y:S02]  /*d5b0*/  FMUL.FTZ R49, R2, R57 ;  /* 0x0000003902317220 */ /* 0x000fe40000410000 */
        /* <DEDUP_REMOVED lines=72> */
.L_x_1356:
        /* <DEDUP_REMOVED lines=19> */
.L_x_1411:
[----:B--2---:R-:W-:Y:S05]  /*db70*/  BSYNC B0 ;  /* 0x0000000000007941 */ /* 0x004fea0003800000 */
.L_x_1410:
[----:B------:R-:W-:Y:S01]  /*db80*/  PRMT R0, R0, 0x9910, RZ ;  /* 0x0000991000007816 */ /* 0x000fe200000000ff */
[----:B------:R-:W-:Y:S01]  /*db90*/  BSSY B1, `(.L_x_1412) ;  /* 0x00003ad000017945 */ /* 0x000fe20003800000 */
[----:B-----5:R-:W-:Y:S02]  /*dba0*/  IMAD.MOV.U32 R74, RZ, RZ, R6 ;  /* 0x000000ffff4a7224 */ /* 0x020fe400078e0006 */
[----:B------:R-:W-:-:S13]  /*dbb0*/  ISETP.NE.AND P0, PT, R0, RZ, PT ;  /* 0x000000ff0000720c */ /* 0x000fda0003f05270 */
[----:B------:R-:W-:Y:S05]  /*dbc0*/  @!P0 BRA `(.L_x_1413) ;  /* 0x00002db000008947 */ /* 0x000fea0003800000 */
[----:B-1----:R-:W2:Y:S04]  /*dbd0*/  LDL R6, [R1+0x10] ;  /* 0x0000100001067983 */ /* 0x002ea80000100800 */
[----:B------:R-:W3:Y:S04]  /*dbe0*/  LDL R11, [R1+0x14] ;  /* 0x00001400010b7983 */ /* 0x000ee80000100800 */
[----:B------:R-:W4:Y:S04]  /*dbf0*/  LDL R10, [R1+0x1c] ;  /* 0x00001c00010a7983 */ /* 0x000f280000100800 */
[----:B------:R-:W4:Y:S04]  /*dc00*/  LDL.LU R9, [R1+0x20] ;  /* 0x0000200001097983 */ /* 0x000f280000300800 */
[----:B------:R-:W4:Y:S04]  /*dc10*/  LDL R8, [R1+0x18] ;  /* 0x0000180001087983 */ /* 0x000f280000100800 */
[----:B------:R-:W4:Y:S01]  /*dc20*/  LDL.LU R7, [R1+0x24] ;  /* 0x0000240001077983 */ /* 0x000f220000300800 */
        /* <DEDUP_REMOVED lines=8> */
[----:B------:R-:W-:Y:S01]  /*dcb0*/  ISETP.NE.AND.EX P2, PT, RZ, c[0x0][0x504], PT, P2 ;  /* 0x00014100ff007a0c */ /* 0x000fe20003f45320 */
        /* <DEDUP_REMOVED lines=78> */
[----:B------:R-:W-:Y:S02]  /*e1a0*/  ISETP.NE.U32.AND P3, PT, RZ, c[0x0][0x508], PT ;  /* 0x00014200ff007a0c */ /* 0x000fe40003f65070 */
[----:B---3--:R-:W-:-:S02]  /*e1b0*/  F2FP.PACK_AB R2, R81, R80 ;  /* 0x000000505102723e */ /* 0x008fc400000000ff */
[----:B------:R-:W-:Y:S02]  /*e1c0*/  ISETP.NE.AND.EX P3, PT, RZ, c[0x0][0x50c], PT, P3 ;  /* 0x00014300ff007a0c */ /* 0x000fe40003f65330 */
[----:B----4-:R-:W-:Y:S01]  /*e1d0*/  F2FP.PACK_AB R0, R169, R168 ;  /* 0x000000a8a900723e */ /* 0x010fe200000000ff */
[----:B------:R-:W-:-:S04]  /*e1e0*/  IMAD.MOV.U32 R11, RZ, RZ, c[0x0][0x388] ;  /* 0x0000e200ff0b7624 */ /* 0x000fc800078e00ff */
[----:B------:R1:W-:Y:S04]  /*e1f0*/  STS [R10+0x4080], R0 ;  /* 0x004080000a007388 */ /* 0x0003e80000000800 */
[----:B------:R3:W-:Y:S04]  /*e200*/  STS [R10+0x4280], R4 ;  /* 0x004280040a007388 */ /* 0x0007e80000000800 */
[----:B------:R4:W-:Y:S04]  /*e210*/  STS [R8+0x4000], R3 ;  /* 0x0040000308007388 */ /* 0x0009e80000000800 */
[----:B------:R4:W-:Y:S01]  /*e220*/  STS [R8+0x4200], R2 ;  /* 0x0042000208007388 */ /* 0x0009e20000000800 */
[----:B-1----:R-:W-:-:S02]  /*e230*/  F2FP.PACK_AB R0, R57, R56 ;  /* 0x000000383900723e */ /* 0x002fc400000000ff */
[----:B---3--:R-:W-:-:S03]  /*e240*/  @P3 IADD3 R4, P0, R9, c[0x0][0x508], RZ ;  /* 0x0001420009043a10 */ /* 0x008fc60007f1e0ff */
[----:B------:R1:W-:Y:S01]  /*e250*/  STS [R10+0x5080], R0 ;  /* 0x005080000a007388 */ /* 0x0003e20000000800 */
[----:B----4-:R-:W-:Y:S02]  /*e260*/  F2FP.PACK_AB R3, R27, R26 ;  /* 0x0000001a1b03723e */ /* 0x010fe400000000ff */
[----:B------:R-:W-:Y:S02]  /*e270*/  @P3 IADD3.X R5, R7, c[0x0][0x50c], RZ, P0, !PT ;  /* 0x0001430007053a10 */ /* 0x000fe400007fe4ff */
[----:B------:R-:W-:-:S05]  /*e280*/  F2FP.PACK_AB R2, R33, R32 ;  /* 0x000000202102723e */ /* 0x000fca00000000ff */
[----:B------:R3:W-:Y:S01]  /*e290*/  STS [R10+0x5280], R2 ;  /* 0x005280020a007388 */ /* 0x0007e20000000800 */
[----:B-1----:R-:W-:-:S05]  /*e2a0*/  F2FP.PACK_AB R0, R29, R28 ;  /* 0x0000001c1d00723e */ /* 0x002fca00000000ff */
[----:B------:R1:W-:Y:S04]  /*e2b0*/  STS [R8+0x5000], R0 ;  /* 0x0050000008007388 */ /* 0x0003e80000000800 */
[----:B------:R4:W-:Y:S04]  /*e2c0*/  STS [R8+0x5200], R3 ;  /* 0x0052000308007388 */ /* 0x0009e80000000800 */
[----:B------:R-:W-:Y:S01]  /*e2d0*/  BAR.SYNC.DEFER_BLOCKING 0x1, 0x80 ;  /* 0x0042000000007b1d */ /* 0x000fe20000010000 */
[----:B---3--:R-:W-:Y:S01]  /*e2e0*/  IADD3 R2, P1, R9, c[0x0][0x500], RZ ;  /* 0x0001400009027a10 */ /* 0x008fe20007f3e0ff */
[----:B-1----:R-:W-:-:S03]  /*e2f0*/  IMAD.MOV.U32 R0, RZ, RZ, RZ ;  /* 0x000000ffff007224 */ /* 0x002fc600078e00ff */
[----:B----4-:R-:W-:Y:S01]  /*e300*/  IADD3.X R3, R7, c[0x0][0x504], RZ, P1, !PT ;  /* 0x0001410007037a10 */ /* 0x010fe20000ffe4ff */
[----:B------:R1:W5:Y:S04]  /*e310*/  @P3 LDG.E R11, [R4.64] ;  /* 0x00000006040b3981 */ /* 0x000368000c1e1900 */
[----:B------:R3:W5:Y:S01]  /*e320*/  @P2 LDG.E R0, [R2.64] ;  /* 0x0000000602002981 */ /* 0x000762000c1e1900 */
[----:B--2---:R-:W-:-:S04]  /*e330*/  ISETP.NE.AND P0, PT, R6, RZ, PT ;  /* 0x000000ff0600720c */ /* 0x004fc80003f05270 */
[----:B-1----:R-:W-:Y:S01]  /*e340*/  SEL R5, R6, c[0x0][0x3d4], P0 ;  /* 0x0000f50006057a07 */ /* 0x002fe20000000000 */
[----:B------:R-:W-:Y:S05]  /*e350*/  @P3 BRA `(.L_x_1414) ;  /* 0x0000004000003947 */ /* 0x000fea0003800000 */
[----:B---3--:R-:W-:Y:S05]  /*e360*/  @!P2 BRA `(.L_x_1414) ;  /* 0x000000300000a947 */ /* 0x008fea0003800000 */
[----:B------:R1:W2:Y:S04]  /*e370*/  LDG.E R4, [R2.64] ;  /* 0x0000000602047981 */ /* 0x0002a8000c1e1900 */
[----:B-1----:R-:W2:Y:S02]  /*e380*/  LDG.E R2, [R2.64+0x4] ;  /* 0x0000040602027981 */ /* 0x002ea4000c1e1900 */
[----:B--2--5:R-:W-:Y:S02]  /*e390*/  IADD3 R11, -R4, R2, RZ ;  /* 0x00000002040b7210 */ /* 0x024fe40007ffe1ff */
.L_x_1414:
[----:B---3--:R-:W2:Y:S04]  /*e3a0*/  LDL.LU R4, [R1+0x34] ;  /* 0x0000340001047983 */ /* 0x008ea80000300800 */
[----:B------:R-:W3:Y:S04]  /*e3b0*/  LDL.LU R3, [R1+0x8] ;  /* 0x0000080001037983 */ /* 0x000ee80000300800 */
[----:B------:R-:W4:Y:S01]  /*e3c0*/  LDL R18, [R1+0x30] ;  /* 0x0000300001127983 */ /* 0x000f220000100800 */
[----:B------:R-:W-:Y:S01]  /*e3d0*/  IMAD.MOV.U32 R2, RZ, RZ, 0x368 ;  /* 0x00000368ff027424 */ /* 0x000fe200078e00ff */
[----:B------:R-:W-:Y:S01]  /*e3e0*/  ISETP.GT.AND P3, PT, R5, 0x1, PT ;  /* 0x000000010500780c */ /* 0x000fe20003f64270 */
[----:B------:R-:W-:Y:S01]  /*e3f0*/  IMAD.IADD R10, R251, 0x1, R249 ;  /* 0x00000001fb0a7824 */ /* 0x000fe200078e02f9 */
[----:B------:R-:W4:Y:S01]  /*e400*/  LDL R75, [R1+0x3c] ;  /* 0x00003c00014b7983 */ /* 0x000f220000100800 */
[----:B------:R-:W-:-:S02]  /*e410*/  ISETP.NE.U32.AND P0, PT, RZ, c[0x0][0x500], PT ;  /* 0x00014000ff007a0c */ /* 0x000fc40003f05070 */
[----:B------:R-:W-:Y:S02]  /*e420*/  SEL R2, R2, 0x328, P3 ;  /* 0x0000032802027807 */ /* 0x000fe40001800000 */
[----:B------:R-:W-:Y:S02]  /*e430*/  ISETP.NE.AND.EX P0, PT, RZ, c[0x0][0x504], PT, P0 ;  /* 0x00014100ff007a0c */ /* 0x000fe40003f05300 */
[----:B------:R1:W2:Y:S08]  /*e440*/  LDC.64 R6, c[0x0][R2+0x170] ;  /* 0x00005c0002067b82 */ /* 0x0002b00000000a00 */
[----:B------:R1:W2:Y:S08]  /*e450*/  LDC.64 R14, c[0x0][R2+0x168] ;  /* 0x00005a00020e7b82 */ /* 0x0002b00000000a00 */
[----:B------:R1:W2:Y:S08]  /*e460*/  LDC.64 R16, c[0x0][R2+0x178] ;  /* 0x00005e0002107b82 */ /* 0x0002b00000000a00 */
[----:B------:R1:W2:Y:S02]  /*e470*/  LDC.64 R20, c[0x0][R2+0x160] ;  /* 0x0000580002147b82 */ /* 0x0002a40000000a00 */
        /* <DEDUP_REMOVED lines=8> */
[----:B--2---:R-:W-:Y:S01]  /*e500*/  SEL R5, R4, RZ, !P0 ;  /* 0x000000ff04057207 */ /* 0x004fe20004000000 */
[----:B------:R-:W-:Y:S01]  /*e510*/  IMAD R4, R7, R2, RZ ;  /* 0x0000000207047224 */ /* 0x000fe200078e02ff */
[----:B---3--:R-:W-:-:S03]  /*e520*/  LOP3.LUT R3, R3, 0xffff, RZ, 0xc0, !PT ;  /* 0x0000ffff03037812 */ /* 0x008fc600078ec0ff */
[----:B------:R-:W-:Y:S02]  /*e530*/  IMAD R13, R6, R5, R4 ;  /* 0x00000005060d7224 */ /* 0x000fe400078e0204 */
[----:B------:R-:W-:-:S04]  /*e540*/  @P2 IMAD.HI.U32 R5, R10, c[0x0][0x4ec], RZ ;  /* 0x00013b000a052a27 */ /* 0x000fc800078e00ff */
[----:B------:R-:W-:-:S04]  /*e550*/  IMAD.WIDE.U32 R6, R6, R2, RZ ;  /* 0x0000000206067225 */ /* 0x000fc800078e00ff */
[----:B------:R-:W-:-:S04]  /*e560*/  IMAD.WIDE.U32 R8, R14, R3, RZ ;  /* 0x000000030e087225 */ /* 0x000fc800078e00ff */
[----:B------:R-:W-:Y:S01]  /*e570*/  IMAD.MOV.U32 R4, RZ, RZ, R10 ;  /* 0x000000ffff047224 */ /* 0x000fe200078e000a */
[----:B------:R-:W-:Y:S01]  /*e580*/  @P2 SHF.R.U32.HI R4, RZ, c[0x0][0x4f0], R5 ;  /* 0x00013c00ff042a19 */ /* 0x000fe20000011605 */
[----:B------:R-:W-:Y:S01]  /*e590*/  IMAD R12, R15, R3, RZ ;  /* 0x000000030f0c7224 */ /* 0x000fe200078e02ff */
[----:B----4-:R-:W-:Y:S02]  /*e5a0*/  SEL R5, R18, RZ, P3 ;  /* 0x000000ff12057207 */ /* 0x010fe40001800000 */
        /* <DEDUP_REMOVED lines=34> */
[----:B----4-:R-:W-:-:S05]  /*e7d0*/  IMAD.IADD R5, R75, 0x1, R249 ;  /* 0x000000014b057824 */ /* 0x010fca00078e02f9 */
        /* <DEDUP_REMOVED lines=18> */
[----:B-1----:R-:W-:Y:S01]  /*e900*/  IADD3 R8, R231, R249, RZ ;  /* 0x000000f9e7087210 */ /* 0x002fe20007ffe0ff */
[----:B------:R-:W-:-:S04]  /*e910*/  IMAD.WIDE.U32 R6, R0, c[0x0][0x3a0], RZ ;  /* 0x0000e80000067a25 */ /* 0x000fc800078e00ff */
[----:B------:R-:W-:Y:S01]  /*e920*/  IMAD R0, R0, c[0x0][0x3a4], R5 ;  /* 0x0000e90000007a24 */ /* 0x000fe200078e0205 */
[----:B------:R-:W-:Y:S01]  /*e930*/  MOV R5, R8 ;  /* 0x0000000800057202 */ /* 0x000fe20000000f00 */
        /* <DEDUP_REMOVED lines=39> */
.L_x_1511:
[----:B------:R-:W-:Y:S05]  /*ebb0*/  BRA.DIV ~URZ, `(.L_x_1417) ;  /* 0x000066827f007947 */ /* 0x000fea000b800000 */
[----:B------:R3:W4:Y:S02]  /*ebc0*/  SHFL.IDX PT, R0, R12, RZ, 0x1c1f ;  /* 0x001c1fff0c007589 */ /* 0x00072400000e0000 */
.L_x_1512:
        /* <DEDUP_REMOVED lines=19> */
.L_x_1419:
[----:B------:R-:W-:Y:S05]  /*ed00*/  BSYNC B0 ;  /* 0x0000000000007941 */ /* 0x000fea0003800000 */
.L_x_1418:
[----:B------:R-:W-:Y:S05]  /*ed10*/  BRA.DIV ~URZ, `(.L_x_1420) ;  /* 0x000065827f007947 */ /* 0x000fea000b800000 */
[----:B--2---:R2:W1:Y:S04]  /*ed20*/  SHFL.IDX PT, R5, R10, 0x1, 0x1c1f ;  /* 0x003c1f000a057f89 */ /* 0x00446800000e0000 */
[----:B----4-:R2:W4:Y:S02]  /*ed30*/  SHFL.IDX PT, R0, R12, 0x1, 0x1c1f ;  /* 0x003c1f000c007f89 */ /* 0x01052400000e0000 */
.L_x_1513:
        /* <DEDUP_REMOVED lines=19> */
.L_x_1422:
[----:B------:R-:W-:Y:S05]  /*ee70*/  BSYNC B0 ;  /* 0x0000000000007941 */ /* 0x000fea0003800000 */
.L_x_1421:
[----:B------:R-:W-:Y:S05]  /*ee80*/  BRA.DIV ~URZ, `(.L_x_1423) ;  /* 0x000064d27f007947 */ /* 0x000fea000b800000 */
[----:B-1----:R1:W2:Y:S02]  /*ee90*/  SHFL.IDX PT, R5, R10, 0x2, 0x1c1f ;  /* 0x005c1f000a057f89 */ /* 0x0022a400000e0000 */
.L_x_1514:
[----:B------:R-:W-:Y:S05]  /*eea0*/  BRA.DIV ~URZ, `(.L_x_1424) ;  /* 0x000065227f007947 */ /* 0x000fea000b800000 */
[----:B----4-:R4:W1:Y:S02]  /*eeb0*/  SHFL.IDX PT, R0, R12, 0x2, 0x1c1f ;  /* 0x005c1f000c007f89 */ /* 0x01086400000e0000 */
.L_x_1515:
        /* <DEDUP_REMOVED lines=19> */
.L_x_1426:
[----:B------:R-:W-:Y:S05]  /*eff0*/  BSYNC B0 ;  /* 0x0000000000007941 */ /* 0x000fea0003800000 */
.L_x_1425:
[----:B------:R-:W-:Y:S05]  /*f000*/  BRA.DIV ~URZ, `(.L_x_1427) ;  /* 0x000064227f007947 */ /* 0x000fea000b800000 */
[----:B-1----:R1:W3:Y:S04]  /*f010*/  SHFL.IDX PT, R6, R10, 0x3, 0x1c1f ;  /* 0x007c1f000a067f89 */ /* 0x0022e800000e0000 */
[----:B------:R1:W4:Y:S02]  /*f020*/  SHFL.IDX PT, R0, R12, 0x3, 0x1c1f ;  /* 0x007c1f000c007f89 */ /* 0x00032400000e0000 */
.L_x_1516:
        /* <DEDUP_REMOVED lines=20> */
.L_x_1415:
        /* <DEDUP_REMOVED lines=33> */
.L_x_1517:
[----:B------:R-:W-:Y:S05]  /*f380*/  BRA.DIV ~URZ, `(.L_x_1430) ;  /* 0x000061d27f007947 */ /* 0x000fea000b800000 */
[----:B------:R3:W4:Y:S02]  /*f390*/  SHFL.IDX PT, R0, R12, RZ, 0x1c1f ;  /* 0x001c1fff0c007589 */ /* 0x00072400000e0000 */
.L_x_1518:
        /* <DEDUP_REMOVED lines=34> */
[C---:B------:R-:W-:Y:S01]  /*f5c0*/  IADD3 R11, R250.reuse, 0x30, RZ ;  /* 0x00000030fa0b7810 */ /* 0x040fe20007ffe0ff */
        /* <DEDUP_REMOVED lines=25> */
[----:B----4-:R-:W-:-:S04]  /*f760*/  @!P3 LEA R6, P2, R9, R0, 0x2 ;  /* 0x000000000906b211 */ /* 0x010fc800078410ff */
        /* <DEDUP_REMOVED lines=8> */
[----:B------:R-:W-:-:S03]  /*f7f0*/  ISETP.GE.AND P2, PT, R10, c[0x0][0x3c8], PT ;  /* 0x0000f2000a007a0c */ /* 0x000fc60003f46270 */
[----:B------:R2:W-:Y:S01]  /*f800*/  @!P1 ST.E.64 [R2.64], R106 ;  /* 0x0000006a02009985 */ /* 0x0005e2000c101b06 */
[----:B------:R-:W-:-:S04]  /*f810*/  @!P6 LEA R8, P1, R11, R0, 0x2 ;  /* 0x000000000b08e211 */ /* 0x000fc800078210ff */
        /* <DEDUP_REMOVED lines=12> */
.L_x_1432:
[----:B------:R-:W-:Y:S05]  /*f8e0*/  BSYNC B0 ;  /* 0x0000000000007941 */ /* 0x000fea0003800000 */
.L_x_1431:
[----:B------:R-:W-:Y:S05]  /*f8f0*/  BRA.DIV ~URZ, `(.L_x_1433) ;  /* 0x00005cc27f007947 */ /* 0x000fea000b800000 */
[----:B--2---:R2:W1:Y:S04]  /*f900*/  SHFL.IDX PT, R4, R5, 0x1, 0x1c1f ;  /* 0x003c1f0005047f89 */ /* 0x00446800000e0000 */
[----:B----4-:R2:W4:Y:S02]  /*f910*/  SHFL.IDX PT, R0, R12, 0x1, 0x1c1f ;  /* 0x003c1f000c007f89 */ /* 0x01052400000e0000 */
.L_x_1519:
[----:B------:R-:W-:Y:S01]  /*f920*/  BSSY B0, `(.L_x_1434) ;  /* 0x0000054000007945 */ /* 0x000fe20003800000 */
[----:B------:R-:W-:Y:S05]  /*f930*/  @P0 BRA `(.L_x_1435) ;  /* 0x0000052000000947 */ /* 0x000fea0003800000 */
[C---:B------:R-:W-:Y:S02]  /*f940*/  ISETP.GE.AND P2, PT, R250.reuse, c[0x0][0x3c8], PT ;  /* 0x0000f200fa007a0c */ /* 0x040fe40003f46270 */
[C---:B------:R-:W-:Y:S02]  /*f950*/  IADD3 R10, R250.reuse, 0x8, RZ ;  /* 0x00000008fa0a7810 */ /* 0x040fe40007ffe0ff */
[----:B------:R-:W-:Y:S02]  /*f960*/  IADD3 R13, R250, 0x10, RZ ;  /* 0x00000010fa0d7810 */ /* 0x000fe40007ffe0ff */
[----:B------:R-:W-:-:S02]  /*f970*/  ISETP.GE.AND P6, PT, R10, c[0x0][0x3c8], PT ;  /* 0x0000f2000a007a0c */ /* 0x000fc40003fc6270 */
[----:B------:R-:W-:Y:S02]  /*f980*/  ISETP.GE.AND P1, PT, R13, c[0x0][0x3c8], PT ;  /* 0x0000f2000d007a0c */ /* 0x000fe40003f26270 */
[C---:B------:R-:W-:Y:S02]  /*f990*/  IADD3 R9, R250.reuse, 0x18, RZ ;  /* 0x00000018fa097810 */ /* 0x040fe40007ffe0ff */
[----:B------:R-:W-:Y:S02]  /*f9a0*/  SHF.R.S32.HI R6, RZ, 0x1f, R250 ;  /* 0x0000001fff067819 */ /* 0x000fe400000114fa */
[C---:B----4-:R-:W-:Y:S02]  /*f9b0*/  @!P2 LEA R2, P3, R250.reuse, R0, 0x2 ;  /* 0x00000000fa02a211 */ /* 0x050fe400078610ff */
[----:B------:R-:W-:Y:S02]  /*f9c0*/  IADD3 R11, R250, 0x8, RZ ;  /* 0x00000008fa0b7810 */ /* 0x000fe40007ffe0ff */
[----:B------:R-:W-:-:S02]  /*f9d0*/  ISETP.GE.AND P0, PT, R9, c[0x0][0x3c8], PT ;  /* 0x0000f20009007a0c */ /* 0x000fc40003f06270 */
[----:B-1----:R-:W-:Y:S02]  /*f9e0*/  @!P2 LEA.HI.X R3, R250, R4, R6, 0x2, P3 ;  /* 0x00000004fa03a211 */ /* 0x002fe400018f1406 */
[----:B------:R-:W-:Y:S02]  /*f9f0*/  SHF.R.S32.HI R11, RZ, 0x1f, R11 ;  /* 0x0000001fff0b7819 */ /* 0x000fe4000001140b */
[----:B------:R-:W-:Y:S01]  /*fa00*/  @!P6 LEA R6, P3, R10, R0, 0x2 ;  /* 0x000000000a06e211 */ /* 0x000fe200078610ff */
[----:B------:R1:W-:Y:S01]  /*fa10*/  @!P2 ST.E.64 [R2.64], R140 ;  /* 0x0000008c0200a985 */ /* 0x0003e2000c101b06 */
[C---:B------:R-:W-:Y:S02]  /*fa20*/  IADD3 R14, R250.reuse, 0x10, RZ ;  /* 0x00000010fa0e7810 */ /* 0x040fe40007ffe0ff */
[----:B------:R-:W-:Y:S02]  /*fa30*/  IADD3 R8, R250, 0x20, RZ ;  /* 0x00000020fa087810 */ /* 0x000fe40007ffe0ff */
[----:B------:R-:W-:-:S02]  /*fa40*/  @!P6 LEA.HI.X R7, R10, R4, R11, 0x2, P3 ;  /* 0x000000040a07e211 */ /* 0x000fc400018f140b */
[----:B------:R-:W-:Y:S02]  /*fa50*/  SHF.R.S32.HI R14, RZ, 0x1f, R14 ;  /* 0x0000001fff0e7819 */ /* 0x000fe4000001140e */
[----:B------:R-:W-:Y:S01]  /*fa60*/  ISETP.GE.AND P2, PT, R8, c[0x0][0x3c8], PT ;  /* 0x0000f20008007a0c */ /* 0x000fe20003f46270 */
[----:B------:R4:W-:Y:S01]  /*fa70*/  @!P6 ST.E.64 [R6.64], R144 ;  /* 0x000000900600e985 */ /* 0x0009e2000c101b06 */
[C---:B------:R-:W-:Y:S02]  /*fa80*/  IADD3 R10, R250.reuse, 0x18, RZ ;  /* 0x00000018fa0a7810 */ /* 0x040fe40007ffe0ff */
[----:B------:R-:W-:Y:S02]  /*fa90*/  IADD3 R11, R250, 0x28, RZ ;  /* 0x00000028fa0b7810 */ /* 0x000fe40007ffe0ff */
        /* <DEDUP_REMOVED lines=11> */
[----:B------:R-:W-:Y:S01]  /*fb50*/  IADD3 R14, R250, 0x28, RZ ;  /* 0x00000028fa0e7810 */ /* 0x000fe20007ffe0ff */
[----:B------:R1:W-:Y:S01]  /*fb60*/  @!P1 ST.E.64 [R2.64], R142 ;  /* 0x0000008e02009985 */ /* 0x0003e2000c101b06 */
        /* <DEDUP_REMOVED lines=9> */
[----:B------:R-:W-:Y:S02]  /*fc00*/  SHF.R.S32.HI R16, RZ, 0x1f, R16 ;  /* 0x0000001fff107819 */ /* 0x000fe40000011410 */
[----:B-1----:R-:W-:-:S04]  /*fc10*/  @!P2 LEA R2, P3, R8, R0, 0x2 ;  /* 0x000000000802a211 */ /* 0x002fc800078610ff */
[----:B------:R-:W-:Y:S02]  /*fc20*/  @!P2 LEA.HI.X R3, R8, R4, R9, 0x2, P3 ;  /* 0x000000040803a211 */ /* 0x000fe400018f1409 */
[----:B------:R-:W-:-:S03]  /*fc30*/  @!P6 LEA R8, P3, R11, R0, 0x2 ;  /* 0x000000000b08e211 */ /* 0x000fc600078610ff */
[----:B------:R1:W-:Y:S01]  /*fc40*/  @!P2 ST.E.64 [R2.64], R132 ;  /* 0x000000840200a985 */ /* 0x0003e2000c101b06 */
[----:B------:R-:W-:Y:S02]  /*fc50*/  @!P6 LEA.HI.X R9, R11, R4, R14, 0x2, P3 ;  /* 0x000000040b09e211 */ /* 0x000fe400018f140e */
[----:B------:R-:W-:Y:S02]  /*fc60*/  ISETP.GE.AND P3, PT, R17, c[0x0][0x3c8], PT ;  /* 0x0000f20011007a0c */ /* 0x000fe40003f66270 */
[C---:B----4-:R-:W-:Y:S01]  /*fc70*/  @!P1 LEA R6, P2, R13.reuse, R0, 0x2 ;  /* 0x000000000d069211 */ /* 0x050fe200078410ff */
[----:B------:R4:W-:Y:S01]  /*fc80*/  @!P6 ST.E.64 [R8.64], R134 ;  /* 0x000000860800e985 */ /* 0x0009e2000c101b06 */
[C---:B------:R-:W-:Y:S02]  /*fc90*/  IADD3 R14, R250.reuse, 0x48, RZ ;  /* 0x00000048fa0e7810 */ /* 0x040fe40007ffe0ff */
[----:B------:R-:W-:Y:S02]  /*fca0*/  IADD3 R11, R250, 0x38, RZ ;  /* 0x00000038fa0b7810 */ /* 0x000fe40007ffe0ff */
[----:B------:R-:W-:-:S02]  /*fcb0*/  @!P1 LEA.HI.X R7, R13, R4, R15, 0x2, P2 ;  /* 0x000000040d079211 */ /* 0x000fc400010f140f */
[----:B------:R-:W-:Y:S02]  /*fcc0*/  ISETP.GE.AND P2, PT, R14, c[0x0][0x3c8], PT ;  /* 0x0000f2000e007a0c */ /* 0x000fe40003f46270 */
[----:B------:R-:W-:Y:S01]  /*fcd0*/  SHF.R.S32.HI R11, RZ, 0x1f, R11 ;  /* 0x0000001fff0b7819 */ /* 0x000fe2000001140b */
[----:B------:R5:W-:Y:S01]  /*fce0*/  @!P1 ST.E.64 [R6.64], R136 ;  /* 0x0000008806009985 */ /* 0x000be2000c101b06 */
[C---:B------:R-:W-:Y:S02]  /*fcf0*/  IADD3 R15, R250.reuse, 0x50, RZ ;  /* 0x00000050fa0f7810 */ /* 0x040fe40007ffe0ff */
[----:B------:R-:W-:Y:S02]  /*fd00*/  IADD3 R13, R250, 0x58, RZ ;  /* 0x00000058fa0d7810 */ /* 0x000fe40007ffe0ff */
[----:B------:R-:W-:Y:S02]  /*fd10*/  ISETP.GE.AND P1, PT, R15, c[0x0][0x3c8], PT ;  /* 0x0000f2000f007a0c */ /* 0x000fe40003f26270 */
[----:B-1----:R-:W-:-:S04]  /*fd20*/  @!P0 LEA R2, P6, R10, R0, 0x2 ;  /* 0x000000000a028211 */ /* 0x002fc800078c10ff */
[----:B------:R-:W-:Y:S02]  /*fd30*/  @!P0 LEA.HI.X R3, R10, R4, R11, 0x2, P6 ;  /* 0x000000040a038211 */ /* 0x000fe400030f140b */
[----:B------:R-:W-:-:S03]  /*fd40*/  @!P3 LEA R10, P6, R17, R0, 0x2 ;  /* 0x00000000110ab211 */ /* 0x000fc600078c10ff */
[----:B------:R1:W-:Y:S01]  /*fd50*/  @!P0 ST.E.64 [R2.64], R138 ;  /* 0x0000008a02008985 */ /* 0x0003e2000c101b06 */
[----:B------:R-:W-:Y:S02]  /*fd60*/  @!P3 LEA.HI.X R11, R17, R4, R18, 0x2, P6 ;  /* 0x00000004110bb211 */ /* 0x000fe400030f1412 */
[C---:B----4-:R-:W-:Y:S02]  /*fd70*/  @!P2 LEA R8, P6, R14.reuse, R0, 0x2 ;  /* 0x000000000e08a211 */ /* 0x050fe400078c10ff */
[----:B------:R-:W-:Y:S01]  /*fd80*/  ISETP.GE.AND P0, PT, R13, c[0x0][0x3c8], PT ;  /* 0x0000f2000d007a0c */ /* 0x000fe20003f06270 */
[----:B------:R4:W-:Y:S01]  /*fd90*/  @!P3 ST.E.64 [R10.64], R150 ;  /* 0x000000960a00b985 */ /* 0x0009e2000c101b06 */
[----:B------:R-:W-:Y:S02]  /*fda0*/  @!P2 LEA.HI.X R9, R14, R4, R16, 0x2, P6 ;  /* 0x000000040e09a211 */ /* 0x000fe400030f1410 */
[----:B------:R-:W-:Y:S02]  /*fdb0*/  IADD3 R16, R250, 0x50, RZ ;  /* 0x00000050fa107810 */ /* 0x000fe40007ffe0ff */
[----:B-----5:R-:W-:Y:S01]  /*fdc0*/  @!P1 LEA R6, P6, R15, R0, 0x2 ;  /* 0x000000000f069211 */ /* 0x020fe200078c10ff */
[----:B------:R4:W-:Y:S01]  /*fdd0*/  @!P2 ST.E.64 [R8.64], R146 ;  /* 0x000000920800a985 */ /* 0x0009e2000c101b06 */
[----:B------:R-:W-:-:S02]  /*fde0*/  SHF.R.S32.HI R16, RZ, 0x1f, R16 ;  /* 0x0000001fff107819 */ /* 0x000fc40000011410 */
[----:B------:R-:W-:Y:S02]  /*fdf0*/  IADD3 R14, R250, 0x58, RZ ;  /* 0x00000058fa0e7810 */ /* 0x000fe40007ffe0ff */
[----:B------:R-:W-:Y:S02]  /*fe00*/  @!P1 LEA.HI.X R7, R15, R4, R16, 0x2, P6 ;  /* 0x000000040f079211 */ /* 0x000fe400030f1410 */
[----:B------:R-:W-:-:S03]  /*fe10*/  SHF.R.S32.HI R14, RZ, 0x1f, R14 ;  /* 0x0000001fff0e7819 */ /* 0x000fc6000001140e */
[----:B------:R4:W-:Y:S01]  /*fe20*/  @!P1 ST.E.64 [R6.64], R82 ;  /* 0x0000005206009985 */ /* 0x0009e2000c101b06 */
[----:B-1----:R-:W-:-:S04]  /*fe30*/  @!P0 LEA R2, P6, R13, R0, 0x2 ;  /* 0x000000000d028211 */ /* 0x002fc800078c10ff */
[----:B------:R-:W-:-:S05]  /*fe40*/  @!P0 LEA.HI.X R3, R13, R4, R14, 0x2, P6 ;  /* 0x000000040d038211 */ /* 0x000fca00030f140e */
[----:B------:R4:W-:Y:S04]  /*fe50*/  @!P0 ST.E.64 [R2.64], R80 ;  /* 0x0000005002008985 */ /* 0x0009e8000c101b06 */
.L_x_1435:
[----:B------:R-:W-:Y:S05]  /*fe60*/  BSYNC B0 ;  /* 0x0000000000007941 */ /* 0x000fea0003800000 */
.L_x_1434:
[----:B------:R-:W-:Y:S05]  /*fe70*/  BRA.DIV ~URZ, `(.L_x_1436) ;  /* 0x000058027f007947 */ /* 0x000fea000b800000 */
[----:B-1----:R1:W2:Y:S02]  /*fe80*/  SHFL.IDX PT, R4, R5, 0x2, 0x1c1f ;  /* 0x005c1f0005047f89 */ /* 0x0022a400000e0000 */
.L_x_1520:
[----:B------:R-:W-:Y:S05]  /*fe90*/  BRA.DIV ~URZ, `(.L_x_1437) ;  /* 0x000058527f007947 */ /* 0x000fea000b800000 */
[----:B----4-:R4:W1:Y:S02]  /*fea0*/  SHFL.IDX PT, R0, R12, 0x2, 0x1c1f ;  /* 0x005c1f000c007f89 */ /* 0x01086400000e0000 */
.L_x_1521:
[----:B------:R-:W-:Y:S01]  /*feb0*/  BSSY B0, `(.L_x_1438) ;  /* 0x0000054000007945 */ /* 0x000fe20003800000 */
[----:B------:R-:W-:Y:S05]  /*fec0*/  @P4 BRA `(.L_x_1439) ;  /* 0x0000052000004947 */ /* 0x000fea0003800000 */
[C---:B------:R-:W-:Y:S02]  /*fed0*/  IADD3 R6, R250.reuse, 0x8, RZ ;  /* 0x00000008fa067810 */ /* 0x040fe40007ffe0ff */
[----:B------:R-:W-:Y:S02]  /*fee0*/  ISETP.GE.AND P0, PT, R250, c[0x0][0x3c8], PT ;  /* 0x0000f200fa007a0c */ /* 0x000fe40003f06270 */
[----:B------:R-:W-:Y:S02]  /*fef0*/  ISETP.GE.AND P1, PT, R6, c[0x0][0x3c8], PT ;  /* 0x0000f20006007a0c */ /* 0x000fe40003f26270 */
[C---:B------:R-:W-:Y:S02]  /*ff00*/  IADD3 R16, R250.reuse, 0x10, RZ ;  /* 0x00000010fa107810 */ /* 0x040fe40007ffe0ff */
[C---:B------:R-:W-:Y:S02]  /*ff10*/  IADD3 R10, R250.reuse, 0x18, RZ ;  /* 0x00000018fa0a7810 */ /* 0x040fe40007ffe0ff */
[----:B------:R-:W-:-:S02]  /*ff20*/  IADD3 R7, R250, 0x8, RZ ;  /* 0x00000008fa077810 */ /* 0x000fc40007ffe0ff */
[----:B------:R-:W-:Y:S02]  /*ff30*/  ISETP.GE.AND P2, PT, R16, c[0x0][0x3c8], PT ;  /* 0x0000f20010007a0c */ /* 0x000fe40003f46270 */
[----:B------:R-:W-:Y:S02]  /*ff40*/  SHF.R.S32.HI R11, RZ, 0x1f, R250 ;  /* 0x0000001fff0b7819 */ /* 0x000fe400000114fa */
[-C--:B-1----:R-:W-:Y:S02]  /*ff50*/  @!P0 LEA R2, P6, R250, R0.reuse, 0x2 ;  /* 0x00000000fa028211 */ /* 0x082fe400078c10ff */
[----:B------:R-:W-:Y:S02]  /*ff60*/  ISETP.GE.AND P4, PT, R10, c[0x0][0x3c8], PT ;  /* 0x0000f2000a007a0c */ /* 0x000fe40003f86270 */
[----:B------:R-:W-:Y:S02]  /*ff70*/  SHF.R.S32.HI R7, RZ, 0x1f, R7 ;  /* 0x0000001fff077819 */ /* 0x000fe40000011407 */
[----:B------:R-:W-:-:S02]  /*ff80*/  @!P1 LEA R8, P3, R6, R0, 0x2 ;  /* 0x0000000006089211 */ /* 0x000fc400078610ff */
[-C--:B--2---:R-:W-:Y:S02]  /*ff90*/  @!P0 LEA.HI.X R3, R250, R4.reuse, R11, 0x2, P6 ;  /* 0x00000004fa038211 */ /* 0x084fe400030f140b */
[----:B------:R-:W-:Y:S02]  /*ffa0*/  @!P1 LEA.HI.X R9, R6, R4, R7, 0x2, P3 ;  /* 0x0000000406099211 */ /* 0x000fe400018f1407 */
[C---:B------:R-:W-:Y:S01]  /*ffb0*/  IADD3 R14, R250.reuse, 0x20, RZ ;  /* 0x00000020fa0e7810 */ /* 0x040fe20007ffe0ff */
[----:B------:R1:W-:Y:S01]  /*ffc0*/  @!P0 ST.E.64 [R2.64], R36 ;  /* 0x0000002402008985 */ /* 0x0003e2000c101b06 */
[C---:B------:R-:W-:Y:S02]  /*ffd0*/  IADD3 R13, R250.reuse, 0x28, RZ ;  /* 0x00000028fa0d7810 */ /* 0x040fe40007ffe0ff */
[C---:B------:R-:W-:Y:S01]  /*ffe0*/  IADD3 R17, R250.reuse, 0x10, RZ ;  /* 0x00000010fa117810 */ /* 0x040fe20007ffe0ff */
[----:B------:R2:W-:Y:S01]  /*fff0*/  @!P1 ST.E.64 [R8.64], R38 ;  /* 0x0000002608009985 */ /* 0x0005e2000c101b06 */
[----:B------:R-:W-:-:S02]  /*10000*/  IADD3 R15, R250, 0x18, RZ ;  /* 0x00000018fa0f7810 */ /* 0x000fc40007ffe0ff */
[----:B------:R-:W-:Y:S02]  /*10010*/  ISETP.GE.AND P3, PT, R14, c[0x0][0x3c8], PT ;  /* 0x0000f2000e007a0c */ /* 0x000fe40003f66270 */
[----:B------:R-:W-:Y:S02]  /*10020*/  ISETP.GE.AND P1, PT, R13, c[0x0][0x3c8], PT ;  /* 0x0000f2000d007a0c */ /* 0x000fe40003f26270 */
[----:B------:R-:W-:Y:S02]  /*10030*/  @!P2 LEA R6, P0, R16, R0, 0x2 ;  /* 0x000000001006a211 */ /* 0x000fe400078010ff */
[----:B------:R-:W-:Y:S02]  /*10040*/  SHF.R.S32.HI R17, RZ, 0x1f, R17 ;  /* 0x0000001fff117819 */ /* 0x000fe40000011411 */
[----:B------:R-:W-:Y:S02]  /*10050*/  SHF.R.S32.HI R15, RZ, 0x1f, R15 ;  /* 0x0000001fff0f7819 */ /* 0x000fe4000001140f */
[----:B------:R-:W-:-:S02]  /*10060*/  IADD3 R11, R250, 0x30, RZ ;  /* 0x00000030fa0b7810 */ /* 0x000fc40007ffe0ff */
[----:B------:R-:W-:Y:S02]  /*10070*/  @!P2 LEA.HI.X R7, R16, R4, R17, 0x2, P0 ;  /* 0x000000041007a211 */ /* 0x000fe400000f1411 */
[----:B------:R-:W-:Y:S02]  /*10080*/  ISETP.GE.AND P0, PT, R11, c[0x0][0x3c8], PT ;  /* 0x0000f2000b007a0c */ /* 0x000fe40003f06270 */
[C---:B------:R-:W-:Y:S01]  /*10090*/  IADD3 R16, R250.reuse, 0x20, RZ ;  /* 0x00000020fa107810 */ /* 0x040fe20007ffe0ff */
[----:B------:R5:W-:Y:S01]  /*100a0*/  @!P2 ST.E.64 [R6.64], R40 ;  /* 0x000000280600a985 */ /* 0x000be2000c101b06 */
[----:B------:R-:W-:Y:S02]  /*100b0*/  IADD3 R17, R250, 0x48, RZ ;  /* 0x00000048fa117810 */ /* 0x000fe40007ffe0ff */
[----:B------:R-:W-:Y:S02]  /*100c0*/  SHF.R.S32.HI R16, RZ, 0x1f, R16 ;  /* 0x0000001fff107819 */ /* 0x000fe40000011410 */
[----:B-1----:R-:W-:-:S02]  /*100d0*/  @!P4 LEA R2, P6, R10, R0, 0x2 ;  /* 0x000000000a02c211 */ /* 0x002fc400078c10ff */
[----:B------:R-:W-:Y:S02]  /*100e0*/  IADD3 R18, R250, 0x48, RZ ;  /* 0x00000048fa127810 */ /* 0x000fe40007ffe0ff */
[----:B------:R-:W-:Y:S02]  /*100f0*/  @!P4 LEA.HI.X R3, R10, R4, R15, 0x2, P6 ;  /* 0x000000040a03c211 */ /* 0x000fe400030f140f */
[----:B------:R-:W-:Y:S02]  /*10100*/  IADD3 R15, R250, 0x28, RZ ;  /* 0x00000028fa0f7810 */ /* 0x000fe40007ffe0ff */
[----:B--2---:R-:W-:Y:S01]  /*10110*/  @!P3 LEA R8, P2, R14, R0, 0x2 ;  /* 0x000000000e08b211 */ /* 0x004fe200078410ff */
[----:B------:R1:W-:Y:S01]  /*10120*/  @!P4 ST.E.64 [R2.64], R42 ;  /* 0x0000002a0200c985 */ /* 0x0003e2000c101b06 */
[----:B------:R-:W-:Y:S02]  /*10130*/  SHF.R.S32.HI R15, RZ, 0x1f, R15 ;  /* 0x0000001fff0f7819 */ /* 0x000fe4000001140f */
[----:B------:R-:W-:-:S02]  /*10140*/  IADD3 R10, R250, 0x38, RZ ;  /* 0x00000038fa0a7810 */ /* 0x000fc40007ffe0ff */
[----:B------:R-:W-:Y:S02]  /*10150*/  @!P3 LEA.HI.X R9, R14, R4, R16, 0x2, P2 ;  /* 0x000000040e09b211 */ /* 0x000fe400010f1410 */
[----:B------:R-:W-:Y:S02]  /*10160*/  ISETP.GE.AND P4, PT, R10, c[0x0][0x3c8], PT ;  /* 0x0000f2000a007a0c */ /* 0x000fe40003f86270 */
[C---:B------:R-:W-:Y:S01]  /*10170*/  IADD3 R14, R250.reuse, 0x40, RZ ;  /* 0x00000040fa0e7810 */ /* 0x040fe20007ffe0ff */
[----:B------:R-:W-:Y:S01]  /*10180*/  @!P3 ST.E.64 [R8.64], R66 ;  /* 0x000000420800b985 */ /* 0x000fe2000c101b06 */
[----:B------:R-:W-:Y:S02]  /*10190*/  IADD3 R16, R250, 0x40, RZ ;  /* 0x00000040fa107810 */ /* 0x000fe40007ffe0ff */
[----:B------:R-:W-:Y:S02]  /*101a0*/  ISETP.GE.AND P3, PT, R14, c[0x0][0x3c8], PT ;  /* 0x0000f2000e007a0c */ /* 0x000fe40003f66270 */
[----:B-----5:R-:W-:-:S02]  /*101b0*/  @!P0 LEA R6, P2, R11, R0, 0x2 ;  /* 0x000000000b068211 */ /* 0x020fc400078410ff */
[----:B------:R-:W-:Y:S02]  /*101c0*/  SHF.R.S32.HI R16, RZ, 0x1f, R16 ;  /* 0x0000001fff107819 */ /* 0x000fe40000011410 */
        /* <DEDUP_REMOVED lines=10> */
[----:B------:R-:W-:Y:S01]  /*10270*/  ISETP.GE.AND P2, PT, R17, c[0x0][0x3c8], PT ;  /* 0x0000f20011007a0c */ /* 0x000fe20003f46270 */
[----:B------:R2:W-:Y:S01]  /*10280*/  @!P0 ST.E.64 [R6.64], R48 ;  /* 0x0000003006008985 */ /* 0x0005e2000c101b06 */
[----:B------:R-:W-:Y:S02]  /*10290*/  IADD3 R13, R250, 0x58, RZ ;  /* 0x00000058fa0d7810 */ /* 0x000fe40007ffe0ff */
[----:B------:R-:W-:Y:S02]  /*102a0*/  SHF.R.S32.HI R11, RZ, 0x1f, R11 ;  /* 0x0000001fff0b7819 */ /* 0x000fe4000001140b */
        /* <DEDUP_REMOVED lines=20> */
.L_x_1439:
[----:B------:R-:W-:Y:S05]  /*103f0*/  BSYNC B0 ;  /* 0x0000000000007941 */ /* 0x000fea0003800000 */
.L_x_1438:
[----:B------:R-:W-:Y:S05]  /*10400*/  BRA.DIV ~URZ, `(.L_x_1440) ;  /* 0x000053427f007947 */ /* 0x000fea000b800000 */
[----:B--2---:R2:W3:Y:S04]  /*10410*/  SHFL.IDX PT, R4, R5, 0x3, 0x1c1f ;  /* 0x007c1f0005047f89 */ /* 0x0044e800000e0000 */
[----:B-1----:R2:W1:Y:S02]  /*10420*/  SHFL.IDX PT, R0, R12, 0x3, 0x1c1f ;  /* 0x007c1f000c007f89 */ /* 0x00246400000e0000 */
.L_x_1522:
[----:B------:R-:W-:Y:S05]  /*10430*/  @P5 BRA `(.L_x_1428) ;  /* 0x0000122000005947 */ /* 0x000fea0003800000 */
[C---:B---3--:R-:W-:Y:S02]  /*10440*/  IADD3 R8, R250.reuse, 0x8, RZ ;  /* 0x00000008fa087810 */ /* 0x048fe40007ffe0ff */
[----:B------:R-:W-:Y:S02]  /*10450*/  ISETP.GE.AND P4, PT, R250, c[0x0][0x3c8], PT ;  /* 0x0000f200fa007a0c */ /* 0x000fe40003f86270 */
[----:B------:R-:W-:Y:S02]  /*10460*/  ISETP.GE.AND P3, PT, R8, c[0x0][0x3c8], PT ;  /* 0x0000f20008007a0c */ /* 0x000fe40003f66270 */
[----:B------:R-:W-:-:S02]  /*10470*/  IADD3 R15, R250, 0x10, RZ ;  /* 0x00000010fa0f7810 */ /* 0x000fc40007ffe0ff */
[C---:B--2-4-:R-:W-:Y:S02]  /*10480*/  IADD3 R12, R250.reuse, 0x18, RZ ;  /* 0x00000018fa0c7810 */ /* 0x054fe40007ffe0ff */
[----:B------:R-:W-:Y:S02]  /*10490*/  IADD3 R5, R250, 0x20, RZ ;  /* 0x00000020fa057810 */ /* 0x000fe40007ffe0ff */
[----:B------:R-:W-:Y:S02]  /*104a0*/  ISETP.GE.AND P2, PT, R15, c[0x0][0x3c8], PT ;  /* 0x0000f2000f007a0c */ /* 0x000fe40003f46270 */
[----:B------:R-:W-:Y:S02]  /*104b0*/  ISETP.GE.AND P1, PT, R12, c[0x0][0x3c8], PT ;  /* 0x0000f2000c007a0c */ /* 0x000fe40003f26270 */
[C---:B------:R-:W-:Y:S02]  /*104c0*/  IADD3 R9, R250.reuse, 0x8, RZ ;  /* 0x00000008fa097810 */ /* 0x040fe40007ffe0ff */
[----:B-1----:R-:W-:-:S02]  /*104d0*/  @!P4 LEA R6, P6, R250, R0, 0x2 ;  /* 0x00000000fa06c211 */ /* 0x002fc400078c10ff */
[----:B------:R-:W-:Y:S02]  /*104e0*/  SHF.R.S32.HI R10, RZ, 0x1f, R250 ;  /* 0x0000001fff0a7819 */ /* 0x000fe400000114fa */
[----:B------:R-:W-:Y:S02]  /*104f0*/  ISETP.GE.AND P0, PT, R5, c[0x0][0x3c8], PT ;  /* 0x0000f20005007a0c */ /* 0x000fe40003f06270 */
[----:B------:R-:W-:Y:S02]  /*10500*/  SHF.R.S32.HI R9, RZ, 0x1f, R9 ;  /* 0x0000001fff097819 */ /* 0x000fe40000011409 */
[----:B------:R-:W-:Y:S02]  /*10510*/  @!P3 LEA R2, P5, R8, R0, 0x2 ;  /* 0x000000000802b211 */ /* 0x000fe400078a10ff */
[C---:B------:R-:W-:Y:S02]  /*10520*/  @!P4 LEA.HI.X R7, R250.reuse, R4, R10, 0x2, P6 ;  /* 0x00000004fa07c211 */ /* 0x040fe400030f140a */
[----:B------:R-:W-:-:S02]  /*10530*/  IADD3 R14, R250, 0x28, RZ ;  /* 0x00000028fa0e7810 */ /* 0x000fc40007ffe0ff */
[----:B------:R-:W-:Y:S01]  /*10540*/  IADD3 R16, R250, 0x10, RZ ;  /* 0x00000010fa107810 */ /* 0x000fe20007ffe0ff */
[----:B------:R1:W-:Y:S01]  /*10550*/  @!P4 ST.E.64 [R6.64], R60 ;  /* 0x0000003c0600c985 */ /* 0x0003e2000c101b06 */
[----:B------:R-:W-:Y:S02]  /*10560*/  @!P3 LEA.HI.X R3, R8, R4, R9, 0x2, P5 ;  /* 0x000000040803b211 */ /* 0x000fe400028f1409 */
[C---:B------:R-:W-:Y:S02]  /*10570*/  IADD3 R13, R250.reuse, 0x18, RZ ;  /* 0x00000018fa0d7810 */ /* 0x040fe40007ffe0ff */
[----:B------:R-:W-:Y:S01]  /*10580*/  IADD3 R11, R250, 0x20, RZ ;  /* 0x00000020fa0b7810 */ /* 0x000fe20007ffe0ff */
[----:B------:R2:W-:Y:S01]  /*10590*/  @!P3 ST.E.64 [R2.64], R34 ;  /* 0x000000220200b985 */ /* 0x0005e2000c101b06 */
[----:B------:R-:W-:Y:S02]  /*105a0*/  @!P2 LEA R8, P5, R15, R0, 0x2 ;  /* 0x000000000f08a211 */ /* 0x000fe400078a10ff */
[----:B------:R-:W-:-:S02]  /*105b0*/  ISETP.GE.AND P4, PT, R14, c[0x0][0x3c8], PT ;  /* 0x0000f2000e007a0c */ /* 0x000fc40003f86270 */
[----:B------:R-:W-:Y:S02]  /*105c0*/  SHF.R.S32.HI R16, RZ, 0x1f, R16 ;  /* 0x0000001fff107819 */ /* 0x000fe40000011410 */
[----:B------:R-:W-:Y:S02]  /*105d0*/  IADD3 R10, R250, 0x30, RZ ;  /* 0x00000030fa0a7810 */ /* 0x000fe40007ffe0ff */
[----:B------:R-:W-:Y:S02]  /*105e0*/  SHF.R.S32.HI R13, RZ, 0x1f, R13 ;  /* 0x0000001fff0d7819 */ /* 0x000fe4000001140d */
[----:B------:R-:W-:Y:S02]  /*105f0*/  SHF.R.S32.HI R11, RZ, 0x1f, R11 ;  /* 0x0000001fff0b7819 */ /* 0x000fe4000001140b */
[----:B------:R-:W-:Y:S02]  /*10600*/  @!P2 LEA.HI.X R9, R15, R4, R16, 0x2, P5 ;  /* 0x000000040f09a211 */ /* 0x000fe400028f1410 */
[----:B------:R-:W-:-:S02]  /*10610*/  ISETP.GE.AND P5, PT, R10, c[0x0][0x3c8], PT ;  /* 0x0000f2000a007a0c */ /* 0x000fc40003fa6270 */
[C---:B------:R-:W-:Y:S01]  /*10620*/  IADD3 R16, R250.reuse, 0x28, RZ ;  /* 0x00000028fa107810 */ /* 0x040fe20007ffe0ff */
[----:B------:R-:W-:Y:S01]  /*10630*/  @!P2 ST.E.64 [R8.64], R70 ;  /* 0x000000460800a985 */ /* 0x000fe2000c101b06 */
[----:B------:R-:W-:Y:S02]  /*10640*/  IADD3 R15, R250, 0x40, RZ ;  /* 0x00000040fa0f7810 */ /* 0x000fe40007ffe0ff */
[----:B------:R-:W-:Y:S02]  /*10650*/  SHF.R.S32.HI R16, RZ, 0x1f, R16 ;  /* 0x0000001fff107819 */ /* 0x000fe40000011410 */
[C---:B-1----:R-:W-:Y:S02]  /*10660*/  @!P1 LEA R6, P6, R12.reuse, R0, 0x2 ;  /* 0x000000000c069211 */ /* 0x042fe400078c10ff */
[----:B------:R-:W-:Y:S02]  /*10670*/  ISETP.GE.AND P2, PT, R15, c[0x0][0x3c8], PT ;  /* 0x0000f2000f007a0c */ /* 0x000fe40003f46270 */
[----:B------:R-:W-:-:S02]  /*10680*/  @!P1 LEA.HI.X R7, R12, R4, R13, 0x2, P6 ;  /* 0x000000040c079211 */ /* 0x000fc400030f140d */
[C---:B--2---:R-:W-:Y:S02]  /*10690*/  @!P0 LEA R2, P3, R5.reuse, R0, 0x2 ;  /* 0x0000000005028211 */ /* 0x044fe400078610ff */
[----:B------:R-:W-:Y:S01]  /*106a0*/  IADD3 R12, R250, 0x38, RZ ;  /* 0x00000038fa0c7810 */ /* 0x000fe20007ffe0ff */
[----:B------:R1:W-:Y:S01]  /*106b0*/  @!P1 ST.E.64 [R6.64], R64 ;  /* 0x0000004006009985 */ /* 0x0003e2000c101b06 */
[----:B------:R-:W-:Y:S02]  /*106c0*/  @!P0 LEA.HI.X R3, R5, R4, R11, 0x2, P3 ;  /* 0x0000000405038211 */ /* 0x000fe400018f140b */
[----:B------:R-:W-:Y:S02]  /*106d0*/  ISETP.GE.AND P3, PT, R12, c[0x0][0x3c8], PT ;  /* 0x0000f2000c007a0c */ /* 0x000fe40003f66270 */
[C---:B------:R-:W-:Y:S01]  /*106e0*/  IADD3 R11, R250.reuse, 0x30, RZ ;  /* 0x00000030fa0b7810 */ /* 0x040fe20007ffe0ff */
[----:B------:R2:W-:Y:S01]  /*106f0*/  @!P0 ST.E.64 [R2.64], R30 ;  /* 0x0000001e02008985 */ /* 0x0005e2000c101b06 */
[----:B------:R-:W-:-:S02]  /*10700*/  IADD3 R13, R250, 0x48, RZ ;  /* 0x00000048fa0d7810 */ /* 0x000fc40007ffe0ff */
[----:B------:R-:W-:Y:S02]  /*10710*/  IADD3 R5, R250, 0x50, RZ ;  /* 0x00000050fa057810 */ /* 0x000fe40007ffe0ff */
[----:B------:R-:W-:Y:S02]  /*10720*/  SHF.R.S32.HI R11, RZ, 0x1f, R11 ;  /* 0x0000001fff0b7819 */ /* 0x000fe4000001140b */
[----:B------:R-:W-:Y:S02]  /*10730*/  ISETP.GE.AND P1, PT, R13, c[0x0][0x3c8], PT ;  /* 0x0000f2000d007a0c */ /* 0x000fe40003f26270 */
[----:B-1----:R-:W-:-:S04]  /*10740*/  @!P4 LEA R6, P0, R14, R0, 0x2 ;  /* 0x000000000e06c211 */ /* 0x002fc800078010ff */
[----:B------:R-:W-:Y:S02]  /*10750*/  @!P4 LEA.HI.X R7, R14, R4, R16, 0x2, P0 ;  /* 0x000000040e07c211 */ /* 0x000fe400000f1410 */
[----:B--2---:R-:W-:Y:S02]  /*10760*/  @!P5 LEA R2, P6, R10, R0, 0x2 ;  /* 0x000000000a02d211 */ /* 0x004fe400078c10ff */
[----:B------:R-:W-:Y:S01]  /*10770*/  IADD3 R14, R250, 0x38, RZ ;  /* 0x00000038fa0e7810 */ /* 0x000fe20007ffe0ff */
[----:B------:R1:W-:Y:S01]  /*10780*/  @!P4 ST.E.64 [R6.64], R46 ;  /* 0x0000002e0600c985 */ /* 0x0003e2000c101b06 */
[----:B------:R-:W-:Y:S02]  /*10790*/  ISETP.GE.AND P0, PT, R5, c[0x0][0x3c8], PT ;  /* 0x0000f20005007a0c */ /* 0x000fe40003f06270 */
[----:B------:R-:W-:Y:S02]  /*107a0*/  @!P5 LEA.HI.X R3, R10, R4, R11, 0x2, P6 ;  /* 0x000000040a03d211 */ /* 0x000fe400030f140b */
[----:B------:R-:W-:-:S02]  /*107b0*/  @!P3 LEA R10, P4, R12, R0, 0x2 ;  /* 0x000000000c0ab211 */ /* 0x000fc400078810ff */
[----:B------:R-:W-:Y:S01]  /*107c0*/  SHF.R.S32.HI R14, RZ, 0x1f, R14 ;  /* 0x0000001fff0e7819 */ /* 0x000fe2000001140e */
[----:B------:R2:W-:Y:S01]  /*107d0*/  @!P5 ST.E.64 [R2.64], R50 ;  /* 0x000000320200d985 */ /* 0x0005e2000c101b06 */
[----:B------:R-:W-:Y:S02]  /*107e0*/  IADD3 R16, R250, 0x40, RZ ;  /* 0x00000040fa107810 */ /* 0x000fe40007ffe0ff */
[----:B------:R-:W-:Y:S02]  /*107f0*/  @!P3 LEA.HI.X R11, R12, R4, R14, 0x2, P4 ;  /* 0x000000040c0bb211 */ /* 0x000fe400020f140e */
[C---:B------:R-:W-:Y:S02]  /*10800*/  IADD3 R14, R250.reuse, 0x48, RZ ;  /* 0x00000048fa0e7810 */ /* 0x040fe40007ffe0ff */
[----:B------:R-:W-:Y:S01]  /*10810*/  IADD3 R12, R250, 0x50, RZ ;  /* 0x00000050fa0c7810 */ /* 0x000fe20007ffe0ff */
[----:B------:R3:W-:Y:S01]  /*10820*/  @!P3 ST.E.64 [R10.64], R62 ;  /* 0x0000003e0a00b985 */ /* 0x0007e2000c101b06 */
[----:B------:R-:W-:-:S02]  /*10830*/  @!P2 LEA R8, P6, R15, R0, 0x2 ;  /* 0x000000000f08a211 */ /* 0x000fc400078c10ff */
[----:B------:R-:W-:Y:S02]  /*10840*/  SHF.R.S32.HI R16, RZ, 0x1f, R16 ;  /* 0x0000001fff107819 */ /* 0x000fe40000011410 */
[----:B------:R-:W-:Y:S02]  /*10850*/  SHF.R.S32.HI R14, RZ, 0x1f, R14 ;  /* 0x0000001fff0e7819 */ /* 0x000fe4000001140e */
[----:B------:R-:W-:Y:S02]  /*10860*/  SHF.R.S32.HI R12, RZ, 0x1f, R12 ;  /* 0x0000001fff0c7819 */ /* 0x000fe4000001140c */
[----:B------:R-:W-:Y:S02]  /*10870*/  @!P2 LEA.HI.X R9, R15, R4, R16, 0x2, P6 ;  /* 0x000000040f09a211 */ /* 0x000fe400030f1410 */
[----:B-1----:R-:W-:-:S03]  /*10880*/  @!P1 LEA R6, P5, R13, R0, 0x2 ;  /* 0x000000000d069211 */ /* 0x002fc600078a10ff */
[----:B------:R3:W-:Y:S01]  /*10890*/  @!P2 ST.E.64 [R8.64], R58 ;  /* 0x0000003a0800a985 */ /* 0x0007e2000c101b06 */
[----:B------:R-:W-:Y:S02]  /*108a0*/  @!P1 LEA.HI.X R7, R13, R4, R14, 0x2, P5 ;  /* 0x000000040d079211 */ /* 0x000fe400028f140e */
[----:B--2---:R-:W-:-:S03]  /*108b0*/  @!P0 LEA R2, P4, R5, R0, 0x2 ;  /* 0x0000000005028211 */ /* 0x004fc600078810ff */
[----:B------:R3:W-:Y:S01]  /*108c0*/  @!P1 ST.E.64 [R6.64], R54 ;  /* 0x0000003606009985 */ /* 0x0007e2000c101b06 */
[----:B------:R-:W-:Y:S02]  /*108d0*/  @!P0 LEA.HI.X R3, R5, R4, R12, 0x2, P4 ;  /* 0x0000000405038211 */ /* 0x000fe400020f140c */
[----:B------:R-:W-:-:S03]  /*108e0*/  IADD3 R5, R250, 0x58, RZ ;  /* 0x00000058fa057810 */ /* 0x000fc60007ffe0ff */
[----:B------:R3:W-:Y:S01]  /*108f0*/  @!P0 ST.E.64 [R2.64], R32 ;  /* 0x0000002002008985 */ /* 0x0007e2000c101b06 */
[----:B------:R-:W-:-:S13]  /*10900*/  ISETP.GE.AND P0, PT, R5, c[0x0][0x3c8], PT ;  /* 0x0000f20005007a0c */ /* 0x000fda0003f06270 */
[----:B------:R-:W-:Y:S05]  /*10910*/  @P0 BRA `(.L_x_1428) ;  /* 0x00000d4000000947 */ /* 0x000fea0003800000 */
[----:B------:R-:W-:Y:S02]  /*10920*/  IADD3 R12, R250, 0x58, RZ ;  /* 0x00000058fa0c7810 */ /* 0x000fe40007ffe0ff */
[----:B---3--:R-:W-:Y:S02]  /*10930*/  LEA R2, P0, R5, R0, 0x2 ;  /* 0x0000000005027211 */ /* 0x008fe400078010ff */
[----:B------:R-:W-:-:S04]  /*10940*/  SHF.R.S32.HI R12, RZ, 0x1f, R12 ;  /* 0x0000001fff0c7819 */ /* 0x000fc8000001140c */
[----:B------:R-:W-:-:S05]  /*10950*/  LEA.HI.X R3, R5, R4, R12, 0x2, P0 ;  /* 0x0000000405037211 */ /* 0x000fca00000f140c */
[----:B------:R1:W-:Y:S01]  /*10960*/  ST.E.64 [R2.64], R26 ;  /* 0x0000001a02007985 */ /* 0x0003e2000c101b06 */
[----:B------:R-:W-:Y:S05]  /*10970*/  BRA `(.L_x_1428) ;  /* 0x00000ce000007947 */ /* 0x000fea0003800000 */
.L_x_1413:
        /* <DEDUP_REMOVED lines=22> */
.L_x_1441:
        /* <DEDUP_REMOVED lines=58> */
.L_x_1443:
[----:B------:R-:W-:Y:S05]  /*10e80*/  BSYNC B0 ;  /* 0x0000000000007941 */ /* 0x000fea0003800000 */
.L_x_1442:
[----:B------:R-:W-:-:S13]  /*10e90*/  ISETP.GT.AND P0, PT, R19, 0x1, PT ;  /* 0x000000011300780c */ /* 0x000fda0003f04270 */
[----:B------:R-:W-:Y:S05]  /*10ea0*/  @P0 BRA `(.L_x_1428) ;  /* 0x000007b000000947 */ /* 0x000fea0003800000 */
[----:B------:R-:W-:Y:S01]  /*10eb0*/  MOV R2, c[0x0][0x4e8] ;  /* 0x00013a0000027a02 */ /* 0x000fe20000000f00 */
[----:B-1----:R-:W-:Y:S01]  /*10ec0*/  IMAD R0, R18, c[0x0][0x3a0], RZ ;  /* 0x0000e80012007a24 */ /* 0x002fe200078e02ff */
[----:B------:R-:W-:Y:S01]  /*10ed0*/  IADD3 R4, R231, R249, RZ ;  /* 0x000000f9e7047210 */ /* 0x000fe20007ffe0ff */
[----:B------:R-:W-:Y:S01]  /*10ee0*/  IMAD R5, R21, c[0x0][0x3f0], RZ ;  /* 0x0000fc0015057a24 */ /* 0x000fe200078e02ff */
[----:B------:R-:W-:Y:S01]  /*10ef0*/  ISETP.NE.AND P0, PT, R2, 0x1, PT ;  /* 0x000000010200780c */ /* 0x000fe20003f05270 */
[----:B------:R-:W-:-:S04]  /*10f00*/  IMAD.WIDE.U32 R2, R6, c[0x0][0x3a0], RZ ;  /* 0x0000e80006027a25 */ /* 0x000fc800078e00ff */
[----:B------:R-:W-:Y:S01]  /*10f10*/  IMAD R6, R6, c[0x0][0x3a4], R0 ;  /* 0x0000e90006067a24 */ /* 0x000fe200078e0200 */
[----:B------:R-:W-:Y:S01]  /*10f20*/  MOV R0, R4 ;  /* 0x0000000400007202 */ /* 0x000fe20000000f00 */
[----:B------:R-:W-:-:S03]  /*10f30*/  IMAD R7, R13, c[0x0][0x3f4], R5 ;  /* 0x0000fd000d077a24 */ /* 0x000fc600078e0205 */
[----:B------:R-:W-:-:S03]  /*10f40*/  IADD3 R3, R3, R6, RZ ;  /* 0x0000000603037210 */ /* 0x000fc60007ffe0ff */
        /* <DEDUP_REMOVED lines=22> */
.L_x_1523:
[----:B------:R-:W-:Y:S05]  /*110b0*/  BRA.DIV ~URZ, `(.L_x_1445) ;  /* 0x000047c27f007947 */ /* 0x000fea000b800000 */
[----:B------:R3:W4:Y:S02]  /*110c0*/  SHFL.IDX PT, R0, R12, RZ, 0x1c1f ;  /* 0x001c1fff0c007589 */ /* 0x00072400000e0000 */
.L_x_1524:
        /* <DEDUP_REMOVED lines=20> */
.L_x_1447:
[----:B------:R-:W-:Y:S05]  /*11210*/  BSYNC B0 ;  /* 0x0000000000007941 */ /* 0x000fea0003800000 */
.L_x_1446:
[----:B------:R-:W-:Y:S05]  /*11220*/  BRA.DIV ~URZ, `(.L_x_1448) ;  /* 0x000046b27f007947 */ /* 0x000fea000b800000 */
[----:B--2---:R2:W1:Y:S04]  /*11230*/  SHFL.IDX PT, R4, R5, 0x1, 0x1c1f ;  /* 0x003c1f0005047f89 */ /* 0x00446800000e0000 */
[----:B----4-:R2:W4:Y:S02]  /*11240*/  SHFL.IDX PT, R0, R12, 0x1, 0x1c1f ;  /* 0x003c1f000c007f89 */ /* 0x01052400000e0000 */
.L_x_1525:
        /* <DEDUP_REMOVED lines=19> */
.L_x_1450:
[----:B------:R-:W-:Y:S05]  /*11380*/  BSYNC B0 ;  /* 0x0000000000007941 */ /* 0x000fea0003800000 */
.L_x_1449:
[----:B------:R-:W-:Y:S05]  /*11390*/  BRA.DIV ~URZ, `(.L_x_1451) ;  /* 0x000046027f007947 */ /* 0x000fea000b800000 */
[----:B-1----:R1:W2:Y:S02]  /*113a0*/  SHFL.IDX PT, R4, R5, 0x2, 0x1c1f ;  /* 0x005c1f0005047f89 */ /* 0x0022a400000e0000 */
.L_x_1526:
[----:B------:R-:W-:Y:S05]  /*113b0*/  BRA.DIV ~URZ, `(.L_x_1452) ;  /* 0x000046527f007947 */ /* 0x000fea000b800000 */
[----:B----4-:R4:W1:Y:S02]  /*113c0*/  SHFL.IDX PT, R0, R12, 0x2, 0x1c1f ;  /* 0x005c1f000c007f89 */ /* 0x01086400000e0000 */
.L_x_1527:
        /* <DEDUP_REMOVED lines=19> */
.L_x_1454:
[----:B------:R-:W-:Y:S05]  /*11500*/  BSYNC B0 ;  /* 0x0000000000007941 */ /* 0x000fea0003800000 */
.L_x_1453:
[----:B------:R-:W-:Y:S05]  /*11510*/  BRA.DIV ~URZ, `(.L_x_1455) ;  /* 0x000045527f007947 */ /* 0x000fea000b800000 */
[----:B--2---:R2:W3:Y:S04]  /*11520*/  SHFL.IDX PT, R4, R5, 0x3, 0x1c1f ;  /* 0x007c1f0005047f89 */ /* 0x0044e800000e0000 */
[----:B-1----:R2:W1:Y:S02]  /*11530*/  SHFL.IDX PT, R0, R12, 0x3, 0x1c1f ;  /* 0x007c1f000c007f89 */ /* 0x00246400000e0000 */
.L_x_1528:
        /* <DEDUP_REMOVED lines=18> */
.L_x_1428:
[----:B------:R-:W-:Y:S05]  /*11660*/  BSYNC B1 ;  /* 0x0000000000017941 */ /* 0x000fea0003800000 */
.L_x_1412:
[----:B-1--4-:R-:W4:Y:S02]  /*11670*/  LDL R0, [R1+0x38] ;  /* 0x0000380001007983 */ /* 0x012f240000100800 */
        /* <DEDUP_REMOVED lines=14> */
.L_x_1529:
[----:B------:R-:W-:Y:S05]  /*11760*/  BRA.DIV ~URZ, `(.L_x_1458) ;  /* 0x000044327f007947 */ /* 0x000fea000b800000 */
[----:B------:R3:W4:Y:S02]  /*11770*/  SHFL.IDX PT, R8, R74, 0x1, 0x1f ;  /* 0x00201f004a087f89 */ /* 0x00072400000e0000 */
.L_x_1530:
        /* <DEDUP_REMOVED lines=19> */
.L_x_1531:
        /* <DEDUP_REMOVED lines=16> */
.L_x_1532:
[----:B---3--:R-:W-:Y:S01]  /*119b0*/  IMAD R0, R0, c[0x0][0x538], RZ ;  /* 0x00014e0000007a24 */ /* 0x008fe200078e02ff */
[----:B------:R-:W-:Y:S04]  /*119c0*/  BSSY B1, `(.L_x_1461) ;  /* 0x00000ce000017945 */ /* 0x000fe80003800000 */
[----:B----4-:R-:W-:-:S04]  /*119d0*/  IADD3 R8, R0, R8, RZ ;  /* 0x0000000800087210 */ /* 0x010fc80007ffe0ff */
[----:B--2---:R-:W-:-:S13]  /*119e0*/  ISETP.GT.AND P6, PT, R8, R9, PT ;  /* 0x000000090800720c */ /* 0x004fda0003fc4270 */
[----:B------:R-:W-:Y:S05]  /*119f0*/  @P6 BRA `(.L_x_1462) ;  /* 0x0000025000006947 */ /* 0x000fea0003800000 */
.L_x_1466:
        /* <DEDUP_REMOVED lines=17> */
.L_x_1533:
        /* <DEDUP_REMOVED lines=16> */
.L_x_1534:
[----:B--2---:R-:W-:-:S05]  /*11c10*/  IMAD R0, R0, c[0x0][0x538], RZ ;  /* 0x00014e0000007a24 */ /* 0x004fca00078e02ff */
[----:B------:R-:W-:-:S04]  /*11c20*/  IADD3 R8, R0, R8, RZ ;  /* 0x0000000800087210 */ /* 0x000fc80007ffe0ff */
[----:B------:R-:W-:-:S13]  /*11c30*/  ISETP.GT.AND P6, PT, R8, R9, PT ;  /* 0x000000090800720c */ /* 0x000fda0003fc4270 */
[----:B-1----:R-:W-:Y:S05]  /*11c40*/  @!P6 BRA `(.L_x_1466) ;  /* 0xfffffdb00000e947 */ /* 0x002fea000383ffff */
.L_x_1462:
[----:B------:R-:W-:-:S05]  /*11c50*/  IADD3 R10, -R0, R8, RZ ;  /* 0x00000008000a7210 */ /* 0x000fca0007ffe1ff */
[----:B------:R-:W-:-:S05]  /*11c60*/  IMAD R0, R4, c[0x0][0x538], R10 ;  /* 0x00014e0004007a24 */ /* 0x000fca00078e020a */
[----:B------:R-:W-:Y:S01]  /*11c70*/  ISETP.GT.AND P0, PT, R0, R9, PT ;  /* 0x000000090000720c */ /* 0x000fe20003f04270 */
[----:B------:R-:W-:-:S12]  /*11c80*/  BRA.DIV ~URZ, `(.L_x_1467) ;  /* 0x000043527f007947 */ /* 0x000fd8000b800000 */
[----:B------:R-:W-:-:S03]  /*11c90*/  VOTE.ANY R11, PT, !P0 ;  /* 0x00000000000b7806 */ /* 0x000fc600040e0100 */
.L_x_1535:
[----:B------:R-:W2:Y:S01]  /*11ca0*/  LDL.LU R0, [R1+0xc] ;  /* 0x00000c0001007983 */ /* 0x000ea20000300800 */
[----:B------:R-:W2:Y:S02]  /*11cb0*/  POPC R5, R11 ;  /* 0x0000000b00057309 */ /* 0x000ea40000000000 */
[----:B--2---:R-:W-:-:S05]  /*11cc0*/  IADD3 R0, R5, R0, RZ ;  /* 0x0000000005007210 */ /* 0x004fca0007ffe0ff */
[----:B------:R2:W-:Y:S01]  /*11cd0*/  STL [R1+0xc], R0 ;  /* 0x00000c0001007387 */ /* 0x0005e20000100800 */
[----:B------:R-:W-:Y:S05]  /*11ce0*/  BRA.DIV ~URZ, `(.L_x_1468) ;  /* 0x000043427f007947 */ /* 0x000fea000b800000 */
[----:B------:R3:W4:Y:S04]  /*11cf0*/  SHFL.IDX PT, R8, R6, R5, 0x1f ;  /* 0x00001f0506087589 */ /* 0x00072800000e0000 */
[----:B------:R3:W1:Y:S02]  /*11d00*/  SHFL.IDX PT, R7, R7, R5, 0x1f ;  /* 0x00001f0507077589 */ /* 0x00066400000e0000 */
.L_x_1536:
[----:B------:R-:W-:Y:S01]  /*11d10*/  ISETP.NE.AND P0, PT, R11, RZ, PT ;  /* 0x000000ff0b00720c */ /* 0x000fe20003f05270 */
[----:B------:R-:W-:-:S12]  /*11d20*/  BSSY B0, `(.L_x_1469) ;  /* 0x0000005000007945 */ /* 0x000fd80003800000 */
[----:B------:R-:W-:Y:S05]  /*11d30*/  @!P0 BRA `(.L_x_1470) ;  /* 0x0000003000008947 */ /* 0x000fea0003800000 */
[----:B---3--:R-:W-:Y:S01]  /*11d40*/  IADD3 R5, R5, -0x1, RZ ;  /* 0xffffffff05057810 */ /* 0x008fe20007ffe0ff */
[----:B------:R-:W-:Y:S05]  /*11d50*/  BRA.DIV ~URZ, `(.L_x_1471) ;  /* 0x000043a27f007947 */ /* 0x000fea000b800000 */
[----:B------:R3:W2:Y:S02]  /*11d60*/  SHFL.IDX PT, R12, R4, R5, 0x1f ;  /* 0x00001f05040c7589 */ /* 0x0006a400000e0000 */
.L_x_1470:
[----:B------:R-:W-:Y:S05]  /*11d70*/  BSYNC B0 ;  /* 0x0000000000007941 */ /* 0x000fea0003800000 */
.L_x_1469:
[----:B--2---:R-:W-:Y:S01]  /*11d80*/  IMAD R0, R12, c[0x0][0x538], R10 ;  /* 0x00014e000c007a24 */ /* 0x004fe200078e020a */
        /* <DEDUP_REMOVED lines=10> */
[----:B---3--:R-:W1:Y:S02]  /*11e30*/  F2I.FTZ.U32.TRUNC.NTZ R5, R0 ;  /* 0x0000000000057305 */ /* 0x008e64000021f000 */
        /* <DEDUP_REMOVED lines=56> */
.L_x_1473:
[----:B-1----:R-:W2:Y:S01]  /*121c0*/  LDL R0, [R1+0xc] ;  /* 0x00000c0001007983 */ /* 0x002ea20000100800 */
[----:B------:R-:W-:-:S04]  /*121d0*/  IMAD.MOV.U32 R2, RZ, RZ, 0x4 ;  /* 0x00000004ff027424 */ /* 0x000fc800078e00ff */
        /* <DEDUP_REMOVED lines=66> */
.L_x_1474:
[----:B------:R-:W-:Y:S05]  /*12600*/  BSYNC B0 ;  /* 0x0000000000007941 */ /* 0x000fea0003800000 */
.L_x_1472:
[----:B------:R-:W-:-:S04]  /*12610*/  LOP3.LUT R2, RZ, R2, RZ, 0x33, !PT ;  /* 0x00000002ff027212 */ /* 0x000fc800078e33ff */
[----:B-1----:R-:W-:-:S05]  /*12620*/  IADD3 R0, R2, R8, RZ ;  /* 0x0000000802007210 */ /* 0x002fca0007ffe0ff */
[----:B------:R1:W-:Y:S01]  /*12630*/  STL [R1+0x4], R0 ;  /* 0x0000040001007387 */ /* 0x0003e20000100800 */
[----:B------:R-:W-:Y:S05]  /*12640*/  BRA `(.L_x_1475) ;  /* 0x0000005000007947 */ /* 0x000fea0003800000 */
.L_x_1463:
[----:B------:R-:W-:Y:S01]  /*12650*/  MOV R0, c[0x0][0x53c] ;  /* 0x00014f0000007a02 */ /* 0x000fe20000000f00 */
[----:B------:R2:W-:Y:S04]  /*12660*/  STL [R1], R9 ;  /* 0x0000000901007387 */ /* 0x0005e80000100800 */
[----:B------:R2:W-:Y:S04]  /*12670*/  STL [R1+0x4], RZ ;  /* 0x000004ff01007387 */ /* 0x0005e80000100800 */
[----:B------:R2:W-:Y:S04]  /*12680*/  STL [R1+0x8], RZ ;  /* 0x000008ff01007387 */ /* 0x0005e80000100800 */
[----:B------:R2:W-:Y:S02]  /*12690*/  STL [R1+0xc], R0 ;  /* 0x00000c0001007387 */ /* 0x0005e40000100800 */
.L_x_1475:
[----:B------:R-:W-:Y:S05]  /*126a0*/  BSYNC B1 ;  /* 0x0000000000017941 */ /* 0x000fea0003800000 */
.L_x_1461:
        /* <DEDUP_REMOVED lines=9> */
.L_x_1456:
[----:B--2---:R-:W2:Y:S02]  /*12740*/  LDL R0, [R1+0xc] ;  /* 0x00000c0001007983 */ /* 0x004ea40000100800 */
[----:B--2---:R-:W-:-:S13]  /*12750*/  ISETP.GE.AND P0, PT, R0, c[0x0][0x53c], PT ;  /* 0x00014f0000007a0c */ /* 0x004fda0003f06270 */
[----:B-1----:R-:W-:Y:S01]  /*12760*/  @P0 CALL.REL.NOINC `(.L_x_1476) ;  /* 0x0000001000000944 */ /* 0x002fe20003c00000 */
[----:B------:R-:W-:Y:S05]  /*12770*/  BRA `(.L_x_1477) ;  /* 0xfffef3c000007947 */ /* 0x000fea000383ffff */
.L_x_1476:
[----:B------:R-:W-:Y:S05]  /*12780*/  EXIT ;  /* 0x000000000000794d */ /* 0x000fea0003800000 */
.L_x_1339:
[----:B------:R-:W-:Y:S01]  /*12790*/  IMAD.MOV.U32 R0, RZ, RZ, R5 ;  /* 0x000000ffff007224 */ /* 0x000fe200078e0005 */
[----:B------:R-:W-:Y:S02]  /*127a0*/  MOV R2, 0x1 ;  /* 0x0000000100027802 */ /* 0x000fe40000000f00 */
[----:B------:R-:W-:Y:S02]  /*127b0*/  MOV R3, 0x127d0 ;  /* 0x000127d000037802 */ /* 0x000fe40000000f00 */
[----:B------:R-:W-:Y:S05]  /*127c0*/  CALL.REL.NOINC `($__internal_21_$__cuda_sm70_shflsync_up_p) ;  /* 0x00003a5000007944 */ /* 0x000fea0003c00000 */
[----:B------:R-:W-:Y:S01]  /*127d0*/  MOV R0, R4 ;  /* 0x0000000400007202 */ /* 0x000fe20000000f00 */
[----:B------:R-:W-:Y:S05]  /*127e0*/  BRA `(.L_x_1478) ;  /* 0xfffedc7000007947 */ /* 0x000fea000383ffff */
.L_x_1340:
[----:B------:R-:W-:Y:S01]  /*127f0*/  IMAD.MOV.U32 R0, RZ, RZ, R5 ;  /* 0x000000ffff007224 */ /* 0x000fe200078e0005 */
[----:B------:R-:W-:Y:S02]  /*12800*/  MOV R2, 0x2 ;  /* 0x0000000200027802 */ /* 0x000fe40000000f00 */
[----:B------:R-:W-:Y:S02]  /*12810*/  MOV R3, 0x12830 ;  /* 0x0001283000037802 */ /* 0x000fe40000000f00 */
[----:B------:R-:W-:Y:S05]  /*12820*/  CALL.REL.NOINC `($__internal_21_$__cuda_sm70_shflsync_up_p) ;  /* 0x000039f000007944 */ /* 0x000fea0003c00000 */
[----:B------:R-:W-:Y:S01]  /*12830*/  SEL R0, R4, RZ, P4 ;  /* 0x000000ff04007207 */ /* 0x000fe20002000000 */
[----:B------:R-:W-:Y:S01]  /*12840*/  IMAD.MOV.U32 R2, RZ, RZ, 0x4 ;  /* 0x00000004ff027424 */ /* 0x000fe200078e00ff */
[----:B------:R-:W-:-:S03]  /*12850*/  MOV R3, 0x12880 ;  /* 0x0001288000037802 */ /* 0x000fc60000000f00 */
[----:B------:R-:W-:Y:S02]  /*12860*/  IMAD.IADD R0, R5, 0x1, R0 ;  /* 0x0000000105007824 */ /* 0x000fe400078e0200 */
        /* <DEDUP_REMOVED lines=11> */
[----:B------:R-:W-:Y:S02]  /*12920*/  SEL R4, R4, RZ, P1 ;  /* 0x000000ff04047207 */ /* 0x000fe40000800000 */
[----:B------:R-:W-:Y:S02]  /*12930*/  MOV R3, 0x1f ;  /* 0x0000001f00037802 */ /* 0x000fe40000000f00 */
[----:B------:R-:W-:Y:S01]  /*12940*/  MOV R2, 0x12990 ;  /* 0x0001299000027802 */ /* 0x000fe20000000f00 */
[----:B------:R-:W-:Y:S02]  /*12950*/  IMAD.IADD R4, R0, 0x1, R4 ;  /* 0x0000000100047824 */ /* 0x000fe400078e0204 */
[----:B------:R-:W-:Y:S02]  /*12960*/  IMAD.MOV.U32 R0, RZ, RZ, 0x1f ;  /* 0x0000001fff007424 */ /* 0x000fe400078e00ff */
[----:B------:R-:W-:Y:S02]  /*12970*/  IMAD.MOV.U32 R209, RZ, RZ, R4 ;  /* 0x000000ffffd17224 */ /* 0x000fe400078e0004 */
[----:B------:R-:W-:Y:S05]  /*12980*/  CALL.REL.NOINC `($__internal_20_$__cuda_sm70_shflsync_idx_p) ;  /* 0x0000384000007944 */ /* 0x000fea0003c00000 */
[----:B------:R-:W-:Y:S05]  /*12990*/  BRA `(.L_x_1479) ;  /* 0xfffedbc000007947 */ /* 0x000fea000383ffff */
.L_x_1342:
[----:B------:R-:W-:Y:S02]  /*129a0*/  SEL R0, RZ, 0x1, P0 ;  /* 0x00000001ff007807 */ /* 0x000fe40000000000 */
[----:B------:R-:W-:-:S02]  /*129b0*/  MOV R2, 0x129d0 ;  /* 0x000129d000027802 */ /* 0x000fc40000000f00 */
[----:B------:R-:W-:Y:S05]  /*129c0*/  CALL.REL.NOINC `($__internal_22_$__cuda_sm70_votesync_ballot) ;  /* 0x000038c000007944 */ /* 0x000fea0003c00000 */
[----:B------:R-:W-:Y:S01]  /*129d0*/  MOV R10, R0 ;  /* 0x00000000000a7202 */ /* 0x000fe20000000f00 */
[----:B------:R-:W-:Y:S05]  /*129e0*/  BRA `(.L_x_1480) ;  /* 0xfffedc0000007947 */ /* 0x000fea000383ffff */
.L_x_1343:
[----:B------:R-:W-:Y:S01]  /*129f0*/  IMAD.MOV.U32 R209, RZ, RZ, R9 ;  /* 0x000000ffffd17224 */ /* 0x000fe200078e0009 */
[----:B-1----:R-:W-:Y:S01]  /*12a00*/  MOV R0, R5 ;  /* 0x0000000500007202 */ /* 0x002fe20000000f00 */
[----:B------:R-:W-:Y:S01]  /*12a10*/  IMAD.MOV.U32 R3, RZ, RZ, 0x1f ;  /* 0x0000001fff037424 */ /* 0x000fe200078e00ff */
[----:B------:R-:W-:-:S02]  /*12a20*/  MOV R2, 0x12a40 ;  /* 0x00012a4000027802 */ /* 0x000fc40000000f00 */
[----:B------:R-:W-:Y:S05]  /*12a30*/  CALL.REL.NOINC `($__internal_20_$__cuda_sm70_shflsync_idx_p) ;  /* 0x0000379000007944 */ /* 0x000fea0003c00000 */
[----:B------:R-:W-:Y:S01]  /*12a40*/  IMAD.MOV.U32 R12, RZ, RZ, R0 ;  /* 0x000000ffff0c7224 */ /* 0x000fe200078e0000 */
[----:B------:R-:W-:Y:S01]  /*12a50*/  MOV R209, R8 ;  /* 0x0000000800d17202 */ /* 0x000fe20000000f00 */
[----:B------:R-:W-:Y:S01]  /*12a60*/  IMAD.MOV.U32 R6, RZ, RZ, RZ ;  /* 0x000000ffff067224 */ /* 0x000fe200078e00ff */
[----:B------:R-:W-:Y:S01]  /*12a70*/  MOV R0, R5 ;  /* 0x0000000500007202 */ /* 0x000fe20000000f00 */
[----:B------:R-:W-:Y:S01]  /*12a80*/  IMAD.MOV.U32 R3, RZ, RZ, 0x1f ;  /* 0x0000001fff037424 */ /* 0x000fe200078e00ff */
[----:B------:R-:W-:-:S02]  /*12a90*/  MOV R2, 0x12ab0 ;  /* 0x00012ab000027802 */ /* 0x000fc40000000f00 */
[----:B------:R-:W-:Y:S05]  /*12aa0*/  CALL.REL.NOINC `($__internal_20_$__cuda_sm70_shflsync_idx_p) ;  /* 0x0000372000007944 */ /* 0x000fea0003c00000 */
[----:B------:R-:W-:Y:S01]  /*12ab0*/  MOV R9, R0 ;  /* 0x0000000000097202 */ /* 0x000fe20000000f00 */
[----:B------:R-:W-:Y:S05]  /*12ac0*/  BRA `(.L_x_1481) ;  /* 0xfffedb9000007947 */ /* 0x000fea000383ffff */
.L_x_1346:
[----:B------:R-:W-:Y:S01]  /*12ad0*/  IMAD.MOV.U32 R209, RZ, RZ, R4 ;  /* 0x000000ffffd17224 */ /* 0x000fe200078e0004 */
[----:B------:R-:W-:-:S02]  /*12ae0*/  MOV R3, 0x1f ;  /* 0x0000001f00037802 */ /* 0x000fc40000000f00 */
[----:B------:R-:W-:Y:S02]  /*12af0*/  MOV R2, 0x12b10 ;  /* 0x00012b1000027802 */ /* 0x000fe40000000f00 */
[----:B--234-:R-:W-:Y:S05]  /*12b00*/  CALL.REL.NOINC `($__internal_20_$__cuda_sm70_shflsync_idx_p) ;  /* 0x000036c000007944 */ /* 0x01cfea0003c00000 */
[----:B------:R-:W-:Y:S01]  /*12b10*/  MOV R6, R0 ;  /* 0x0000000000067202 */ /* 0x000fe20000000f00 */
[----:B------:R-:W-:Y:S05]  /*12b20*/  BRA `(.L_x_1345) ;  /* 0xfffedb9000007947 */ /* 0x000fea000383ffff */
.L_x_1357:
[----:B------:R-:W-:Y:S01]  /*12b30*/  IMAD.MOV.U32 R209, RZ, RZ, R5 ;  /* 0x000000ffffd17224 */ /* 0x000fe200078e0005 */
[----:B------:R-:W-:Y:S01]  /*12b40*/  MOV R0, RZ ;  /* 0x000000ff00007202 */ /* 0x000fe20000000f00 */
[----:B------:R-:W-:Y:S01]  /*12b50*/  IMAD.MOV.U32 R3, RZ, RZ, 0x1c1f ;  /* 0x00001c1fff037424 */ /* 0x000fe200078e00ff */
[----:B------:R-:W-:Y:S02]  /*12b60*/  MOV R2, 0x12b80 ;  /* 0x00012b8000027802 */ /* 0x000fe40000000f00 */
[----:B-----5:R-:W-:Y:S05]  /*12b70*/  CALL.REL.NOINC `($__internal_20_$__cuda_sm70_shflsync_idx_p) ;  /* 0x0000365000007944 */ /* 0x020fea0003c00000 */
[----:B------:R-:W-:Y:S01]  /*12b80*/  MOV R4, R0 ;  /* 0x0000000000047202 */ /* 0x000fe20000000f00 */
[----:B------:R-:W-:Y:S05]  /*12b90*/  BRA `(.L_x_1482) ;  /* 0xfffefcf000007947 */ /* 0x000fea000383ffff */
.L_x_1358:
[----:B------:R-:W-:Y:S01]  /*12ba0*/  IMAD.MOV.U32 R209, RZ, RZ, R12 ;  /* 0x000000ffffd17224 */ /* 0x000fe200078e000c */
[----:B------:R-:W-:Y:S01]  /*12bb0*/  MOV R0, RZ ;  /* 0x000000ff00007202 */ /* 0x000fe20000000f00 */
[----:B------:R-:W-:Y:S01]  /*12bc0*/  IMAD.MOV.U32 R3, RZ, RZ, 0x1c1f ;  /* 0x00001c1fff037424 */ /* 0x000fe200078e00ff */
[----:B------:R-:W-:Y:S02]  /*12bd0*/  MOV R2, 0x12bf0 ;  /* 0x00012bf000027802 */ /* 0x000fe40000000f00 */
[----:B-12--5:R-:W-:Y:S05]  /*12be0*/  CALL.REL.NOINC `($__internal_20_$__cuda_sm70_shflsync_idx_p) ;  /* 0x000035e000007944 */ /* 0x026fea0003c00000 */
[----:B------:R-:W-:Y:S05]  /*12bf0*/  BRA `(.L_x_1483) ;  /* 0xfffefcb000007947 */ /* 0x000fea000383ffff */
.L_x_1361:
[----:B------:R-:W-:Y:S01]  /*12c00*/  IMAD.MOV.U32 R209, RZ, RZ, R5 ;  /* 0x000000ffffd17224 */ /* 0x000fe200078e0005 */
[----:B--2-4-:R-:W-:Y:S01]  /*12c10*/  MOV R0, 0x1 ;  /* 0x0000000100007802 */ /* 0x014fe20000000f00 */
[----:B------:R-:W-:Y:S01]  /*12c20*/  IMAD.MOV.U32 R3, RZ, RZ, 0x1c1f ;  /* 0x00001c1fff037424 */ /* 0x000fe200078e00ff */
[----:B------:R-:W-:-:S02]  /*12c30*/  MOV R2, 0x12c50 ;  /* 0x00012c5000027802 */ /* 0x000fc40000000f00 */
[----:B-1-3-5:R-:W-:Y:S05]  /*12c40*/  CALL.REL.NOINC `($__internal_20_$__cuda_sm70_shflsync_idx_p) ;  /* 0x0000358000007944 */ /* 0x02afea0003c00000 */
[----:B------:R-:W-:Y:S01]  /*12c50*/  IMAD.MOV.U32 R4, RZ, RZ, R0 ;  /* 0x000000ffff047224 */ /* 0x000fe200078e0000 */
[----:B------:R-:W-:Y:S01]  /*12c60*/  MOV R0, 0x1 ;  /* 0x0000000100007802 */ /* 0x000fe20000000f00 */
[----:B------:R-:W-:Y:S01]  /*12c70*/  IMAD.MOV.U32 R209, RZ, RZ, R12 ;  /* 0x000000ffffd17224 */ /* 0x000fe200078e000c */
[----:B------:R-:W-:-:S02]  /*12c80*/  MOV R3, 0x1c1f ;  /* 0x00001c1f00037802 */ /* 0x000fc40000000f00 */
[----:B------:R-:W-:Y:S02]  /*12c90*/  MOV R2, 0x12cb0 ;  /* 0x00012cb000027802 */ /* 0x000fe40000000f00 */
[----:B------:R-:W-:Y:S05]  /*12ca0*/  CALL.REL.NOINC `($__internal_20_$__cuda_sm70_shflsync_idx_p) ;  /* 0x0000352000007944 */ /* 0x000fea0003c00000 */
[----:B------:R-:W-:Y:S05]  /*12cb0*/  BRA `(.L_x_1484) ;  /* 0xfffefd9000007947 */ /* 0x000fea000383ffff */
.L_x_1364:
[----:B------:R-:W-:Y:S01]  /*12cc0*/  IMAD.MOV.U32 R209, RZ, RZ, R5 ;  /* 0x000000ffffd17224 */ /* 0x000fe200078e0005 */
[----:B-1--4-:R-:W-:Y:S01]  /*12cd0*/  MOV R0, 0x2 ;  /* 0x0000000200007802 */ /* 0x012fe20000000f00 */
[----:B------:R-:W-:Y:S01]  /*12ce0*/  IMAD.MOV.U32 R3, RZ, RZ, 0x1c1f ;  /* 0x00001c1fff037424 */ /* 0x000fe200078e00ff */
[----:B------:R-:W-:Y:S02]  /*12cf0*/  MOV R2, 0x12d10 ;  /* 0x00012d1000027802 */ /* 0x000fe40000000f00 */
[----:B--23-5:R-:W-:Y:S05]  /*12d00*/  CALL.REL.NOINC `($__internal_20_$__cuda_sm70_shflsync_idx_p) ;  /* 0x000034c000007944 */ /* 0x02cfea0003c00000 */
[----:B------:R-:W-:Y:S01]  /*12d10*/  MOV R4, R0 ;  /* 0x0000000000047202 */ /* 0x000fe20000000f00 */
[----:B------:R-:W-:Y:S05]  /*12d20*/  BRA `(.L_x_1485) ;  /* 0xfffefea000007947 */ /* 0x000fea000383ffff */
.L_x_1365:
[----:B------:R-:W-:Y:S01]  /*12d30*/  IMAD.MOV.U32 R209, RZ, RZ, R12 ;  /* 0x000000ffffd17224 */ /* 0x000fe200078e000c */
[----:B----4-:R-:W-:Y:S01]  /*12d40*/  MOV R0, 0x2 ;  /* 0x0000000200007802 */ /* 0x010fe20000000f00 */
[----:B------:R-:W-:Y:S01]  /*12d50*/  IMAD.MOV.U32 R3, RZ, RZ, 0x1c1f ;  /* 0x00001c1fff037424 */ /* 0x000fe200078e00ff */
[----:B------:R-:W-:Y:S02]  /*12d60*/  MOV R2, 0x12d80 ;  /* 0x00012d8000027802 */ /* 0x000fe40000000f00 */
[----:B-123-5:R-:W-:Y:S05]  /*12d70*/  CALL.REL.NOINC `($__internal_20_$__cuda_sm70_shflsync_idx_p) ;  /* 0x0000345000007944 */ /* 0x02efea0003c00000 */
[----:B------:R-:W-:Y:S05]  /*12d80*/  BRA `(.L_x_1486) ;  /* 0xfffefe6000007947 */ /* 0x000fea000383ffff */
.L_x_1368:
[----:B------:R-:W-:Y:S01]  /*12d90*/  IMAD.MOV.U32 R209, RZ, RZ, R5 ;  /* 0x000000ffffd17224 */ /* 0x000fe200078e0005 */
[----:B-1----:R-:W-:Y:S01]  /*12da0*/  MOV R0, 0x3 ;  /* 0x0000000300007802 */ /* 0x002fe20000000f00 */
[----:B------:R-:W-:Y:S01]  /*12db0*/  IMAD.MOV.U32 R3, RZ, RZ, 0x1c1f ;  /* 0x00001c1fff037424 */ /* 0x000fe200078e00ff */
[----:B------:R-:W-:-:S02]  /*12dc0*/  MOV R2, 0x12de0 ;  /* 0x00012de000027802 */ /* 0x000fc40000000f00 */
[----:B--2345:R-:W-:Y:S05]  /*12dd0*/  CALL.REL.NOINC `($__internal_20_$__cuda_sm70_shflsync_idx_p) ;  /* 0x000033f000007944 */ /* 0x03cfea0003c00000 */
[----:B------:R-:W-:Y:S01]  /*12de0*/  IMAD.MOV.U32 R4, RZ, RZ, R0 ;  /* 0x000000ffff047224 */ /* 0x000fe200078e0000 */
[----:B------:R-:W-:Y:S01]  /*12df0*/  MOV R0, 0x3 ;  /* 0x0000000300007802 */ /* 0x000fe20000000f00 */
[----:B------:R-:W-:Y:S01]  /*12e00*/  IMAD.MOV.U32 R209, RZ, RZ, R12 ;  /* 0x000000ffffd17224 */ /* 0x000fe200078e000c */
[----:B------:R-:W-:-:S02]  /*12e10*/  MOV R3, 0x1c1f ;  /* 0x00001c1f00037802 */ /* 0x000fc40000000f00 */
[----:B------:R-:W-:Y:S02]  /*12e20*/  MOV R2, 0x12e40 ;  /* 0x00012e4000027802 */ /* 0x000fe40000000f00 */
[----:B------:R-:W-:Y:S05]  /*12e30*/  CALL.REL.NOINC `($__internal_20_$__cuda_sm70_shflsync_idx_p) ;  /* 0x0000339000007944 */ /* 0x000fea0003c00000 */
[----:B------:R-:W-:Y:S05]  /*12e40*/  BRA `(.L_x_1487) ;  /* 0xfffeff3000007947 */ /* 0x000fea000383ffff */
.L_x_1371:
[----:B------:R-:W-:Y:S01]  /*12e50*/  IMAD.MOV.U32 R209, RZ, RZ, R18 ;  /* 0x000000ffffd17224 */ /* 0x000fe200078e0012 */
[----:B------:R-:W-:Y:S01]  /*12e60*/  MOV R0, 0x1 ;  /* 0x0000000100007802 */ /* 0x000fe20000000f00 */
[----:B-1----:R-:W-:Y:S01]  /*12e70*/  IMAD.MOV.U32 R3, RZ, RZ, 0x1c1f ;  /* 0x00001c1fff037424 */ /* 0x002fe200078e00ff */
[----:B------:R-:W-:Y:S02]  /*12e80*/  MOV R2, 0x12ea0 ;  /* 0x00012ea000027802 */ /* 0x000fe40000000f00 */
[----:B------:R-:W-:Y:S05]  /*12e90*/  CALL.REL.NOINC `($__internal_20_$__cuda_sm70_shflsync_idx_p) ;  /* 0x0000333000007944 */ /* 0x000fea0003c00000 */
[----:B------:R-:W-:Y:S01]  /*12ea0*/  IMAD.MOV.U32 R5, RZ, RZ, R0 ;  /* 0x000000ffff057224 */ /* 0x000fe200078e0000 */
[----:B------:R-:W-:Y:S01]  /*12eb0*/  MOV R0, 0x1 ;  /* 0x0000000100007802 */ /* 0x000fe20000000f00 */
[----:B------:R-:W-:Y:S01]  /*12ec0*/  IMAD.MOV.U32 R209, RZ, RZ, R19 ;  /* 0x000000ffffd17224 */ /* 0x000fe200078e0013 */
[----:B------:R-:W-:Y:S02]  /*12ed0*/  MOV R3, 0x1c1f ;  /* 0x00001c1f00037802 */ /* 0x000fe40000000f00 */
[----:B------:R-:W-:Y:S02]  /*12ee0*/  MOV R2, 0x12f00 ;  /* 0x00012f0000027802 */ /* 0x000fe40000000f00 */
[----:B------:R-:W-:Y:S05]  /*12ef0*/  CALL.REL.NOINC `($__internal_20_$__cuda_sm70_shflsync_idx_p) ;  /* 0x000032d000007944 */ /* 0x000fea0003c00000 */
[----:B------:R-:W-:Y:S05]  /*12f00*/  BRA `(.L_x_1488) ;  /* 0xffff085000007947 */ /* 0x000fea000383ffff */
.L_x_1374:
[----:B------:R-:W-:Y:S01]  /*12f10*/  IMAD.MOV.U32 R209, RZ, RZ, R5 ;  /* 0x000000ffffd17224 */ /* 0x000fe200078e0005 */
[----:B------:R-:W-:Y:S01]  /*12f20*/  MOV R0, RZ ;  /* 0x000000ff00007202 */ /* 0x000fe20000000f00 */
[----:B------:R-:W-:Y:S01]  /*12f30*/  IMAD.MOV.U32 R3, RZ, RZ, 0x1c1f ;  /* 0x00001c1fff037424 */ /* 0x000fe200078e00ff */
[----:B------:R-:W-:-:S02]  /*12f40*/  MOV R2, 0x12f60 ;  /* 0x00012f6000027802 */ /* 0x000fc40000000f00 */
[----:B------:R-:W-:Y:S05]  /*12f50*/  CALL.REL.NOINC `($__internal_20_$__cuda_sm70_shflsync_idx_p) ;  /* 0x0000327000007944 */ /* 0x000fea0003c00000 */
[----:B------:R-:W-:Y:S01]  /*12f60*/  MOV R4, R0 ;  /* 0x0000000000047202 */ /* 0x000fe20000000f00 */
[----:B------:R-:W-:Y:S05]  /*12f70*/  BRA `(.L_x_1489) ;  /* 0xffff172000007947 */ /* 0x000fea000383ffff */
.L_x_1375:
[----:B------:R-:W-:Y:S01]  /*12f80*/  IMAD.MOV.U32 R209, RZ, RZ, R10 ;  /* 0x000000ffffd17224 */ /* 0x000fe200078e000a */
[----:B------:R-:W-:Y:S01]  /*12f90*/  MOV R0, RZ ;  /* 0x000000ff00007202 */ /* 0x000fe20000000f00 */
[----:B------:R-:W-:Y:S01]  /*12fa0*/  IMAD.MOV.U32 R3, RZ, RZ, 0x1c1f ;  /* 0x00001c1fff037424 */ /* 0x000fe200078e00ff */
[----:B------:R-:W-:-:S02]  /*12fb0*/  MOV R2, 0x12fd0 ;  /* 0x00012fd000027802 */ /* 0x000fc40000000f00 */
[----:B-12---:R-:W-:Y:S05]  /*12fc0*/  CALL.REL.NOINC `($__internal_20_$__cuda_sm70_shflsync_idx_p) ;  /* 0x0000320000007944 */ /* 0x006fea0003c00000 */
[----:B------:R-:W-:Y:S05]  /*12fd0*/  BRA `(.L_x_1490) ;  /* 0xffff16e000007947 */ /* 0x000fea000383ffff */
.L_x_1378:
[----:B------:R-:W-:Y:S01]  /*12fe0*/  IMAD.MOV.U32 R209, RZ, RZ, R5 ;  /* 0x000000ffffd17224 */ /* 0x000fe200078e0005 */
[----:B----4-:R-:W-:Y:S01]  /*12ff0*/  MOV R0, 0x1 ;  /* 0x0000000100007802 */ /* 0x010fe20000000f00 */
[----:B--2---:R-:W-:Y:S01]  /*13000*/  IMAD.MOV.U32 R3, RZ, RZ, 0x1c1f ;  /* 0x00001c1fff037424 */ /* 0x004fe200078e00ff */
[----:B------:R-:W-:-:S03]  /*13010*/  MOV R2, 0x13030 ;  /* 0x0001303000027802 */ /* 0x000fc60000000f00 */
[----:B-1-3--:R-:W-:Y:S05]  /*13020*/  CALL.REL.NOINC `($__internal_20_$__cuda_sm70_shflsync_idx_p) ;  /* 0x000031a000007944 */ /* 0x00afea0003c00000 */
[----:B------:R-:W-:Y:S01]  /*13030*/  IMAD.MOV.U32 R4, RZ, RZ, R0 ;  /* 0x000000ffff047224 */ /* 0x000fe200078e0000 */
[----:B------:R-:W-:Y:S01]  /*13040*/  MOV R0, 0x1 ;  /* 0x0000000100007802 */ /* 0x000fe20000000f00 */
[----:B------:R-:W-:Y:S01]  /*13050*/  IMAD.MOV.U32 R209, RZ, RZ, R10 ;  /* 0x000000ffffd17224 */ /* 0x000fe200078e000a */
[----:B------:R-:W-:-:S02]  /*13060*/  MOV R3, 0x1c1f ;  /* 0x00001c1f00037802 */ /* 0x000fc40000000f00 */
[----:B------:R-:W-:Y:S02]  /*13070*/  MOV R2, 0x13090 ;  /* 0x0001309000027802 */ /* 0x000fe40000000f00 */
[----:B------:R-:W-:Y:S05]  /*13080*/  CALL.REL.NOINC `($__internal_20_$__cuda_sm70_shflsync_idx_p) ;  /* 0x0000314000007944 */ /* 0x000fea0003c00000 */
[----:B------:R-:W-:Y:S05]  /*13090*/  BRA `(.L_x_1491) ;  /* 0xffff17b000007947 */ /* 0x000fea000383ffff */
.L_x_1379:
[----:B------:R-:W-:Y:S01]  /*130a0*/  IMAD.MOV.U32 R209, RZ, RZ, R4 ;  /* 0x000000ffffd17224 */ /* 0x000fe200078e0004 */
[----:B------:R-:W-:Y:S01]  /*130b0*/  MOV R0, RZ ;  /* 0x000000ff00007202 */ /* 0x000fe20000000f00 */
[----:B------:R-:W-:Y:S01]  /*130c0*/  IMAD.MOV.U32 R3, RZ, RZ, 0x1c1f ;  /* 0x00001c1fff037424 */ /* 0x000fe200078e00ff */
[----:B------:R-:W-:Y:S02]  /*130d0*/  MOV R2, 0x130f0 ;  /* 0x000130f000027802 */ /* 0x000fe40000000f00 */
[----:B------:R-:W-:Y:S05]  /*130e0*/  CALL.REL.NOINC `($__internal_20_$__cuda_sm70_shflsync_idx_p) ;  /* 0x000030e000007944 */ /* 0x000fea0003c00000 */
[----:B------:R-:W-:Y:S05]  /*130f0*/  BRA `(.L_x_1492) ;  /* 0xffff193000007947 */ /* 0x000fea000383ffff */
.L_x_1380:
[----:B------:R-:W-:Y:S01]  /*13100*/  IMAD.MOV.U32 R209, RZ, RZ, R4 ;  /* 0x000000ffffd17224 */ /* 0x000fe200078e0004 */
[----:B------:R-:W-:Y:S01]  /*13110*/  MOV R0, 0x1 ;  /* 0x0000000100007802 */ /* 0x000fe20000000f00 */
[----:B------:R-:W-:Y:S01]  /*13120*/  IMAD.MOV.U32 R3, RZ, RZ, 0x1c1f ;  /* 0x00001c1fff037424 */ /* 0x000fe200078e00ff */
[----:B------:R-:W-:Y:S02]  /*13130*/  MOV R2, 0x13150 ;  /* 0x0001315000027802 */ /* 0x000fe40000000f00 */
[----:B-1----:R-:W-:Y:S05]  /*13140*/  CALL.REL.NOINC `($__internal_20_$__cuda_sm70_shflsync_idx_p) ;  /* 0x0000308000007944 */ /* 0x002fea0003c00000 */
        /* <DEDUP_REMOVED lines=24> */
[----:B------:R-:W-:Y:S01]  /*132d0*/  ISETP.GT.AND P0, PT, R0, 0x29, PT ;  /* 0x000000290000780c */ /* 0x000fe20003f04270 */
[----:B------:R-:W-:Y:S01]  /*132e0*/  IMAD.MOV.U32 R0, RZ, RZ, 0x2 ;  /* 0x00000002ff007424 */ /* 0x000fe200078e00ff */
[----:B------:R-:W-:Y:S02]  /*132f0*/  FSEL R107, R44, -INF , P6 ;  /* 0xff8000002c6b7808 */ /* 0x000fe40003000000 */
[----:B------:R-:W-:Y:S02]  /*13300*/  FSEL R106, R41, -INF , P5 ;  /* 0xff800000296a7808 */ /* 0x000fe40002800000 */
[----:B------:R-:W-:Y:S02]  /*13310*/  FSEL R102, R31, -INF , P4 ;  /* 0xff8000001f667808 */ /* 0x000fe40002000000 */
[----:B------:R-:W-:-:S02]  /*13320*/  FSEL R100, R27, -INF , P0 ;  /* 0xff8000001b647808 */ /* 0x000fc40000000000 */
[----:B------:R-:W-:Y:S05]  /*13330*/  CALL.REL.NOINC `($__internal_20_$__cuda_sm70_shflsync_idx_p) ;  /* 0x00002e9000007944 */ /* 0x000fea0003c00000 */
[----:B------:R-:W-:Y:S01]  /*13340*/  IMAD.IADD R0, R5, 0x1, R0 ;  /* 0x0000000105007824 */ /* 0x000fe200078e0200 */
[----:B------:R-:W-:Y:S01]  /*13350*/  MOV R2, 0x13530 ;  /* 0x0001353000027802 */ /* 0x000fe20000000f00 */
[----:B------:R-:W-:-:S02]  /*13360*/  IMAD.MOV.U32 R209, RZ, RZ, R4 ;  /* 0x000000ffffd17224 */ /* 0x000fc400078e0004 */
        /* <DEDUP_REMOVED lines=29> */
[----:B------:R-:W-:-:S02]  /*13540*/  FMNMX.FTZ R2, R28, R30, !PT ;  /* 0x0000001e1c027209 */ /* 0x000fc40007810000 */
[----:B------:R-:W-:Y:S02]  /*13550*/  FMNMX.FTZ R4, R10, R12, !PT ;  /* 0x0000000c0a047209 */ /* 0x000fe40007810000 */
[----:B------:R-:W-:Y:S02]  /*13560*/  IMNMX R6, R6, R0, PT ;  /* 0x0000000006067217 */ /* 0x000fe40003800200 */
[----:B------:R-:W-:Y:S02]  /*13570*/  FMNMX.FTZ R0, R11, R13, !PT ;  /* 0x0000000d0b007209 */ /* 0x000fe40007810000 */
[C---:B------:R-:W-:Y:S02]  /*13580*/  ISETP.GT.AND P6, PT, R6.reuse, RZ, PT ;  /* 0x000000ff0600720c */ /* 0x040fe40003fc4270 */
[C---:B------:R-:W-:Y:S02]  /*13590*/  ISETP.GT.AND P5, PT, R6.reuse, 0x1, PT ;  /* 0x000000010600780c */ /* 0x040fe40003fa4270 */
[----:B------:R-:W-:Y:S01]  /*135a0*/  FMNMX.FTZ R3, R15, R0, !PT ;  /* 0x000000000f037209 */ /* 0x000fe20007810000 */
[----:B------:R-:W-:Y:S01]  /*135b0*/  IMAD.MOV.U32 R0, RZ, RZ, 0x2 ;  /* 0x00000002ff007424 */ /* 0x000fe200078e00ff */
[----:B------:R-:W-:-:S02]  /*135c0*/  ISETP.GT.AND P4, PT, R6, 0x8, PT ;  /* 0x000000080600780c */ /* 0x000fc40003f84270 */
[----:B------:R-:W-:Y:S02]  /*135d0*/  FSEL R22, R103, -INF , P6 ;  /* 0xff80000067167808 */ /* 0x000fe40003000000 */
[----:B------:R-:W-:Y:S02]  /*135e0*/  FSEL R27, R99, -INF , P5 ;  /* 0xff800000631b7808 */ /* 0x000fe40002800000 */
[----:B------:R-:W-:Y:S02]  /*135f0*/  FMNMX.FTZ R2, R33, R2, !PT ;  /* 0x0000000221027209 */ /* 0x000fe40007810000 */
[----:B------:R-:W-:Y:S02]  /*13600*/  FMNMX.FTZ R104, R17, R3, !PT ;  /* 0x0000000311687209 */ /* 0x000fe40007810000 */
[----:B------:R-:W-:Y:S02]  /*13610*/  ISETP.GT.AND P0, PT, R6, 0x9, PT ;  /* 0x000000090600780c */ /* 0x000fe40003f04270 */
[----:B------:R-:W-:-:S02]  /*13620*/  FSEL R31, R94, -INF , P4 ;  /* 0xff8000005e1f7808 */ /* 0x000fc40002000000 */
[----:B------:R-:W-:Y:S02]  /*13630*/  FMNMX.FTZ R4, R14, R4, !PT ;  /* 0x000000040e047209 */ /* 0x000fe40007810000 */
[----:B------:R-:W-:Y:S02]  /*13640*/  FMNMX.FTZ R3, R22, R27, !PT ;  /* 0x0000001b16037209 */ /* 0x000fe40007810000 */
[----:B------:R-:W-:Y:S02]  /*13650*/  FMNMX.FTZ R103, R35, R2, !PT ;  /* 0x0000000223677209 */ /* 0x000fe40007810000 */
[----:B------:R-:W-:Y:S02]  /*13660*/  ISETP.GT.AND P6, PT, R6, 0x10, PT ;  /* 0x000000100600780c */ /* 0x000fe40003fc4270 */
[----:B------:R-:W-:Y:S02]  /*13670*/  FSEL R32, R91, -INF , P0 ;  /* 0xff8000005b207808 */ /* 0x000fe40000000000 */
[----:B------:R-:W-:-:S02]  /*13680*/  FMNMX.FTZ R4, R16, R4, !PT ;  /* 0x0000000410047209 */ /* 0x000fc40007810000 */
[----:B------:R-:W-:Y:S02]  /*13690*/  FMNMX.FTZ R2, R31, R3, !PT ;  /* 0x000000031f027209 */ /* 0x000fe40007810000 */
[----:B------:R-:W-:Y:S02]  /*136a0*/  ISETP.GT.AND P5, PT, R6, 0x11, PT ;  /* 0x000000110600780c */ /* 0x000fe40003fa4270 */
[----:B------:R-:W-:Y:S02]  /*136b0*/  FSEL R34, R73, -INF , P6 ;  /* 0xff80000049227808 */ /* 0x000fe40003000000 */
[----:B------:R-:W-:Y:S02]  /*136c0*/  FMNMX.FTZ R105, R18, R4, !PT ;  /* 0x0000000412697209 */ /* 0x000fe40007810000 */
[----:B------:R-:W-:Y:S02]  /*136d0*/  FMNMX.FTZ R2, R32, R2, !PT ;  /* 0x0000000220027209 */ /* 0x000fe40007810000 */
[----:B------:R-:W-:-:S02]  /*136e0*/  ISETP.GT.AND P4, PT, R6, 0x18, PT ;  /* 0x000000180600780c */ /* 0x000fc40003f84270 */
[----:B------:R-:W-:Y:S02]  /*136f0*/  FSEL R40, R72, -INF , P5 ;  /* 0xff80000048287808 */ /* 0x000fe40002800000 */
[----:B------:R-:W-:Y:S02]  /*13700*/  FMNMX.FTZ R105, R21, R105, !PT ;  /* 0x0000006915697209 */ /* 0x000fe40007810000 */
[----:B------:R-:W-:Y:S02]  /*13710*/  FMNMX.FTZ R2, R34, R2, !PT ;  /* 0x0000000222027209 */ /* 0x000fe40007810000 */
        /* <DEDUP_REMOVED lines=35> */
[----:B------:R-:W-:Y:S01]  /*13950*/  FMNMX.FTZ R104, R102, R104, !PT ;  /* 0x0000006866687209 */ /* 0x000fe20007810000 */
[----:B------:R-:W-:Y:S01]  /*13960*/  IMAD.MOV.U32 R4, RZ, RZ, R105 ;  /* 0x000000ffff047224 */ /* 0x000fe200078e0069 */
[----:B------:R-:W-:Y:S02]  /*13970*/  FMNMX.FTZ R103, R129, R103, !PT ;  /* 0x0000006781677209 */ /* 0x000fe40007810000 */
[----:B------:R-:W-:Y:S02]  /*13980*/  FMNMX.FTZ R8, R124, R2, !PT ;  /* 0x000000027c087209 */ /* 0x000fe40007810000 */
[----:B------:R-:W-:-:S02]  /*13990*/  FMNMX.FTZ R104, R100, R104, !PT ;  /* 0x0000006864687209 */ /* 0x000fc40007810000 */
[----:B------:R-:W-:Y:S02]  /*139a0*/  FMNMX.FTZ R103, R128, R103, !PT ;  /* 0x0000006780677209 */ /* 0x000fe40007810000 */
[----:B------:R-:W-:Y:S02]  /*139b0*/  MOV R2, 0x139d0 ;  /* 0x000139d000027802 */ /* 0x000fe40000000f00 */
[----:B------:R-:W-:Y:S05]  /*139c0*/  CALL.REL.NOINC `($__internal_19_$__cuda_sm70_shflsync_bfly_p) ;  /* 0x000027a000007944 */ /* 0x000fea0003c00000 */
[----:B------:R-:W-:Y:S01]  /*139d0*/  FMNMX.FTZ R105, R105, R0, !PT ;  /* 0x0000000069697209 */ /* 0x000fe20007810000 */
[----:B------:R-:W-:Y:S01]  /*139e0*/  IMAD.MOV.U32 R0, RZ, RZ, 0x1 ;  /* 0x00000001ff007424 */ /* 0x000fe200078e00ff */
[----:B------:R-:W-:-:S03]  /*139f0*/  MOV R2, 0x13a20 ;  /* 0x00013a2000027802 */ /* 0x000fc60000000f00 */
[----:B------:R-:W-:Y:S02]  /*13a00*/  IMAD.MOV.U32 R4, RZ, RZ, R105 ;  /* 0x000000ffff047224 */ /* 0x000fe400078e0069 */
[----:B------:R-:W-:Y:S05]  /*13a10*/  CALL.REL.NOINC `($__internal_19_$__cuda_sm70_shflsync_bfly_p) ;  /* 0x0000275000007944 */ /* 0x000fea0003c00000 */
[----:B------:R-:W-:Y:S01]  /*13a20*/  FMNMX.FTZ R105, R105, R0, !PT ;  /* 0x0000000069697209 */ /* 0x000fe20007810000 */
[----:B------:R-:W-:Y:S01]  /*13a30*/  IMAD.MOV.U32 R4, RZ, RZ, R104 ;  /* 0x000000ffff047224 */ /* 0x000fe200078e0068 */
[----:B------:R-:W-:Y:S01]  /*13a40*/  MOV R2, 0x13a70 ;  /* 0x00013a7000027802 */ /* 0x000fe20000000f00 */
[----:B------:R-:W-:Y:S02]  /*13a50*/  IMAD.MOV.U32 R0, RZ, RZ, 0x2 ;  /* 0x00000002ff007424 */ /* 0x000fe400078e00ff */
        /* <DEDUP_REMOVED lines=26> */
[----:B------:R-:W-:Y:S01]  /*13c00*/  MOV R9, R0 ;  /* 0x0000000000097202 */ /* 0x000fe20000000f00 */
[----:B------:R-:W-:Y:S05]  /*13c10*/  BRA `(.L_x_1493) ;  /* 0xffff188000007947 */ /* 0x000fea000383ffff */
.L_x_1384:
[----:B------:R-:W-:Y:S01]  /*13c20*/  MOV R0, RZ ;  /* 0x000000ff00007202 */ /* 0x000fe20000000f00 */
[----:B------:R-:W-:Y:S01]  /*13c30*/  IMAD.MOV.U32 R209, RZ, RZ, R5 ;  /* 0x000000ffffd17224 */ /* 0x000fe200078e0005 */
[----:B------:R-:W-:Y:S01]  /*13c40*/  MOV R2, 0x13c70 ;  /* 0x00013c7000027802 */ /* 0x000fe20000000f00 */
[----:B------:R-:W-:Y:S02]  /*13c50*/  IMAD.MOV.U32 R3, RZ, RZ, 0x1c1f ;  /* 0x00001c1fff037424 */ /* 0x000fe400078e00ff */
[----:B-1234-:R-:W-:Y:S05]  /*13c60*/  CALL.REL.NOINC `($__internal_20_$__cuda_sm70_shflsync_idx_p) ;  /* 0x0000256000007944 */ /* 0x01efea0003c00000 */
[----:B------:R-:W-:Y:S01]  /*13c70*/  MOV R4, R0 ;  /* 0x0000000000047202 */ /* 0x000fe20000000f00 */
[----:B------:R-:W-:-:S05]  /*13c80*/  BRA `(.L_x_1494) ;  /* 0xffff2c7000007947 */ /* 0x000fca000383ffff */
.L_x_1385:
[----:B------:R-:W-:Y:S01]  /*13c90*/  MOV R0, RZ ;  /* 0x000000ff00007202 */ /* 0x000fe20000000f00 */
[----:B------:R-:W-:Y:S01]  /*13ca0*/  IMAD.MOV.U32 R209, RZ, RZ, R10 ;  /* 0x000000ffffd17224 */ /* 0x000fe200078e000a */
[----:B------:R-:W-:Y:S01]  /*13cb0*/  MOV R2, 0x13ce0 ;  /* 0x00013ce000027802 */ /* 0x000fe20000000f00 */
[----:B------:R-:W-:Y:S02]  /*13cc0*/  IMAD.MOV.U32 R3, RZ, RZ, 0x1c1f ;  /* 0x00001c1fff037424 */ /* 0x000fe400078e00ff */
[----:B-1234-:R-:W-:Y:S05]  /*13cd0*/  CALL.REL.NOINC `($__internal_20_$__cuda_sm70_shflsync_idx_p) ;  /* 0x000024f000007944 */ /* 0x01efea0003c00000 */
[----:B------:R-:W-:-:S05]  /*13ce0*/  BRA `(.L_x_1495) ;  /* 0xffff2c3000007947 */ /* 0x000fca000383ffff */
.L_x_1386:
[----:B------:R-:W-:Y:S01]  /*13cf0*/  MOV R0, 0x1 ;  /* 0x0000000100007802 */ /* 0x000fe20000000f00 */
[----:B------:R-:W-:Y:S01]  /*13d00*/  IMAD.MOV.U32 R209, RZ, RZ, R5 ;  /* 0x000000ffffd17224 */ /* 0x000fe200078e0005 */
[----:B---3--:R-:W-:Y:S01]  /*13d10*/  MOV R2, 0x13d40 ;  /* 0x00013d4000027802 */ /* 0x008fe20000000f00 */
[----:B------:R-:W-:Y:S02]  /*13d20*/  IMAD.MOV.U32 R3, RZ, RZ, 0x1c1f ;  /* 0x00001c1fff037424 */ /* 0x000fe400078e00ff */
[----:B-12-4-:R-:W-:Y:S05]  /*13d30*/  CALL.REL.NOINC `($__internal_20_$__cuda_sm70_shflsync_idx_p) ;  /* 0x0000249000007944 */ /* 0x016fea0003c00000 */
[----:B------:R-:W-:Y:S01]  /*13d40*/  MOV R3, 0x1c1f ;  /* 0x00001c1f00037802 */ /* 0x000fe20000000f00 */
[----:B------:R-:W-:Y:S01]  /*13d50*/  IMAD.MOV.U32 R4, RZ, RZ, R0 ;  /* 0x000000ffff047224 */ /* 0x000fe200078e0000 */
[----:B------:R-:W-:Y:S01]  /*13d60*/  MOV R0, 0x1 ;  /* 0x0000000100007802 */ /* 0x000fe20000000f00 */
[----:B------:R-:W-:Y:S01]  /*13d70*/  IMAD.MOV.U32 R209, RZ, RZ, R10 ;  /* 0x000000ffffd17224 */ /* 0x000fe200078e000a */
[----:B------:R-:W-:Y:S02]  /*13d80*/  MOV R2, 0x13da0 ;  /* 0x00013da000027802 */ /* 0x000fe40000000f00 */
[----:B------:R-:W-:Y:S05]  /*13d90*/  CALL.REL.NOINC `($__internal_20_$__cuda_sm70_shflsync_idx_p) ;  /* 0x0000243000007944 */ /* 0x000fea0003c00000 */
[----:B------:R-:W-:-:S05]  /*13da0*/  BRA `(.L_x_1496) ;  /* 0xffff2cf000007947 */ /* 0x000fca000383ffff */
.L_x_1389:
[----:B------:R-:W-:Y:S01]  /*13db0*/  MOV R0, RZ ;  /* 0x000000ff00007202 */ /* 0x000fe20000000f00 */
[----:B------:R-:W-:Y:S01]  /*13dc0*/  IMAD.MOV.U32 R209, RZ, RZ, R8 ;  /* 0x000000ffffd17224 */ /* 0x000fe200078e0008 */
[----:B------:R-:W-:Y:S01]  /*13dd0*/  MOV R2, 0x13e00 ;  /* 0x00013e0000027802 */ /* 0x000fe20000000f00 */
[----:B------:R-:W-:Y:S02]  /*13de0*/  IMAD.MOV.U32 R3, RZ, RZ, 0x1c1f ;  /* 0x00001c1fff037424 */ /* 0x000fe400078e00ff */
[----:B------:R-:W-:Y:S05]  /*13df0*/  CALL.REL.NOINC `($__internal_20_$__cuda_sm70_shflsync_idx_p) ;  /* 0x000023d000007944 */ /* 0x000fea0003c00000 */
[----:B------:R-:W-:Y:S01]  /*13e00*/  MOV R4, R0 ;  /* 0x0000000000047202 */ /* 0x000fe20000000f00 */
[----:B------:R-:W-:-:S05]  /*13e10*/  BRA `(.L_x_1497) ;  /* 0xffff3bb000007947 */ /* 0x000fca000383ffff */
.L_x_1390:
[----:B------:R-:W-:Y:S01]  /*13e20*/  MOV R0, RZ ;  /* 0x000000ff00007202 */ /* 0x000fe20000000f00 */
[----:B------:R-:W-:Y:S01]  /*13e30*/  IMAD.MOV.U32 R209, RZ, RZ, R9 ;  /* 0x000000ffffd17224 */ /* 0x000fe200078e0009 */
[----:B------:R-:W-:Y:S01]  /*13e40*/  MOV R2, 0x13e70 ;  /* 0x00013e7000027802 */ /* 0x000fe20000000f00 */
[----:B------:R-:W-:Y:S02]  /*13e50*/  IMAD.MOV.U32 R3, RZ, RZ, 0x1c1f ;  /* 0x00001c1fff037424 */ /* 0x000fe400078e00ff */
[----:B-12---:R-:W-:Y:S05]  /*13e60*/  CALL.REL.NOINC `($__internal_20_$__cuda_sm70_shflsync_idx_p) ;  /* 0x0000236000007944 */ /* 0x006fea0003c00000 */
[----:B------:R-:W-:-:S05]  /*13e70*/  BRA `(.L_x_1498) ;  /* 0xffff3b7000007947 */ /* 0x000fca000383ffff */
.L_x_1391:
[----:B------:R-:W-:Y:S01]  /*13e80*/  MOV R0, 0x1 ;  /* 0x0000000100007802 */ /* 0x000fe20000000f00 */
[----:B------:R-:W-:Y:S01]  /*13e90*/  IMAD.MOV.U32 R209, RZ, RZ, R8 ;  /* 0x000000ffffd17224 */ /* 0x000fe200078e0008 */
[----:B----4-:R-:W-:Y:S01]  /*13ea0*/  MOV R2, 0x13ed0 ;  /* 0x00013ed000027802 */ /* 0x010fe20000000f00 */
[----:B------:R-:W-:Y:S03]  /*13eb0*/  IMAD.MOV.U32 R3, RZ, RZ, 0x1c1f ;  /* 0x00001c1fff037424 */ /* 0x000fe600078e00ff */
[----:B-1-3--:R-:W-:Y:S05]  /*13ec0*/  CALL.REL.NOINC `($__internal_20_$__cuda_sm70_shflsync_idx_p) ;  /* 0x0000230000007944 */ /* 0x00afea0003c00000 */
[----:B------:R-:W-:Y:S01]  /*13ed0*/  MOV R3, 0x1c1f ;  /* 0x00001c1f00037802 */ /* 0x000fe20000000f00 */
[----:B------:R-:W-:Y:S01]  /*13ee0*/  IMAD.MOV.U32 R4, RZ, RZ, R0 ;  /* 0x000000ffff047224 */ /* 0x000fe200078e0000 */
[----:B------:R-:W-:Y:S01]  /*13ef0*/  MOV R0, 0x1 ;  /* 0x0000000100007802 */ /* 0x000fe20000000f00 */
[----:B------:R-:W-:Y:S01]  /*13f00*/  IMAD.MOV.U32 R209, RZ, RZ, R9 ;  /* 0x000000ffffd17224 */ /* 0x000fe200078e0009 */
[----:B------:R-:W-:Y:S02]  /*13f10*/  MOV R2, 0x13f30 ;  /* 0x00013f3000027802 */ /* 0x000fe40000000f00 */
[----:B------:R-:W-:Y:S05]  /*13f20*/  CALL.REL.NOINC `($__internal_20_$__cuda_sm70_shflsync_idx_p) ;  /* 0x000022a000007944 */ /* 0x000fea0003c00000 */
[----:B------:R-:W-:-:S05]  /*13f30*/  BRA `(.L_x_1499) ;  /* 0xffff3c1000007947 */ /* 0x000fca000383ffff */
.L_x_1392:
[----:B------:R-:W-:Y:S01]  /*13f40*/  MOV R0, RZ ;  /* 0x000000ff00007202 */ /* 0x000fe20000000f00 */
[----:B------:R-:W-:Y:S01]  /*13f50*/  IMAD.MOV.U32 R209, RZ, RZ, R4 ;  /* 0x000000ffffd17224 */ /* 0x000fe200078e0004 */
[----:B------:R-:W-:Y:S01]  /*13f60*/  MOV R2, 0x13f90 ;  /* 0x00013f9000027802 */ /* 0x000fe20000000f00 */
[----:B------:R-:W-:Y:S02]  /*13f70*/  IMAD.MOV.U32 R3, RZ, RZ, 0x1c1f ;  /* 0x00001c1fff037424 */ /* 0x000fe400078e00ff */
[----:B------:R-:W-:Y:S05]  /*13f80*/  CALL.REL.NOINC `($__internal_20_$__cuda_sm70_shflsync_idx_p) ;  /* 0x0000224000007944 */ /* 0x000fea0003c00000 */
[----:B------:R-:W-:-:S05]  /*13f90*/  BRA `(.L_x_1500) ;  /* 0xffff3d7000007947 */ /* 0x000fca000383ffff */
.L_x_1393:
[----:B------:R-:W-:Y:S01]  /*13fa0*/  MOV R0, 0x1 ;  /* 0x0000000100007802 */ /* 0x000fe20000000f00 */
[----:B------:R-:W-:Y:S01]  /*13fb0*/  IMAD.MOV.U32 R209, RZ, RZ, R4 ;  /* 0x000000ffffd17224 */ /* 0x000fe200078e0004 */
[----:B------:R-:W-:Y:S01]  /*13fc0*/  MOV R2, 0x13ff0 ;  /* 0x00013ff000027802 */ /* 0x000fe20000000f00 */
[----:B------:R-:W-:Y:S02]  /*13fd0*/  IMAD.MOV.U32 R3, RZ, RZ, 0x1c1f ;  /* 0x00001c1fff037424 */ /* 0x000fe400078e00ff */
[----:B-1----:R-:W-:Y:S05]  /*13fe0*/  CALL.REL.NOINC `($__internal_20_$__cuda_sm70_shflsync_idx_p) ;  /* 0x000021e000007944 */ /* 0x002fea0003c00000 */
[----:B------:R-:W-:Y:S01]  /*13ff0*/  MOV R2, 0x141d0 ;  /* 0x000141d000027802 */ /* 0x000fe20000000f00 */
[----:B------:R-:W-:Y:S02]  /*14000*/  IMAD.IADD R0, R5, 0x1, R0 ;  /* 0x0000000105007824 */ /* 0x000fe400078e0200 */
[----:B------:R-:W-:Y:S02]  /*14010*/  IMAD.MOV.U32 R209, RZ, RZ, R4 ;  /* 0x000000ffffd17224 */ /* 0x000fe400078e0004 */
[----:B------:R-:W-:Y:S01]  /*14020*/  IMAD.MOV.U32 R3, RZ, RZ, 0x1c1f ;  /* 0x00001c1fff037424 */ /* 0x000fe200078e00ff */
[C---:B------:R-:W-:Y:S02]  /*14030*/  ISETP.GT.AND P6, PT, R0.reuse, RZ, PT ;  /* 0x000000ff0000720c */ /* 0x040fe40003fc4270 */
[C---:B------:R-:W-:Y:S02]  /*14040*/  ISETP.GT.AND P5, PT, R0.reuse, 0x1, PT ;  /* 0x000000010000780c */ /* 0x040fe40003fa4270 */
[C---:B------:R-:W-:Y:S02]  /*14050*/  ISETP.GT.AND P4, PT, R0.reuse, 0x8, PT ;  /* 0x000000080000780c */ /* 0x040fe40003f84270 */
        /* <DEDUP_REMOVED lines=22> */
[----:B------:R-:W-:Y:S05]  /*141c0*/  CALL.REL.NOINC `($__internal_20_$__cuda_sm70_shflsync_idx_p) ;  /* 0x0000200000007944 */ /* 0x000fea0003c00000 */
        /* <DEDUP_REMOVED lines=30> */
[----:B------:R-:W-:Y:S01]  /*143b0*/  FMNMX.FTZ R2, R9, R100, !PT ;  /* 0x0000006409027209 */ /* 0x000fe20007810000 */
[----:B------:R-:W-:Y:S01]  /*143c0*/  IMAD.IADD R0, R5, 0x1, R0 ;  /* 0x0000000105007824 */ /* 0x000fe200078e0200 */
[----:B------:R-:W-:Y:S02]  /*143d0*/  FMNMX.FTZ R5, R40, R106, !PT ;  /* 0x0000006a28057209 */ /* 0x000fe40007810000 */
[----:B------:R-:W-:Y:S02]  /*143e0*/  FMNMX.FTZ R4, R14, R2, !PT ;  /* 0x000000020e047209 */ /* 0x000fe40007810000 */
[C---:B------:R-:W-:Y:S02]  /*143f0*/  ISETP.GT.AND P6, PT, R0.reuse, RZ, PT ;  /* 0x000000ff0000720c */ /* 0x040fe40003fc4270 */
[C---:B------:R-:W-:Y:S02]  /*14400*/  ISETP.GT.AND P5, PT, R0.reuse, 0x1, PT ;  /* 0x000000010000780c */ /* 0x040fe40003fa4270 */
[C---:B------:R-:W-:Y:S02]  /*14410*/  ISETP.GT.AND P4, PT, R0.reuse, 0x8, PT ;  /* 0x000000080000780c */ /* 0x040fe40003f84270 */
        /* <DEDUP_REMOVED lines=68> */
[----:B------:R-:W-:Y:S05]  /*14860*/  CALL.REL.NOINC `($__internal_19_$__cuda_sm70_shflsync_bfly_p) ;  /* 0x0000190000007944 */ /* 0x000fea0003c00000 */
[----:B------:R-:W-:Y:S01]  /*14870*/  FMNMX.FTZ R4, R4, R0, !PT ;  /* 0x0000000004047209 */ /* 0x000fe20007810000 */
[----:B------:R-:W-:Y:S01]  /*14880*/  IMAD.MOV.U32 R0, RZ, RZ, 0x1 ;  /* 0x00000001ff007424 */ /* 0x000fe200078e00ff */
[----:B------:R-:W-:Y:S02]  /*14890*/  MOV R2, 0x148b0 ;  /* 0x000148b000027802 */ /* 0x000fe40000000f00 */
        /* <DEDUP_REMOVED lines=28> */
[----:B------:R-:W-:-:S05]  /*14a60*/  BRA `(.L_x_1501) ;  /* 0xffff3d1000007947 */ /* 0x000fca000383ffff */
.L_x_1396:
[----:B------:R-:W-:Y:S01]  /*14a70*/  MOV R0, RZ ;  /* 0x000000ff00007202 */ /* 0x000fe20000000f00 */
[----:B------:R-:W-:Y:S01]  /*14a80*/  IMAD.MOV.U32 R209, RZ, RZ, R8 ;  /* 0x000000ffffd17224 */ /* 0x000fe200078e0008 */
[----:B------:R-:W-:Y:S01]  /*14a90*/  MOV R2, 0x14ac0 ;  /* 0x00014ac000027802 */ /* 0x000fe20000000f00 */
[----:B------:R-:W-:Y:S02]  /*14aa0*/  IMAD.MOV.U32 R3, RZ, RZ, 0x1c1f ;  /* 0x00001c1fff037424 */ /* 0x000fe400078e00ff */
[----:B-1234-:R-:W-:Y:S05]  /*14ab0*/  CALL.REL.NOINC `($__internal_20_$__cuda_sm70_shflsync_idx_p) ;  /* 0x0000171000007944 */ /* 0x01efea0003c00000 */
[----:B------:R-:W-:-:S05]  /*14ac0*/  BRA `(.L_x_1502) ;  /* 0xffff573000007947 */ /* 0x000fca000383ffff */
.L_x_1399:
[----:B------:R-:W-:Y:S01]  /*14ad0*/  MOV R0, 0x1 ;  /* 0x0000000100007802 */ /* 0x000fe20000000f00 */
[----:B------:R-:W-:Y:S01]  /*14ae0*/  IMAD.MOV.U32 R209, RZ, RZ, R8 ;  /* 0x000000ffffd17224 */ /* 0x000fe200078e0008 */
[----:B---3--:R-:W-:Y:S01]  /*14af0*/  MOV R2, 0x14b20 ;  /* 0x00014b2000027802 */ /* 0x008fe20000000f00 */
[----:B------:R-:W-:Y:S02]  /*14b00*/  IMAD.MOV.U32 R3, RZ, RZ, 0x1c1f ;  /* 0x00001c1fff037424 */ /* 0x000fe400078e00ff */
[----:B-12---:R-:W-:Y:S05]  /*14b10*/  CALL.REL.NOINC `($__internal_20_$__cuda_sm70_shflsync_idx_p) ;  /* 0x000016b000007944 */ /* 0x006fea0003c00000 */
[----:B------:R-:W-:Y:S01]  /*14b20*/  MOV R3, 0x1c1f ;  /* 0x00001c1f00037802 */ /* 0x000fe20000000f00 */
[----:B------:R-:W-:Y:S01]  /*14b30*/  IMAD.MOV.U32 R4, RZ, RZ, R0 ;  /* 0x000000ffff047224 */ /* 0x000fe200078e0000 */
[----:B------:R-:W-:Y:S01]  /*14b40*/  MOV R0, 0x1 ;  /* 0x0000000100007802 */ /* 0x000fe20000000f00 */
[----:B------:R-:W-:Y:S01]  /*14b50*/  IMAD.MOV.U32 R209, RZ, RZ, R9 ;  /* 0x000000ffffd17224 */ /* 0x000fe200078e0009 */
[----:B------:R-:W-:Y:S02]  /*14b60*/  MOV R2, 0x14b80 ;  /* 0x00014b8000027802 */ /* 0x000fe40000000f00 */
[----:B------:R-:W-:Y:S05]  /*14b70*/  CALL.REL.NOINC `($__internal_20_$__cuda_sm70_shflsync_idx_p) ;  /* 0x0000165000007944 */ /* 0x000fea0003c00000 */
[----:B------:R-:W-:-:S05]  /*14b80*/  BRA `(.L_x_1503) ;  /* 0xffff580000007947 */ /* 0x000fca000383ffff */
.L_x_1402:
[----:B------:R-:W-:Y:S01]  /*14b90*/  MOV R0, RZ ;  /* 0x000000ff00007202 */ /* 0x000fe20000000f00 */
[----:B------:R-:W-:Y:S01]  /*14ba0*/  IMAD.MOV.U32 R209, RZ, RZ, R8 ;  /* 0x000000ffffd17224 */ /* 0x000fe200078e0008 */
[----:B------:R-:W-:Y:S01]  /*14bb0*/  MOV R2, 0x14be0 ;  /* 0x00014be000027802 */ /* 0x000fe20000000f00 */
[----:B------:R-:W-:Y:S02]  /*14bc0*/  IMAD.MOV.U32 R3, RZ, RZ, 0x1c1f ;  /* 0x00001c1fff037424 */ /* 0x000fe400078e00ff */
[----:B------:R-:W-:Y:S05]  /*14bd0*/  CALL.REL.NOINC `($__internal_20_$__cuda_sm70_shflsync_idx_p) ;  /* 0x000015f000007944 */ /* 0x000fea0003c00000 */
[----:B------:R-:W-:Y:S01]  /*14be0*/  MOV R4, R0 ;  /* 0x0000000000047202 */ /* 0x000fe20000000f00 */
[----:B------:R-:W-:-:S05]  /*14bf0*/  BRA `(.L_x_1504) ;  /* 0xffff66c000007947 */ /* 0x000fca000383ffff */
.L_x_1403:
[----:B------:R-:W-:Y:S01]  /*14c00*/  MOV R0, RZ ;  /* 0x000000ff00007202 */ /* 0x000fe20000000f00 */
[----:B------:R-:W-:Y:S01]  /*14c10*/  IMAD.MOV.U32 R209, RZ, RZ, R9 ;  /* 0x000000ffffd17224 */ /* 0x000fe200078e0009 */
[----:B------:R-:W-:Y:S01]  /*14c20*/  MOV R2, 0x14c50 ;  /* 0x00014c5000027802 */ /* 0x000fe20000000f00 */
[----:B------:R-:W-:Y:S02]  /*14c30*/  IMAD.MOV.U32 R3, RZ, RZ, 0x1c1f ;  /* 0x00001c1fff037424 */ /* 0x000fe400078e00ff */
[----:B-12---:R-:W-:Y:S05]  /*14c40*/  CALL.REL.NOINC `($__internal_20_$__cuda_sm70_shflsync_idx_p) ;  /* 0x0000158000007944 */ /* 0x006fea0003c00000 */
[----:B------:R-:W-:-:S05]  /*14c50*/  BRA `(.L_x_1505) ;  /* 0xffff668000007947 */ /* 0x000fca000383ffff */
.L_x_1404:
        /* <DEDUP_REMOVED lines=12> */
.L_x_1405:
[----:B------:R-:W-:Y:S02]  /*14d20*/  MOV R0, 0x2 ;  /* 0x0000000200007802 */ /* 0x000fe40000000f00 */
[----:B------:R-:W-:Y:S02]  /*14d30*/  MOV R2, 0x14d50 ;  /* 0x00014d5000027802 */ /* 0x000fe40000000f00 */
[----:B------:R-:W-:Y:S05]  /*14d40*/  CALL.REL.NOINC `($__internal_19_$__cuda_sm70_shflsync_bfly_p) ;  /* 0x0000142000007944 */ /* 0x000fea0003c00000 */
[----:B------:R-:W-:-:S05]  /*14d50*/  BRA `(.L_x_1507) ;  /* 0xffff6ae000007947 */ /* 0x000fca000383ffff */
.L_x_1406:
[----:B------:R-:W-:Y:S02]  /*14d60*/  MOV R0, 0x1 ;  /* 0x0000000100007802 */ /* 0x000fe40000000f00 */
        /* <DEDUP_REMOVED lines=30> */
.L_x_1408:
[----:B------:R-:W-:Y:S01]  /*14f50*/  IMAD.MOV.U32 R4, RZ, RZ, R230 ;  /* 0x000000ffff047224 */ /* 0x000fe200078e00e6 */
[----:B------:R-:W-:-:S02]  /*14f60*/  MOV R0, 0x2 ;  /* 0x0000000200007802 */ /* 0x000fc40000000f00 */
[----:B------:R-:W-:Y:S02]  /*14f70*/  MOV R2, 0x14f90 ;  /* 0x00014f9000027802 */ /* 0x000fe40000000f00 */
[----:B------:R-:W-:Y:S05]  /*14f80*/  CALL.REL.NOINC `($__internal_19_$__cuda_sm70_shflsync_bfly_p) ;  /* 0x000011e000007944 */ /* 0x000fea0003c00000 */
[----:B------:R-:W-:Y:S05]  /*14f90*/  BRA `(.L_x_1509) ;  /* 0xffff815000007947 */ /* 0x000fea000383ffff */
.L_x_1409:
[----:B------:R-:W-:Y:S01]  /*14fa0*/  IMAD.MOV.U32 R4, RZ, RZ, R7 ;  /* 0x000000ffff047224 */ /* 0x000fe200078e0007 */
[----:B------:R-:W-:Y:S02]  /*14fb0*/  MOV R0, 0x1 ;  /* 0x0000000100007802 */ /* 0x000fe40000000f00 */
[----:B------:R-:W-:Y:S02]  /*14fc0*/  MOV R2, 0x14fe0 ;  /* 0x00014fe000027802 */ /* 0x000fe40000000f00 */
[----:B-1----:R-:W-:Y:S05]  /*14fd0*/  CALL.REL.NOINC `($__internal_19_$__cuda_sm70_shflsync_bfly_p) ;  /* 0x0000119000007944 */ /* 0x002fea0003c00000 */
[----:B------:R-:W-:Y:S01]  /*14fe0*/  FADD.FTZ R7, R7, R0 ;  /* 0x0000000007077221 */ /* 0x000fe20000010000 */
[----:B------:R-:W-:Y:S02]  /*14ff0*/  MOV R4, R223 ;  /* 0x000000df00047202 */ /* 0x000fe40000000f00 */
[----:B------:R-:W-:Y:S02]  /*15000*/  MOV R0, 0x2 ;  /* 0x0000000200007802 */ /* 0x000fe40000000f00 */
[----:B------:R-:W-:Y:S02]  /*15010*/  MOV R2, 0x15030 ;  /* 0x0001503000027802 */ /* 0x000fe40000000f00 */
[----:B------:R-:W-:Y:S05]  /*15020*/  CALL.REL.NOINC `($__internal_19_$__cuda_sm70_shflsync_bfly_p) ;  /* 0x0000114000007944 */ /* 0x000fea0003c00000 */
[----:B------:R-:W-:Y:S01]  /*15030*/  FADD.FTZ R6, R223, R0 ;  /* 0x00000000df067221 */ /* 0x000fe20000010000 */
[----:B------:R-:W-:Y:S02]  /*15040*/  MOV R0, 0x1 ;  /* 0x0000000100007802 */ /* 0x000fe40000000f00 */
[----:B------:R-:W-:-:S02]  /*15050*/  MOV R2, 0x15080 ;  /* 0x0001508000027802 */ /* 0x000fc40000000f00 */
[----:B------:R-:W-:Y:S02]  /*15060*/  MOV R4, R6 ;  /* 0x0000000600047202 */ /* 0x000fe40000000f00 */
[----:B------:R-:W-:Y:S05]  /*15070*/  CALL.REL.NOINC `($__internal_19_$__cuda_sm70_shflsync_bfly_p) ;  /* 0x000010f000007944 */ /* 0x000fea0003c00000 */
[----:B------:R-:W-:Y:S01]  /*15080*/  FADD.FTZ R6, R6, R0 ;  /* 0x0000000006067221 */ /* 0x000fe20000010000 */
[----:B------:R-:W-:Y:S02]  /*15090*/  MOV R4, R224 ;  /* 0x000000e000047202 */ /* 0x000fe40000000f00 */
[----:B------:R-:W-:Y:S02]  /*150a0*/  MOV R0, 0x2 ;  /* 0x0000000200007802 */ /* 0x000fe40000000f00 */
[----:B------:R-:W-:Y:S02]  /*150b0*/  MOV R2, 0x150d0 ;  /* 0x000150d000027802 */ /* 0x000fe40000000f00 */
[----:B------:R-:W-:Y:S05]  /*150c0*/  CALL.REL.NOINC `($__internal_19_$__cuda_sm70_shflsync_bfly_p) ;  /* 0x000010a000007944 */ /* 0x000fea0003c00000 */
[----:B------:R-:W-:Y:S01]  /*150d0*/  FADD.FTZ R5, R224, R0 ;  /* 0x00000000e0057221 */ /* 0x000fe20000010000 */
[----:B------:R-:W-:Y:S02]  /*150e0*/  MOV R0, 0x1 ;  /* 0x0000000100007802 */ /* 0x000fe40000000f00 */
[----:B------:R-:W-:Y:S02]  /*150f0*/  MOV R2, 0x15120 ;  /* 0x0001512000027802 */ /* 0x000fe40000000f00 */
[----:B------:R-:W-:-:S02]  /*15100*/  MOV R4, R5 ;  /* 0x0000000500047202 */ /* 0x000fc40000000f00 */
[----:B------:R-:W-:Y:S05]  /*15110*/  CALL.REL.NOINC `($__internal_19_$__cuda_sm70_shflsync_bfly_p) ;  /* 0x0000105000007944 */ /* 0x000fea0003c00000 */
[----:B------:R-:W-:Y:S01]  /*15120*/  FADD.FTZ R5, R5, R0 ;  /* 0x0000000005057221 */ /* 0x000fe20000010000 */
[----:B------:R-:W-:-:S02]  /*15130*/  MOV R4, R225 ;  /* 0x000000e100047202 */ /* 0x000fc40000000f00 */
[----:B------:R-:W-:Y:S02]  /*15140*/  MOV R0, 0x2 ;  /* 0x0000000200007802 */ /* 0x000fe40000000f00 */
[----:B------:R-:W-:Y:S02]  /*15150*/  MOV R2, 0x15170 ;  /* 0x0001517000027802 */ /* 0x000fe40000000f00 */
[----:B------:R-:W-:Y:S05]  /*15160*/  CALL.REL.NOINC `($__internal_19_$__cuda_sm70_shflsync_bfly_p) ;  /* 0x0000100000007944 */ /* 0x000fea0003c00000 */
[----:B------:R-:W-:Y:S01]  /*15170*/  FADD.FTZ R4, R225, R0 ;  /* 0x00000000e1047221 */ /* 0x000fe20000010000 */
[----:B------:R-:W-:Y:S02]  /*15180*/  MOV R0, 0x1 ;  /* 0x0000000100007802 */ /* 0x000fe40000000f00 */
[----:B------:R-:W-:Y:S02]  /*15190*/  MOV R2, 0x151b0 ;  /* 0x000151b000027802 */ /* 0x000fe40000000f00 */
[----:B------:R-:W-:Y:S05]  /*151a0*/  CALL.REL.NOINC `($__internal_19_$__cuda_sm70_shflsync_bfly_p) ;  /* 0x00000fc000007944 */ /* 0x000fea0003c00000 */
[----:B------:R-:W-:Y:S01]  /*151b0*/  MOV R8, R0 ;  /* 0x0000000000087202 */ /* 0x000fe20000000f00 */
[----:B------:R-:W-:Y:S05]  /*151c0*/  BRA `(.L_x_1510) ;  /* 0xffff801000007947 */ /* 0x000fea000383ffff */
.L_x_1416:
[----:B-1234-:R-:W-:Y:S01]  /*151d0*/  IMAD.MOV.U32 R209, RZ, RZ, R10 ;  /* 0x000000ffffd17224 */ /* 0x01efe200078e000a */
[----:B------:R-:W-:Y:S01]  /*151e0*/  MOV R0, RZ ;  /* 0x000000ff00007202 */ /* 0x000fe20000000f00 */
[----:B------:R-:W-:Y:S01]  /*151f0*/  IMAD.MOV.U32 R3, RZ, RZ, 0x1c1f ;  /* 0x00001c1fff037424 */ /* 0x000fe200078e00ff */
[----:B------:R-:W-:Y:S02]  /*15200*/  MOV R2, 0x15220 ;  /* 0x0001522000027802 */ /* 0x000fe40000000f00 */
[----:B------:R-:W-:Y:S05]  /*15210*/  CALL.REL.NOINC `($__internal_20_$__cuda_sm70_shflsync_idx_p) ;  /* 0x00000fb000007944 */ /* 0x000fea0003c00000 */
[----:B------:R-:W-:Y:S01]  /*15220*/  MOV R5, R0 ;  /* 0x0000000000057202 */ /* 0x000fe20000000f00 */
[----:B------:R-:W-:Y:S05]  /*15230*/  BRA `(.L_x_1511) ;  /* 0xffff997000007947 */ /* 0x000fea000383ffff */
.L_x_1417:
[----:B------:R-:W-:Y:S01]  /*15240*/  IMAD.MOV.U32 R209, RZ, RZ, R12 ;  /* 0x000000ffffd17224 */ /* 0x000fe200078e000c */
[----:B------:R-:W-:Y:S01]  /*15250*/  MOV R0, RZ ;  /* 0x000000ff00007202 */ /* 0x000fe20000000f00 */
[----:B------:R-:W-:Y:S01]  /*15260*/  IMAD.MOV.U32 R3, RZ, RZ, 0x1c1f ;  /* 0x00001c1fff037424 */ /* 0x000fe200078e00ff */
[----:B------:R-:W-:-:S02]  /*15270*/  MOV R2, 0x15290 ;  /* 0x0001529000027802 */ /* 0x000fc40000000f00 */
[----:B-12---:R-:W-:Y:S05]  /*15280*/  CALL.REL.NOINC `($__internal_20_$__cuda_sm70_shflsync_idx_p) ;  /* 0x00000f4000007944 */ /* 0x006fea0003c00000 */
[----:B------:R-:W-:Y:S05]  /*15290*/  BRA `(.L_x_1512) ;  /* 0xffff993000007947 */ /* 0x000fea000383ffff */
.L_x_1420:
[----:B------:R-:W-:Y:S01]  /*152a0*/  IMAD.MOV.U32 R209, RZ, RZ, R10 ;  /* 0x000000ffffd17224 */ /* 0x000fe200078e000a */
[----:B----4-:R-:W-:Y:S01]  /*152b0*/  MOV R0, 0x1 ;  /* 0x0000000100007802 */ /* 0x010fe20000000f00 */
[----:B--2---:R-:W-:Y:S01]  /*152c0*/  IMAD.MOV.U32 R3, RZ, RZ, 0x1c1f ;  /* 0x00001c1fff037424 */ /* 0x004fe200078e00ff */
[----:B------:R-:W-:-:S02]  /*152d0*/  MOV R2, 0x152f0 ;  /* 0x000152f000027802 */ /* 0x000fc40000000f00 */
        /* <DEDUP_REMOVED lines=8> */
.L_x_1423:
[----:B------:R-:W-:Y:S01]  /*15360*/  IMAD.MOV.U32 R209, RZ, RZ, R10 ;  /* 0x000000ffffd17224 */ /* 0x000fe200078e000a */
[----:B----4-:R-:W-:Y:S01]  /*15370*/  MOV R0, 0x2 ;  /* 0x0000000200007802 */ /* 0x010fe20000000f00 */
[----:B-1----:R-:W-:Y:S01]  /*15380*/  IMAD.MOV.U32 R3, RZ, RZ, 0x1c1f ;  /* 0x00001c1fff037424 */ /* 0x002fe200078e00ff */
[----:B------:R-:W-:Y:S02]  /*15390*/  MOV R2, 0x153b0 ;  /* 0x000153b000027802 */ /* 0x000fe40000000f00 */
[----:B--23--:R-:W-:Y:S05]  /*153a0*/  CALL.REL.NOINC `($__internal_20_$__cuda_sm70_shflsync_idx_p) ;  /* 0x00000e2000007944 */ /* 0x00cfea0003c00000 */
[----:B------:R-:W-:Y:S01]  /*153b0*/  MOV R5, R0 ;  /* 0x0000000000057202 */ /* 0x000fe20000000f00 */
[----:B------:R-:W-:Y:S05]  /*153c0*/  BRA `(.L_x_1514) ;  /* 0xffff9ad000007947 */ /* 0x000fea000383ffff */
.L_x_1424:
[----:B------:R-:W-:Y:S01]  /*153d0*/  IMAD.MOV.U32 R209, RZ, RZ, R12 ;  /* 0x000000ffffd17224 */ /* 0x000fe200078e000c */
[----:B----4-:R-:W-:Y:S01]  /*153e0*/  MOV R0, 0x2 ;  /* 0x0000000200007802 */ /* 0x010fe20000000f00 */
[----:B------:R-:W-:Y:S01]  /*153f0*/  IMAD.MOV.U32 R3, RZ, RZ, 0x1c1f ;  /* 0x00001c1fff037424 */ /* 0x000fe200078e00ff */
[----:B------:R-:W-:Y:S02]  /*15400*/  MOV R2, 0x15420 ;  /* 0x0001542000027802 */ /* 0x000fe40000000f00 */
[----:B-123--:R-:W-:Y:S05]  /*15410*/  CALL.REL.NOINC `($__internal_20_$__cuda_sm70_shflsync_idx_p) ;  /* 0x00000db000007944 */ /* 0x00efea0003c00000 */
[----:B------:R-:W-:Y:S05]  /*15420*/  BRA `(.L_x_1515) ;  /* 0xffff9a9000007947 */ /* 0x000fea000383ffff */
.L_x_1427:
[----:B------:R-:W-:Y:S01]  /*15430*/  IMAD.MOV.U32 R209, RZ, RZ, R10 ;  /* 0x000000ffffd17224 */ /* 0x000fe200078e000a */
[----:B-1----:R-:W-:Y:S01]  /*15440*/  MOV R0, 0x3 ;  /* 0x0000000300007802 */ /* 0x002fe20000000f00 */
[----:B------:R-:W-:Y:S01]  /*15450*/  IMAD.MOV.U32 R3, RZ, RZ, 0x1c1f ;  /* 0x00001c1fff037424 */ /* 0x000fe200078e00ff */
[----:B------:R-:W-:-:S02]  /*15460*/  MOV R2, 0x15480 ;  /* 0x0001548000027802 */ /* 0x000fc40000000f00 */
[----:B--234-:R-:W-:Y:S05]  /*15470*/  CALL.REL.NOINC `($__internal_20_$__cuda_sm70_shflsync_idx_p) ;  /* 0x00000d5000007944 */ /* 0x01cfea0003c00000 */
[----:B------:R-:W-:Y:S01]  /*15480*/  IMAD.MOV.U32 R6, RZ, RZ, R0 ;  /* 0x000000ffff067224 */ /* 0x000fe200078e0000 */
[----:B------:R-:W-:Y:S01]  /*15490*/  MOV R0, 0x3 ;  /* 0x0000000300007802 */ /* 0x000fe20000000f00 */
[----:B------:R-:W-:Y:S01]  /*154a0*/  IMAD.MOV.U32 R209, RZ, RZ, R12 ;  /* 0x000000ffffd17224 */ /* 0x000fe200078e000c */
[----:B------:R-:W-:-:S02]  /*154b0*/  MOV R3, 0x1c1f ;  /* 0x00001c1f00037802 */ /* 0x000fc40000000f00 */
[----:B------:R-:W-:Y:S02]  /*154c0*/  MOV R2, 0x154e0 ;  /* 0x000154e000027802 */ /* 0x000fe40000000f00 */
[----:B------:R-:W-:Y:S05]  /*154d0*/  CALL.REL.NOINC `($__internal_20_$__cuda_sm70_shflsync_idx_p) ;  /* 0x00000cf000007944 */ /* 0x000fea0003c00000 */
[----:B------:R-:W-:Y:S05]  /*154e0*/  BRA `(.L_x_1516) ;  /* 0xffff9b4000007947 */ /* 0x000fea000383ffff */
.L_x_1429:
[----:B------:R-:W-:Y:S01]  /*154f0*/  IMAD.MOV.U32 R209, RZ, RZ, R5 ;  /* 0x000000ffffd17224 */ /* 0x000fe200078e0005 */
[----:B------:R-:W-:Y:S01]  /*15500*/  MOV R0, RZ ;  /* 0x000000ff00007202 */ /* 0x000fe20000000f00 */
[----:B------:R-:W-:Y:S01]  /*15510*/  IMAD.MOV.U32 R3, RZ, RZ, 0x1c1f ;  /* 0x00001c1fff037424 */ /* 0x000fe200078e00ff */
[----:B------:R-:W-:Y:S02]  /*15520*/  MOV R2, 0x15540 ;  /* 0x0001554000027802 */ /* 0x000fe40000000f00 */
[----:B------:R-:W-:Y:S05]  /*15530*/  CALL.REL.NOINC `($__internal_20_$__cuda_sm70_shflsync_idx_p) ;  /* 0x00000c9000007944 */ /* 0x000fea0003c00000 */
[----:B------:R-:W-:Y:S01]  /*15540*/  MOV R4, R0 ;  /* 0x0000000000047202 */ /* 0x000fe20000000f00 */
[----:B------:R-:W-:Y:S05]  /*15550*/  BRA `(.L_x_1517) ;  /* 0xffff9e2000007947 */ /* 0x000fea000383ffff */
.L_x_1430:
[----:B------:R-:W-:Y:S01]  /*15560*/  IMAD.MOV.U32 R209, RZ, RZ, R12 ;  /* 0x000000ffffd17224 */ /* 0x000fe200078e000c */
[----:B------:R-:W-:Y:S01]  /*15570*/  MOV R0, RZ ;  /* 0x000000ff00007202 */ /* 0x000fe20000000f00 */
[----:B------:R-:W-:Y:S01]  /*15580*/  IMAD.MOV.U32 R3, RZ, RZ, 0x1c1f ;  /* 0x00001c1fff037424 */ /* 0x000fe200078e00ff */
[----:B------:R-:W-:Y:S02]  /*15590*/  MOV R2, 0x155b0 ;  /* 0x000155b000027802 */ /* 0x000fe40000000f00 */
[----:B-12---:R-:W-:Y:S05]  /*155a0*/  CALL.REL.NOINC `($__internal_20_$__cuda_sm70_shflsync_idx_p) ;  /* 0x00000c2000007944 */ /* 0x006fea0003c00000 */
[----:B------:R-:W-:Y:S05]  /*155b0*/  BRA `(.L_x_1518) ;  /* 0xffff9de000007947 */ /* 0x000fea000383ffff */
.L_x_1433:
[----:B------:R-:W-:Y:S01]  /*155c0*/  IMAD.MOV.U32 R209, RZ, RZ, R5 ;  /* 0x000000ffffd17224 */ /* 0x000fe200078e0005 */
[----:B----4-:R-:W-:Y:S01]  /*155d0*/  MOV R0, 0x1 ;  /* 0x0000000100007802 */ /* 0x010fe20000000f00 */
[----:B------:R-:W-:Y:S01]  /*155e0*/  IMAD.MOV.U32 R3, RZ, RZ, 0x1c1f ;  /* 0x00001c1fff037424 */ /* 0x000fe200078e00ff */
[----:B------:R-:W-:-:S02]  /*155f0*/  MOV R2, 0x15610 ;  /* 0x0001561000027802 */ /* 0x000fc40000000f00 */
[----:B-123--:R-:W-:Y:S05]  /*15600*/  CALL.REL.NOINC `($__internal_20_$__cuda_sm70_shflsync_idx_p) ;  /* 0x00000bc000007944 */ /* 0x00efea0003c00000 */
[----:B------:R-:W-:Y:S01]  /*15610*/  IMAD.MOV.U32 R4, RZ, RZ, R0 ;  /* 0x000000ffff047224 */ /* 0x000fe200078e0000 */
[----:B------:R-:W-:Y:S01]  /*15620*/  MOV R0, 0x1 ;  /* 0x0000000100007802 */ /* 0x000fe20000000f00 */
[----:B------:R-:W-:Y:S01]  /*15630*/  IMAD.MOV.U32 R209, RZ, RZ, R12 ;  /* 0x000000ffffd17224 */ /* 0x000fe200078e000c */
[----:B------:R-:W-:-:S02]  /*15640*/  MOV R3, 0x1c1f ;  /* 0x00001c1f00037802 */ /* 0x000fc40000000f00 */
[----:B------:R-:W-:Y:S02]  /*15650*/  MOV R2, 0x15670 ;  /* 0x0001567000027802 */ /* 0x000fe40000000f00 */
[----:B------:R-:W-:Y:S05]  /*15660*/  CALL.REL.NOINC `($__internal_20_$__cuda_sm70_shflsync_idx_p) ;  /* 0x00000b6000007944 */ /* 0x000fea0003c00000 */
[----:B------:R-:W-:Y:S05]  /*15670*/  BRA `(.L_x_1519) ;  /* 0xffffa2a000007947 */ /* 0x000fea000383ffff */
.L_x_1436:
[----:B------:R-:W-:Y:S01]  /*15680*/  IMAD.MOV.U32 R209, RZ, RZ, R5 ;  /* 0x000000ffffd17224 */ /* 0x000fe200078e0005 */
[----:B----4-:R-:W-:Y:S01]  /*15690*/  MOV R0, 0x2 ;  /* 0x0000000200007802 */ /* 0x010fe20000000f00 */
[----:B------:R-:W-:Y:S01]  /*156a0*/  IMAD.MOV.U32 R3, RZ, RZ, 0x1c1f ;  /* 0x00001c1fff037424 */ /* 0x000fe200078e00ff */
[----:B------:R-:W-:Y:S02]  /*156b0*/  MOV R2, 0x156d0 ;  /* 0x000156d000027802 */ /* 0x000fe40000000f00 */
[----:B-123--:R-:W-:Y:S05]  /*156c0*/  CALL.REL.NOINC `($__internal_20_$__cuda_sm70_shflsync_idx_p) ;  /* 0x00000b0000007944 */ /* 0x00efea0003c00000 */
[----:B------:R-:W-:Y:S01]  /*156d0*/  MOV R4, R0 ;  /* 0x0000000000047202 */ /* 0x000fe20000000f00 */
[----:B------:R-:W-:Y:S05]  /*156e0*/  BRA `(.L_x_1520) ;  /* 0xffffa7a000007947 */ /* 0x000fea000383ffff */
.L_x_1437:
[----:B------:R-:W-:Y:S01]  /*156f0*/  IMAD.MOV.U32 R209, RZ, RZ, R12 ;  /* 0x000000ffffd17224 */ /* 0x000fe200078e000c */
[----:B----4-:R-:W-:Y:S01]  /*15700*/  MOV R0, 0x2 ;  /* 0x0000000200007802 */ /* 0x010fe20000000f00 */
[----:B------:R-:W-:Y:S01]  /*15710*/  IMAD.MOV.U32 R3, RZ, RZ, 0x1c1f ;  /* 0x00001c1fff037424 */ /* 0x000fe200078e00ff */
[----:B------:R-:W-:Y:S02]  /*15720*/  MOV R2, 0x15740 ;  /* 0x0001574000027802 */ /* 0x000fe40000000f00 */
[----:B-123--:R-:W-:Y:S05]  /*15730*/  CALL.REL.NOINC `($__internal_20_$__cuda_sm70_shflsync_idx_p) ;  /* 0x00000a9000007944 */ /* 0x00efea0003c00000 */
[----:B------:R-:W-:Y:S05]  /*15740*/  BRA `(.L_x_1521) ;  /* 0xffffa76000007947 */ /* 0x000fea000383ffff */
.L_x_1440:
[----:B------:R-:W-:Y:S01]  /*15750*/  IMAD.MOV.U32 R209, RZ, RZ, R5 ;  /* 0x000000ffffd17224 */ /* 0x000fe200078e0005 */
[----:B-1----:R-:W-:Y:S01]  /*15760*/  MOV R0, 0x3 ;  /* 0x0000000300007802 */ /* 0x002fe20000000f00 */
[----:B---3--:R-:W-:Y:S01]  /*15770*/  IMAD.MOV.U32 R3, RZ, RZ, 0x1c1f ;  /* 0x00001c1fff037424 */ /* 0x008fe200078e00ff */
[----:B------:R-:W-:-:S02]  /*15780*/  MOV R2, 0x157a0 ;  /* 0x000157a000027802 */ /* 0x000fc40000000f00 */
[----:B--2-4-:R-:W-:Y:S05]  /*15790*/  CALL.REL.NOINC `($__internal_20_$__cuda_sm70_shflsync_idx_p) ;  /* 0x00000a3000007944 */ /* 0x014fea0003c00000 */
[----:B------:R-:W-:Y:S01]  /*157a0*/  IMAD.MOV.U32 R4, RZ, RZ, R0 ;  /* 0x000000ffff047224 */ /* 0x000fe200078e0000 */
[----:B------:R-:W-:Y:S01]  /*157b0*/  MOV R0, 0x3 ;  /* 0x0000000300007802 */ /* 0x000fe20000000f00 */
[----:B------:R-:W-:Y:S01]  /*157c0*/  IMAD.MOV.U32 R209, RZ, RZ, R12 ;  /* 0x000000ffffd17224 */ /* 0x000fe200078e000c */
[----:B------:R-:W-:-:S02]  /*157d0*/  MOV R3, 0x1c1f ;  /* 0x00001c1f00037802 */ /* 0x000fc40000000f00 */
[----:B------:R-:W-:Y:S02]  /*157e0*/  MOV R2, 0x15800 ;  /* 0x0001580000027802 */ /* 0x000fe40000000f00 */
[----:B------:R-:W-:Y:S05]  /*157f0*/  CALL.REL.NOINC `($__internal_20_$__cuda_sm70_shflsync_idx_p) ;  /* 0x000009d000007944 */ /* 0x000fea0003c00000 */
[----:B------:R-:W-:Y:S05]  /*15800*/  BRA `(.L_x_1522) ;  /* 0xffffac2000007947 */ /* 0x000fea000383ffff */
.L_x_1444:
[----:B------:R-:W-:Y:S01]  /*15810*/  IMAD.MOV.U32 R209, RZ, RZ, R5 ;  /* 0x000000ffffd17224 */ /* 0x000fe200078e0005 */
[----:B------:R-:W-:Y:S01]  /*15820*/  MOV R0, RZ ;  /* 0x000000ff00007202 */ /* 0x000fe20000000f00 */
[----:B------:R-:W-:Y:S01]  /*15830*/  IMAD.MOV.U32 R3, RZ, RZ, 0x1c1f ;  /* 0x00001c1fff037424 */ /* 0x000fe200078e00ff */
[----:B------:R-:W-:Y:S02]  /*15840*/  MOV R2, 0x15860 ;  /* 0x0001586000027802 */ /* 0x000fe40000000f00 */
[----:B------:R-:W-:Y:S05]  /*15850*/  CALL.REL.NOINC `($__internal_20_$__cuda_sm70_shflsync_idx_p) ;  /* 0x0000097000007944 */ /* 0x000fea0003c00000 */
[----:B------:R-:W-:Y:S01]  /*15860*/  MOV R4, R0 ;  /* 0x0000000000047202 */ /* 0x000fe20000000f00 */
[----:B------:R-:W-:Y:S05]  /*15870*/  BRA `(.L_x_1523) ;  /* 0xffffb83000007947 */ /* 0x000fea000383ffff */
.L_x_1445:
[----:B------:R-:W-:Y:S01]  /*15880*/  IMAD.MOV.U32 R209, RZ, RZ, R12 ;  /* 0x000000ffffd17224 */ /* 0x000fe200078e000c */
[----:B------:R-:W-:Y:S01]  /*15890*/  MOV R0, RZ ;  /* 0x000000ff00007202 */ /* 0x000fe20000000f00 */
[----:B------:R-:W-:Y:S01]  /*158a0*/  IMAD.MOV.U32 R3, RZ, RZ, 0x1c1f ;  /* 0x00001c1fff037424 */ /* 0x000fe200078e00ff */
[----:B------:R-:W-:Y:S02]  /*158b0*/  MOV R2, 0x158d0 ;  /* 0x000158d000027802 */ /* 0x000fe40000000f00 */
[----:B-12---:R-:W-:Y:S05]  /*158c0*/  CALL.REL.NOINC `($__internal_20_$__cuda_sm70_shflsync_idx_p) ;  /* 0x0000090000007944 */ /* 0x006fea0003c00000 */
[----:B------:R-:W-:Y:S05]  /*158d0*/  BRA `(.L_x_1524) ;  /* 0xffffb7f000007947 */ /* 0x000fea000383ffff */
.L_x_1448:
        /* <DEDUP_REMOVED lines=12> */
.L_x_1451:
[----:B------:R-:W-:Y:S01]  /*159a0*/  IMAD.MOV.U32 R209, RZ, RZ, R5 ;  /* 0x000000ffffd17224 */ /* 0x000fe200078e0005 */
[----:B----4-:R-:W-:Y:S01]  /*159b0*/  MOV R0, 0x2 ;  /* 0x0000000200007802 */ /* 0x010fe20000000f00 */
[----:B-1----:R-:W-:Y:S01]  /*159c0*/  IMAD.MOV.U32 R3, RZ, RZ, 0x1c1f ;  /* 0x00001c1fff037424 */ /* 0x002fe200078e00ff */
[----:B------:R-:W-:Y:S02]  /*159d0*/  MOV R2, 0x159f0 ;  /* 0x000159f000027802 */ /* 0x000fe40000000f00 */
[----:B--23--:R-:W-:Y:S05]  /*159e0*/  CALL.REL.NOINC `($__internal_20_$__cuda_sm70_shflsync_idx_p) ;  /* 0x000007e000007944 */ /* 0x00cfea0003c00000 */
[----:B------:R-:W-:Y:S01]  /*159f0*/  MOV R4, R0 ;  /* 0x0000000000047202 */ /* 0x000fe20000000f00 */
[----:B------:R-:W-:Y:S05]  /*15a00*/  BRA `(.L_x_1526) ;  /* 0xffffb9a000007947 */ /* 0x000fea000383ffff */
.L_x_1452:
[----:B------:R-:W-:Y:S01]  /*15a10*/  IMAD.MOV.U32 R209, RZ, RZ, R12 ;  /* 0x000000ffffd17224 */ /* 0x000fe200078e000c */
[----:B----4-:R-:W-:Y:S01]  /*15a20*/  MOV R0, 0x2 ;  /* 0x0000000200007802 */ /* 0x010fe20000000f00 */
[----:B------:R-:W-:Y:S01]  /*15a30*/  IMAD.MOV.U32 R3, RZ, RZ, 0x1c1f ;  /* 0x00001c1fff037424 */ /* 0x000fe200078e00ff */
[----:B------:R-:W-:Y:S02]  /*15a40*/  MOV R2, 0x15a60 ;  /* 0x00015a6000027802 */ /* 0x000fe40000000f00 */
[----:B-123--:R-:W-:Y:S05]  /*15a50*/  CALL.REL.NOINC `($__internal_20_$__cuda_sm70_shflsync_idx_p) ;  /* 0x0000077000007944 */ /* 0x00efea0003c00000 */
[----:B------:R-:W-:Y:S05]  /*15a60*/  BRA `(.L_x_1527) ;  /* 0xffffb96000007947 */ /* 0x000fea000383ffff */
.L_x_1455:
        /* <DEDUP_REMOVED lines=12> */
.L_x_1457:
[----:B------:R-:W-:Y:S01]  /*15b30*/  IMAD.MOV.U32 R209, RZ, RZ, R74 ;  /* 0x000000ffffd17224 */ /* 0x000fe200078e004a */
[----:B------:R-:W-:Y:S01]  /*15b40*/  MOV R0, RZ ;  /* 0x000000ff00007202 */ /* 0x000fe20000000f00 */
[----:B------:R-:W-:Y:S01]  /*15b50*/  IMAD.MOV.U32 R3, RZ, RZ, 0x1f ;  /* 0x0000001fff037424 */ /* 0x000fe200078e00ff */
[----:B------:R-:W-:Y:S02]  /*15b60*/  MOV R2, 0x15b80 ;  /* 0x00015b8000027802 */ /* 0x000fe40000000f00 */
[----:B------:R-:W-:Y:S05]  /*15b70*/  CALL.REL.NOINC `($__internal_20_$__cuda_sm70_shflsync_idx_p) ;  /* 0x0000065000007944 */ /* 0x000fea0003c00000 */
[----:B------:R-:W-:Y:S01]  /*15b80*/  MOV R9, R0 ;  /* 0x0000000000097202 */ /* 0x000fe20000000f00 */
[----:B------:R-:W-:Y:S05]  /*15b90*/  BRA `(.L_x_1529) ;  /* 0xffffbbc000007947 */ /* 0x000fea000383ffff */
.L_x_1458:
[----:B------:R-:W-:Y:S01]  /*15ba0*/  IMAD.MOV.U32 R209, RZ, RZ, R74 ;  /* 0x000000ffffd17224 */ /* 0x000fe200078e004a */
[----:B------:R-:W-:Y:S01]  /*15bb0*/  MOV R0, 0x1 ;  /* 0x0000000100007802 */ /* 0x000fe20000000f00 */
[----:B------:R-:W-:Y:S01]  /*15bc0*/  IMAD.MOV.U32 R3, RZ, RZ, 0x1f ;  /* 0x0000001fff037424 */ /* 0x000fe200078e00ff */
[----:B------:R-:W-:Y:S02]  /*15bd0*/  MOV R2, 0x15bf0 ;  /* 0x00015bf000027802 */ /* 0x000fe40000000f00 */
[----:B-12---:R-:W-:Y:S05]  /*15be0*/  CALL.REL.NOINC `($__internal_20_$__cuda_sm70_shflsync_idx_p) ;  /* 0x000005e000007944 */ /* 0x006fea0003c00000 */
[----:B------:R-:W-:Y:S01]  /*15bf0*/  MOV R8, R0 ;  /* 0x0000000000087202 */ /* 0x000fe20000000f00 */
[----:B------:R-:W-:Y:S05]  /*15c00*/  BRA `(.L_x_1530) ;  /* 0xffffbb7000007947 */ /* 0x000fea000383ffff */
.L_x_1459:
[----:B------:R-:W-:Y:S02]  /*15c10*/  MOV R2, 0x1 ;  /* 0x0000000100027802 */ /* 0x000fe40000000f00 */
[----:B------:R-:W-:-:S02]  /*15c20*/  MOV R3, 0x15c40 ;  /* 0x00015c4000037802 */ /* 0x000fc40000000f00 */
[----:B-1234-:R-:W-:Y:S05]  /*15c30*/  CALL.REL.NOINC `($__internal_21_$__cuda_sm70_shflsync_up_p) ;  /* 0x000005e000007944 */ /* 0x01efea0003c00000 */
[----:B------:R-:W-:Y:S05]  /*15c40*/  BRA `(.L_x_1531) ;  /* 0xffffbc6000007947 */ /* 0x000fea000383ffff */
.L_x_1460:
[----:B------:R-:W-:Y:S02]  /*15c50*/  MOV R2, 0x2 ;  /* 0x0000000200027802 */ /* 0x000fe40000000f00 */
[----:B------:R-:W-:-:S02]  /*15c60*/  MOV R3, 0x15c80 ;  /* 0x00015c8000037802 */ /* 0x000fc40000000f00 */
[----:B--2-4-:R-:W-:Y:S05]  /*15c70*/  CALL.REL.NOINC `($__internal_21_$__cuda_sm70_shflsync_up_p) ;  /* 0x000005a000007944 */ /* 0x014fea0003c00000 */
        /* <DEDUP_REMOVED lines=23> */
.L_x_1464:
[----:B------:R-:W-:Y:S02]  /*15df0*/  MOV R2, 0x1 ;  /* 0x0000000100027802 */ /* 0x000fe40000000f00 */
[----:B------:R-:W-:-:S02]  /*15e00*/  MOV R3, 0x15e20 ;  /* 0x00015e2000037802 */ /* 0x000fc40000000f00 */
[----:B------:R-:W-:Y:S05]  /*15e10*/  CALL.REL.NOINC `($__internal_21_$__cuda_sm70_shflsync_up_p) ;  /* 0x0000040000007944 */ /* 0x000fea0003c00000 */
[----:B------:R-:W-:Y:S01]  /*15e20*/  MOV R2, R4 ;  /* 0x0000000400027202 */ /* 0x000fe20000000f00 */
[----:B------:R-:W-:Y:S05]  /*15e30*/  BRA `(.L_x_1533) ;  /* 0xffffbcd000007947 */ /* 0x000fea000383ffff */
.L_x_1465:
[----:B------:R-:W-:Y:S02]  /*15e40*/  MOV R2, 0x2 ;  /* 0x0000000200027802 */ /* 0x000fe40000000f00 */
[----:B------:R-:W-:-:S02]  /*15e50*/  MOV R3, 0x15e70 ;  /* 0x00015e7000037802 */ /* 0x000fc40000000f00 */
        /* <DEDUP_REMOVED lines=24> */
.L_x_1467:
[----:B------:R-:W-:Y:S02]  /*15fe0*/  SEL R0, RZ, 0x1, P0 ;  /* 0x00000001ff007807 */ /* 0x000fe40000000000 */
[----:B------:R-:W-:-:S02]  /*15ff0*/  MOV R2, 0x16010 ;  /* 0x0001601000027802 */ /* 0x000fc40000000f00 */
[----:B-1----:R-:W-:Y:S05]  /*16000*/  CALL.REL.NOINC `($__internal_22_$__cuda_sm70_votesync_ballot) ;  /* 0x0000028000007944 */ /* 0x002fea0003c00000 */
[----:B------:R-:W-:Y:S01]  /*16010*/  MOV R11, R0 ;  /* 0x00000000000b7202 */ /* 0x000fe20000000f00 */
[----:B------:R-:W-:Y:S05]  /*16020*/  BRA `(.L_x_1535) ;  /* 0xffffbc7000007947 */ /* 0x000fea000383ffff */
.L_x_1468:
[----:B------:R-:W-:Y:S01]  /*16030*/  IMAD.MOV.U32 R209, RZ, RZ, R6 ;  /* 0x000000ffffd17224 */ /* 0x000fe200078e0006 */
[----:B--2---:R-:W-:Y:S01]  /*16040*/  MOV R0, R5 ;  /* 0x0000000500007202 */ /* 0x004fe20000000f00 */
[----:B------:R-:W-:Y:S01]  /*16050*/  IMAD.MOV.U32 R3, RZ, RZ, 0x1f ;  /* 0x0000001fff037424 */ /* 0x000fe200078e00ff */
[----:B------:R-:W-:-:S02]  /*16060*/  MOV R2, 0x16080 ;  /* 0x0001608000027802 */ /* 0x000fc40000000f00 */
[----:B-1----:R-:W-:Y:S05]  /*16070*/  CALL.REL.NOINC `($__internal_20_$__cuda_sm70_shflsync_idx_p) ;  /* 0x0000015000007944 */ /* 0x002fea0003c00000 */
[----:B------:R-:W-:Y:S01]  /*16080*/  IMAD.MOV.U32 R8, RZ, RZ, R0 ;  /* 0x000000ffff087224 */ /* 0x000fe200078e0000 */
[----:B------:R-:W-:Y:S01]  /*16090*/  MOV R0, R5 ;  /* 0x0000000500007202 */ /* 0x000fe20000000f00 */
[----:B------:R-:W-:Y:S01]  /*160a0*/  IMAD.MOV.U32 R209, RZ, RZ, R7 ;  /* 0x000000ffffd17224 */ /* 0x000fe200078e0007 */
[----:B------:R-:W-:-:S02]  /*160b0*/  MOV R3, 0x1f ;  /* 0x0000001f00037802 */ /* 0x000fc40000000f00 */
[----:B------:R-:W-:Y:S02]  /*160c0*/  MOV R2, 0x160e0 ;  /* 0x000160e000027802 */ /* 0x000fe40000000f00 */
[----:B------:R-:W-:Y:S05]  /*160d0*/  CALL.REL.NOINC `($__internal_20_$__cuda_sm70_shflsync_idx_p) ;  /* 0x000000f000007944 */ /* 0x000fea0003c00000 */
[----:B------:R-:W-:Y:S01]  /*160e0*/  MOV R7, R0 ;  /* 0x0000000000077202 */ /* 0x000fe20000000f00 */
[----:B------:R-:W-:Y:S05]  /*160f0*/  BRA `(.L_x_1536) ;  /* 0xffffbc1000007947 */ /* 0x000fea000383ffff */
.L_x_1471:
[----:B------:R-:W-:Y:S01]  /*16100*/  IMAD.MOV.U32 R209, RZ, RZ, R4 ;  /* 0x000000ffffd17224 */ /* 0x000fe200078e0004 */
[----:B--2---:R-:W-:Y:S01]  /*16110*/  MOV R0, R5 ;  /* 0x0000000500007202 */ /* 0x004fe20000000f00 */
[----:B------:R-:W-:Y:S01]  /*16120*/  IMAD.MOV.U32 R3, RZ, RZ, 0x1f ;  /* 0x0000001fff037424 */ /* 0x000fe200078e00ff */
[----:B------:R-:W-:Y:S02]  /*16130*/  MOV R2, 0x16150 ;  /* 0x0001615000027802 */ /* 0x000fe40000000f00 */
[----:B-1--4-:R-:W-:Y:S05]  /*16140*/  CALL.REL.NOINC `($__internal_20_$__cuda_sm70_shflsync_idx_p) ;  /* 0x0000008000007944 */ /* 0x012fea0003c00000 */
[----:B------:R-:W-:Y:S01]  /*16150*/  MOV R12, R0 ;  /* 0x00000000000c7202 */ /* 0x000fe20000000f00 */
[----:B------:R-:W-:Y:S05]  /*16160*/  BRA `(.L_x_1470) ;  /* 0xffffbc0000007947 */ /* 0x000fea000383ffff */
        .weak           $__internal_19_$__cuda_sm70_shflsync_bfly_p
        .type           $__internal_19_$__cuda_sm70_shflsync_bfly_p,@function
        .size           $__internal_19_$__cuda_sm70_shflsync_bfly_p,($__internal_20_$__cuda_sm70_shflsync_idx_p - $__internal_19_$__cuda_sm70_shflsync_bfly_p)
$__internal_19_$__cuda_sm70_shflsync_bfly_p:
[----:B------:R-:W-:Y:S02]  /*16170*/  MOV R160, 0xffffffff ;  /* 0xffffffff00a07802 */ /* 0x000fe40000000f00 */
[----:B------:R-:W-:Y:S02]  /*16180*/  MOV R3, 0x1f ;  /* 0x0000001f00037802 */ /* 0x000fe40000000f00 */
[----:B------:R-:W-:Y:S04]  /*16190*/  WARPSYNC R160 ;  /* 0x000000a000007348 */ /* 0x000fe80003800000 */
[----:B------:R1:W2:Y:S02]  /*161a0*/  SHFL.BFLY PT, R0, R4, R0, R3 ;  /* 0x0c00000004007389 */ /* 0x0002a400000e0003 */
[----:B-1----:R-:W-:-:S04]  /*161b0*/  MOV R3, 0x0 ;  /* 0x0000000000037802 */ /* 0x002fc80000000f00 */
[----:B--2---:R-:W-:Y:S05]  /*161c0*/  RET.REL.NODEC R2 `(_ZN7cutlass13device_kernelIN5flash19enable_sm80_to_sm89INS1_16FlashAttnFwdSm80INS1_25CollectiveMainloopFwdSm80ILi4ELi1ELb0EN4cute5tupleIJNS5_1CILi128EEENS7_ILi48EEENS7_ILi96EEEEEELi96ENS_6half_tEfNS_4arch4Sm80ELb1ELb0ELb1ELb1ELb1ELb0ELb1ELb1EEENS1_21CollectiveEpilogueFwdINS6_IJS8_SA_S9_EEENS6_IJNS7_ILi1EEESI_SI_EEESC_SE_Li128ELb1ELb1ELb1ELb0EEENS1_36VarlenDynamicPersistentTileSchedulerILi128ELi48ELi128ELi128ELb1ELb1ELb0ELb1ELb1ELb1EEEEEEEEEvNT_6ParamsE) ;  /* 0xfffe9e3002007950 */ /* 0x004fea0003c3ffff */
        .weak           $__internal_20_$__cuda_sm70_shflsync_idx_p
        .type           $__internal_20_$__cuda_sm70_shflsync_idx_p,@function
        .size           $__internal_20_$__cuda_sm70_shflsync_idx_p,($__internal_21_$__cuda_sm70_shflsync_up_p - $__internal_20_$__cuda_sm70_shflsync_idx_p)
$__internal_20_$__cuda_sm70_shflsync_idx_p:
[----:B------:R-:W-:-:S04]  /*161d0*/  MOV R211, 0xffffffff ;  /* 0xffffffff00d37802 */ /* 0x000fc80000000f00 */
[----:B------:R-:W-:Y:S04]  /*161e0*/  WARPSYNC R211 ;  /* 0x000000d300007348 */ /* 0x000fe80003800000 */
[----:B------:R1:W2:Y:S02]  /*161f0*/  SHFL.IDX PT, R0, R209, R0, R3 ;  /* 0x00000000d1007389 */ /* 0x0002a400000e0003 */
[----:B-1----:R-:W-:-:S04]  /*16200*/  MOV R3, 0x0 ;  /* 0x0000000000037802 */ /* 0x002fc80000000f00 */
[----:B--2---:R-:W-:Y:S05]  /*16210*/  RET.REL.NODEC R2 `(_ZN7cutlass13device_kernelIN5flash19enable_sm80_to_sm89INS1_16FlashAttnFwdSm80INS1_25CollectiveMainloopFwdSm80ILi4ELi1ELb0EN4cute5tupleIJNS5_1CILi128EEENS7_ILi48EEENS7_ILi96EEEEEELi96ENS_6half_tEfNS_4arch4Sm80ELb1ELb0ELb1ELb1ELb1ELb0ELb1ELb1EEENS1_21CollectiveEpilogueFwdINS6_IJS8_SA_S9_EEENS6_IJNS7_ILi1EEESI_SI_EEESC_SE_Li128ELb1ELb1ELb1ELb0EEENS1_36VarlenDynamicPersistentTileSchedulerILi128ELi48ELi128ELi128ELb1ELb1ELb0ELb1ELb1ELb1EEEEEEEEEvNT_6ParamsE) ;  /* 0xfffe9de002007950 */ /* 0x004fea0003c3ffff */
        .weak           $__internal_21_$__cuda_sm70_shflsync_up_p
        .type           $__internal_21_$__cuda_sm70_shflsync_up_p,@function
        .size           $__internal_21_$__cuda_sm70_shflsync_up_p,($__internal_22_$__cuda_sm70_votesync_ballot - $__internal_21_$__cuda_sm70_shflsync_up_p)
$__internal_21_$__cuda_sm70_shflsync_up_p:
[----:B------:R-:W-:Y:S02]  /*16220*/  IMAD.MOV.U32 R4, RZ, RZ, RZ ;  /* 0x000000ffff047224 */ /* 0x000fe400078e00ff */
[----:B------:R-:W-:-:S04]  /*16230*/  IMAD.MOV.U32 R10, RZ, RZ, -0x1 ;  /* 0xffffffffff0a7424 */ /* 0x000fc800078e00ff */
[----:B------:R-:W-:Y:S04]  /*16240*/  WARPSYNC R10 ;  /* 0x0000000a00007348 */ /* 0x000fe80003800000 */
[----:B------:R1:W2:Y:S02]  /*16250*/  SHFL.UP PT, R4, R0, R2, R4 ;  /* 0x0400000200047389 */ /* 0x0002a400000e0004 */
[----:B-1----:R-:W-:Y:S02]  /*16260*/  MOV R2, R3 ;  /* 0x0000000300027202 */ /* 0x002fe40000000f00 */
[----:B------:R-:W-:-:S04]  /*16270*/  MOV R3, 0x0 ;  /* 0x0000000000037802 */ /* 0x000fc80000000f00 */
[----:B--2---:R-:W-:Y:S05]  /*16280*/  RET.REL.NODEC R2 `(_ZN7cutlass13device_kernelIN5flash19enable_sm80_to_sm89INS1_16FlashAttnFwdSm80INS1_25CollectiveMainloopFwdSm80ILi4ELi1ELb0EN4cute5tupleIJNS5_1CILi128EEENS7_ILi48EEENS7_ILi96EEEEEELi96ENS_6half_tEfNS_4arch4Sm80ELb1ELb0ELb1ELb1ELb1ELb0ELb1ELb1EEENS1_21CollectiveEpilogueFwdINS6_IJS8_SA_S9_EEENS6_IJNS7_ILi1EEESI_SI_EEESC_SE_Li128ELb1ELb1ELb1ELb0EEENS1_36VarlenDynamicPersistentTileSchedulerILi128ELi48ELi128ELi128ELb1ELb1ELb0ELb1ELb1ELb1EEEEEEEEEvNT_6ParamsE) ;  /* 0xfffe9d7002007950 */ /* 0x004fea0003c3ffff */
        .weak           $__internal_22_$__cuda_sm70_votesync_ballot
        .type           $__internal_22_$__cuda_sm70_votesync_ballot,@function
        .size           $__internal_22_$__cuda_sm70_votesync_ballot,(.L_x_3654 - $__internal_22_$__cuda_sm70_votesync_ballot)
$__internal_22_$__cuda_sm70_votesync_ballot:
[----:B------:R-:W-:Y:S01]  /*16290*/  ISETP.NE.U32.AND P0, PT, R0, 0x1, PT ;  /* 0x000000010000780c */ /* 0x000fe20003f05070 */
[----:B------:R-:W-:-:S04]  /*162a0*/  IMAD.MOV.U32 R3, RZ, RZ, -0x1 ;  /* 0xffffffffff037424 */ /* 0x000fc800078e00ff */
[----:B------:R-:W-:Y:S08]  /*162b0*/  WARPSYNC R3 ;  /* 0x0000000300007348 */ /* 0x000ff00003800000 */
[----:B------:R-:W-:-:S04]  /*162c0*/  VOTE.ANY R0, PT, !P0 ;  /* 0x0000000000007806 */ /* 0x000fc800040e0100 */
[----:B------:R-:W-:Y:S01]  /*162d0*/  LOP3.LUT R0, R0, R3, RZ, 0xc0, !PT ;  /* 0x0000000300007212 */ /* 0x000fe200078ec0ff */
[----:B------:R-:W-:-:S04]  /*162e0*/  IMAD.MOV.U32 R3, RZ, RZ, 0x0 ;  /* 0x00000000ff037424 */ /* 0x000fc800078e00ff */
[----:B------:R-:W-:Y:S05]  /*162f0*/  RET.REL.NODEC R2 `(_ZN7cutlass13device_kernelIN5flash19enable_sm80_to_sm89INS1_16FlashAttnFwdSm80INS1_25CollectiveMainloopFwdSm80ILi4ELi1ELb0EN4cute5tupleIJNS5_1CILi128EEENS7_ILi48EEENS7_ILi96EEEEEELi96ENS_6half_tEfNS_4arch4Sm80ELb1ELb0ELb1ELb1ELb1ELb0ELb1ELb1EEENS1_21CollectiveEpilogueFwdINS6_IJS8_SA_S9_EEENS6_IJNS7_ILi1EEESI_SI_EEESC_SE_Li128ELb1ELb1ELb1ELb0EEENS1_36VarlenDynamicPersistentTileSchedulerILi128ELi48ELi128ELi128ELb1ELb1ELb0ELb1ELb1ELb1EEEEEEEEEvNT_6ParamsE) ;  /* 0xfffe9d0002007950 */ /* 0x000fea0003c3ffff */
.L_x_1537:
        /* <DEDUP_REMOVED lines=16> */
.L_x_3654:


//--------------------- .text._ZN7cutlass13device_kernelIN5flash19enable_sm80_to_sm89INS1_16FlashAttnFwdSm80INS1_25CollectiveMainloopFwdSm80ILi4ELi1ELb0EN4cute5tupleIJNS5_1CILi128EEENS7_ILi48EEENS7_ILi96EEEEEELi96ENS_6half_tEfNS_4arch4Sm80ELb1ELb0ELb1ELb1ELb1ELb1ELb1ELb1EEENS1_21CollectiveEpilogueFwdINS6_IJS8_SA_S9_EEENS6_IJNS7_ILi1EEESI_SI_EEESC_SE_Li128ELb1ELb1ELb1ELb0EEENS1_36VarlenDynamicPersistentTileSchedulerILi128ELi48ELi128ELi128ELb1ELb1ELb0ELb1ELb1ELb1EEEEEEEEEvNT_6ParamsE --------------------------
	.section	.text._ZN7cutlass13device_kernelIN5flash19enable_sm80_to_sm89INS1_16FlashAttnFwdSm80INS1_25CollectiveMainloopFwdSm80ILi4ELi1ELb0EN4cute5tupleIJNS5_1CILi128EEENS7_ILi48EEENS7_ILi96EEEEEELi96ENS_6half_tEfNS_4arch4Sm80ELb1ELb0ELb1ELb1ELb1ELb1ELb1ELb1EEENS1_21CollectiveEpilogueFwdINS6_IJS8_SA_S9_EEENS6_IJNS7_ILi1EEESI_SI_EEESC_SE_Li128ELb1ELb1ELb1ELb0EEENS1_36VarlenDynamicPersistentTileSchedulerILi128ELi48ELi128ELi128ELb1ELb1ELb0ELb1ELb1ELb1EEEEEEEEEvNT_6ParamsE,"ax",@progbits
	.sectioninfo	@"SHI_REGISTERS=255"
	.align	128
.text._ZN7cutlass13device_kernelIN5flash19enable_sm80_to_sm89INS1_16FlashAttnFwdSm80INS1_25CollectiveMainloopFwdSm80ILi4ELi1ELb0EN4cute5tupleIJNS5_1CILi128EEENS7_ILi48EEENS7_ILi96EEEEEELi96ENS_6half_tEfNS_4arch4Sm80ELb1ELb0ELb1ELb1ELb1ELb1ELb1ELb1EEENS1_21CollectiveEpilogueFwdINS6_IJS8_SA_S9_EEENS6_IJNS7_ILi1EEESI_SI_EEESC_SE_Li128ELb1ELb1ELb1ELb0EEENS1_36VarlenDynamicPersistentTileSchedulerILi128ELi48ELi128ELi128ELb1ELb1ELb0ELb1ELb1ELb1EEEEEEEEEvNT_6ParamsE:
        .type           _ZN7cutlass13device_kernelIN5flash19enable_sm80_to_sm89INS1_16FlashAttnFwdSm80INS1_25CollectiveMainloopFwdSm80ILi4ELi1ELb0EN4cute5tupleIJNS5_1CILi128EEENS7_ILi48EEENS7_ILi96EEEEEELi96ENS_6half_tEfNS_4arch4Sm80ELb1ELb0ELb1ELb1ELb1ELb1ELb1ELb1EEENS1_21CollectiveEpilogueFwdINS6_IJS8_SA_S9_EEENS6_IJNS7_ILi1EEESI_SI_EEESC_SE_Li128ELb1ELb1ELb1ELb0EEENS1_36VarlenDynamicPersistentTileSchedulerILi128ELi48ELi128ELi128ELb1ELb1ELb0ELb1ELb1ELb1EEEEEEEEEvNT_6ParamsE,@function
        .size           _ZN7cutlass13device_kernelIN5flash19enable_sm80_to_sm89INS1_16FlashAttnFwdSm80INS1_25CollectiveMainloopFwdSm80ILi4ELi1ELb0EN4cute5tupleIJNS5_1CILi128EEENS7_ILi48EEENS7_ILi96EEEEEELi96ENS_6half_tEfNS_4arch4Sm80ELb1ELb0ELb1ELb1ELb1ELb1ELb1ELb1EEENS1_21CollectiveEpilogueFwdINS6_IJS8_SA_S9_EEENS6_IJNS7_ILi1EEESI_SI_EEESC_SE_Li128ELb1ELb1ELb1ELb0EEENS1_36VarlenDynamicPersistentTileSchedulerILi128ELi48ELi128ELi128ELb1ELb1ELb0ELb1ELb1ELb1EEEEEEEEEvNT_6ParamsE,(.L_x_3659 - _ZN7cutlass13device_kernelIN5flash19enable_sm80_to_sm89INS1_16FlashAttnFwdSm80INS1_25CollectiveMainloopFwdSm80ILi4ELi1ELb0EN4cute5tupleIJNS5_1CILi128EEENS7_ILi48EEENS7_ILi96EEEEEELi96ENS_6half_tEfNS_4arch4Sm80ELb1ELb0ELb1ELb1ELb1ELb1ELb1ELb1EEENS1_21CollectiveEpilogueFwdINS6_IJS8_SA_S9_EEENS6_IJNS7_ILi1EEESI_SI_EEESC_SE_Li128ELb1ELb1ELb1ELb0EEENS1_36VarlenDynamicPersistentTileSchedulerILi128ELi48ELi128ELi128ELb1ELb1ELb0ELb1ELb1ELb1EEEEEEEEEvNT_6ParamsE)
        .other          _ZN7cutlass13device_kernelIN5flash19enable_sm80_to_sm89INS1_16FlashAttnFwdSm80INS1_25CollectiveMainloopFwdSm80ILi4ELi1ELb0EN4cute5tupleIJNS5_1CILi128EEENS7_ILi48EEENS7_ILi96EEEEEELi96ENS_6half_tEfNS_4arch4Sm80ELb1ELb0ELb1ELb1ELb1ELb1ELb1ELb1EEENS1_21CollectiveEpilogueFwdINS6_IJS8_SA_S9_EEENS6_IJNS7_ILi1EEESI_SI_EEESC_SE_Li128ELb1ELb1ELb1ELb0EEENS1_36VarlenDynamicPersistentTileSchedulerILi128ELi48ELi128ELi128ELb1ELb1ELb0ELb1ELb1ELb1EEEEEEEEEvNT_6ParamsE,@"STO_CUDA_ENTRY STV_DEFAULT"
_ZN7cutlass13device_kernelIN5flash19enable_sm80_to_sm89INS1_16FlashAttnFwdSm80INS1_25CollectiveMainloopFwdSm80ILi4ELi1ELb0EN4cute5tupleIJNS5_1CILi128EEENS7_ILi48EEENS7_ILi96EEEEEELi96ENS_6half_tEfNS_4arch4Sm80ELb1ELb0ELb1ELb1ELb1ELb1ELb1ELb1EEENS1_21CollectiveEpilogueFwdINS6_IJS8_SA_S9_EEENS6_IJNS7_ILi1EEESI_SI_EEESC_SE_Li128ELb1ELb1ELb1ELb0EEENS1_36VarlenDynamicPersistentTileSchedulerILi128ELi48ELi128ELi128ELb1ELb1ELb0ELb1ELb1ELb1EEEEEEEEEvNT_6ParamsE:
        /* <DEDUP_REMOVED lines=54> */
.L_x_1543:
        /* <DEDUP_REMOVED lines=16> */
.L_x_1754:
        /* <DEDUP_REMOVED lines=16> */
.L_x_1755:
[----:B--2---:R-:W-:-:S05]  /*0560*/  IMAD R0, R0, c[0x0][0x538], RZ ;  /* 0x00014e0000007a24 */ /* 0x004fca00078e02ff */
[----:B------:R-:W-:-:S04]  /*0570*/  IADD3 R7, R0, R7, RZ ;  /* 0x0000000700077210 */ /* 0x000fc80007ffe0ff */
[----:B------:R-:W-:-:S13]  /*0580*/  ISETP.GT.AND P0, PT, R7, UR4, PT ;  /* 0x0000000407007c0c */ /* 0x000fda000bf04270 */
[----:B-1----:R-:W-:Y:S05]  /*0590*/  @!P0 BRA `(.L_x_1543) ;  /* 0xfffffdc000008947 */ /* 0x002fea000383ffff */
.L_x_1539:
[----:B------:R-:W-:-:S05]  /*05a0*/  IADD3 R10, -R0, R7, RZ ;  /* 0x00000007000a7210 */ /* 0x000fca0007ffe1ff */
[----:B------:R-:W-:-:S05]  /*05b0*/  IMAD R0, R4, c[0x0][0x538], R10 ;  /* 0x00014e0004007a24 */ /* 0x000fca00078e020a */
[----:B------:R-:W-:Y:S01]  /*05c0*/  ISETP.GT.AND P0, PT, R0, UR4, PT ;  /* 0x0000000400007c0c */ /* 0x000fe2000bf04270 */
[----:B------:R-:W-:-:S12]  /*05d0*/  BRA.DIV ~URZ, `(.L_x_1544) ;  /* 0x0001f3127f007947 */ /* 0x000fd8000b800000 */
[----:B------:R-:W-:-:S04]  /*05e0*/  VOTE.ANY R7, PT, !P0 ;  /* 0x0000000000077806 */ /* 0x000fc800040e0100 */
.L_x_1756:
[----:B------:R-:W1:Y:S02]  /*05f0*/  POPC R5, R7 ;  /* 0x0000000700057309 */ /* 0x000e640000000000 */
[----:B-1----:R-:W-:-:S05]  /*0600*/  IADD3 R0, R5, R6, RZ ;  /* 0x0000000605007210 */ /* 0x002fca0007ffe0ff */
[----:B------:R1:W-:Y:S01]  /*0610*/  STL [R1+0x7c], R0 ;  /* 0x00007c0001007387 */ /* 0x0003e20000100800 */
[----:B------:R-:W-:Y:S05]  /*0620*/  BRA.DIV ~URZ, `(.L_x_1545) ;  /* 0x0001f3127f007947 */ /* 0x000fea000b800000 */
[----:B------:R2:W3:Y:S01]  /*0630*/  SHFL.IDX PT, R12, R9, R5, 0x1f ;  /* 0x00001f05090c7589 */ /* 0x0004e200000e0000 */
[----:B------:R-:W-:-:S03]  /*0640*/  MOV R6, RZ ;  /* 0x000000ff00067202 */ /* 0x000fc60000000f00 */
[----:B------:R2:W4:Y:S04]  /*0650*/  SHFL.IDX PT, R9, R8, R5, 0x1f ;  /* 0x00001f0508097589 */ /* 0x00052800000e0000 */
.L_x_1757:
[----:B------:R-:W-:Y:S01]  /*0660*/  ISETP.NE.AND P0, PT, R7, RZ, PT ;  /* 0x000000ff0700720c */ /* 0x000fe20003f05270 */
[----:B------:R-:W-:-:S12]  /*0670*/  BSSY B0, `(.L_x_1546) ;  /* 0x0000005000007945 */ /* 0x000fd80003800000 */
[----:B------:R-:W-:Y:S05]  /*0680*/  @!P0 BRA `(.L_x_1547) ;  /* 0x0000003000008947 */ /* 0x000fea0003800000 */
[----:B-1----:R-:W-:Y:S01]  /*0690*/  IADD3 R0, R5, -0x1, RZ ;  /* 0xffffffff05007810 */ /* 0x002fe20007ffe0ff */
[----:B------:R-:W-:Y:S05]  /*06a0*/  BRA.DIV ~URZ, `(.L_x_1548) ;  /* 0x0001f3727f007947 */ /* 0x000fea000b800000 */
[----:B------:R1:W2:Y:S02]  /*06b0*/  SHFL.IDX PT, R6, R4, R0, 0x1f ;  /* 0x00001f0004067589 */ /* 0x0002a400000e0000 */
.L_x_1547:
[----:B------:R-:W-:Y:S05]  /*06c0*/  BSYNC B0 ;  /* 0x0000000000007941 */ /* 0x000fea0003800000 */
.L_x_1546:
        /* <DEDUP_REMOVED lines=69> */
.L_x_1550:
        /* <DEDUP_REMOVED lines=70> */
.L_x_1551:
[----:B------:R-:W-:Y:S05]  /*0f80*/  BSYNC B0 ;  /* 0x0000000000007941 */ /* 0x000fea0003800000 */
.L_x_1549:
[----:B------:R-:W-:-:S04]  /*0f90*/  LOP3.LUT R0, RZ, R0, RZ, 0x33, !PT ;  /* 0x00000000ff007212 */ /* 0x000fc800078e33ff */
[----:B------:R-:W-:-:S05]  /*0fa0*/  IADD3 R0, R0, R12, RZ ;  /* 0x0000000c00007210 */ /* 0x000fca0007ffe0ff */
[----:B------:R2:W-:Y:S01]  /*0fb0*/  STL [R1+0x74], R0 ;  /* 0x0000740001007387 */ /* 0x0005e20000100800 */
[----:B------:R-:W-:Y:S05]  /*0fc0*/  BRA `(.L_x_1552) ;  /* 0x0000006000007947 */ /* 0x000fea0003800000 */
.L_x_1540:
[----:B------:R-:W-:Y:S01]  /*0fd0*/  MOV R0, UR4 ;  /* 0x0000000400007c02 */ /* 0x000fe20008000f00 */
[----:B------:R-:W-:Y:S04]  /*0fe0*/  STL [R1+0x74], RZ ;  /* 0x000074ff01007387 */ /* 0x000fe80000100800 */
[----:B------:R-:W-:Y:S04]  /*0ff0*/  STL [R1+0x78], RZ ;  /* 0x000078ff01007387 */ /* 0x000fe80000100800 */
[----:B------:R1:W-:Y:S02]  /*1000*/  STL [R1+0x70], R0 ;  /* 0x0000700001007387 */ /* 0x0003e40000100800 */
[----:B-1----:R-:W-:-:S05]  /*1010*/  MOV R0, c[0x0][0x53c] ;  /* 0x00014f0000007a02 */ /* 0x002fca0000000f00 */
[----:B------:R1:W-:Y:S02]  /*1020*/  STL [R1+0x7c], R0 ;  /* 0x00007c0001007387 */ /* 0x0003e40000100800 */
.L_x_1552:
        /* <DEDUP_REMOVED lines=8> */
.L_x_1538:
        /* <DEDUP_REMOVED lines=23> */
[C---:B------:R-:W-:Y:S01]  /*1220*/  IMAD.IADD R2, R23.reuse, 0x1, -R4 ;  /* 0x0000000117027824 */ /* 0x040fe200078e0a04 */
[----:B------:R-:W-:Y:S02]  /*1230*/  SHF.R.S32.HI R4, RZ, 0x3, R20 ;  /* 0x00000003ff047819 */ /* 0x000fe40000011414 */
[----:B------:R-:W-:Y:S01]  /*1240*/  LOP3.LUT R7, R12, 0xfffffffc, RZ, 0xc0, !PT ;  /* 0xfffffffc0c077812 */ /* 0x000fe200078ec0ff */
[C---:B------:R-:W-:Y:S01]  /*1250*/  IMAD.IADD R3, R23.reuse, 0x1, -R3 ;  /* 0x0000000117037824 */ /* 0x040fe200078e0a03 */
[----:B------:R-:W-:Y:S01]  /*1260*/  LEA.HI R8, R2, R2, RZ, 0x1 ;  /* 0x0000000202087211 */ /* 0x000fe200078f08ff */
[----:B------:R-:W-:Y:S01]  /*1270*/  IMAD.SHL.U32 R4, R4, 0x40, RZ ;  /* 0x0000004004047824 */ /* 0x000fe200078e00ff */
[----:B------:R-:W-:Y:S01]  /*1280*/  SHF.R.S32.HI R6, RZ, 0x1f, R2 ;  /* 0x0000001fff067819 */ /* 0x000fe20000011402 */
[----:B------:R-:W-:Y:S01]  /*1290*/  IMAD.IADD R251, R23, 0x1, -R7 ;  /* 0x0000000117fb7824 */ /* 0x000fe200078e0a07 */
[----:B------:R-:W-:-:S02]  /*12a0*/  LOP3.LUT R5, R8, 0x7fffffe, RZ, 0xc0, !PT ;  /* 0x07fffffe08057812 */ /* 0x000fc400078ec0ff */
[----:B------:R-:W-:Y:S01]  /*12b0*/  LEA.HI R15, R6, R2, RZ, 0x3 ;  /* 0x00000002060f7211 */ /* 0x000fe200078f18ff */
[----:B------:R-:W-:Y:S01]  /*12c0*/  IMAD.SHL.U32 R30, R251, 0x8, RZ ;  /* 0x00000008fb1e7824 */ /* 0x000fe200078e00ff */
[----:B------:R-:W-:Y:S01]  /*12d0*/  LEA.HI R10, R3, R3, RZ, 0x1 ;  /* 0x00000003030a7211 */ /* 0x000fe200078f08ff */
[----:B------:R-:W-:Y:S01]  /*12e0*/  IMAD.IADD R14, R2, 0x1, -R5 ;  /* 0x00000001020e7824 */ /* 0x000fe200078e0a05 */
[----:B------:R-:W-:Y:S02]  /*12f0*/  LOP3.LUT R2, R4, 0xc0, RZ, 0xc0, !PT ;  /* 0x000000c004027812 */ /* 0x000fe400078ec0ff */
[----:B------:R-:W-:Y:S02]  /*1300*/  SHF.R.S32.HI R29, RZ, 0x2, R12 ;  /* 0x00000002ff1d7819 */ /* 0x000fe4000001140c */
[----:B------:R-:W-:Y:S02]  /*1310*/  SHF.R.U32.HI R4, RZ, 0x3, R2 ;  /* 0x00000003ff047819 */ /* 0x000fe40000011602 */
[----:B------:R-:W-:-:S02]  /*1320*/  LOP3.LUT R2, R2, 0x18, R30, 0xf8, !PT ;  /* 0x0000001802027812 */ /* 0x000fc400078ef81e */
[----:B------:R-:W-:Y:S02]  /*1330*/  LOP3.LUT R5, R10, 0x3fffffe, RZ, 0xc0, !PT ;  /* 0x03fffffe0a057812 */ /* 0x000fe400078ec0ff */
[----:B------:R-:W-:Y:S02]  /*1340*/  LEA.HI R6, R12, R29, RZ, 0x1 ;  /* 0x0000001d0c067211 */ /* 0x000fe400078f08ff */
[----:B------:R-:W-:Y:S01]  /*1350*/  LOP3.LUT R9, R2, R4, RZ, 0x3c, !PT ;  /* 0x0000000402097212 */ /* 0x000fe200078e3cff */
[----:B------:R-:W-:Y:S01]  /*1360*/  IMAD.IADD R16, R3, 0x1, -R5 ;  /* 0x0000000103107824 */ /* 0x000fe200078e0a05 */
[----:B------:R-:W-:Y:S02]  /*1370*/  LEA.HI R11, R11, R23, RZ, 0x5 ;  /* 0x000000170b0b7211 */ /* 0x000fe400078f28ff */
[----:B------:R-:W-:Y:S02]  /*1380*/  LEA.HI R2, R251, R251, RZ, 0x1 ;  /* 0x000000fbfb027211 */ /* 0x000fe400078f08ff */
[----:B------:R-:W-:-:S02]  /*1390*/  LOP3.LUT R3, R6, 0x7fffffe, RZ, 0xc0, !PT ;  /* 0x07fffffe06037812 */ /* 0x000fc400078ec0ff */
[----:B------:R-:W-:Y:S02]  /*13a0*/  LOP3.LUT R4, R11, 0xffffffe0, RZ, 0xc0, !PT ;  /* 0xffffffe00b047812 */ /* 0x000fe400078ec0ff */
[C---:B------:R-:W-:Y:S01]  /*13b0*/  LOP3.LUT R5, R2.reuse, 0x1ffffffe, RZ, 0xc0, !PT ;  /* 0x1ffffffe02057812 */ /* 0x040fe200078ec0ff */
[----:B------:R-:W-:Y:S01]  /*13c0*/  IMAD.SHL.U32 R2, R2, 0x20, RZ ;  /* 0x0000002002027824 */ /* 0x000fe200078e00ff */
[----:B------:R-:W-:Y:S01]  /*13d0*/  SHF.R.S32.HI R7, RZ, 0x5, R11 ;  /* 0x00000005ff077819 */ /* 0x000fe2000001140b */
[----:B------:R-:W-:Y:S01]  /*13e0*/  IMAD.IADD R3, R29, 0x1, -R3 ;  /* 0x000000011d037824 */ /* 0x000fe200078e0a03 */
[----:B------:R-:W-:Y:S01]  /*13f0*/  SHF.R.S32.HI R6, RZ, 0x1f, R11 ;  /* 0x0000001fff067819 */ /* 0x000fe2000001140b */
[----:B------:R-:W-:Y:S01]  /*1400*/  IMAD.IADD R28, R23, 0x1, -R4 ;  /* 0x00000001171c7824 */ /* 0x000fe200078e0a04 */
[----:B------:R-:W-:Y:S01]  /*1410*/  LOP3.LUT R2, R2, 0xffffffc0, RZ, 0xc0, !PT ;  /* 0xffffffc002027812 */ /* 0x000fe200078ec0ff */
[----:B------:R-:W-:Y:S01]  /*1420*/  IMAD R4, R7, 0x8, R3 ;  /* 0x0000000807047824 */ /* 0x000fe200078e0203 */
[----:B------:R-:W-:Y:S01]  /*1430*/  LEA.HI R3, R6, R7, RZ, 0x2 ;  /* 0x0000000706037211 */ /* 0x000fe200078f10ff */
[----:B------:R-:W-:Y:S01]  /*1440*/  IMAD.IADD R5, R251, 0x1, -R5 ;  /* 0x00000001fb057824 */ /* 0x000fe200078e0a05 */
[----:B------:R-:W-:Y:S01]  /*1450*/  SHF.R.S32.HI R6, RZ, 0x1f, R28 ;  /* 0x0000001fff067819 */ /* 0x000fe2000001141c */
[----:B------:R-:W-:Y:S01]  /*1460*/  IMAD.U32 R4, R4, 0x20, R9 ;  /* 0x0000002004047824 */ /* 0x000fe200078e0009 */
[----:B------:R-:W-:Y:S01]  /*1470*/  IADD3 R22, R114, 0x40, RZ ;  /* 0x0000004072167810 */ /* 0x000fe20007ffe0ff */
[----:B------:R-:W-:Y:S01]  /*1480*/  IMAD R21, R5, 0x8, R2 ;  /* 0x0000000805157824 */ /* 0x000fe200078e0202 */
[----:B------:R-:W-:-:S02]  /*1490*/  LOP3.LUT R2, R3, 0xffffffc, RZ, 0xc0, !PT ;  /* 0x0ffffffc03027812 */ /* 0x000fc400078ec0ff */
[----:B------:R-:W-:Y:S01]  /*14a0*/  LEA.HI R17, R6, R28, RZ, 0x2 ;  /* 0x0000001c06117211 */ /* 0x000fe200078f10ff */
[----:B------:R1:W-:Y:S01]  /*14b0*/  STL [R1+0x14], R4 ;  /* 0x0000140401007387 */ /* 0x0003e20000100800 */
[----:B------:R-:W-:Y:S01]  /*14c0*/  SHF.R.S32.HI R5, RZ, 0x1f, R22 ;  /* 0x0000001fff057819 */ /* 0x000fe20000011416 */
[----:B------:R-:W-:Y:S01]  /*14d0*/  IMAD.IADD R3, R7, 0x1, -R2 ;  /* 0x0000000107037824 */ /* 0x000fe200078e0a02 */
[----:B------:R-:W-:Y:S02]  /*14e0*/  SHF.R.S32.HI R2, RZ, 0x2, R17 ;  /* 0x00000002ff027819 */ /* 0x000fe40000011411 */
[----:B------:R-:W-:Y:S02]  /*14f0*/  SHF.R.S32.HI R11, RZ, 0x1f, R12 ;  /* 0x0000001fff0b7819 */ /* 0x000fe4000001140c */
[-C--:B------:R-:W-:Y:S01]  /*1500*/  LEA.HI R13, R22, R22.reuse, RZ, 0x1 ;  /* 0x00000016160d7211 */ /* 0x080fe200078f08ff */
[----:B------:R-:W-:Y:S01]  /*1510*/  IMAD R26, R3, 0x10, R2 ;  /* 0x00000010031a7824 */ /* 0x000fe200078e0202 */
[----:B------:R-:W-:-:S02]  /*1520*/  LEA.HI R2, R5, R22, RZ, 0x3 ;  /* 0x0000001605027211 */ /* 0x000fc400078f18ff */
[----:B------:R-:W-:Y:S02]  /*1530*/  LOP3.LUT R9, R13, 0x7fffffe, RZ, 0xc0, !PT ;  /* 0x07fffffe0d097812 */ /* 0x000fe400078ec0ff */
[--C-:B------:R-:W-:Y:S01]  /*1540*/  SHF.R.S32.HI R6, RZ, 0x1, R8.reuse ;  /* 0x00000001ff067819 */ /* 0x100fe20000011408 */
[----:B------:R-:W-:Y:S01]  /*1550*/  IMAD.SHL.U32 R2, R2, 0x20, RZ ;  /* 0x0000002002027824 */ /* 0x000fe200078e00ff */
[----:B------:R-:W-:Y:S01]  /*1560*/  SHF.R.S32.HI R5, RZ, 0x1f, R8 ;  /* 0x0000001fff057819 */ /* 0x000fe20000011408 */
[----:B------:R-:W-:Y:S01]  /*1570*/  STL [R1+0x148], R26 ;  /* 0x0001481a01007387 */ /* 0x000fe20000100800 */
[----:B------:R-:W-:Y:S02]  /*1580*/  SHF.R.S32.HI R3, RZ, 0x1, R10 ;  /* 0x00000001ff037819 */ /* 0x000fe4000001140a */
[----:B------:R-:W-:Y:S02]  /*1590*/  LEA.HI R5, R5, R6, RZ, 0x2 ;  /* 0x0000000605057211 */ /* 0x000fe400078f10ff */
[----:B------:R-:W-:-:S02]  /*15a0*/  LOP3.LUT R2, R2, 0xffffff00, RZ, 0xc0, !PT ;  /* 0xffffff0002027812 */ /* 0x000fc400078ec0ff */
[C---:B------:R-:W-:Y:S01]  /*15b0*/  LOP3.LUT P3, RZ, R3.reuse, 0x2, RZ, 0xc0, !PT ;  /* 0x0000000203ff7812 */ /* 0x040fe2000786c0ff */
[----:B------:R-:W-:Y:S01]  /*15c0*/  IMAD.SHL.U32 R3, R3, 0x40, RZ ;  /* 0x0000004003037824 */ /* 0x000fe200078e00ff */
[----:B-1----:R-:W-:Y:S02]  /*15d0*/  LEA.HI R4, R11, R29, RZ, 0x3 ;  /* 0x0000001d0b047211 */ /* 0x002fe400078f18ff */
[----:B------:R-:W-:Y:S02]  /*15e0*/  LOP3.LUT R5, R5, 0xfffffffc, RZ, 0xc0, !PT ;  /* 0xfffffffc05057812 */ /* 0x000fe400078ec0ff */
[----:B------:R-:W-:Y:S02]  /*15f0*/  LOP3.LUT R4, R4, 0xfffffff8, RZ, 0xc0, !PT ;  /* 0xfffffff804047812 */ /* 0x000fe400078ec0ff */
[----:B------:R-:W-:Y:S01]  /*1600*/  SHF.R.S32.HI R31, RZ, 0x1f, R30 ;  /* 0x0000001fff1f7819 */ /* 0x000fe2000001141e */
[----:B------:R-:W-:Y:S01]  /*1610*/  IMAD.IADD R12, R6, 0x1, -R5 ;  /* 0x00000001060c7824 */ /* 0x000fe200078e0a05 */
[----:B------:R-:W-:Y:S01]  /*1620*/  IADD3 R252, R30, 0x20, RZ ;  /* 0x000000201efc7810 */ /* 0x000fe20007ffe0ff */
[----:B------:R-:W-:-:S02]  /*1630*/  IMAD.IADD R8, R29, 0x1, -R4 ;  /* 0x000000011d087824 */ /* 0x000fc400078e0a04 */
[----:B------:R-:W-:Y:S01]  /*1640*/  IMAD.IADD R4, R22, 0x1, -R9 ;  /* 0x0000000116047824 */ /* 0x000fe200078e0a09 */
[----:B------:R-:W-:-:S03]  /*1650*/  LOP3.LUT P4, RZ, R12, 0x2, RZ, 0xc0, !PT ;  /* 0x000000020cff7812 */ /* 0x000fc6000788c0ff */
[----:B------:R-:W-:Y:S01]  /*1660*/  IMAD R22, R4, 0x20, R2 ;  /* 0x0000002004167824 */ /* 0x000fe200078e0202 */
[----:B------:R-:W-:Y:S02]  /*1670*/  LEA.HI R4, R8, R8, RZ, 0x1 ;  /* 0x0000000808047211 */ /* 0x000fe400078f08ff */
[----:B------:R-:W-:Y:S01]  /*1680*/  LOP3.LUT R2, R3, 0xc0, RZ, 0xc0, !PT ;  /* 0x000000c003027812 */ /* 0x000fe200078ec0ff */
[----:B------:R-:W-:Y:S01]  /*1690*/  IMAD.SHL.U32 R3, R15, 0x20, RZ ;  /* 0x000000200f037824 */ /* 0x000fe200078e00ff */
[----:B------:R-:W-:Y:S01]  /*16a0*/  LOP3.LUT R6, R4, 0x3fffffe, RZ, 0xc0, !PT ;  /* 0x03fffffe04067812 */ /* 0x000fe200078ec0ff */
[----:B------:R-:W-:Y:S01]  /*16b0*/  STL [R1+0x114], R22 ;  /* 0x0001141601007387 */ /* 0x000fe20000100800 */
[----:B------:R-:W-:Y:S02]  /*16c0*/  LOP3.LUT R9, R2, 0x8, R20, 0xf8, !PT ;  /* 0x0000000802097812 */ /* 0x000fe400078ef814 */
[----:B------:R-:W-:Y:S01]  /*16d0*/  SHF.R.U32.HI R5, RZ, 0x3, R2 ;  /* 0x00000003ff057819 */ /* 0x000fe20000011602 */
[----:B------:R-:W-:Y:S01]  /*16e0*/  IMAD.SHL.U32 R2, R7, 0x200, RZ ;  /* 0x0000020007027824 */ /* 0x000fe200078e00ff */
[----:B------:R-:W-:Y:S01]  /*16f0*/  LOP3.LUT R3, R3, 0xffffff00, RZ, 0xc0, !PT ;  /* 0xffffff0003037812 */ /* 0x000fe200078ec0ff */
[----:B------:R-:W-:Y:S01]  /*1700*/  IMAD.IADD R7, R8, 0x1, -R6 ;  /* 0x0000000108077824 */ /* 0x000fe200078e0a06 */
[----:B------:R-:W-:Y:S01]  /*1710*/  LOP3.LUT R9, R9, R5, RZ, 0x3c, !PT ;  /* 0x0000000509097212 */ /* 0x000fe200078e3cff */
[----:B------:R-:W-:Y:S01]  /*1720*/  IMAD.SHL.U32 R8, R18, 0x8, RZ ;  /* 0x0000000812087824 */ /* 0x000fe200078e00ff */
[----:B------:R-:W-:Y:S01]  /*1730*/  LOP3.LUT R6, R19, 0xfffffffe, RZ, 0xc0, !PT ;  /* 0xfffffffe13067812 */ /* 0x000fe200078ec0ff */
[----:B------:R-:W-:Y:S01]  /*1740*/  IMAD.IADD R5, R3, 0x1, R2 ;  /* 0x0000000103057824 */ /* 0x000fe200078e0202 */
[----:B------:R-:W-:Y:S01]  /*1750*/  SHF.R.S32.HI R4, RZ, 0x1, R4 ;  /* 0x00000001ff047819 */ /* 0x000fe20000011404 */
[----:B------:R-:W-:-:S02]  /*1760*/  IMAD R2, R251, 0x2, R2 ;  /* 0x00000002fb027824 */ /* 0x000fc400078e0202 */
[----:B------:R-:W-:Y:S01]  /*1770*/  IMAD.IADD R170, R23, 0x1, -R6 ;  /* 0x0000000117aa7824 */ /* 0x000fe200078e0a06 */
[C---:B------:R-:W-:Y:S01]  /*1780*/  LOP3.LUT P1, RZ, R4.reuse, 0x2, RZ, 0xc0, !PT ;  /* 0x0000000204ff7812 */ /* 0x040fe2000782c0ff */
[----:B------:R-:W-:Y:S01]  /*1790*/  IMAD R10, R7, 0x20, R2 ;  /* 0x00000020070a7824 */ /* 0x000fe200078e0202 */
[----:B------:R-:W-:Y:S01]  /*17a0*/  LOP3.LUT R2, R4, 0x1, RZ, 0xc0, !PT ;  /* 0x0000000104027812 */ /* 0x000fe200078ec0ff */
[C---:B------:R-:W-:Y:S02]  /*17b0*/  IMAD R15, R14.reuse, 0x20, R3 ;  /* 0x000000200e0f7824 */ /* 0x040fe400078e0203 */
[----:B------:R-:W-:Y:S01]  /*17c0*/  IMAD R14, R14, 0x20, R5 ;  /* 0x000000200e0e7824 */ /* 0x000fe200078e0205 */
[----:B------:R-:W-:Y:S01]  /*17d0*/  LEA.HI R5, R11, R29, RZ, 0x2 ;  /* 0x0000001d0b057211 */ /* 0x000fe200078f10ff */
[----:B------:R-:W-:Y:S01]  /*17e0*/  IMAD R3, R18, 0x8, R16 ;  /* 0x0000000812037824 */ /* 0x000fe200078e0210 */
[----:B------:R-:W-:Y:S01]  /*17f0*/  ISETP.NE.U32.AND P2, PT, R2, 0x1, PT ;  /* 0x000000010200780c */ /* 0x000fe20003f45070 */
[----:B------:R-:W-:-:S02]  /*1800*/  IMAD.SHL.U32 R164, R170, 0x4, RZ ;  /* 0x00000004aaa47824 */ /* 0x000fc400078e00ff */
        /* <DEDUP_REMOVED lines=16> */
[----:B------:R-:W-:Y:S01]  /*1910*/  IMAD R251, R251, 0x20, R29 ;  /* 0x00000020fbfb7824 */ /* 0x000fe200078e021d */
[----:B------:R-:W-:-:S02]  /*1920*/  LEA.HI R0, R3, R113, RZ, 0x5 ;  /* 0x0000007103007211 */ /* 0x000fc400078f28ff */
[----:B------:R-:W-:Y:S01]  /*1930*/  LOP3.LUT R25, R5, 0xc0, RZ, 0xc0, !PT ;  /* 0x000000c005197812 */ /* 0x000fe200078ec0ff */
[----:B------:R-:W-:Y:S01]  /*1940*/  IMAD.SHL.U32 R5, R4, 0x40, RZ ;  /* 0x0000004004057824 */ /* 0x000fe200078e00ff */
[----:B------:R-:W-:Y:S01]  /*1950*/  LEA.HI R9, R3, R113, RZ, 0x3 ;  /* 0x0000007103097211 */ /* 0x000fe200078f18ff */
[----:B------:R-:W-:Y:S01]  /*1960*/  IMAD.SHL.U32 R0, R0, 0x80, RZ ;  /* 0x0000008000007824 */ /* 0x000fe200078e00ff */
[----:B------:R-:W-:Y:S01]  /*1970*/  SHF.R.U32.HI R23, RZ, 0x3, R25 ;  /* 0x00000003ff177819 */ /* 0x000fe20000011619 */
[----:B------:R-:W-:Y:S01]  /*1980*/  STL [R1+0x10c], R27 ;  /* 0x00010c1b01007387 */ /* 0x000fe20000100800 */
[----:B------:R-:W-:Y:S02]  /*1990*/  LOP3.LUT R4, R25, 0x18, R9, 0xf8, !PT ;  /* 0x0000001819047812 */ /* 0x000fe400078ef809 */
        /* <DEDUP_REMOVED lines=23> */
[----:B------:R-:W-:Y:S02]  /*1b10*/  LOP3.LUT R0, R0, 0xfffff000, RZ, 0xc0, !PT ;  /* 0xfffff00000007812 */ /* 0x000fe400078ec0ff */
[----:B------:R-:W-:Y:S01]  /*1b20*/  LOP3.LUT R5, R5, R23, RZ, 0x3c, !PT ;  /* 0x0000001705057212 */ /* 0x000fe200078e3cff */
[----:B------:R-:W-:Y:S01]  /*1b30*/  STL [R1+0x98], R20 ;  /* 0x0000981401007387 */ /* 0x000fe20000100800 */
[----:B------:R-:W-:Y:S02]  /*1b40*/  LOP3.LUT R4, R27, 0x18, R6, 0xf8, !PT ;  /* 0x000000181b047812 */ /* 0x000fe400078ef806 */
[----:B------:R-:W-:Y:S02]  /*1b50*/  SHF.R.U32.HI R3, RZ, 0x3, R3 ;  /* 0x00000003ff037819 */ /* 0x000fe40000011603 */
[----:B------:R-:W-:Y:S02]  /*1b60*/  IADD3 R11, R5, R0, R7 ;  /* 0x00000000050b7210 */ /* 0x000fe40007ffe007 */
[----:B------:R-:W-:-:S02]  /*1b70*/  IADD3 R5, R20, 0x80, RZ ;  /* 0x0000008014057810 */ /* 0x000fc40007ffe0ff */
[----:B------:R-:W-:Y:S02]  /*1b80*/  LOP3.LUT R4, R4, R24, RZ, 0x3c, !PT ;  /* 0x0000001804047212 */ /* 0x000fe400078e3cff */
[----:B------:R-:W-:Y:S02]  /*1b90*/  LOP3.LUT R3, R8, R3, RZ, 0x3c, !PT ;  /* 0x0000000308037212 */ /* 0x000fe400078e3cff */
[----:B------:R-:W-:Y:S02]  /*1ba0*/  IADD3 R19, R20, 0x70, RZ ;  /* 0x0000007014137810 */ /* 0x000fe40007ffe0ff */
[----:B------:R-:W-:Y:S02]  /*1bb0*/  @P2 IADD3 R19, R5, 0x10, RZ ;  /* 0x0000001005132810 */ /* 0x000fe40007ffe0ff */
[----:B------:R-:W-:Y:S02]  /*1bc0*/  IADD3 R168, R164, 0x18, RZ ;  /* 0x00000018a4a87810 */ /* 0x000fe40007ffe0ff */
[----:B------:R-:W-:Y:S01]  /*1bd0*/  SHF.R.S32.HI R8, RZ, 0x1f, R169 ;  /* 0x0000001fff087819 */ /* 0x000fe200000114a9 */
[----:B------:R-:W-:Y:S01]  /*1be0*/  STL [R1+0x9c], R19 ;  /* 0x00009c1301007387 */ /* 0x000fe20000100800 */
[----:B------:R-:W-:Y:S01]  /*1bf0*/  IADD3 R10, R4, R22, R0 ;  /* 0x00000016040a7210 */ /* 0x000fe20007ffe000 */
[C---:B------:R-:W-:Y:S01]  /*1c00*/  IMAD.IADD R0, R3.reuse, 0x1, R14 ;  /* 0x0000000103007824 */ /* 0x040fe200078e020e */
[----:B------:R-:W-:Y:S01]  /*1c10*/  SHF.R.S32.HI R5, RZ, 0x1f, R166 ;  /* 0x0000001fff057819 */ /* 0x000fe200000114a6 */
[----:B------:R-:W-:Y:S01]  /*1c20*/  IMAD.IADD R4, R3, 0x1, R15 ;  /* 0x0000000103047824 */ /* 0x000fe200078e020f */
[----:B------:R-:W-:Y:S01]  /*1c30*/  SHF.R.S32.HI R3, RZ, 0x1f, R168 ;  /* 0x0000001fff037819 */ /* 0x000fe200000114a8 */
[----:B------:R1:W-:Y:S01]  /*1c40*/  STL [R1+0x128], R8 ;  /* 0x0001280801007387 */ /* 0x0003e20000100800 */
[----:B------:R-:W-:-:S02]  /*1c50*/  IADD3 R167, R164, 0x28, RZ ;  /* 0x00000028a4a77810 */ /* 0x000fc40007ffe0ff */
[C---:B------:R-:W-:Y:S01]  /*1c60*/  IADD3 R250, R108.reuse, 0x30, RZ ;  /* 0x000000306cfa7810 */ /* 0x040fe20007ffe0ff */
[----:B------:R-:W-:Y:S01]  /*1c70*/  STL.64 [R1], R30 ;  /* 0x0000001e01007387 */ /* 0x000fe20000100a00 */
[C---:B------:R-:W-:Y:S02]  /*1c80*/  IADD3 R249, R108.reuse, 0x40, RZ ;  /* 0x000000406cf97810 */ /* 0x040fe40007ffe0ff */
[----:B------:R-:W-:Y:S01]  /*1c90*/  SHF.R.S32.HI R14, RZ, 0x1f, R250 ;  /* 0x0000001fff0e7819 */ /* 0x000fe200000114fa */
[----:B------:R2:W-:Y:S01]  /*1ca0*/  STL [R1+0x124], R5 ;  /* 0x0001240501007387 */ /* 0x0005e20000100800 */
[----:B------:R-:W-:Y:S02]  /*1cb0*/  IADD3 R248, R108, 0x50, RZ ;  /* 0x000000506cf87810 */ /* 0x000fe40007ffe0ff */
[----:B------:R-:W-:Y:S01]  /*1cc0*/  LEA R171, R2, 0x3c80, 0x1 ;  /* 0x00003c8002ab7811 */ /* 0x000fe200078e08ff */
[----:B------:R3:W-:Y:S01]  /*1cd0*/  STL [R1+0x120], R3 ;  /* 0x0001200301007387 */ /* 0x0007e20000100800 */
[----:B------:R-:W-:-:S02]  /*1ce0*/  LEA R2, R16, 0x6080, 0x1 ;  /* 0x0000608010027811 */ /* 0x000fc400078e08ff */
[----:B------:R-:W-:Y:S02]  /*1cf0*/  LEA R198, R0, 0x6080, 0x1 ;  /* 0x0000608000c67811 */ /* 0x000fe400078e08ff */
[C---:B------:R-:W-:Y:S02]  /*1d00*/  IADD3 R200, R171.reuse, 0x20, RZ ;  /* 0x00000020abc87810 */ /* 0x040fe40007ffe0ff */
[----:B------:R-:W-:Y:S02]  /*1d10*/  LEA R196, R4, 0x1880, 0x1 ;  /* 0x0000188004c47811 */ /* 0x000fe400078e08ff */
[----:B------:R-:W-:Y:S02]  /*1d20*/  @P3 IADD3 R200, R171, -0x20, RZ ;  /* 0xffffffe0abc83810 */ /* 0x000fe40007ffe0ff */
[----:B------:R-:W-:Y:S02]  /*1d30*/  SHF.R.S32.HI R109, RZ, 0x1f, R108 ;  /* 0x0000001fff6d7819 */ /* 0x000fe4000001146c */
[----:B-1----:R-:W-:-:S02]  /*1d40*/  SHF.R.S32.HI R8, RZ, 0x1f, R249 ;  /* 0x0000001fff087819 */ /* 0x002fc400000114f9 */
[C---:B------:R-:W-:Y:S02]  /*1d50*/  IADD3 R208, R200.reuse, 0x400, RZ ;  /* 0x00000400c8d07810 */ /* 0x040fe40007ffe0ff */
[C---:B------:R-:W-:Y:S02]  /*1d60*/  IADD3 R207, R200.reuse, 0x800, RZ ;  /* 0x00000800c8cf7810 */ /* 0x040fe40007ffe0ff */
[C---:B------:R-:W-:Y:S02]  /*1d70*/  IADD3 R206, R200.reuse, 0xc00, RZ ;  /* 0x00000c00c8ce7810 */ /* 0x040fe40007ffe0ff */
[----:B--2---:R-:W-:Y:S02]  /*1d80*/  SHF.R.S32.HI R5, RZ, 0x1f, R115 ;  /* 0x0000001fff057819 */ /* 0x004fe40000011473 */
[C---:B------:R-:W-:Y:S02]  /*1d90*/  IADD3 R205, R200.reuse, 0x1000, RZ ;  /* 0x00001000c8cd7810 */ /* 0x040fe40007ffe0ff */
[----:B---3--:R-:W-:Y:S01]  /*1da0*/  SHF.R.S32.HI R3, RZ, 0x1f, R167 ;  /* 0x0000001fff037819 */ /* 0x008fe200000114a7 */
[----:B------:R1:W-:Y:S01]  /*1db0*/  STL [R1+0x11c], R5 ;  /* 0x00011c0501007387 */ /* 0x0003e20000100800 */
[----:B------:R-:W-:-:S02]  /*1dc0*/  IADD3 R204, R200, 0x1400, RZ ;  /* 0x00001400c8cc7810 */ /* 0x000fc40007ffe0ff */
[C---:B------:R-:W-:Y:S01]  /*1dd0*/  IADD3 R203, R200.reuse, 0x1800, RZ ;  /* 0x00001800c8cb7810 */ /* 0x040fe20007ffe0ff */
[----:B------:R2:W-:Y:S01]  /*1de0*/  STL [R1+0x118], R3 ;  /* 0x0001180301007387 */ /* 0x0005e20000100800 */
[C---:B------:R-:W-:Y:S02]  /*1df0*/  IADD3 R202, R200.reuse, 0x1c00, RZ ;  /* 0x00001c00c8ca7810 */ /* 0x040fe40007ffe0ff */
[----:B------:R-:W-:Y:S01]  /*1e00*/  IADD3 R201, R200, 0x2000, RZ ;  /* 0x00002000c8c97810 */ /* 0x000fe20007ffe0ff */
[----:B------:R3:W-:Y:S01]  /*1e10*/  STL [R1+0x58], R14 ;  /* 0x0000580e01007387 */ /* 0x0007e20000100800 */
[----:B-1----:R-:W-:Y:S02]  /*1e20*/  IADD3 R5, R30, 0x40, RZ ;  /* 0x000000401e057810 */ /* 0x002fe40007ffe0ff */
[----:B--2---:R-:W-:-:S03]  /*1e30*/  LOP3.LUT R3, R17, 0x7ffffffc, RZ, 0xc0, !PT ;  /* 0x7ffffffc11037812 */ /* 0x004fc600078ec0ff */
[----:B------:R-:W-:Y:S01]  /*1e40*/  STL [R1+0x8], R5 ;  /* 0x0000080501007387 */ /* 0x000fe20000100800 */
[----:B---3--:R-:W-:-:S03]  /*1e50*/  SHF.R.S32.HI R14, RZ, 0x1f, R248 ;  /* 0x0000001fff0e7819 */ /* 0x008fc600000114f8 */
[----:B------:R1:W-:Y:S01]  /*1e60*/  STL [R1+0x54], R8 ;  /* 0x0000540801007387 */ /* 0x0003e20000100800 */
[----:B------:R-:W-:-:S03]  /*1e70*/  IMAD.IADD R3, R28, 0x1, -R3 ;  /* 0x000000011c037824 */ /* 0x000fc600078e0a03 */
[----:B------:R2:W-:Y:S01]  /*1e80*/  STL [R1+0x50], R14 ;  /* 0x0000500e01007387 */ /* 0x0005e20000100800 */
[----:B-1----:R-:W-:Y:S02]  /*1e90*/  SHF.R.S32.HI R8, RZ, 0x1f, R252 ;  /* 0x0000001fff087819 */ /* 0x002fe400000114fc */
[----:B--2---:R-:W-:-:S03]  /*1ea0*/  SHF.R.S32.HI R14, RZ, 0x1f, R5 ;  /* 0x0000001fff0e7819 */ /* 0x004fc60000011405 */
[----:B------:R1:W-:Y:S01]  /*1eb0*/  STL [R1+0x88], R8 ;  /* 0x0000880801007387 */ /* 0x0003e20000100800 */
[----:B------:R-:W-:-:S03]  /*1ec0*/  LOP3.LUT R5, R27, 0x18, R108, 0xf8, !PT ;  /* 0x000000181b057812 */ /* 0x000fc600078ef86c */
[----:B------:R2:W-:Y:S01]  /*1ed0*/  STL [R1+0x84], R14 ;  /* 0x0000840e01007387 */ /* 0x0005e20000100800 */
[----:B-1----:R-:W-:Y:S02]  /*1ee0*/  IMAD.IADD R8, R26, 0x1, R21 ;  /* 0x000000011a087824 */ /* 0x002fe400078e0215 */
[----:B--2---:R-:W-:Y:S01]  /*1ef0*/  IMAD.SHL.U32 R14, R3, 0x2, RZ ;  /* 0x00000002030e7824 */ /* 0x004fe200078e00ff */
[----:B------:R-:W-:Y:S02]  /*1f00*/  SHF.R.S32.HI R3, RZ, 0x3, R9 ;  /* 0x00000003ff037819 */ /* 0x000fe40000011409 */
[----:B------:R1:W-:Y:S01]  /*1f10*/  STL [R1+0x80], R8 ;  /* 0x0000800801007387 */ /* 0x0003e20000100800 */
[----:B------:R-:W-:Y:S02]  /*1f20*/  LOP3.LUT R9, R25, 0x18, R108, 0xf8, !PT ;  /* 0x0000001819097812 */ /* 0x000fe400078ef86c */
[C---:B------:R-:W-:Y:S01]  /*1f30*/  IADD3 R27, R14.reuse, 0x8, RZ ;  /* 0x000000080e1b7810 */ /* 0x040fe20007ffe0ff */
[----:B------:R2:W-:Y:S01]  /*1f40*/  STL [R1+0x2c], R3 ;  /* 0x00002c0301007387 */ /* 0x0005e20000100800 */
[----:B------:R-:W-:-:S02]  /*1f50*/  IADD3 R26, R14, 0x10, RZ ;  /* 0x000000100e1a7810 */ /* 0x000fc40007ffe0ff */
[----:B------:R-:W-:Y:S01]  /*1f60*/  LOP3.LUT R9, R9, R23, RZ, 0x3c, !PT ;  /* 0x0000001709097212 */ /* 0x000fe200078e3cff */
[----:B------:R3:W-:Y:S01]  /*1f70*/  STL [R1+0x68], R14 ;  /* 0x0000680e01007387 */ /* 0x0007e20000100800 */
[C---:B------:R-:W-:Y:S02]  /*1f80*/  IADD3 R21, R14.reuse, 0x38, RZ ;  /* 0x000000380e157810 */ /* 0x040fe40007ffe0ff */
[C---:B------:R-:W-:Y:S01]  /*1f90*/  IADD3 R18, R14.reuse, 0x40, RZ ;  /* 0x000000400e127810 */ /* 0x040fe20007ffe0ff */
[----:B------:R-:W-:Y:S01]  /*1fa0*/  IMAD.IADD R9, R7, 0x1, R9 ;  /* 0x0000000107097824 */ /* 0x000fe200078e0209 */
[C---:B------:R-:W-:Y:S02]  /*1fb0*/  IADD3 R17, R14.reuse, 0x48, RZ ;  /* 0x000000480e117810 */ /* 0x040fe40007ffe0ff */
[----:B------:R-:W-:Y:S02]  /*1fc0*/  IADD3 R15, R14, 0x50, RZ ;  /* 0x000000500e0f7810 */ /* 0x000fe40007ffe0ff */
[----:B-1----:R-:W-:-:S02]  /*1fd0*/  LOP3.LUT R8, R25, 0x8, R108, 0xf8, !PT ;  /* 0x0000000819087812 */ /* 0x002fc400078ef86c */
[----:B------:R-:W-:Y:S02]  /*1fe0*/  IADD3 R25, R14, 0x18, RZ ;  /* 0x000000180e197810 */ /* 0x000fe40007ffe0ff */
[----:B--2---:R-:W-:Y:S02]  /*1ff0*/  LOP3.LUT R3, R5, R24, RZ, 0x3c, !PT ;  /* 0x0000001805037212 */ /* 0x004fe400078e3cff */
[----:B------:R-:W-:Y:S02]  /*2000*/  SHF.R.S32.HI R5, RZ, 0x3, R6 ;  /* 0x00000003ff057819 */ /* 0x000fe40000011406 */
[----:B------:R-:W-:Y:S01]  /*2010*/  LOP3.LUT R8, R8, R23, RZ, 0x3c, !PT ;  /* 0x0000001708087212 */ /* 0x000fe200078e3cff */
[----:B------:R-:W-:Y:S01]  /*2020*/  IMAD.IADD R6, R22, 0x1, R3 ;  /* 0x0000000116067824 */ /* 0x000fe200078e0203 */
[----:B------:R-:W-:Y:S01]  /*2030*/  SHF.R.S32.HI R3, RZ, 0x1f, R14 ;  /* 0x0000001fff037819 */ /* 0x000fe2000001140e */
[----:B------:R1:W-:Y:S01]  /*2040*/  STL [R1+0x28], R5 ;  /* 0x0000280501007387 */ /* 0x0003e20000100800 */
[C---:B------:R-:W-:Y:S01]  /*2050*/  IADD3 R24, R14.reuse, 0x20, RZ ;  /* 0x000000200e187810 */ /* 0x040fe20007ffe0ff */
[----:B------:R-:W-:Y:S01]  /*2060*/  IMAD.IADD R8, R7, 0x1, R8 ;  /* 0x0000000107087824 */ /* 0x000fe200078e0208 */
[C---:B------:R-:W-:Y:S01]  /*2070*/  IADD3 R23, R14.reuse, 0x28, RZ ;  /* 0x000000280e177810 */ /* 0x040fe20007ffe0ff */
[----:B------:R2:W-:Y:S01]  /*2080*/  STL [R1+0x108], R3 ;  /* 0x0001080301007387 */ /* 0x0005e20000100800 */
[----:B------:R-:W-:-:S02]  /*2090*/  IADD3 R22, R14, 0x30, RZ ;  /* 0x000000300e167810 */ /* 0x000fc40007ffe0ff */
[----:B---3--:R-:W-:Y:S01]  /*20a0*/  IADD3 R14, R14, 0x58, RZ ;  /* 0x000000580e0e7810 */ /* 0x008fe20007ffe0ff */
[----:B------:R-:W-:Y:S01]  /*20b0*/  STL [R1+0xc8], R27 ;  /* 0x0000c81b01007387 */ /* 0x000fe20000100800 */
[----:B------:R-:W-:Y:S02]  /*20c0*/  LEA R28, R6, 0x6080, 0x1 ;  /* 0x00006080061c7811 */ /* 0x000fe400078e08ff */
[----:B------:R-:W-:Y:S01]  /*20d0*/  SHF.R.S32.HI R6, RZ, 0x1f, R26 ;  /* 0x0000001fff067819 */ /* 0x000fe2000001141a */
[----:B------:R-:W-:Y:S01]  /*20e0*/  STL [R1+0xc4], R26 ;  /* 0x0000c41a01007387 */ /* 0x000fe20000100800 */
[----:B------:R-:W-:-:S03]  /*20f0*/  LEA R246, R8, 0x1880, 0x1 ;  /* 0x0000188008f67811 */ /* 0x000fc600078e08ff */
[----:B------:R3:W-:Y:S01]  /*2100*/  STL [R1+0xc0], R25 ;  /* 0x0000c01901007387 */ /* 0x0007e20000100800 */
[C---:B------:R-:W-:Y:S02]  /*2110*/  IADD3 R247, R246.reuse, 0x20, RZ ;  /* 0x00000020f6f77810 */ /* 0x040fe40007ffe0ff */
[----:B------:R-:W-:Y:S01]  /*2120*/  @P0 IADD3 R247, R246, -0x20, RZ ;  /* 0xffffffe0f6f70810 */ /* 0x000fe20007ffe0ff */
[----:B------:R-:W-:Y:S04]  /*2130*/  STL [R1+0xbc], R24 ;  /* 0x0000bc1801007387 */ /* 0x000fe80000100800 */
[----:B------:R-:W-:Y:S01]  /*2140*/  STL [R1+0xb8], R23 ;  /* 0x0000b81701007387 */ /* 0x000fe20000100800 */
[----:B-1----:R-:W-:-:S03]  /*2150*/  SEL R5, R12, 0xffffffe0, !P1 ;  /* 0xffffffe00c057807 */ /* 0x002fc60004800000 */
[----:B------:R1:W-:Y:S01]  /*2160*/  STL [R1+0xb4], R22 ;  /* 0x0000b41601007387 */ /* 0x0003e20000100800 */
[----:B--2---:R-:W-:Y:S01]  /*2170*/  SEL R3, R12, 0xffffffe0, !P4 ;  /* 0xffffffe00c037807 */ /* 0x004fe20006000000 */
[----:B------:R-:W-:Y:S01]  /*2180*/  IMAD.IADD R0, R5, 0x1, R19 ;  /* 0x0000000105007824 */ /* 0x000fe200078e0213 */
[----:B------:R-:W-:Y:S01]  /*2190*/  SHF.R.S32.HI R12, RZ, 0x1f, R27 ;  /* 0x0000001fff0c7819 */ /* 0x000fe2000001141b */
[----:B------:R-:W-:Y:S02]  /*21a0*/  STL [R1+0xb0], R21 ;  /* 0x0000b01501007387 */ /* 0x000fe40000100800 */
[----:B------:R-:W-:Y:S02]  /*21b0*/  IMAD.IADD R199, R198, 0x1, R3 ;  /* 0x00000001c6c77824 */ /* 0x000fe400078e0203 */
[----:B------:R-:W-:Y:S01]  /*21c0*/  STL [R1+0xac], R18 ;  /* 0x0000ac1201007387 */ /* 0x000fe20000100800 */
[----:B------:R-:W-:-:S03]  /*21d0*/  IMAD.IADD R197, R3, 0x1, R196 ;  /* 0x0000000103c57824 */ /* 0x000fc600078e02c4 */
[----:B------:R2:W-:Y:S01]  /*21e0*/  STL [R1+0xa8], R17 ;  /* 0x0000a81101007387 */ /* 0x0005e20000100800 */
[----:B---3--:R-:W-:-:S03]  /*21f0*/  SHF.R.S32.HI R25, RZ, 0x1f, R25 ;  /* 0x0000001fff197819 */ /* 0x008fc60000011419 */
[----:B------:R-:W-:Y:S04]  /*2200*/  STL [R1+0xa4], R15 ;  /* 0x0000a40f01007387 */ /* 0x000fe80000100800 */
[----:B------:R-:W-:Y:S04]  /*2210*/  STL [R1+0xa0], R14 ;  /* 0x0000a00e01007387 */ /* 0x000fe80000100800 */
[----:B------:R-:W-:Y:S01]  /*2220*/  STL [R1+0x140], R28 ;  /* 0x0001401c01007387 */ /* 0x000fe20000100800 */
[----:B-1----:R-:W-:-:S03]  /*2230*/  SHF.R.S32.HI R22, RZ, 0x1f, R22 ;  /* 0x0000001fff167819 */ /* 0x002fc60000011416 */
[----:B------:R1:W-:Y:S04]  /*2240*/  STL [R1+0x104], R12 ;  /* 0x0001040c01007387 */ /* 0x0003e80000100800 */
[----:B------:R3:W-:Y:S04]  /*2250*/  STL [R1+0x100], R6 ;  /* 0x0001000601007387 */ /* 0x0007e80000100800 */
[----:B------:R-:W-:Y:S01]  /*2260*/  STL [R1+0xfc], R25 ;  /* 0x0000fc1901007387 */ /* 0x000fe20000100800 */
[----:B--2---:R-:W-:Y:S02]  /*2270*/  SHF.R.S32.HI R17, RZ, 0x1f, R17 ;  /* 0x0000001fff117819 */ /* 0x004fe40000011411 */
[----:B-1----:R-:W-:-:S02]  /*2280*/  SHF.R.S32.HI R12, RZ, 0x1f, R24 ;  /* 0x0000001fff0c7819 */ /* 0x002fc40000011418 */
[----:B---3--:R-:W-:-:S03]  /*2290*/  SHF.R.S32.HI R6, RZ, 0x1f, R23 ;  /* 0x0000001fff067819 */ /* 0x008fc60000011417 */
[----:B------:R1:W-:Y:S04]  /*22a0*/  STL [R1+0xf8], R12 ;  /* 0x0000f80c01007387 */ /* 0x0003e80000100800 */
[----:B------:R2:W-:Y:S04]  /*22b0*/  STL [R1+0xf4], R6 ;  /* 0x0000f40601007387 */ /* 0x0005e80000100800 */
[----:B------:R-:W-:Y:S01]  /*22c0*/  STL [R1+0xf0], R22 ;  /* 0x0000f01601007387 */ /* 0x000fe20000100800 */
[----:B-1----:R-:W-:Y:S02]  /*22d0*/  SHF.R.S32.HI R12, RZ, 0x1f, R21 ;  /* 0x0000001fff0c7819 */ /* 0x002fe40000011415 */
[----:B--2---:R-:W-:-:S03]  /*22e0*/  SHF.R.S32.HI R6, RZ, 0x1f, R18 ;  /* 0x0000001fff067819 */ /* 0x004fc60000011412 */
[----:B------:R1:W-:Y:S04]  /*22f0*/  STL [R1+0xec], R12 ;  /* 0x0000ec0c01007387 */ /* 0x0003e80000100800 */
[----:B------:R2:W-:Y:S04]  /*2300*/  STL [R1+0xe8], R6 ;  /* 0x0000e80601007387 */ /* 0x0005e80000100800 */
[----:B------:R-:W-:Y:S01]  /*2310*/  STL [R1+0xe4], R17 ;  /* 0x0000e41101007387 */ /* 0x000fe20000100800 */
[----:B-1----:R-:W-:Y:S02]  /*2320*/  SHF.R.S32.HI R12, RZ, 0x1f, R15 ;  /* 0x0000001fff0c7819 */ /* 0x002fe4000001140f */
[----:B--2---:R-:W-:-:S03]  /*2330*/  SHF.R.S32.HI R6, RZ, 0x1f, R14 ;  /* 0x0000001fff067819 */ /* 0x004fc6000001140e */
        /* <DEDUP_REMOVED lines=12> */
[----:B------:R1:W-:Y:S04]  /*2400*/  STL [R1+0xd0], R2 ;  /* 0x0000d00201007387 */ /* 0x0003e80000100800 */
[----:B------:R1:W-:Y:S02]  /*2410*/  STL [R1+0xcc], R0 ;  /* 0x0000cc0001007387 */ /* 0x0003e40000100800 */
.L_x_1753:
        /* <DEDUP_REMOVED lines=9> */
[----:B------:R-:W-:Y:S02]  /*24b0*/  ISETP.NE.U32.AND P3, PT, RZ, c[0x0][0x348], PT ;  /* 0x0000d200ff007a0c */ /* 0x000fe40003f65070 */
[----:B------:R-:W-:Y:S02]  /*24c0*/  ISETP.NE.U32.AND P5, PT, RZ, c[0x0][0x350], PT ;  /* 0x0000d400ff007a0c */ /* 0x000fe40003fa5070 */
[----:B------:R-:W-:Y:S02]  /*24d0*/  ISETP.NE.U32.AND P6, PT, RZ, c[0x0][0x358], PT ;  /* 0x0000d600ff007a0c */ /* 0x000fe40003fc5070 */
[----:B------:R-:W-:Y:S02]  /*24e0*/  ISETP.NE.AND.EX P3, PT, RZ, c[0x0][0x34c], PT, P3 ;  /* 0x0000d300ff007a0c */ /* 0x000fe40003f65330 */
[----:B------:R-:W-:-:S02]  /*24f0*/  ISETP.NE.AND.EX P5, PT, RZ, c[0x0][0x354], PT, P5 ;  /* 0x0000d500ff007a0c */ /* 0x000fc40003fa5350 */
[----:B------:R-:W-:Y:S01]  /*2500*/  ISETP.NE.AND.EX P6, PT, RZ, c[0x0][0x35c], PT, P6 ;  /* 0x0000d700ff007a0c */ /* 0x000fe20003fc5360 */
[----:B------:R-:W-:Y:S01]  /*2510*/  IMAD.MOV.U32 R136, RZ, RZ, RZ ;  /* 0x000000ffff887224 */ /* 0x000fe200078e00ff */
[----:B------:R-:W-:Y:S01]  /*2520*/  CS2R R14, SRZ ;  /* 0x00000000000e7805 */ /* 0x000fe2000001ff00 */
[----:B--2---:R-:W-:Y:S01]  /*2530*/  SHF.R.S32.HI R18, RZ, 0x1f, R19 ;  /* 0x0000001fff127819 */ /* 0x004fe20000011413 */
[C---:B------:R-:W-:Y:S01]  /*2540*/  IMAD.SHL.U32 R21, R19.reuse, 0x4, RZ ;  /* 0x0000000413157824 */ /* 0x040fe200078e00ff */
[C---:B------:R-:W-:Y:S01]  /*2550*/  @P1 LEA R4, P0, R19.reuse, c[0x0][0x370], 0x2 ;  /* 0x0000dc0013041a11 */ /* 0x040fe200078010ff */
[----:B------:R1:W-:Y:S01]  /*2560*/  STL [R1+0x94], R19 ;  /* 0x0000941301007387 */ /* 0x0003e20000100800 */
[C-C-:B------:R-:W-:Y:S02]  /*2570*/  SHF.L.U64.HI R20, R19.reuse, 0x2, R18.reuse ;  /* 0x0000000213147819 */ /* 0x140fe40000010212 */
[----:B------:R-:W-:Y:S01]  /*2580*/  @P1 LEA.HI.X R5, R19, c[0x0][0x374], R18, 0x2, P0 ;  /* 0x0000dd0013051a11 */ /* 0x000fe200000f1412 */
[----:B------:R1:W-:Y:S01]  /*2590*/  STL [R1+0xd4], R18 ;  /* 0x0000d41201007387 */ /* 0x0003e20000100800 */
[----:B------:R-:W-:-:S03]  /*25a0*/  @P4 IADD3 R2, P0, R21, c[0x0][0x360], RZ ;  /* 0x0000d80015024a10 */ /* 0x000fc60007f1e0ff */
[----:B------:R2:W3:Y:S01]  /*25b0*/  @P1 LDG.E R10, [R4.64] ;  /* 0x00000008040a1981 */ /* 0x0004e2000c1e1900 */
[C---:B------:R-:W-:Y:S02]  /*25c0*/  @P4 IADD3.X R3, R20.reuse, c[0x0][0x364], RZ, P0, !PT ;  /* 0x0000d90014034a10 */ /* 0x040fe400007fe4ff */
[----:B------:R-:W-:Y:S01]  /*25d0*/  IADD3 R8, P2, R21, c[0x0][0x348], RZ ;  /* 0x0000d20015087a10 */ /* 0x000fe20007f5e0ff */
[----:B------:R1:W-:Y:S04]  /*25e0*/  STL [R1+0x8c], R21 ;  /* 0x00008c1501007387 */ /* 0x0003e80000100800 */
[----:B------:R4:W3:Y:S01]  /*25f0*/  @P4 LDG.E R0, [R2.64] ;  /* 0x0000000802004981 */ /* 0x0008e2000c1e1900 */
        /* <DEDUP_REMOVED lines=10> */
[----:B---3--:R1:W-:Y:S04]  /*26a0*/  STL [R1+0x5c], R10 ;  /* 0x00005c0a01007387 */ /* 0x0083e80000100800 */
[----:B------:R1:W-:Y:S01]  /*26b0*/  @P4 STL [R1+0x64], R0 ;  /* 0x0000640001004387 */ /* 0x0003e20000100800 */
[----:B------:R-:W-:Y:S05]  /*26c0*/  @P4 BRA `(.L_x_1553) ;  /* 0x0000007000004947 */ /* 0x000fea0003800000 */
[----:B-1----:R-:W-:-:S05]  /*26d0*/  MOV R0, c[0x0][0x168] ;  /* 0x00005a0000007a02 */ /* 0x002fca0000000f00 */
[----:B------:R1:W-:Y:S01]  /*26e0*/  STL [R1+0x64], R0 ;  /* 0x0000640001007387 */ /* 0x0003e20000100800 */
[----:B------:R-:W-:Y:S05]  /*26f0*/  @!P3 BRA `(.L_x_1553) ;  /* 0x000000400000b947 */ /* 0x000fea0003800000 */
[----:B------:R-:W2:Y:S04]  /*2700*/  LDG.E R6, [R8.64] ;  /* 0x0000000808067981 */ /* 0x000ea8000c1e1900 */
[----:B-1----:R-:W2:Y:S02]  /*2710*/  LDG.E R0, [R8.64+0x4] ;  /* 0x0000040808007981 */ /* 0x002ea4000c1e1900 */
[----:B--2---:R-:W-:-:S05]  /*2720*/  IADD3 R0, -R6, R0, RZ ;  /* 0x0000000006007210 */ /* 0x004fca0007ffe1ff */
[----:B------:R1:W-:Y:S02]  /*2730*/  STL [R1+0x64], R0 ;  /* 0x0000640001007387 */ /* 0x0003e40000100800 */
.L_x_1553:
[----:B------:R-:W-:-:S04]  /*2740*/  ISETP.NE.U32.AND P0, PT, RZ, c[0x0][0x368], PT ;  /* 0x0000da00ff007a0c */ /* 0x000fc80003f05070 */
[----:B------:R-:W-:-:S13]  /*2750*/  ISETP.NE.AND.EX P0, PT, RZ, c[0x0][0x36c], PT, P0 ;  /* 0x0000db00ff007a0c */ /* 0x000fda0003f05300 */
[----:B------:R-:W-:Y:S05]  /*2760*/  @!P0 BRA `(.L_x_1554) ;  /* 0x0000004000008947 */ /* 0x000fea0003800000 */
[----:B-1----:R-:W-:-:S04]  /*2770*/  IADD3 R4, P0, R21, c[0x0][0x368], RZ ;  /* 0x0000da0015047a10 */ /* 0x002fc80007f1e0ff */
[----:B------:R-:W-:-:S05]  /*2780*/  IADD3.X R5, R20, c[0x0][0x36c], RZ, P0, !PT ;  /* 0x0000db0014057a10 */ /* 0x000fca00007fe4ff */
[----:B------:R1:W5:Y:S01]  /*2790*/  LDG.E R13, [R4.64] ;  /* 0x00000008040d7981 */ /* 0x000362000c1e1900 */
[----:B------:R-:W-:Y:S05]  /*27a0*/  BRA `(.L_x_1555) ;  /* 0x0000005000007947 */ /* 0x000fea0003800000 */
.L_x_1554:
[----:B------:R-:W-:Y:S01]  /*27b0*/  MOV R13, UR6 ;  /* 0x00000006000d7c02 */ /* 0x000fe20008000f00 */
[----:B------:R-:W-:Y:S05]  /*27c0*/  @!P5 BRA `(.L_x_1555) ;  /* 0x000000300000d947 */ /* 0x000fea0003800000 */
[----:B------:R-:W2:Y:S04]  /*27d0*/  LDG.E R6, [R4.64] ;  /* 0x0000000804067981 */ /* 0x000ea8000c1e1900 */
[----:B-1----:R-:W2:Y:S02]  /*27e0*/  LDG.E R0, [R4.64+0x4] ;  /* 0x0000040804007981 */ /* 0x002ea4000c1e1900 */
[----:B--2---:R-:W-:Y:S02]  /*27f0*/  IADD3 R13, -R6, R0, RZ ;  /* 0x00000000060d7210 */ /* 0x004fe40007ffe1ff */
.L_x_1555:
[----:B-1----:R-:W2:Y:S04]  /*2800*/  LDL R4, [R1+0x64] ;  /* 0x0000640001047983 */ /* 0x002ea80000100800 */
[----:B------:R-:W3:Y:S04]  /*2810*/  LDL.LU R0, [R1+0x74] ;  /* 0x0000740001007983 */ /* 0x000ee80000300800 */
[----:B------:R1:W4:Y:S04]  /*2820*/  @P6 LDG.E R5, [R2.64] ;  /* 0x0000000802056981 */ /* 0x000328000c1e1900 */
[----:B------:R-:W4:Y:S01]  /*2830*/  LDL R23, [R1+0x78] ;  /* 0x0000780001177983 */ /* 0x000f220000100800 */
[----:B------:R-:W-:-:S04]  /*2840*/  ISETP.NE.U32.AND P0, PT, RZ, c[0x0][0x378], PT ;  /* 0x0000de00ff007a0c */ /* 0x000fc80003f05070 */
[----:B------:R-:W-:Y:S01]  /*2850*/  ISETP.NE.AND.EX P1, PT, RZ, c[0x0][0x37c], PT, P0 ;  /* 0x0000df00ff007a0c */ /* 0x000fe20003f25300 */
[----:B--2---:R-:W-:Y:S02]  /*2860*/  IMAD.MOV.U32 R6, RZ, RZ, R4 ;  /* 0x000000ffff067224 */ /* 0x004fe400078e0004 */
[----:B------:R1:W4:Y:S01]  /*2870*/  @P6 LDG.E R4, [R2.64+0x4] ;  /* 0x0000040802046981 */ /* 0x000322000c1e1900 */
[----:B------:R-:W-:Y:S02]  /*2880*/  IMAD.MOV.U32 R8, RZ, RZ, c[0x0][0x2c4] ;  /* 0x0000b100ff087624 */ /* 0x000fe400078e00ff */
[----:B-----5:R-:W-:-:S03]  /*2890*/  IMAD.MOV.U32 R129, RZ, RZ, R13 ;  /* 0x000000ffff817224 */ /* 0x020fc600078e000d */
[----:B------:R-:W-:Y:S01]  /*28a0*/  ISETP.NE.AND P2, PT, R8, 0x1, PT ;  /* 0x000000010800780c */ /* 0x000fe20003f45270 */
[----:B---3--:R-:W-:Y:S02]  /*28b0*/  IMAD.SHL.U32 R0, R0, 0x80, RZ ;  /* 0x0000008000007824 */ /* 0x008fe400078e00ff */
[----:B------:R-:W-:-:S03]  /*28c0*/  IMAD.IADD R8, R13, 0x1, -R10 ;  /* 0x000000010d087824 */ /* 0x000fc600078e0a0a */
[----:B------:R2:W-:Y:S01]  /*28d0*/  STL [R1+0x60], R0 ;  /* 0x0000600001007387 */ /* 0x0005e20000100800 */
[----:B-1----:R-:W-:-:S04]  /*28e0*/  @P1 IADD3 R2, P0, R21, c[0x0][0x378], RZ ;  /* 0x0000de0015021a10 */ /* 0x002fc80007f1e0ff */
[----:B------:R-:W-:-:S05]  /*28f0*/  @P1 IADD3.X R3, R20, c[0x0][0x37c], RZ, P0, !PT ;  /* 0x0000df0014031a10 */ /* 0x000fca00007fe4ff */
[----:B------:R1:W5:Y:S01]  /*2900*/  @P1 LDG.E R129, [R2.64] ;  /* 0x0000000802811981 */ /* 0x000362000c1e1900 */
[----:B--2---:R-:W-:Y:S01]  /*2910*/  IADD3 R0, R0, 0x7f, RZ ;  /* 0x0000007f00007810 */ /* 0x004fe20007ffe0ff */
[----:B-1----:R-:W-:-:S04]  /*2920*/  IMAD.MOV.U32 R2, RZ, RZ, c[0x0][0x228] ;  /* 0x00008a00ff027624 */ /* 0x002fc800078e00ff */
[----:B------:R-:W-:-:S05]  /*2930*/  @P2 IMAD.HI.U32 R3, R0, c[0x0][0x2c8], RZ ;  /* 0x0000b20000032a27 */ /* 0x000fca00078e00ff */
[----:B------:R-:W-:Y:S01]  /*2940*/  @P2 SHF.R.U32.HI R0, RZ, c[0x0][0x2cc], R3 ;  /* 0x0000b300ff002a19 */ /* 0x000fe20000011603 */
[----:B------:R-:W-:Y:S01]  /*2950*/  BSSY B0, `(.L_x_1556) ;  /* 0x0000039000007945 */ /* 0x000fe20003800000 */
[----:B------:R-:W-:-:S04]  /*2960*/  LOP3.LUT R245, R245, 0xffffffdf, RZ, 0xc0, !PT ;  /* 0xffffffdff5f57812 */ /* 0x000fc800078ec0ff */
[----:B------:R-:W-:Y:S01]  /*2970*/  @P2 LOP3.LUT R245, R245, 0x20, RZ, 0xfc, !PT ;  /* 0x00000020f5f52812 */ /* 0x000fe200078efcff */
[----:B----4-:R-:W-:-:S04]  /*2980*/  @P6 IMAD.IADD R2, R4, 0x1, -R5 ;  /* 0x0000000104026824 */ /* 0x010fc800078e0a05 */
[----:B------:R-:W-:-:S05]  /*2990*/  IMAD.IADD R4, R8, 0x1, R2 ;  /* 0x0000000108047824 */ /* 0x000fca00078e0202 */
[----:B------:R-:W-:Y:S01]  /*29a0*/  IADD3 R138, R4, 0x30, -R6 ;  /* 0x00000030048a7810 */ /* 0x000fe20007ffe806 */
[----:B------:R1:W-:Y:S01]  /*29b0*/  STL [R1+0x6c], R4 ;  /* 0x00006c0401007387 */ /* 0x0003e20000100800 */
[----:B------:R-:W-:-:S03]  /*29c0*/  LOP3.LUT R5, R23, 0xff000000, RZ, 0xc0, !PT ;  /* 0xff00000017057812 */ /* 0x000fc600078ec0ff */
[----:B------:R-:W-:-:S04]  /*29d0*/  IMAD.IADD R3, R138, 0x1, R0 ;  /* 0x000000018a037824 */ /* 0x000fc800078e0200 */
[----:B------:R-:W-:Y:S01]  /*29e0*/  IMAD.HI R6, R3, 0x2aaaaaab, RZ ;  /* 0x2aaaaaab03067827 */ /* 0x000fe200078e02ff */
[----:B------:R-:W-:Y:S02]  /*29f0*/  LOP3.LUT R3, R23, 0xff0000, RZ, 0xc0, !PT ;  /* 0x00ff000017037812 */ /* 0x000fe400078ec0ff */
[----:B-1----:R-:W-:-:S05]  /*2a00*/  IADD3 R4, R4, 0x2f, RZ ;  /* 0x0000002f04047810 */ /* 0x002fca0007ffe0ff */
[----:B------:R-:W-:Y:S01]  /*2a10*/  IMAD.HI R0, R4, 0x2aaaaaab, RZ ;  /* 0x2aaaaaab04007827 */ /* 0x000fe200078e02ff */
[----:B------:R-:W-:-:S04]  /*2a20*/  SHF.R.U32.HI R4, RZ, 0x8, R5 ;  /* 0x00000008ff047819 */ /* 0x000fc80000011605 */
[----:B------:R-:W-:Y:S02]  /*2a30*/  LEA.HI R3, R3, R4, RZ, 0x10 ;  /* 0x0000000403037211 */ /* 0x000fe400078f80ff */
[----:B------:R-:W-:Y:S02]  /*2a40*/  SHF.R.U32.HI R5, RZ, 0x1f, R0 ;  /* 0x0000001fff057819 */ /* 0x000fe40000011600 */
[----:B------:R-:W-:Y:S02]  /*2a50*/  SHF.R.U32.HI R9, RZ, 0x1f, R6 ;  /* 0x0000001fff097819 */ /* 0x000fe40000011606 */
[----:B------:R-:W-:Y:S02]  /*2a60*/  SHF.R.U32.HI R10, RZ, 0x10, R3 ;  /* 0x00000010ff0a7819 */ /* 0x000fe40000011603 */
[----:B------:R-:W-:Y:S02]  /*2a70*/  LOP3.LUT R16, R3, 0xff, RZ, 0xc0, !PT ;  /* 0x000000ff03107812 */ /* 0x000fe400078ec0ff */
[----:B------:R-:W-:-:S02]  /*2a80*/  LEA.HI.SX32 R137, R0, R5, 0x1d ;  /* 0x0000000500897211 */ /* 0x000fc400078feaff */
[----:B------:R-:W-:Y:S01]  /*2a90*/  LEA.HI.SX32 R0, R6, R9, 0x1d ;  /* 0x0000000906007211 */ /* 0x000fe200078feaff */
[----:B------:R1:W-:Y:S03]  /*2aa0*/  STL [R1+0x74], R10 ;  /* 0x0000740a01007387 */ /* 0x0003e60000100800 */
[----:B------:R-:W-:Y:S01]  /*2ab0*/  IMNMX R6, R137, R0, PT ;  /* 0x0000000089067217 */ /* 0x000fe20003800200 */
[----:B------:R1:W-:Y:S03]  /*2ac0*/  STL [R1+0xd8], R16 ;  /* 0x0000d81001007387 */ /* 0x0003e60000100800 */
[----:B------:R-:W-:Y:S02]  /*2ad0*/  ISETP.GE.AND P0, PT, R6, 0x1, PT ;  /* 0x000000010600780c */ /* 0x000fe40003f06270 */
[----:B------:R-:W-:Y:S01]  /*2ae0*/  ISETP.NE.AND P1, PT, R10, RZ, PT ;  /* 0x000000ff0a00720c */ /* 0x000fe20003f25270 */
[----:B------:R-:W-:-:S03]  /*2af0*/  IMAD.MOV.U32 R0, RZ, RZ, RZ ;  /* 0x000000ffff007224 */ /* 0x000fc600078e00ff */
[----:B------:R-:W-:-:S07]  /*2b00*/  SEL R128, R10, c[0x0][0x338], P1 ;  /* 0x0000ce000a807a07 */ /* 0x000fce0000800000 */
[----:B------:R-:W-:Y:S05]  /*2b10*/  @!P0 BRA `(.L_x_1557) ;  /* 0x000001c000008947 */ /* 0x000fea0003800000 */
[----:B------:R-:W-:Y:S02]  /*2b20*/  IABS R3, R128 ;  /* 0x0000008000037213 */ /* 0x000fe40000000000 */
[----:B------:R-:W-:Y:S02]  /*2b30*/  IADD3 R9, R128, -0x1, R6 ;  /* 0xffffffff80097810 */ /* 0x000fe40007ffe006 */
[----:B------:R-:W2:Y:S02]  /*2b40*/  I2F.RP R0, R3 ;  /* 0x0000000300007306 */ /* 0x000ea40000209400 */
[----:B------:R-:W-:-:S06]  /*2b50*/  IABS R12, R9 ;  /* 0x00000009000c7213 */ /* 0x000fcc0000000000 */
[----:B--2---:R-:W2:Y:S02]  /*2b60*/  MUFU.RCP R0, R0 ;  /* 0x0000000000007308 */ /* 0x004ea40000001000 */
[----:B--2---:R-:W-:-:S06]  /*2b70*/  IADD3 R0, R0, 0xffffffe, RZ ;  /* 0x0ffffffe00007810 */ /* 0x004fcc0007ffe0ff */
[----:B------:R-:W2:Y:S02]  /*2b80*/  F2I.FTZ.U32.TRUNC.NTZ R5, R0 ;  /* 0x0000000000057305 */ /* 0x000ea4000021f000 */
[----:B--2---:R-:W-:-:S04]  /*2b90*/  IMAD.MOV R0, RZ, RZ, -R5 ;  /* 0x000000ffff007224 */ /* 0x004fc800078e0a05 */
[----:B------:R-:W-:Y:S01]  /*2ba0*/  IMAD.MOV.U32 R4, RZ, RZ, R0 ;  /* 0x000000ffff047224 */ /* 0x000fe200078e0000 */
[----:B------:R-:W-:-:S03]  /*2bb0*/  IABS R0, R128 ;  /* 0x0000008000007213 */ /* 0x000fc60000000000 */
[----:B-1----:R-:W-:Y:S02]  /*2bc0*/  IMAD R10, R4, R3, RZ ;  /* 0x00000003040a7224 */ /* 0x002fe400078e02ff */
        /* <DEDUP_REMOVED lines=17> */
.L_x_1557:
[----:B------:R-:W-:Y:S05]  /*2ce0*/  BSYNC B0 ;  /* 0x0000000000007941 */ /* 0x000fea0003800000 */
.L_x_1556:
[----:B------:R-:W-:-:S04]  /*2cf0*/  IMAD R3, R16, R0, RZ ;  /* 0x0000000010037224 */ /* 0x000fc800078e02ff */
        /* <DEDUP_REMOVED lines=27> */
[----:B------:R-:W-:-:S03]  /*2eb0*/  IADD3 R33, R0, -0x1, RZ ;  /* 0xffffffff00217810 */ /* 0x000fc60007ffe0ff */
[----:B------:R-:W-:Y:S01]  /*2ec0*/  IMAD R3, R88, c[0x0][0x23c], R3 ;  /* 0x00008f0058037a24 */ /* 0x000fe200078e0203 */
[----:B------:R-:W-:Y:S02]  /*2ed0*/  SEL R11, R18, RZ, !P6 ;  /* 0x000000ff120b7207 */ /* 0x000fe40007000000 */
[----:B------:R-:W-:Y:S02]  /*2ee0*/  LOP3.LUT R26, R23, 0xffff, RZ, 0xc0, !PT ;  /* 0x0000ffff171a7812 */ /* 0x000fe400078ec0ff */
[----:B------:R-:W-:Y:S01]  /*2ef0*/  SEL R10, R19, RZ, !P6 ;  /* 0x000000ff130a7207 */ /* 0x000fe20007000000 */
[----:B------:R-:W-:Y:S02]  /*2f00*/  IMAD R0, R11, c[0x0][0x248], RZ ;  /* 0x000092000b007a24 */ /* 0x000fe400078e02ff */
[----:B------:R-:W-:Y:S02]  /*2f10*/  IMAD.MOV.U32 R130, RZ, RZ, 0x30 ;  /* 0x00000030ff827424 */ /* 0x000fe400078e00ff */
[----:B------:R-:W-:-:S02]  /*2f20*/  IMAD R6, R10, c[0x0][0x24c], R0 ;  /* 0x000093000a067a24 */ /* 0x000fc400078e0200 */
[C---:B------:R-:W-:Y:S02]  /*2f30*/  IMAD R142, R130.reuse, c[0x0][0x23c], RZ ;  /* 0x00008f00828e7a24 */ /* 0x040fe400078e02ff */
[----:B------:R-:W-:-:S04]  /*2f40*/  IMAD.WIDE.U32 R134, R130, c[0x0][0x238], RZ ;  /* 0x00008e0082867a25 */ /* 0x000fc800078e00ff */
[----:B------:R-:W-:Y:S01]  /*2f50*/  IMAD.IADD R142, R135, 0x1, R142 ;  /* 0x00000001878e7824 */ /* 0x000fe200078e028e */
[----:B------:R-:W-:Y:S01]  /*2f60*/  ISETP.GE.AND P5, PT, R252, c[0x0][0x1d4], PT ;  /* 0x00007500fc007a0c */ /* 0x000fe20003fa6270 */
[----:B------:R-:W-:Y:S02]  /*2f70*/  IMAD.MOV.U32 R143, RZ, RZ, c[0x0][0x238] ;  /* 0x00008e00ff8f7624 */ /* 0x000fe400078e00ff */
[----:B------:R-:W-:Y:S01]  /*2f80*/  IMAD.MOV.U32 R141, RZ, RZ, 0x5 ;  /* 0x00000005ff8d7424 */ /* 0x000fe200078e00ff */
[----:B------:R-:W-:-:S04]  /*2f90*/  ISETP.NE.U32.AND P3, PT, RZ, c[0x0][0x340], PT ;  /* 0x0000d000ff007a0c */ /* 0x000fc80003f65070 */
[C---:B------:R-:W-:Y:S01]  /*2fa0*/  SHF.L.U64.HI R141, R143.reuse, R141, c[0x0][0x23c] ;  /* 0x00008f008f8d7619 */ /* 0x040fe2000001028d */
[----:B------:R-:W-:Y:S01]  /*2fb0*/  IMAD.SHL.U32 R143, R143, 0x20, RZ ;  /* 0x000000208f8f7824 */ /* 0x000fe200078e00ff */
[----:B------:R-:W-:Y:S01]  /*2fc0*/  ISETP.NE.AND.EX P3, PT, RZ, c[0x0][0x344], PT, P3 ;  /* 0x0000d100ff007a0c */ /* 0x000fe20003f65330 */
        /* <DEDUP_REMOVED lines=12> */
[----:B------:R-:W-:Y:S01]  /*3090*/  IMAD.MOV.U32 R90, RZ, RZ, R92 ;  /* 0x000000ffff5a7224 */ /* 0x000fe200078e005c */
[----:B------:R-:W-:Y:S01]  /*30a0*/  ISETP.GE.AND P6, PT, R16, c[0x0][0x1d4], PT ;  /* 0x0000750010007a0c */ /* 0x000fe20003fc6270 */
[-C--:B------:R-:W-:Y:S02]  /*30b0*/  IMAD R3, R4, R134.reuse, R3 ;  /* 0x0000008604037224 */ /* 0x080fe400078e0203 */
[----:B------:R-:W-:Y:S01]  /*30c0*/  IMAD.WIDE.U32 R8, R33, R134, R90 ;  /* 0x0000008621087225 */ /* 0x000fe200078e005a */
[----:B---3--:R-:W-:-:S02]  /*30d0*/  ISETP.GE.AND P4, PT, R22, c[0x0][0x1d4], PT ;  /* 0x0000750016007a0c */ /* 0x008fc40003f86270 */
[----:B------:R-:W-:Y:S01]  /*30e0*/  ISETP.GT.AND P0, PT, R0, 0x20, PT ;  /* 0x000000200000780c */ /* 0x000fe20003f04270 */
[----:B------:R-:W-:Y:S01]  /*30f0*/  IMAD.IADD R3, R9, 0x1, R3 ;  /* 0x0000000109037824 */ /* 0x000fe200078e0203 */
[----:B------:R-:W-:Y:S01]  /*3100*/  @P1 LEA R4, P2, R8, c[0x0][0x220], 0x1 ;  /* 0x0000880008041a11 */ /* 0x000fe200078408ff */
[----:B----4-:R-:W-:-:S03]  /*3110*/  @P1 IMAD.SHL.U32 R0, R12, 0x2, RZ ;  /* 0x000000020c001824 */ /* 0x010fc600078e00ff */
[----:B------:R-:W-:-:S05]  /*3120*/  @P1 LEA.HI.X R5, R8, c[0x0][0x224], R3, 0x1, P2 ;  /* 0x0000890008051a11 */ /* 0x000fca00010f0c03 */
        /* <DEDUP_REMOVED lines=10> */
[----:B------:R-:W-:-:S04]  /*31d0*/  @P3 IADD3 R8, P1, R21, c[0x0][0x340], RZ ;  /* 0x0000d00015083a10 */ /* 0x000fc80007f3e0ff */
[----:B------:R-:W-:-:S05]  /*31e0*/  @P3 IADD3.X R9, R20, c[0x0][0x344], RZ, P1, !PT ;  /* 0x0000d10014093a10 */ /* 0x000fca0000ffe4ff */
        /* <DEDUP_REMOVED lines=10> */
[----:B------:R-:W-:-:S03]  /*3290*/  ISETP.GE.AND P2, PT, R108, c[0x0][0x27c], PT ;  /* 0x00009f006c007a0c */ /* 0x000fc60003f46270 */
[----:B------:R-:W0:Y:S01]  /*32a0*/  LDGDEPBAR ;  /* 0x00000000000079af */ /* 0x000e220000000000 */
[----:B------:R-:W-:Y:S01]  /*32b0*/  WARPSYNC 0xffffffff ;  /* 0xffffffff00007948 */ /* 0x000fe20003800000 */
[----:B------:R-:W-:Y:S02]  /*32c0*/  @P4 LOP3.LUT R245, R245, 0x1, RZ, 0xfc, !PT ;  /* 0x00000001f5f54812 */ /* 0x000fe400078efcff */
[----:B------:R-:W-:Y:S02]  /*32d0*/  SHF.R.S32.HI R165, RZ, 0x1f, R164 ;  /* 0x0000001fffa57819 */ /* 0x000fe400000114a4 */
[----:B------:R-:W-:Y:S02]  /*32e0*/  SHF.R.S32.HI R12, RZ, 0x1f, R114 ;  /* 0x0000001fff0c7819 */ /* 0x000fe40000011472 */
[----:B-----5:R-:W-:Y:S01]  /*32f0*/  SHF.R.S32.HI R23, RZ, 0x1f, R129 ;  /* 0x0000001fff177819 */ /* 0x020fe20000011481 */
[----:B-1----:R-:W-:-:S04]  /*3300*/  IMAD.MOV.U32 R0, RZ, RZ, c[0x0][0x27c] ;  /* 0x00009f00ff007624 */ /* 0x002fc800078e00ff */
[----:B------:R-:W-:Y:S01]  /*3310*/  IMAD.SHL.U32 R65, R0, 0x2, RZ ;  /* 0x0000000200417824 */ /* 0x000fe200078e00ff */
[----:B--2---:R-:W-:Y:S01]  /*3320*/  @P3 SHF.R.S32.HI R22, RZ, 0x1f, R6 ;  /* 0x0000001fff163819 */ /* 0x004fe20000011406 */
[----:B------:R-:W-:Y:S02]  /*3330*/  @!P3 IMAD.MOV.U32 R6, RZ, RZ, R19 ;  /* 0x000000ffff06b224 */ /* 0x000fe400078e0013 */
[----:B------:R-:W-:Y:S02]  /*3340*/  @!P3 IMAD.MOV.U32 R22, RZ, RZ, R18 ;  /* 0x000000ffff16b224 */ /* 0x000fe400078e0012 */
[----:B------:R-:W2:Y:S01]  /*3350*/  LDL R28, [R1+0x30] ;  /* 0x00003000011c7983 */ /* 0x000ea20000100800 */
[----:B------:R-:W-:Y:S02]  /*3360*/  IMAD R0, R12, c[0x0][0x280], RZ ;  /* 0x0000a0000c007a24 */ /* 0x000fe400078e02ff */
[----:B------:R-:W-:Y:S01]  /*3370*/  IMAD.WIDE.U32 R4, R26, c[0x0][0x260], R16 ;  /* 0x000098001a047a25 */ /* 0x000fe200078e0010 */
[----:B------:R-:W3:Y:S03]  /*3380*/  LDL R27, [R1+0x34] ;  /* 0x00003400011b7983 */ /* 0x000ee60000100800 */
[----:B------:R-:W-:-:S02]  /*3390*/  IMAD R0, R114, c[0x0][0x284], R0 ;  /* 0x0000a10072007a24 */ /* 0x000fc400078e0200 */
[----:B------:R-:W-:Y:S01]  /*33a0*/  IMAD.WIDE.U32 R8, R114, c[0x0][0x280], R164 ;  /* 0x0000a00072087a25 */ /* 0x000fe200078e00a4 */
[----:B------:R-:W-:-:S03]  /*33b0*/  ISETP.GE.AND P1, PT, R113, c[0x0][0x27c], PT ;  /* 0x00009f0071007a0c */ /* 0x000fc60003f26270 */
[----:B------:R-:W-:Y:S02]  /*33c0*/  IMAD.IADD R127, R13, 0x1, R15 ;  /* 0x000000010d7f7824 */ /* 0x000fe400078e020f */
[----:B------:R-:W-:Y:S02]  /*33d0*/  IMAD R3, R11, c[0x0][0x268], RZ ;  /* 0x00009a000b037a24 */ /* 0x000fe400078e02ff */
[----:B------:R-:W-:Y:S02]  /*33e0*/  IMAD R5, R26, c[0x0][0x264], R5 ;  /* 0x000099001a057a24 */ /* 0x000fe400078e0205 */
[----:B------:R-:W-:Y:S02]  /*33f0*/  IMAD.IADD R15, R9, 0x1, R0 ;  /* 0x00000001090f7824 */ /* 0x000fe400078e0200 */
[----:B------:R-:W-:Y:S02]  /*3400*/  IMAD R9, R12, c[0x0][0x290], RZ ;  /* 0x0000a4000c097a24 */ /* 0x000fe400078e02ff */
[C---:B------:R-:W-:Y:S01]  /*3410*/  IMAD R25, R10.reuse, c[0x0][0x26c], R3 ;  /* 0x00009b000a197a24 */ /* 0x040fe200078e0203 */
[----:B------:R-:W-:Y:S01]  /*3420*/  SEL R3, RZ, c[0x0][0x27c], !P2 ;  /* 0x00009f00ff037a07 */ /* 0x000fe20005000000 */
[----:B------:R-:W-:Y:S01]  /*3430*/  IMAD.WIDE.U32 R82, R10, c[0x0][0x268], R4 ;  /* 0x00009a000a527a25 */ /* 0x000fe200078e0004 */
[----:B------:R-:W-:-:S02]  /*3440*/  MOV R14, R8 ;  /* 0x00000008000e7202 */ /* 0x000fc40000000f00 */
[----:B------:R-:W-:Y:S01]  /*3450*/  ISETP.GE.AND P3, PT, R112, c[0x0][0x27c], PT ;  /* 0x00009f0070007a0c */ /* 0x000fe20003f66270 */
[----:B------:R-:W-:Y:S01]  /*3460*/  IMAD.WIDE.U32 R4, R114, c[0x0][0x290], R164 ;  /* 0x0000a40072047a25 */ /* 0x000fe200078e00a4 */
[----:B------:R-:W-:-:S03]  /*3470*/  SEL R8, RZ, c[0x0][0x27c], !P1 ;  /* 0x00009f00ff087a07 */ /* 0x000fc60004800000 */
[C---:B------:R-:W-:Y:S02]  /*3480*/  IMAD R19, R114.reuse, c[0x0][0x294], R9 ;  /* 0x0000a50072137a24 */ /* 0x040fe400078e0209 */
[----:B------:R-:W-:Y:S01]  /*3490*/  IMAD.WIDE.U32 R10, R114, c[0x0][0x280], R108 ;  /* 0x0000a000720a7a25 */ /* 0x000fe200078e006c */
[----:B------:R-:W-:-:S03]  /*34a0*/  IADD3 R3, R108, R3, RZ ;  /* 0x000000036c037210 */ /* 0x000fc60007ffe0ff */
[----:B------:R-:W-:Y:S01]  /*34b0*/  IMAD.IADD R13, R5, 0x1, R19 ;  /* 0x00000001050d7824 */ /* 0x000fe200078e0213 */
[----:B------:R-:W-:Y:S01]  /*34c0*/  SEL R5, RZ, c[0x0][0x27c], !P3 ;  /* 0x00009f00ff057a07 */ /* 0x000fe20005800000 */
[----:B------:R-:W-:Y:S01]  /*34d0*/  IMAD.IADD R11, R0, 0x1, R11 ;  /* 0x00000001000b7824 */ /* 0x000fe200078e020b */
[----:B------:R-:W-:Y:S01]  /*34e0*/  MOV R12, R4 ;  /* 0x00000004000c7202 */ /* 0x000fe20000000f00 */
[----:B------:R-:W-:Y:S01]  /*34f0*/  IMAD.IADD R0, R113, 0x1, R8 ;  /* 0x0000000171007824 */ /* 0x000fe200078e0208 */
[----:B------:R-:W-:Y:S02]  /*3500*/  SHF.R.S32.HI R4, RZ, 0x1f, R3 ;  /* 0x0000001fff047819 */ /* 0x000fe40000011403 */
[----:B------:R-:W-:Y:S02]  /*3510*/  IADD3 R8, R112, R5, RZ ;  /* 0x0000000570087210 */ /* 0x000fe40007ffe0ff */
[----:B------:R-:W-:Y:S02]  /*3520*/  LEA.HI R5, R4, R3, RZ, 0x3 ;  /* 0x0000000304057211 */ /* 0x000fe400078f18ff */
[----:B------:R-:W-:-:S02]  /*3530*/  SHF.R.S32.HI R18, RZ, 0x1f, R0 ;  /* 0x0000001fff127819 */ /* 0x000fc40000011400 */
[----:B------:R-:W-:Y:S01]  /*3540*/  LEA.HI R3, R4, R3, RZ, 0x5 ;  /* 0x0000000304037211 */ /* 0x000fe200078f28ff */
[----:B------:R-:W-:Y:S01]  /*3550*/  IMAD.WIDE.U32 R16, R114, c[0x0][0x290], R108 ;  /* 0x0000a40072107a25 */ /* 0x000fe200078e006c */
[----:B------:R-:W-:Y:S02]  /*3560*/  SHF.R.S32.HI R9, RZ, 0x1f, R8 ;  /* 0x0000001fff097819 */ /* 0x000fe40000011408 */
[CC--:B------:R-:W-:Y:S02]  /*3570*/  LEA.HI R4, R18.reuse, R0.reuse, RZ, 0x3 ;  /* 0x0000000012047211 */ /* 0x0c0fe400078f18ff */
[----:B------:R-:W-:Y:S02]  /*3580*/  LEA.HI R20, R18, R0, RZ, 0x5 ;  /* 0x0000000012147211 */ /* 0x000fe400078f28ff */
[----:B------:R-:W-:Y:S02]  /*3590*/  SHF.R.S32.HI R18, RZ, 0x5, R3 ;  /* 0x00000005ff127819 */ /* 0x000fe40000011403 */
[----:B------:R-:W-:-:S02]  /*35a0*/  LEA.HI R3, R9, R8, RZ, 0x3 ;  /* 0x0000000809037211 */ /* 0x000fc400078f18ff */
[----:B------:R-:W-:Y:S01]  /*35b0*/  LEA.HI R0, R9, R8, RZ, 0x5 ;  /* 0x0000000809007211 */ /* 0x000fe200078f28ff */
[----:B------:R-:W-:Y:S01]  /*35c0*/  IMAD.IADD R9, R19, 0x1, R17 ;  /* 0x0000000113097824 */ /* 0x000fe200078e0211 */
[----:B------:R-:W-:Y:S02]  /*35d0*/  SHF.R.S32.HI R17, RZ, 0x5, R20 ;  /* 0x00000005ff117819 */ /* 0x000fe40000011414 */
[----:B------:R-:W-:Y:S02]  /*35e0*/  SHF.R.S32.HI R0, RZ, 0x5, R0 ;  /* 0x00000005ff007819 */ /* 0x000fe40000011400 */
[----:B------:R-:W-:Y:S01]  /*35f0*/  MOV R145, c[0x0][0x2b8] ;  /* 0x0000ae0000917a02 */ /* 0x000fe20000000f00 */
[--C-:B------:R-:W-:Y:S02]  /*3600*/  IMAD R20, R17, 0x600, R7.reuse ;  /* 0x0000060011147824 */ /* 0x100fe400078e0207 */
[----:B------:R-:W-:Y:S01]  /*3610*/  IMAD.MOV.U32 R144, RZ, RZ, c[0x0][0x27c] ;  /* 0x00009f00ff907624 */ /* 0x000fe200078e00ff */
[----:B------:R-:W-:Y:S01]  /*3620*/  ISETP.NE.AND P4, PT, R145, 0x1, PT ;  /* 0x000000019100780c */ /* 0x000fe20003f85270 */
[----:B------:R-:W-:-:S02]  /*3630*/  IMAD R17, R0, 0x600, R7 ;  /* 0x0000060000117824 */ /* 0x000fc400078e0207 */
[----:B------:R-:W-:Y:S01]  /*3640*/  IMAD R24, R18, 0x600, R7 ;  /* 0x0000060012187824 */ /* 0x000fe200078e0207 */
[----:B------:R-:W-:Y:S02]  /*3650*/  ISETP.GE.AND P0, PT, R144, 0x1, PT ;  /* 0x000000019000780c */ /* 0x000fe40003f06270 */
[----:B------:R-:W-:Y:S01]  /*3660*/  LOP3.LUT R245, R245, 0xffffffef, RZ, 0xc0, !PT ;  /* 0xffffffeff5f57812 */ /* 0x000fe200078ec0ff */
[----:B------:R-:W-:-:S03]  /*3670*/  IMAD R139, R130, c[0x0][0x284], RZ ;  /* 0x0000a100828b7a24 */ /* 0x000fc600078e02ff */
[----:B------:R-:W-:Y:S01]  /*3680*/  LOP3.LUT R245, R245, 0xfffffff7, RZ, 0xc0, !PT ;  /* 0xfffffff7f5f57812 */ /* 0x000fe200078ec0ff */
[C---:B------:R-:W-:Y:S02]  /*3690*/  IMAD R140, R130.reuse, c[0x0][0x294], RZ ;  /* 0x0000a500828c7a24 */ /* 0x040fe400078e02ff */
[----:B------:R-:W-:Y:S01]  /*36a0*/  IMAD.WIDE.U32 R132, R130, c[0x0][0x280], RZ ;  /* 0x0000a00082847a25 */ /* 0x000fe200078e00ff */
[----:B------:R-:W-:-:S03]  /*36b0*/  LOP3.LUT R86, R5, 0xfffffff8, RZ, 0xc0, !PT ;  /* 0xfffffff805567812 */ /* 0x000fc600078ec0ff */
[----:B------:R-:W-:Y:S01]  /*36c0*/  IMAD.WIDE.U32 R106, R6, c[0x0][0x2b0], RZ ;  /* 0x0000ac00066a7a25 */ /* 0x000fe200078e00ff */
[----:B------:R-:W-:Y:S02]  /*36d0*/  LOP3.LUT R85, R4, 0xfffffff8, RZ, 0xc0, !PT ;  /* 0xfffffff804557812 */ /* 0x000fe400078ec0ff */
[----:B------:R-:W-:Y:S01]  /*36e0*/  LOP3.LUT R84, R3, 0xfffffff8, RZ, 0xc0, !PT ;  /* 0xfffffff803547812 */ /* 0x000fe200078ec0ff */
[----:B------:R-:W-:Y:S01]  /*36f0*/  IMAD.WIDE.U32 R130, R130, c[0x0][0x290], RZ ;  /* 0x0000a40082827a25 */ /* 0x000fe200078e00ff */
[----:B------:R-:W-:-:S03]  /*3700*/  @P4 LOP3.LUT R245, R245, 0x8, RZ, 0xfc, !PT ;  /* 0x00000008f5f54812 */ /* 0x000fc600078efcff */
[----:B------:R-:W-:-:S04]  /*3710*/  IMAD.WIDE.U32 R96, R129, c[0x0][0x280], R10 ;  /* 0x0000a00081607a25 */ /* 0x000fc800078e000a */
[----:B------:R-:W-:-:S04]  /*3720*/  IMAD.WIDE.U32 R104, R26, c[0x0][0x1e8], RZ ;  /* 0x00007a001a687a25 */ /* 0x000fc800078e00ff */
[----:B------:R-:W-:-:S04]  /*3730*/  IMAD.WIDE.U32 R102, R26, c[0x0][0x210], RZ ;  /* 0x000084001a667a25 */ /* 0x000fc800078e00ff */
[----:B------:R-:W-:-:S04]  /*3740*/  IMAD.WIDE.U32 R100, R129, c[0x0][0x280], R14 ;  /* 0x0000a00081647a25 */ /* 0x000fc800078e000e */
[----:B------:R-:W-:Y:S01]  /*3750*/  IMAD.WIDE.U32 R98, R129, c[0x0][0x290], R12 ;  /* 0x0000a40081627a25 */ /* 0x000fe200078e000c */
[----:B------:R-:W-:Y:S02]  /*3760*/  IADD3 R140, R131, R140, RZ ;  /* 0x0000008c838c7210 */ /* 0x000fe40007ffe0ff */
[----:B------:R-:W-:Y:S01]  /*3770*/  IADD3 R81, R83, R25, RZ ;  /* 0x0000001953517210 */ /* 0x000fe20007ffe0ff */
[----:B------:R-:W-:Y:S01]  /*3780*/  IMAD.IADD R139, R133, 0x1, R139 ;  /* 0x00000001858b7824 */ /* 0x000fe200078e028b */
[----:B------:R-:W-:Y:S01]  /*3790*/  SHF.R.S32.HI R63, RZ, 0x3, R5 ;  /* 0x00000003ff3f7819 */ /* 0x000fe20000011405 */
[C---:B------:R-:W-:Y:S01]  /*37a0*/  IMAD R126, R26.reuse, c[0x0][0x1ec], R105 ;  /* 0x00007b001a7e7a24 */ /* 0x040fe200078e0269 */
[----:B------:R-:W-:Y:S01]  /*37b0*/  SHF.R.S32.HI R62, RZ, 0x3, R4 ;  /* 0x00000003ff3e7819 */ /* 0x000fe20000011404 */
[----:B------:R-:W-:Y:S01]  /*37c0*/  IMAD R125, R26, c[0x0][0x214], R103 ;  /* 0x000085001a7d7a24 */ /* 0x000fe200078e0267 */
[----:B------:R-:W-:Y:S02]  /*37d0*/  SHF.R.S32.HI R61, RZ, 0x3, R3 ;  /* 0x00000003ff3d7819 */ /* 0x000fe40000011403 */
[----:B------:R-:W-:-:S02]  /*37e0*/  SHF.R.S32.HI R120, RZ, 0x1f, R86 ;  /* 0x0000001fff787819 */ /* 0x000fc40000011456 */
[----:B------:R-:W-:Y:S02]  /*37f0*/  SHF.R.S32.HI R119, RZ, 0x1f, R85 ;  /* 0x0000001fff777819 */ /* 0x000fe40000011455 */
[----:B------:R-:W-:Y:S02]  /*3800*/  SHF.R.S32.HI R118, RZ, 0x1f, R84 ;  /* 0x0000001fff767819 */ /* 0x000fe40000011454 */
[----:B------:R-:W-:Y:S01]  /*3810*/  @P0 LOP3.LUT R245, R245, 0x10, RZ, 0xfc, !PT ;  /* 0x00000010f5f50812 */ /* 0x000fe200078efcff */
[----:B------:R-:W-:Y:S01]  /*3820*/  ULDC.U8 UR5, c[0x0][0x298] ;  /* 0x0000a60000057ab9 */ /* 0x000fe20000000000 */
[----:B--2---:R-:W-:-:S04]  /*3830*/  LOP3.LUT R19, R28, 0x18, R5, 0xf8, !PT ;  /* 0x000000181c137812 */ /* 0x004fc800078ef805 */
[-C--:B---3--:R-:W-:Y:S02]  /*3840*/  LOP3.LUT R21, R19, R27.reuse, RZ, 0x3c, !PT ;  /* 0x0000001b13157212 */ /* 0x088fe400078e3cff */
[C---:B------:R-:W-:Y:S02]  /*3850*/  LOP3.LUT R19, R28.reuse, 0x18, R3, 0xf8, !PT ;  /* 0x000000181c137812 */ /* 0x040fe400078ef803 */
[----:B------:R-:W-:Y:S02]  /*3860*/  LOP3.LUT R8, R28, 0x18, R4, 0xf8, !PT ;  /* 0x000000181c087812 */ /* 0x000fe400078ef804 */
[-C--:B------:R-:W-:Y:S02]  /*3870*/  LOP3.LUT R0, R19, R27.reuse, RZ, 0x3c, !PT ;  /* 0x0000001b13007212 */ /* 0x080fe400078e3cff */
[----:B------:R-:W-:Y:S02]  /*3880*/  LOP3.LUT R18, R8, R27, RZ, 0x3c, !PT ;  /* 0x0000001b08127212 */ /* 0x000fe400078e3cff */
[----:B------:R-:W-:Y:S01]  /*3890*/  MOV R8, R16 ;  /* 0x0000001000087202 */ /* 0x000fe20000000f00 */
[----:B------:R-:W-:Y:S01]  /*38a0*/  IMAD.IADD R19, R17, 0x1, R0 ;  /* 0x0000000111137824 */ /* 0x000fe200078e0200 */
[----:B------:R-:W-:Y:S01]  /*38b0*/  IADD3 R20, R20, R18, RZ ;  /* 0x0000001214147210 */ /* 0x000fe20007ffe0ff */
[----:B------:R-:W-:-:S02]  /*38c0*/  IMAD R0, R22, c[0x0][0x2b0], RZ ;  /* 0x0000ac0016007a24 */ /* 0x000fc400078e02ff */
[C---:B------:R-:W-:Y:S02]  /*38d0*/  IMAD R16, R23.reuse, c[0x0][0x280], RZ ;  /* 0x0000a00017107a24 */ /* 0x040fe400078e02ff */
[----:B------:R-:W-:Y:S02]  /*38e0*/  IMAD R18, R23, c[0x0][0x290], RZ ;  /* 0x0000a40017127a24 */ /* 0x000fe400078e02ff */
[----:B------:R-:W-:Y:S02]  /*38f0*/  IMAD R17, R6, c[0x0][0x2b4], R0 ;  /* 0x0000ad0006117a24 */ /* 0x000fe400078e0200 */
[C---:B------:R-:W-:Y:S02]  /*3900*/  IMAD R16, R129.reuse, c[0x0][0x284], R16 ;  /* 0x0000a10081107a24 */ /* 0x040fe400078e0210 */
[C---:B------:R-:W-:Y:S02]  /*3910*/  IMAD R6, R129.reuse, c[0x0][0x294], R18 ;  /* 0x0000a50081067a24 */ /* 0x040fe400078e0212 */
[----:B------:R-:W-:-:S04]  /*3920*/  IMAD.WIDE.U32 R94, R129, c[0x0][0x290], R8 ;  /* 0x0000a400815e7a25 */ /* 0x000fc800078e0008 */
[----:B------:R-:W-:Y:S01]  /*3930*/  IMAD.IADD R21, R24, 0x1, R21 ;  /* 0x0000000118157824 */ /* 0x000fe200078e0215 */
[----:B------:R-:W-:Y:S01]  /*3940*/  LEA R0, R170, R114, 0x6 ;  /* 0x00000072aa007211 */ /* 0x000fe200078e30ff */
[----:B------:R-:W-:Y:S01]  /*3950*/  IMAD.IADD R124, R107, 0x1, R17 ;  /* 0x000000016b7c7824 */ /* 0x000fe200078e0211 */
[----:B------:R-:W-:Y:S01]  /*3960*/  IADD3 R121, R16, R97, RZ ;  /* 0x0000006110797210 */ /* 0x000fe20007ffe0ff */
[----:B------:R-:W-:Y:S01]  /*3970*/  IMAD.IADD R123, R101, 0x1, R16 ;  /* 0x00000001657b7824 */ /* 0x000fe200078e0210 */
[----:B------:R-:W-:Y:S01]  /*3980*/  IADD3 R117, R6, R95, RZ ;  /* 0x0000005f06757210 */ /* 0x000fe20007ffe0ff */
[----:B------:R-:W-:Y:S01]  /*3990*/  IMAD.IADD R122, R99, 0x1, R6 ;  /* 0x00000001637a7824 */ /* 0x000fe200078e0206 */
[----:B------:R-:W-:Y:S01]  /*39a0*/  SHF.L.U32 R111, R20, 0x1, RZ ;  /* 0x00000001146f7819 */ /* 0x000fe200000006ff */
[----:B------:R-:W-:Y:S02]  /*39b0*/  IMAD.SHL.U32 R116, R21, 0x2, RZ ;  /* 0x0000000215747824 */ /* 0x000fe400078e00ff */
[----:B------:R-:W-:Y:S01]  /*39c0*/  IMAD.SHL.U32 R110, R19, 0x2, RZ ;  /* 0x00000002136e7824 */ /* 0x000fe200078e00ff */
[----:B------:R-:W-:Y:S06]  /*39d0*/  BAR.SYNC.DEFER_BLOCKING 0x0 ;  /* 0x0000000000007b1d */ /* 0x000fec0000010000 */
.L_x_1585:
        /* <DEDUP_REMOVED lines=107> */
.L_x_1563:
[----:B------:R-:W-:Y:S05]  /*4090*/  BSYNC B0 ;  /* 0x0000000000007941 */ /* 0x000fea0003800000 */
.L_x_1562:
        /* <DEDUP_REMOVED lines=93> */
.L_x_1566:
[----:B------:R-:W-:Y:S05]  /*4670*/  BSYNC B0 ;  /* 0x0000000000007941 */ /* 0x000fea0003800000 */
.L_x_1565:
[----:B------:R-:W-:Y:S01]  /*4680*/  ISETP.GE.AND P0, PT, R113, c[0x0][0x1d4], PT ;  /* 0x0000750071007a0c */ /* 0x000fe20003f06270 */
[----:B------:R-:W-:Y:S01]  /*4690*/  @!UPT UIADD3 URZ, URZ, URZ, URZ ;  /* 0x0000003f3f3ff290 */ /* 0x000fe2000fffe03f */
[----:B------:R-:W-:Y:S11]  /*46a0*/  BSSY B0, `(.L_x_1567) ;  /* 0x000003a000007945 */ /* 0x000ff60003800000 */
[----:B------:R-:W-:-:S05]  /*46b0*/  @P0 BRA `(.L_x_1568) ;  /* 0x0000038000000947 */ /* 0x000fca0003800000 */
[----:B------:R-:W5:Y:S04]  /*46c0*/  LDL R3, [R1+0x2c] ;  /* 0x00002c0001037983 */ /* 0x000f680000100800 */
[----:B-1----:R-:W1:Y:S01]  /*46d0*/  LDS.128 R12, [R247+0x2400] ;  /* 0x00240000f70c7984 */ /* 0x002e620000000c00 */
[----:B-----5:R-:W-:Y:S04]  /*46e0*/  SHF.L.U32 R3, R3, 0x3, RZ ;  /* 0x0000000303037819 */ /* 0x020fe800000006ff */
[C---:B--2-4-:R-:W-:Y:S04]  /*46f0*/  LEA R34, P0, R3.reuse, R52, 0x1 ;  /* 0x0000003403227211 */ /* 0x054fe800078008ff */
        /* <DEDUP_REMOVED lines=52> */
.L_x_1568:
[----:B------:R-:W-:Y:S05]  /*4a40*/  BSYNC B0 ;  /* 0x0000000000007941 */ /* 0x000fea0003800000 */
.L_x_1567:
[----:B------:R-:W-:Y:S01]  /*4a50*/  ISETP.GE.AND P0, PT, R112, c[0x0][0x1d4], PT ;  /* 0x0000750070007a0c */ /* 0x000fe20003f06270 */
[----:B------:R-:W-:Y:S01]  /*4a60*/  @!UPT UIADD3 URZ, URZ, URZ, URZ ;  /* 0x0000003f3f3ff290 */ /* 0x000fe2000fffe03f */
[----:B------:R-:W-:Y:S11]  /*4a70*/  BSSY B0, `(.L_x_1569) ;  /* 0x000003c000007945 */ /* 0x000ff60003800000 */
[----:B------:R-:W-:-:S05]  /*4a80*/  @P0 BRA `(.L_x_1570) ;  /* 0x000003a000000947 */ /* 0x000fca0003800000 */
[----:B---3--:R-:W-:Y:S01]  /*4a90*/  IMAD.MOV.U32 R5, RZ, RZ, R53 ;  /* 0x000000ffff057224 */ /* 0x008fe200078e0035 */
[----:B----4-:R-:W-:Y:S01]  /*4aa0*/  MOV R4, R52 ;  /* 0x0000003400047202 */ /* 0x010fe20000000f00 */
[----:B------:R-:W3:Y:S04]  /*4ab0*/  LDL R3, [R1+0x28] ;  /* 0x0000280001037983 */ /* 0x000ee80000100800 */
[----:B------:R-:W4:Y:S01]  /*4ac0*/  LDS.128 R8, [R246+0x3000] ;  /* 0x00300000f6087984 */ /* 0x000f220000000c00 */
[----:B---3--:R-:W-:Y:S04]  /*4ad0*/  SHF.L.U32 R3, R3, 0x3, RZ ;  /* 0x0000000303037819 */ /* 0x008fe800000006ff */
[C---:B-12---:R-:W-:Y:S04]  /*4ae0*/  LEA R34, P0, R3.reuse, R4, 0x1 ;  /* 0x0000000403227211 */ /* 0x046fe800078008ff */
[----:B------:R-:W-:Y:S02]  /*4af0*/  LEA.HI.X.SX32 R35, R3, R5, 0x1, P0 ;  /* 0x0000000503237211 */ /* 0x000fe400000f0eff */
[----:B------:R-:W-:Y:S11]  /*4b00*/  ISETP.GE.AND P0, PT, R166, c[0x0][0x27c], PT ;  /* 0x00009f00a6007a0c */ /* 0x000ff60003f06270 */
[----:B------:R-:W-:Y:S02]  /*4b10*/  @!UPT UIADD3 URZ, URZ, URZ, URZ ;  /* 0x0000003f3f3ff290 */ /* 0x000fe4000fffe03f */
[----:B----4-:R-:W-:Y:S01]  /*4b20*/  @!P0 MOV R4, R8 ;  /* 0x0000000800048202 */ /* 0x010fe20000000f00 */
[----:B------:R-:W-:Y:S01]  /*4b30*/  @!P0 HADD2.F32 R3, -RZ, R26.H0_H0 ;  /* 0x2000001aff038230 */ /* 0x000fe20000004100 */
[----:B------:R-:W-:Y:S01]  /*4b40*/  @!P0 MOV R5, R9 ;  /* 0x0000000900058202 */ /* 0x000fe20000000f00 */
[----:B------:R-:W-:Y:S01]  /*4b50*/  @!P0 HADD2.F32 R14, -RZ, R48.H0_H0 ;  /* 0x20000030ff0e8230 */ /* 0x000fe20000004100 */
        /* <DEDUP_REMOVED lines=15> */
[----:B------:R-:W-:Y:S01]  /*4c50*/  @!P0 HADD2.F32 R22, -RZ, R48.H1_H1 ;  /* 0x30000030ff168230 */ /* 0x000fe20000004100 */
[-C--:B------:R-:W-:Y:S01]  /*4c60*/  @!P0 FMUL.FTZ R17, R15, R6.reuse ;  /* 0x000000060f118220 */ /* 0x080fe20000410000 */
[----:B------:R-:W-:Y:S01]  /*4c70*/  @!P0 SHF.R.U32.HI R30, RZ, 0x10, R41 ;  /* 0x00000010ff1e8819 */ /* 0x000fe20000011629 */
        /* <DEDUP_REMOVED lines=27> */
.L_x_1570:
[----:B------:R-:W-:Y:S05]  /*4e30*/  BSYNC B0 ;  /* 0x0000000000007941 */ /* 0x000fea0003800000 */
.L_x_1569:
[----:B------:R-:W-:Y:S01]  /*4e40*/  ISETP.GE.AND P0, PT, R250, c[0x0][0x1d4], PT ;  /* 0x00007500fa007a0c */ /* 0x000fe20003f06270 */
[----:B------:R-:W-:Y:S01]  /*4e50*/  @!UPT UIADD3 URZ, URZ, URZ, URZ ;  /* 0x0000003f3f3ff290 */ /* 0x000fe2000fffe03f */
[----:B------:R-:W-:Y:S11]  /*4e60*/  BSSY B0, `(.L_x_1571) ;  /* 0x0000039000007945 */ /* 0x000ff60003800000 */
[----:B------:R-:W-:-:S05]  /*4e70*/  @P0 BRA `(.L_x_1572) ;  /* 0x0000037000000947 */ /* 0x000fca0003800000 */
[C---:B----4-:R-:W-:Y:S01]  /*4e80*/  LEA R30, P0, R250.reuse, R52, 0x1 ;  /* 0x00000034fa1e7211 */ /* 0x050fe200078008ff */
[----:B------:R-:W4:Y:S04]  /*4e90*/  LDL R3, [R1+0x58] ;  /* 0x0000580001037983 */ /* 0x000f280000100800 */
[----:B-1----:R-:W1:Y:S01]  /*4ea0*/  LDS.128 R8, [R247+0x3000] ;  /* 0x00300000f7087984 */ /* 0x002e620000000c00 */
[----:B---34-:R-:W-:Y:S02]  /*4eb0*/  LEA.HI.X R31, R250, R53, R3, 0x1, P0 ;  /* 0x00000035fa1f7211 */ /* 0x018fe400000f0c03 */
        /* <DEDUP_REMOVED lines=16> */
[-C--:B--2---:R-:W-:Y:S01]  /*4fc0*/  @!P0 FFMA.FTZ R32, R4, R13.reuse, -R17 ;  /* 0x0000000d04208223 */ /* 0x084fe20000010811 */
        /* <DEDUP_REMOVED lines=34> */
.L_x_1572:
[----:B------:R-:W-:Y:S05]  /*51f0*/  BSYNC B0 ;  /* 0x0000000000007941 */ /* 0x000fea0003800000 */
.L_x_1571:
        /* <DEDUP_REMOVED lines=59> */
.L_x_1574:
[----:B------:R-:W-:Y:S05]  /*55b0*/  BSYNC B0 ;  /* 0x0000000000007941 */ /* 0x000fea0003800000 */
.L_x_1573:
[----:B------:R-:W-:Y:S11]  /*55c0*/  ISETP.GE.AND P0, PT, R248, c[0x0][0x1d4], PT ;  /* 0x00007500f8007a0c */ /* 0x000ff60003f06270 */
[----:B------:R-:W-:Y:S02]  /*55d0*/  @!UPT UIADD3 URZ, URZ, URZ, URZ ;  /* 0x0000003f3f3ff290 */ /* 0x000fe4000fffe03f */
[----:B------:R-:W-:-:S05]  /*55e0*/  @P0 BRA `(.L_x_1564) ;  /* 0x000022d000000947 */ /* 0x000fca0003800000 */
[C---:B-1--4-:R-:W-:Y:S01]  /*55f0*/  LEA R22, P0, R248.reuse, R52, 0x1 ;  /* 0x00000034f8167211 */ /* 0x052fe200078008ff */
[----:B------:R-:W4:Y:S04]  /*5600*/  LDL R3, [R1+0x50] ;  /* 0x0000500001037983 */ /* 0x000f280000100800 */
[----:B------:R-:W1:Y:S01]  /*5610*/  LDS.128 R8, [R247+0x3c00] ;  /* 0x003c0000f7087984 */ /* 0x000e620000000c00 */
        /* <DEDUP_REMOVED lines=53> */
.L_x_1561:
        /* <DEDUP_REMOVED lines=47> */
.L_x_1576:
[----:B------:R-:W-:Y:S05]  /*5c60*/  BSYNC B0 ;  /* 0x0000000000007941 */ /* 0x000fea0003800000 */
.L_x_1575:
        /* <DEDUP_REMOVED lines=159> */
.L_x_1578:
[----:B------:R-:W-:Y:S05]  /*6660*/  BSYNC B0 ;  /* 0x0000000000007941 */ /* 0x000fea0003800000 */
.L_x_1577:
        /* <DEDUP_REMOVED lines=122> */
.L_x_1580:
[----:B------:R-:W-:Y:S05]  /*6e10*/  BSYNC B0 ;  /* 0x0000000000007941 */ /* 0x000fea0003800000 */
.L_x_1579:
        /* <DEDUP_REMOVED lines=125> */
.L_x_1560:
        /* <DEDUP_REMOVED lines=8> */
[----:B------:R-:W-:Y:S02]  /*7670*/  ISETP.GE.AND P0, PT, R108, c[0x0][0x1d4], PT ;  /* 0x000075006c007a0c */ /* 0x000fe40003f06270 */
[----:B------:R-:W-:Y:S01]  /*7680*/  ISETP.GE.AND P5, PT, R250, c[0x0][0x1d4], PT ;  /* 0x00007500fa007a0c */ /* 0x000fe20003fa6270 */
[----:B------:R-:W5:Y:S04]  /*7690*/  LDL R6, [R1+0x50] ;  /* 0x0000500001067983 */ /* 0x000f680000100800 */
[----:B---3--:R-:W3:Y:S04]  /*76a0*/  LDL R16, [R1+0x54] ;  /* 0x0000540001107983 */ /* 0x008ee80000100800 */
[----:B--2---:R-:W2:Y:S02]  /*76b0*/  LDL R15, [R1+0x2c] ;  /* 0x00002c00010f7983 */ /* 0x004ea40000100800 */
[CC--:B------:R-:W-:Y:S02]  /*76c0*/  @!P0 LEA R8, P4, R108.reuse, R4.reuse, 0x1 ;  /* 0x000000046c088211 */ /* 0x0c0fe400078808ff */
[----:B------:R-:W2:Y:S02]  /*76d0*/  LDL R14, [R1+0x28] ;  /* 0x00002800010e7983 */ /* 0x000ea40000100800 */
[-C--:B------:R-:W-:Y:S02]  /*76e0*/  @!P0 LEA.HI.X R9, R108, R5.reuse, R109, 0x1, P4 ;  /* 0x000000056c098211 */ /* 0x080fe400020f0c6d */
[CC--:B------:R-:W-:Y:S04]  /*76f0*/  @!P5 LEA R12, P4, R250.reuse, R4.reuse, 0x1 ;  /* 0x00000004fa0cd211 */ /* 0x0c0fe800078808ff */
[-C--:B----4-:R-:W-:Y:S02]  /*7700*/  @!P5 LEA.HI.X R13, R250, R5.reuse, R10, 0x1, P4 ;  /* 0x00000005fa0dd211 */ /* 0x090fe400020f0c0a */
[C---:B------:R-:W-:Y:S11]  /*7710*/  ISETP.GE.AND P4, PT, R249.reuse, c[0x0][0x1d4], PT ;  /* 0x00007500f9007a0c */ /* 0x040ff60003f86270 */
[----:B------:R-:W-:Y:S02]  /*7720*/  @!UPT UIADD3 URZ, URZ, URZ, URZ ;  /* 0x0000003f3f3ff290 */ /* 0x000fe4000fffe03f */
[CC--:B------:R-:W-:Y:S04]  /*7730*/  @!P4 LEA R10, P6, R249.reuse, R4.reuse, 0x1 ;  /* 0x00000004f90ac211 */ /* 0x0c0fe800078c08ff */
[-C--:B---3--:R-:W-:Y:S02]  /*7740*/  @!P4 LEA.HI.X R11, R249, R5.reuse, R16, 0x1, P6 ;  /* 0x00000005f90bc211 */ /* 0x088fe400030f0c10 */
[----:B------:R-:W3:Y:S04]  /*7750*/  @!P0 LDS.128 R16, [R246+0x2400] ;  /* 0x00240000f6108984 */ /* 0x000ee80000000c00 */
[----:B---3--:R3:W-:Y:S01]  /*7760*/  @!P0 ST.E.128 [R8.64], R16 ;  /* 0x0000001008008985 */ /* 0x0087e2000c101d08 */
[----:B------:R-:W-:Y:S11]  /*7770*/  ISETP.GE.AND P0, PT, R113, c[0x0][0x1d4], PT ;  /* 0x0000750071007a0c */ /* 0x000ff60003f06270 */
[----:B------:R-:W-:Y:S02]  /*7780*/  @!UPT UIADD3 URZ, URZ, URZ, URZ ;  /* 0x0000003f3f3ff290 */ /* 0x000fe4000fffe03f */
[----:B------:R-:W4:Y:S01]  /*7790*/  @!P0 LDS.128 R16, [R247+0x2400] ;  /* 0x00240000f7108984 */ /* 0x000f220000000c00 */
[----:B--2---:R-:W-:Y:S04]  /*77a0*/  @!P0 IMAD.SHL.U32 R3, R15, 0x8, RZ ;  /* 0x000000080f038824 */ /* 0x004fe800078e00ff */
[--C-:B---3--:R-:W-:Y:S05]  /*77b0*/  @!P0 IMAD.WIDE R8, R3, 0x2, R4.reuse ;  /* 0x0000000203088825 */ /* 0x108fea00078e0204 */
[----:B----4-:R2:W-:Y:S01]  /*77c0*/  @!P0 ST.E.128 [R8.64], R16 ;  /* 0x0000001008008985 */ /* 0x0105e2000c101d08 */
        /* <DEDUP_REMOVED lines=9> */
[----:B-----5:R-:W-:Y:S01]  /*7860*/  @!P0 LEA.HI.X R5, R248, R5, R6, 0x1, P6 ;  /* 0x00000005f8058211 */ /* 0x020fe200030f0c06 */
[----:B--2---:R-:W-:Y:S04]  /*7870*/  @!P5 ST.E.128 [R12.64], R16 ;  /* 0x000000100c00d985 */ /* 0x004fe8000c101d08 */
[----:B------:R-:W2:Y:S04]  /*7880*/  @!P4 LDS.128 R12, [R246+0x3c00] ;  /* 0x003c0000f60cc984 */ /* 0x000ea80000000c00 */
[----:B--2---:R-:W-:Y:S04]  /*7890*/  @!P4 ST.E.128 [R10.64], R12 ;  /* 0x0000000c0a00c985 */ /* 0x004fe8000c101d08 */
[----:B------:R-:W2:Y:S04]  /*78a0*/  @!P0 LDS.128 R8, [R247+0x3c00] ;  /* 0x003c0000f7088984 */ /* 0x000ea80000000c00 */
[----:B--2---:R2:W-:Y:S02]  /*78b0*/  @!P0 ST.E.128 [R4.64], R8 ;  /* 0x0000000804008985 */ /* 0x0045e4000c101d08 */
.L_x_1564:
[----:B------:R-:W-:Y:S05]  /*78c0*/  BSYNC B1 ;  /* 0x0000000000017941 */ /* 0x000fea0003800000 */
.L_x_1559:
[----:B-12--5:R-:W-:Y:S01]  /*78d0*/  IMAD.WIDE R8, R33, 0x30, R88 ;  /* 0x0000003021087825 */ /* 0x026fe200078e0258 */
[----:B------:R-:W2:Y:S01]  /*78e0*/  LDL R24, [R1+0x14] ;  /* 0x0000140001187983 */ /* 0x000ea20000100800 */
[----:B------:R-:W-:Y:S01]  /*78f0*/  P2R R14, PR, RZ, 0x2 ;  /* 0x00000002ff0e7803 */ /* 0x000fe20000000000 */
[----:B------:R-:W-:Y:S01]  /*7900*/  BSSY B0, `(.L_x_1581) ;  /* 0x0000063000007945 */ /* 0x000fe20003800000 */
[C---:B------:R-:W-:Y:S01]  /*7910*/  LOP3.LUT P1, RZ, R245.reuse, 0x4, RZ, 0xc0, !PT ;  /* 0x00000004f5ff7812 */ /* 0x040fe2000782c0ff */
[----:B------:R-:W1:Y:S01]  /*7920*/  S2R R3, SR_TID.X ;  /* 0x0000000000037919 */ /* 0x000e620000002100 */
[----:B------:R-:W-:Y:S02]  /*7930*/  LOP3.LUT P6, RZ, R245, 0x1, RZ, 0xc0, !PT ;  /* 0x00000001f5ff7812 */ /* 0x000fe400078cc0ff */
        /* <DEDUP_REMOVED lines=10> */
[----:B------:R-:W-:Y:S01]  /*79e0*/  @P4 IMAD R3, R9, c[0x0][0x258], RZ ;  /* 0x0000960009034a24 */ /* 0x000fe200078e02ff */
[----:B------:R-:W-:Y:S01]  /*79f0*/  @P4 MOV R5, R81 ;  /* 0x0000005100054202 */ /* 0x000fe20000000f00 */
[----:B---3--:R-:W-:Y:S02]  /*7a00*/  @P4 IMAD.MOV.U32 R4, RZ, RZ, R82 ;  /* 0x000000ffff044224 */ /* 0x008fe400078e0052 */
[C---:B------:R-:W-:Y:S02]  /*7a10*/  @P4 IMAD R3, R8.reuse, c[0x0][0x25c], R3 ;  /* 0x0000970008034a24 */ /* 0x040fe400078e0203 */
[----:B------:R-:W-:Y:S04]  /*7a20*/  @P4 IMAD.WIDE.U32 R4, R8, c[0x0][0x258], R4 ;  /* 0x0000960008044a25 */ /* 0x000fe800078e0004 */
[----:B------:R-:W-:Y:S01]  /*7a30*/  @P4 IMAD.IADD R3, R5, 0x1, R3 ;  /* 0x0000000105034824 */ /* 0x000fe200078e0203 */
[----:B------:R-:W-:Y:S01]  /*7a40*/  @P4 LEA R10, P5, R4, c[0x0][0x250], 0x1 ;  /* 0x00009400040a4a11 */ /* 0x000fe200078a08ff */
[----:B------:R-:W-:Y:S03]  /*7a50*/  IMAD R8, R80, c[0x0][0x218], RZ ;  /* 0x0000860050087a24 */ /* 0x000fe600078e02ff */
[----:B------:R-:W-:Y:S01]  /*7a60*/  @P4 LEA.HI.X R11, R4, c[0x0][0x254], R3, 0x1, P5 ;  /* 0x00009500040b4a11 */ /* 0x000fe200028f0c03 */
[----:B------:R-:W-:Y:S02]  /*7a70*/  IMAD R3, R79, c[0x0][0x208], RZ ;  /* 0x000082004f037a24 */ /* 0x000fe400078e02ff */
[C---:B------:R-:W-:Y:S04]  /*7a80*/  IMAD.WIDE.U32 R4, R78.reuse, c[0x0][0x208], RZ ;  /* 0x000082004e047a25 */ /* 0x040fe800078e00ff */
[----:B------:R-:W-:Y:S02]  /*7a90*/  IMAD R3, R78, c[0x0][0x20c], R3 ;  /* 0x000083004e037a24 */ /* 0x000fe400078e0203 */
[----:B------:R-:W-:Y:S02]  /*7aa0*/  IMAD R8, R77, c[0x0][0x21c], R8 ;  /* 0x000087004d087a24 */ /* 0x000fe400078e0208 */
[----:B------:R-:W-:Y:S04]  /*7ab0*/  IMAD.IADD R5, R5, 0x1, R3 ;  /* 0x0000000105057824 */ /* 0x000fe800078e0203 */
[----:B------:R-:W-:Y:S05]  /*7ac0*/  IMAD.WIDE.U32 R4, R77, c[0x0][0x218], R4 ;  /* 0x000086004d047a25 */ /* 0x000fea00078e0004 */
[----:B------:R-:W-:Y:S02]  /*7ad0*/  IADD3 R3, P5, R102, R4, RZ ;  /* 0x0000000466037210 */ /* 0x000fe40007fbe0ff */
[----:B------:R-:W-:Y:S02]  /*7ae0*/  @P0 MOV R4, R82 ;  /* 0x0000005200040202 */ /* 0x000fe40000000f00 */
[----:B------:R-:W-:Y:S01]  /*7af0*/  IADD3.X R12, R125, R5, R8, P5, !PT ;  /* 0x000000057d0c7210 */ /* 0x000fe20002ffe408 */
[----:B------:R-:W-:Y:S02]  /*7b00*/  @P0 IMAD R8, R13, c[0x0][0x258], RZ ;  /* 0x000096000d080a24 */ /* 0x000fe400078e02ff */
[----:B------:R-:W-:Y:S04]  /*7b10*/  @P0 IMAD.MOV.U32 R5, RZ, RZ, R81 ;  /* 0x000000ffff050224 */ /* 0x000fe800078e0051 */
[C---:B------:R-:W-:Y:S04]  /*7b20*/  @P0 IMAD.WIDE.U32 R4, R6.reuse, c[0x0][0x258], R4 ;  /* 0x0000960006040a25 */ /* 0x040fe800078e0004 */
[----:B------:R-:W-:Y:S01]  /*7b30*/  @P0 IMAD R6, R6, c[0x0][0x25c], R8 ;  /* 0x0000970006060a24 */ /* 0x000fe200078e0208 */
[C---:B------:R-:W-:Y:S03]  /*7b40*/  @P0 LEA R8, P5, R4.reuse, c[0x0][0x250], 0x1 ;  /* 0x0000940004080a11 */ /* 0x040fe600078a08ff */
[----:B------:R-:W-:Y:S05]  /*7b50*/  @P0 IMAD.IADD R6, R5, 0x1, R6 ;  /* 0x0000000105060824 */ /* 0x000fea00078e0206 */
[----:B------:R-:W-:Y:S02]  /*7b60*/  @P0 LEA.HI.X R9, R4, c[0x0][0x254], R6, 0x1, P5 ;  /* 0x0000950004090a11 */ /* 0x000fe400028f0c06 */
[C---:B------:R-:W-:Y:S04]  /*7b70*/  LEA R4, P5, R3.reuse, c[0x0][0x1f8], 0x1 ;  /* 0x00007e0003047a11 */ /* 0x040fe800078a08ff */
[----:B------:R-:W-:Y:S02]  /*7b80*/  LEA.HI.X R5, R3, c[0x0][0x1fc], R12, 0x1, P5 ;  /* 0x00007f0003057a11 */ /* 0x000fe400028f0c0c */
[----:B------:R-:W1:Y:S01]  /*7b90*/  SHFL.IDX PT, R4, R4, RZ, 0x1e1f ;  /* 0x001e1fff04047589 */ /* 0x000e6200000e0000 */
[C---:B------:R-:W-:Y:S03]  /*7ba0*/  LOP3.LUT P5, RZ, R245.reuse, 0x2, RZ, 0xc0, !PT ;  /* 0x00000002f5ff7812 */ /* 0x040fe600078ac0ff */
[----:B------:R-:W3:Y:S01]  /*7bb0*/  SHFL.IDX PT, R5, R5, RZ, 0x1e1f ;  /* 0x001e1fff05057589 */ /* 0x000ee200000e0000 */
[C---:B--2---:R-:W-:Y:S01]  /*7bc0*/  @P4 SHF.L.U32 R6, R24.reuse, 0x1, RZ ;  /* 0x0000000118064819 */ /* 0x044fe200000006ff */
[----:B------:R-:W-:Y:S04]  /*7bd0*/  @P0 IMAD.SHL.U32 R3, R24, 0x2, RZ ;  /* 0x0000000218030824 */ /* 0x000fe800078e00ff */
[----:B------:R-:W-:Y:S01]  /*7be0*/  @!PT LDS RZ, [RZ] ;  /* 0x00000000fffff984 */ /* 0x000fe20000000800 */
[----:B------:R2:W-:Y:S01]  /*7bf0*/  @P4 LDGSTS.E.BYPASS.LTC128B.128 [R6+0x1880], [R10.64], !P1 ;  /* 0x018800000a064fae */ /* 0x0005e2000c901d48 */
[----:B------:R-:W-:Y:S03]  /*7c00*/  ISETP.NE.AND P1, PT, R14, RZ, PT ;  /* 0x000000ff0e00720c */ /* 0x000fe60003f25270 */
[----:B------:R2:W-:Y:S04]  /*7c10*/  @P4 LDGSTS.E.BYPASS.LTC128B.128 [R6+0x2480], [R10.64+0x40], !P5 ;  /* 0x024800400a064fae */ /* 0x0005e8000e901d48 */
[----:B------:R2:W-:Y:S01]  /*7c20*/  @P4 LDGSTS.E.BYPASS.LTC128B.128 [R6+0x3080], [R10.64+0x80], !P6 ;  /* 0x030800800a064fae */ /* 0x0005e2000f101d48 */
[----:B------:R-:W-:Y:S11]  /*7c30*/  LOP3.LUT P4, RZ, R245, 0x4, RZ, 0xc0, !PT ;  /* 0x00000004f5ff7812 */ /* 0x000ff6000788c0ff */
[----:B------:R-:W-:Y:S02]  /*7c40*/  @!UPT UIADD3 URZ, URZ, URZ, URZ ;  /* 0x0000003f3f3ff290 */ /* 0x000fe4000fffe03f */
        /* <DEDUP_REMOVED lines=9> */
[----:B------:R-:W-:Y:S02]  /*7ce0*/  ISETP.GE.AND P0, PT, R108, c[0x0][0x1d4], PT ;  /* 0x000075006c007a0c */ /* 0x000fe40003f06270 */
[----:B------:R-:W-:Y:S01]  /*7cf0*/  ISETP.GE.AND P5, PT, R250, c[0x0][0x1d4], PT ;  /* 0x00007500fa007a0c */ /* 0x000fe20003fa6270 */
[----:B------:R-:W3:Y:S04]  /*7d00*/  LDL R16, [R1+0x54] ;  /* 0x0000540001107983 */ /* 0x000ee80000100800 */
[----:B------:R-:W5:Y:S04]  /*7d10*/  LDL R20, [R1+0x2c] ;  /* 0x00002c0001147983 */ /* 0x000f680000100800 */
[----:B----4-:R-:W4:Y:S02]  /*7d20*/  LDL R26, [R1+0x28] ;  /* 0x00002800011a7983 */ /* 0x010f240000100800 */
[CC--:B------:R-:W-:Y:S02]  /*7d30*/  @!P0 LEA R8, P4, R108.reuse, R4.reuse, 0x1 ;  /* 0x000000046c088211 */ /* 0x0c0fe400078808ff */
[----:B------:R-:W3:Y:S02]  /*7d40*/  LDL R15, [R1+0x50] ;  /* 0x00005000010f7983 */ /* 0x000ee40000100800 */
[-C--:B------:R-:W-:Y:S02]  /*7d50*/  @!P0 LEA.HI.X R9, R108, R5.reuse, R109, 0x1, P4 ;  /* 0x000000056c098211 */ /* 0x080fe400020f0c6d */
[CC--:B------:R-:W-:Y:S04]  /*7d60*/  @!P5 LEA R12, P4, R250.reuse, R4.reuse, 0x1 ;  /* 0x00000004fa0cd211 */ /* 0x0c0fe800078808ff */
[-C--:B--2---:R-:W-:Y:S02]  /*7d70*/  @!P5 LEA.HI.X R13, R250, R5.reuse, R17, 0x1, P4 ;  /* 0x00000005fa0dd211 */ /* 0x084fe400020f0c11 */
[C---:B------:R-:W-:Y:S11]  /*7d80*/  ISETP.GE.AND P4, PT, R249.reuse, c[0x0][0x1d4], PT ;  /* 0x00007500f9007a0c */ /* 0x040ff60003f86270 */
[----:B------:R-:W-:Y:S02]  /*7d90*/  @!UPT UIADD3 URZ, URZ, URZ, URZ ;  /* 0x0000003f3f3ff290 */ /* 0x000fe4000fffe03f */
[CC--:B------:R-:W-:Y:S04]  /*7da0*/  @!P4 LEA R10, P6, R249.reuse, R4.reuse, 0x1 ;  /* 0x00000004f90ac211 */ /* 0x0c0fe800078c08ff */
[-C--:B---3--:R-:W-:Y:S02]  /*7db0*/  @!P4 LEA.HI.X R11, R249, R5.reuse, R16, 0x1, P6 ;  /* 0x00000005f90bc211 */ /* 0x088fe400030f0c10 */
[----:B------:R-:W1:Y:S04]  /*7dc0*/  @!P0 LDS.128 R16, [R246] ;  /* 0x00000000f6108984 */ /* 0x000e680000000c00 */
[----:B-1----:R1:W-:Y:S01]  /*7dd0*/  @!P0 ST.E.128 [R8.64], R16 ;  /* 0x0000001008008985 */ /* 0x0023e2000c101d08 */
[----:B------:R-:W-:Y:S11]  /*7de0*/  ISETP.GE.AND P0, PT, R113, c[0x0][0x1d4], PT ;  /* 0x0000750071007a0c */ /* 0x000ff60003f06270 */
[----:B------:R-:W-:Y:S02]  /*7df0*/  @!UPT UIADD3 URZ, URZ, URZ, URZ ;  /* 0x0000003f3f3ff290 */ /* 0x000fe4000fffe03f */
[----:B------:R-:W2:Y:S01]  /*7e00*/  @!P0 LDS.128 R16, [R247] ;  /* 0x00000000f7108984 */ /* 0x000ea20000000c00 */
[----:B-----5:R-:W-:Y:S04]  /*7e10*/  @!P0 IMAD.SHL.U32 R3, R20, 0x8, RZ ;  /* 0x0000000814038824 */ /* 0x020fe800078e00ff */
[--C-:B-1----:R-:W-:Y:S05]  /*7e20*/  @!P0 IMAD.WIDE R8, R3, 0x2, R4.reuse ;  /* 0x0000000203088825 */ /* 0x102fea00078e0204 */
[----:B--2---:R1:W-:Y:S01]  /*7e30*/  @!P0 ST.E.128 [R8.64], R16 ;  /* 0x0000001008008985 */ /* 0x0043e2000c101d08 */
[----:B------:R-:W-:Y:S11]  /*7e40*/  ISETP.GE.AND P0, PT, R112, c[0x0][0x1d4], PT ;  /* 0x0000750070007a0c */ /* 0x000ff60003f06270 */
[----:B------:R-:W-:Y:S02]  /*7e50*/  @!UPT UIADD3 URZ, URZ, URZ, URZ ;  /* 0x0000003f3f3ff290 */ /* 0x000fe4000fffe03f */
[----:B------:R-:W2:Y:S01]  /*7e60*/  @!P0 LDS.128 R20, [R246+0xc00] ;  /* 0x000c0000f6148984 */ /* 0x000ea20000000c00 */
[----:B----4-:R-:W-:Y:S04]  /*7e70*/  @!P0 IMAD.SHL.U32 R3, R26, 0x8, RZ ;  /* 0x000000081a038824 */ /* 0x010fe800078e00ff */
        /* <DEDUP_REMOVED lines=11> */
.L_x_1582:
[----:B-123--:R-:W-:Y:S05]  /*7f30*/  BSYNC B0 ;  /* 0x0000000000007941 */ /* 0x00efea0003800000 */
.L_x_1581:
        /* <DEDUP_REMOVED lines=43> */
.L_x_1584:
[----:B------:R-:W-:Y:S05]  /*81f0*/  BSYNC B0 ;  /* 0x0000000000007941 */ /* 0x000fea0003800000 */
.L_x_1583:
[----:B------:R-:W0:Y:S01]  /*8200*/  LDGDEPBAR ;  /* 0x00000000000079af */ /* 0x000e220000000000 */
[----:B------:R-:W-:Y:S01]  /*8210*/  IADD3 R33, R33, -0x1, RZ ;  /* 0xffffffff21217810 */ /* 0x000fe20007ffe0ff */
[----:B------:R-:W-:-:S05]  /*8220*/  @P5 BRA `(.L_x_1585) ;  /* 0xffffb7b000005947 */ /* 0x000fca000383ffff */
[----:B------:R-:W-:Y:S01]  /*8230*/  WARPSYNC 0xffffffff ;  /* 0xffffffff00007948 */ /* 0x000fe20003800000 */
[----:B------:R-:W-:Y:S06]  /*8240*/  BAR.SYNC.DEFER_BLOCKING 0x0 ;  /* 0x0000000000007b1d */ /* 0x000fec0000010000 */
.L_x_1558:
[----:B------:R-:W2:Y:S01]  /*8250*/  LDL R11, [R1+0x60] ;  /* 0x00006000010b7983 */ /* 0x000ea20000100800 */
[----:B------:R-:W-:-:S05]  /*8260*/  IMAD.MOV.U32 R0, RZ, RZ, c[0x0][0x2c4] ;  /* 0x0000b100ff007624 */ /* 0x000fca00078e00ff */
[----:B------:R-:W-:Y:S01]  /*8270*/  ISETP.NE.AND P3, PT, R0, 0x1, PT ;  /* 0x000000010000780c */ /* 0x000fe20003f65270 */
[----:B------:R-:W-:Y:S01]  /*8280*/  BSSY B0, `(.L_x_1586) ;  /* 0x0000028000007945 */ /* 0x000fe20003800000 */
[----:B--2---:R-:W-:-:S11]  /*8290*/  IADD3 R0, R11, 0x7f, RZ ;  /* 0x0000007f0b007810 */ /* 0x004fd60007ffe0ff */
[----:B------:R-:W-:-:S05]  /*82a0*/  @P3 IMAD.HI.U32 R2, R0, c[0x0][0x2c8], RZ ;  /* 0x0000b20000023a27 */ /* 0x000fca00078e00ff */
[----:B------:R-:W-:-:S05]  /*82b0*/  @P3 SHF.R.U32.HI R0, RZ, c[0x0][0x2cc], R2 ;  /* 0x0000b300ff003a19 */ /* 0x000fca0000011602 */
[----:B------:R-:W-:-:S04]  /*82c0*/  IMAD.IADD R0, R138, 0x1, R0 ;  /* 0x000000018a007824 */ /* 0x000fc800078e0200 */
[----:B------:R-:W-:-:S05]  /*82d0*/  IMAD.HI R0, R0, 0x2aaaaaab, RZ ;  /* 0x2aaaaaab00007827 */ /* 0x000fca00078e02ff */
[----:B------:R-:W-:-:S04]  /*82e0*/  SHF.R.U32.HI R2, RZ, 0x1f, R0 ;  /* 0x0000001fff027819 */ /* 0x000fc80000011600 */
[----:B------:R-:W-:-:S04]  /*82f0*/  LEA.HI.SX32 R0, R0, R2, 0x1d ;  /* 0x0000000200007211 */ /* 0x000fc800078feaff */
[----:B------:R-:W-:-:S04]  /*8300*/  IMNMX R6, R137, R0, PT ;  /* 0x0000000089067217 */ /* 0x000fc80003800200 */
[----:B------:R-:W-:Y:S01]  /*8310*/  ISETP.GE.AND P0, PT, R6, 0x1, PT ;  /* 0x000000010600780c */ /* 0x000fe20003f06270 */
[----:B------:R-:W-:-:S12]  /*8320*/  IMAD.MOV.U32 R0, RZ, RZ, RZ ;  /* 0x000000ffff007224 */ /* 0x000fd800078e00ff */
[----:B------:R-:W-:Y:S05]  /*8330*/  @!P0 BRA `(.L_x_1587) ;  /* 0x000001c000008947 */ /* 0x000fea0003800000 */
[----:B------:R-:W-:Y:S01]  /*8340*/  IABS R2, R128 ;  /* 0x0000008000027213 */ /* 0x000fe20000000000 */
[----:B-1----:R-:W-:Y:S01]  /*8350*/  IMAD.MOV.U32 R4, RZ, RZ, RZ ;  /* 0x000000ffff047224 */ /* 0x002fe200078e00ff */
[----:B------:R-:W-:Y:S02]  /*8360*/  IADD3 R8, R128, -0x1, R6 ;  /* 0xffffffff80087810 */ /* 0x000fe40007ffe006 */
[----:B------:R-:W1:Y:S02]  /*8370*/  I2F.RP R0, R2 ;  /* 0x0000000200007306 */ /* 0x000e640000209400 */
[----:B------:R-:W-:-:S06]  /*8380*/  IABS R10, R8 ;  /* 0x00000008000a7213 */ /* 0x000fcc0000000000 */
[----:B-1----:R-:W1:Y:S02]  /*8390*/  MUFU.RCP R0, R0 ;  /* 0x0000000000007308 */ /* 0x002e640000001000 */
        /* <DEDUP_REMOVED lines=22> */
.L_x_1587:
[----:B------:R-:W-:Y:S05]  /*8500*/  BSYNC B0 ;  /* 0x0000000000007941 */ /* 0x000fea0003800000 */
.L_x_1586:
[----:B------:R-:W2:Y:S01]  /*8510*/  LDL R2, [R1+0xd8] ;  /* 0x0000d80001027983 */ /* 0x000ea20000100800 */
        /* <DEDUP_REMOVED lines=50> */
[----:B-12---:R-:W-:-:S04]  /*8840*/  IMAD R3, R2, R0, RZ ;  /* 0x0000000002037224 */ /* 0x006fc800078e02ff */
[--C-:B------:R-:W-:Y:S01]  /*8850*/  IMAD.IADD R2, R3, 0x1, R0.reuse ;  /* 0x0000000103027824 */ /* 0x100fe200078e0200 */
[----:B------:R1:W-:Y:S01]  /*8860*/  STL [R1+0xc], R3 ;  /* 0x00000c0301007387 */ /* 0x0003e20000100800 */
[----:B------:R-:W-:-:S03]  /*8870*/  PRMT R0, RZ, 0x7610, R0 ;  /* 0x00007610ff007816 */ /* 0x000fc60000000000 */
[----:B------:R-:W-:-:S04]  /*8880*/  IMNMX R220, R6, R2, PT ;  /* 0x0000000206dc7217 */ /* 0x000fc80003800200 */
[----:B------:R-:W-:-:S13]  /*8890*/  ISETP.GT.AND P0, PT, R220, R3, PT ;  /* 0x00000003dc00720c */ /* 0x000fda0003f04270 */
[----:B------:R-:W-:Y:S05]  /*88a0*/  @!P0 BRA `(.L_x_1588) ;  /* 0x0001213000008947 */ /* 0x000fea0003800000 */
[----:B-1----:R-:W2:Y:S04]  /*88b0*/  LDL R3, [R1+0x8c] ;  /* 0x00008c0001037983 */ /* 0x002ea80000100800 */
[----:B------:R-:W3:Y:S04]  /*88c0*/  LDL R8, [R1+0x90] ;  /* 0x0000900001087983 */ /* 0x000ee80000100800 */
[----:B------:R-:W4:Y:S04]  /*88d0*/  LDL R4, [R1+0x78] ;  /* 0x0000780001047983 */ /* 0x000f280000100800 */
[----:B------:R-:W4:Y:S04]  /*88e0*/  LDL R5, [R1+0xd4] ;  /* 0x0000d40001057983 */ /* 0x000f280000100800 */
[----:B------:R-:W4:Y:S01]  /*88f0*/  LDL R9, [R1+0x94] ;  /* 0x0000940001097983 */ /* 0x000f220000100800 */
[----:B------:R-:W-:-:S03]  /*8900*/  ISETP.NE.U32.AND P0, PT, RZ, c[0x0][0x340], PT ;  /* 0x0000d000ff007a0c */ /* 0x000fc60003f05070 */
[----:B------:R-:W4:Y:S01]  /*8910*/  LDL.64 R16, [R1] ;  /* 0x0000000001107983 */ /* 0x000f220000100a00 */
[----:B------:R-:W-:-:S03]  /*8920*/  ISETP.NE.AND.EX P1, PT, RZ, c[0x0][0x344], PT, P0 ;  /* 0x0000d100ff007a0c */ /* 0x000fc60003f25300 */
[----:B------:R-:W4:Y:S01]  /*8930*/  LDL R14, [R1+0x8] ;  /* 0x00000800010e7983 */ /* 0x000f220000100800 */
[----:B------:R-:W-:-:S05]  /*8940*/  SHF.R.S32.HI R0, RZ, 0x1f, R136 ;  /* 0x0000001fff007819 */ /* 0x000fca0000011488 */
[----:B------:R-:W-:-:S04]  /*8950*/  IMAD R0, R0, c[0x0][0x178], RZ ;  /* 0x00005e0000007a24 */ /* 0x000fc800078e02ff */
[----:B------:R-:W-:Y:S01]  /*8960*/  IMAD R0, R136, c[0x0][0x17c], R0 ;  /* 0x00005f0088007a24 */ /* 0x000fe200078e0200 */
[----:B--2---:R-:W-:-:S04]  /*8970*/  @P1 IADD3 R2, P0, R3, c[0x0][0x340], RZ ;  /* 0x0000d00003021a10 */ /* 0x004fc80007f1e0ff */
[----:B---3--:R-:W-:-:S05]  /*8980*/  @P1 IADD3.X R3, R8, c[0x0][0x344], RZ, P0, !PT ;  /* 0x0000d10008031a10 */ /* 0x008fca00007fe4ff */
[----:B------:R1:W5:Y:S01]  /*8990*/  @P1 LDG.E R13, [R2.64] ;  /* 0x00000008020d1981 */ /* 0x000362000c1e1900 */
[----:B------:R-:W-:Y:S02]  /*89a0*/  ISETP.NE.U32.AND P0, PT, RZ, c[0x0][0x348], PT ;  /* 0x0000d200ff007a0c */ /* 0x000fe40003f05070 */
[----:B----4-:R-:W-:Y:S01]  /*89b0*/  LOP3.LUT R95, R4, 0xffff, RZ, 0xc0, !PT ;  /* 0x0000ffff045f7812 */ /* 0x010fe200078ec0ff */
[----:B------:R-:W-:Y:S01]  /*89c0*/  IMAD.IADD R4, R251, 0x1, R11 ;  /* 0x00000001fb047824 */ /* 0x000fe200078e020b */
[----:B------:R-:W-:Y:S01]  /*89d0*/  ISETP.NE.AND.EX P0, PT, RZ, c[0x0][0x34c], PT, P0 ;  /* 0x0000d300ff007a0c */ /* 0x000fe20003f05300 */
[----:B------:R-:W2:Y:S02]  /*89e0*/  S2R R15, SR_TID.X ;  /* 0x00000000000f7919 */ /* 0x000ea40000002100 */
[----:B------:R-:W-:Y:S01]  /*89f0*/  @P3 IMAD.HI.U32 R8, R4, c[0x0][0x2c8], RZ ;  /* 0x0000b20004083a27 */ /* 0x000fe200078e00ff */
[----:B------:R-:W-:Y:S02]  /*8a00*/  SEL R6, R5, RZ, !P0 ;  /* 0x000000ff05067207 */ /* 0x000fe40004000000 */
[----:B------:R-:W-:Y:S01]  /*8a10*/  SEL R5, R9, RZ, !P0 ;  /* 0x000000ff09057207 */ /* 0x000fe20004000000 */
[----:B-1----:R-:W-:-:S04]  /*8a20*/  IMAD.WIDE.U32 R2, R136, c[0x0][0x178], RZ ;  /* 0x00005e0088027a25 */ /* 0x002fc800078e00ff */
[----:B------:R-:W-:-:S04]  /*8a30*/  IMAD.IADD R3, R3, 0x1, R0 ;  /* 0x0000000103037824 */ /* 0x000fc800078e0200 */
        /* <DEDUP_REMOVED lines=33> */
.L_x_1758:
[----:B------:R-:W-:Y:S05]  /*8c50*/  BRA.DIV ~URZ, `(.L_x_1590) ;  /* 0x00016e927f007947 */ /* 0x000fea000b800000 */
[----:B------:R3:W4:Y:S02]  /*8c60*/  SHFL.IDX PT, R0, R12, RZ, 0x1c1f ;  /* 0x001c1fff0c007589 */ /* 0x00072400000e0000 */
.L_x_1759:
[----:B---3--:R-:W3:Y:S01]  /*8c70*/  LDL R2, [R1+0x64] ;  /* 0x0000640001027983 */ /* 0x008ee20000100800 */
[----:B------:R-:W-:Y:S01]  /*8c80*/  BSSY B0, `(.L_x_1591) ;  /* 0x0000016000007945 */ /* 0x000fe20003800000 */
[----:B---3--:R-:W-:-:S05]  /*8c90*/  IMAD R38, R2, c[0x0][0x2c4], RZ ;  /* 0x0000b10002267a24 */ /* 0x008fca00078e02ff */
[----:B------:R-:W-:-:S13]  /*8ca0*/  ISETP.GE.AND P0, PT, R5, R38, PT ;  /* 0x000000260500720c */ /* 0x000fda0003f06270 */
[----:B------:R-:W-:Y:S05]  /*8cb0*/  @P0 BRA `(.L_x_1592) ;  /* 0x0000012000000947 */ /* 0x000fea0003800000 */
[----:B------:R-:W3:Y:S04]  /*8cc0*/  LDL.64 R18, [R1] ;  /* 0x0000000001127983 */ /* 0x000ee80000100a00 */
[----:B----4-:R-:W4:Y:S04]  /*8cd0*/  LDL R15, [R1+0x8] ;  /* 0x00000800010f7983 */ /* 0x010f280000100800 */
[----:B--2---:R-:W2:Y:S04]  /*8ce0*/  LDL R14, [R1+0x14] ;  /* 0x00001400010e7983 */ /* 0x004ea80000100800 */
[----:B------:R-:W2:Y:S04]  /*8cf0*/  LDL R17, [R1+0x88] ;  /* 0x0000880001117983 */ /* 0x000ea80000100800 */
[----:B------:R-:W2:Y:S01]  /*8d00*/  LDL R16, [R1+0x84] ;  /* 0x0000840001107983 */ /* 0x000ea20000100800 */
[----:B------:R-:W-:-:S02]  /*8d10*/  LEA R8, P1, R252, R0, 0x1 ;  /* 0x00000000fc087211 */ /* 0x000fc400078208ff */
[CC--:B---3--:R-:W-:Y:S02]  /*8d20*/  LEA R10, P2, R18.reuse, R0.reuse, 0x1 ;  /* 0x00000000120a7211 */ /* 0x0c8fe400078408ff */
[----:B----4-:R-:W-:Y:S02]  /*8d30*/  LEA R2, P0, R15, R0, 0x1 ;  /* 0x000000000f027211 */ /* 0x010fe400078008ff */
[-C--:B------:R-:W-:Y:S01]  /*8d40*/  LEA.HI.X R11, R18, R4.reuse, R19, 0x1, P2 ;  /* 0x00000004120b7211 */ /* 0x080fe200010f0c13 */
        /* <DEDUP_REMOVED lines=9> */
.L_x_1592:
[----:B------:R-:W-:Y:S05]  /*8de0*/  BSYNC B0 ;  /* 0x0000000000007941 */ /* 0x000fea0003800000 */
.L_x_1591:
[----:B------:R-:W-:Y:S05]  /*8df0*/  BRA.DIV ~URZ, `(.L_x_1593) ;  /* 0x00016d527f007947 */ /* 0x000fea000b800000 */
[----:B--2---:R2:W3:Y:S04]  /*8e00*/  SHFL.IDX PT, R4, R6, 0x1, 0x1c1f ;  /* 0x003c1f0006047f89 */ /* 0x0044e800000e0000 */
[----:B----4-:R2:W4:Y:S02]  /*8e10*/  SHFL.IDX PT, R0, R12, 0x1, 0x1c1f ;  /* 0x003c1f000c007f89 */ /* 0x01052400000e0000 */
.L_x_1760:
[----:B------:R-:W-:Y:S01]  /*8e20*/  IADD3 R2, R5, 0x20, RZ ;  /* 0x0000002005027810 */ /* 0x000fe20007ffe0ff */
[----:B------:R-:W-:Y:S03]  /*8e30*/  BSSY B0, `(.L_x_1594) ;  /* 0x0000015000007945 */ /* 0x000fe60003800000 */
[----:B------:R-:W-:-:S13]  /*8e40*/  ISETP.GE.AND P0, PT, R2, R38, PT ;  /* 0x000000260200720c */ /* 0x000fda0003f06270 */
[----:B------:R-:W-:Y:S05]  /*8e50*/  @P0 BRA `(.L_x_1595) ;  /* 0x0000012000000947 */ /* 0x000fea0003800000 */
[----:B--2---:R-:W2:Y:S04]  /*8e60*/  LDL.64 R18, [R1] ;  /* 0x0000000001127983 */ /* 0x004ea80000100a00 */
[----:B----4-:R-:W4:Y:S04]  /*8e70*/  LDL R15, [R1+0x8] ;  /* 0x00000800010f7983 */ /* 0x010f280000100800 */
[----:B---3--:R-:W3:Y:S04]  /*8e80*/  LDL R14, [R1+0x14] ;  /* 0x00001400010e7983 */ /* 0x008ee80000100800 */
[----:B------:R-:W3:Y:S04]  /*8e90*/  LDL R17, [R1+0x88] ;  /* 0x0000880001117983 */ /* 0x000ee80000100800 */
[----:B------:R-:W3:Y:S01]  /*8ea0*/  LDL R16, [R1+0x84] ;  /* 0x0000840001107983 */ /* 0x000ee20000100800 */
[----:B------:R-:W-:-:S02]  /*8eb0*/  LEA R8, P1, R252, R0, 0x1 ;  /* 0x00000000fc087211 */ /* 0x000fc400078208ff */
[CC--:B--2---:R-:W-:Y:S02]  /*8ec0*/  LEA R10, P2, R18.reuse, R0.reuse, 0x1 ;  /* 0x00000000120a7211 */ /* 0x0c4fe400078408ff */
[----:B----4-:R-:W-:Y:S02]  /*8ed0*/  LEA R2, P0, R15, R0, 0x1 ;  /* 0x000000000f027211 */ /* 0x010fe400078008ff */
[-C--:B------:R-:W-:Y:S01]  /*8ee0*/  LEA.HI.X R11, R18, R4.reuse, R19, 0x1, P2 ;  /* 0x00000004120b7211 */ /* 0x080fe200010f0c13 */
[----:B---3--:R-:W-:Y:S01]  /*8ef0*/  IMAD.SHL.U32 R0, R14, 0x2, RZ ;  /* 0x000000020e007824 */ /* 0x008fe200078e00ff */
        /* <DEDUP_REMOVED lines=8> */
.L_x_1595:
[----:B------:R-:W-:Y:S05]  /*8f80*/  BSYNC B0 ;  /* 0x0000000000007941 */ /* 0x000fea0003800000 */
.L_x_1594:
[----:B------:R-:W-:Y:S05]  /*8f90*/  BRA.DIV ~URZ, `(.L_x_1596) ;  /* 0x00016c727f007947 */ /* 0x000fea000b800000 */
[----:B---3--:R3:W1:Y:S02]  /*8fa0*/  SHFL.IDX PT, R4, R6, 0x2, 0x1c1f ;  /* 0x005c1f0006047f89 */ /* 0x00866400000e0000 */
.L_x_1761:
[----:B------:R-:W-:Y:S05]  /*8fb0*/  BRA.DIV ~URZ, `(.L_x_1597) ;  /* 0x00016cc27f007947 */ /* 0x000fea000b800000 */
[----:B--2-4-:R2:W4:Y:S02]  /*8fc0*/  SHFL.IDX PT, R0, R12, 0x2, 0x1c1f ;  /* 0x005c1f000c007f89 */ /* 0x01452400000e0000 */
.L_x_1762:
        /* <DEDUP_REMOVED lines=10> */
[CC--:B--2---:R-:W-:Y:S02]  /*9070*/  LEA R10, P2, R18.reuse, R0.reuse, 0x1 ;  /* 0x00000000120a7211 */ /* 0x0c4fe400078408ff */
[----:B---3--:R-:W-:Y:S02]  /*9080*/  LEA R2, P0, R15, R0, 0x1 ;  /* 0x000000000f027211 */ /* 0x008fe400078008ff */
[-C--:B-1----:R-:W-:Y:S01]  /*9090*/  LEA.HI.X R11, R18, R4.reuse, R19, 0x1, P2 ;  /* 0x00000004120b7211 */ /* 0x082fe200010f0c13 */
        /* <DEDUP_REMOVED lines=9> */
.L_x_1599:
[----:B------:R-:W-:Y:S05]  /*9130*/  BSYNC B0 ;  /* 0x0000000000007941 */ /* 0x000fea0003800000 */
.L_x_1598:
[----:B------:R-:W-:Y:S05]  /*9140*/  BRA.DIV ~URZ, `(.L_x_1600) ;  /* 0x00016b927f007947 */ /* 0x000fea000b800000 */
[----:B-1----:R1:W2:Y:S04]  /*9150*/  SHFL.IDX PT, R4, R6, 0x3, 0x1c1f ;  /* 0x007c1f0006047f89 */ /* 0x0022a800000e0000 */
[----:B----4-:R1:W4:Y:S02]  /*9160*/  SHFL.IDX PT, R0, R12, 0x3, 0x1c1f ;  /* 0x007c1f000c007f89 */ /* 0x01032400000e0000 */
.L_x_1763:
[----:B---3--:R-:W3:Y:S04]  /*9170*/  LDL.64 R120, [R1] ;  /* 0x0000000001787983 */ /* 0x008ee80000100a00 */
[----:B----4-:R-:W4:Y:S04]  /*9180*/  LDL R110, [R1+0x8] ;  /* 0x00000800016e7983 */ /* 0x010f280000100800 */
[----:B--2---:R-:W2:Y:S04]  /*9190*/  LDL R118, [R1+0x14] ;  /* 0x0000140001767983 */ /* 0x004ea80000100800 */
[----:B------:R-:W2:Y:S04]  /*91a0*/  LDL R116, [R1+0x88] ;  /* 0x0000880001747983 */ /* 0x000ea80000100800 */
[----:B------:R-:W2:Y:S01]  /*91b0*/  LDL R111, [R1+0x84] ;  /* 0x00008400016f7983 */ /* 0x000ea20000100800 */
[----:B------:R-:W-:-:S04]  /*91c0*/  IADD3 R2, R5, 0x60, RZ ;  /* 0x0000006005027810 */ /* 0x000fc80007ffe0ff */
[----:B------:R-:W-:-:S13]  /*91d0*/  ISETP.GE.AND P0, PT, R2, R38, PT ;  /* 0x000000260200720c */ /* 0x000fda0003f06270 */
[----:B------:R-:W-:Y:S01]  /*91e0*/  @!P0 LEA R8, P2, R252, R0, 0x1 ;  /* 0x00000000fc088211 */ /* 0x000fe200078408ff */
[----:B-----5:R-:W-:-:S05]  /*91f0*/  IMAD.WIDE.U32 R14, R13, c[0x0][0x2b0], RZ ;  /* 0x0000ac000d0e7a25 */ /* 0x020fca00078e00ff */
[----:B------:R1:W-:Y:S01]  /*9200*/  STL.64 [R1+0x40], R14 ;  /* 0x0000400e01007387 */ /* 0x0003e20000100a00 */
[----:B---3--:R-:W-:-:S04]  /*9210*/  @!P0 LEA R10, P1, R120, R0, 0x1 ;  /* 0x00000000780a8211 */ /* 0x008fc800078208ff */
[----:B------:R-:W-:Y:S02]  /*9220*/  @!P0 LEA.HI.X R11, R120, R4, R121, 0x1, P1 ;  /* 0x00000004780b8211 */ /* 0x000fe400008f0c79 */
[----:B----4-:R-:W-:Y:S01]  /*9230*/  @!P0 LEA R2, P1, R110, R0, 0x1 ;  /* 0x000000006e028211 */ /* 0x010fe200078208ff */
[----:B--2---:R-:W-:Y:S01]  /*9240*/  @!P0 IMAD.SHL.U32 R0, R118, 0x2, RZ ;  /* 0x0000000276008824 */ /* 0x004fe200078e00ff */
[----:B------:R-:W-:-:S04]  /*9250*/  @!P0 LEA.HI.X R9, R252, R4, R116, 0x1, P2 ;  /* 0x00000004fc098211 */ /* 0x000fc800010f0c74 */
[----:B------:R-:W-:Y:S01]  /*9260*/  @!PT LDS RZ, [RZ] ;  /* 0x00000000fffff984 */ /* 0x000fe20000000800 */
[----:B------:R-:W-:Y:S01]  /*9270*/  @!PT LDS RZ, [RZ] ;  /* 0x00000000fffff984 */ /* 0x000fe20000000800 */
[----:B------:R-:W-:Y:S01]  /*9280*/  @!PT LDS RZ, [RZ] ;  /* 0x00000000fffff984 */ /* 0x000fe20000000800 */
[----:B------:R2:W-:Y:S01]  /*9290*/  @!P0 LDGSTS.E.BYPASS.LTC128B.128 [R0+0x7880], [R10.64], !P5 ;  /* 0x078800000a008fae */ /* 0x0005e2000e901d48 */
[----:B------:R-:W-:-:S03]  /*92a0*/  @!P0 LEA.HI.X R3, R110, R4, R111, 0x1, P1 ;  /* 0x000000046e038211 */ /* 0x000fc600008f0c6f */
[----:B------:R2:W-:Y:S04]  /*92b0*/  @!P0 LDGSTS.E.BYPASS.LTC128B.128 [R0+0x9880], [R8.64], !P4 ;  /* 0x0988000008008fae */ /* 0x0005e8000e101d48 */
[----:B------:R2:W-:Y:S04]  /*92c0*/  @!P0 LDGSTS.E.BYPASS.LTC128B.128 [R0+0xb880], [R2.64], !P3 ;  /* 0x0b88000002008fae */ /* 0x0005e8000d901d48 */
[----:B------:R-:W0:Y:S01]  /*92d0*/  LDGDEPBAR ;  /* 0x00000000000079af */ /* 0x000e220000000000 */
[----:B--2---:R-:W-:-:S05]  /*92e0*/  SHF.R.S32.HI R0, RZ, 0x1f, R13 ;  /* 0x0000001fff007819 */ /* 0x004fca000001140d */
[----:B------:R-:W-:-:S04]  /*92f0*/  IMAD R0, R0, c[0x0][0x2b0], RZ ;  /* 0x0000ac0000007a24 */ /* 0x000fc800078e02ff */
[----:B------:R-:W-:-:S04]  /*9300*/  IMAD R0, R13, c[0x0][0x2b4], R0 ;  /* 0x0000ad000d007a24 */ /* 0x000fc800078e0200 */
[----:B-1----:R-:W-:-:S05]  /*9310*/  IMAD.IADD R6, R15, 0x1, R0 ;  /* 0x000000010f067824 */ /* 0x002fca00078e0200 */
        /* <DEDUP_REMOVED lines=8> */
[----:B------:R-:W-:Y:S01]  /*93a0*/  ISETP.NE.AND P6, PT, R0, 0x1, PT ;  /* 0x000000010000780c */ /* 0x000fe20003fc5270 */
[----:B------:R-:W-:-:S02]  /*93b0*/  IMAD.IADD R2, R251, 0x1, R134 ;  /* 0x00000001fb027824 */ /* 0x000fc400078e0286 */
[----:B------:R-:W-:-:S03]  /*93c0*/  IMAD.MOV.U32 R219, RZ, RZ, RZ ;  /* 0x000000ffffdb7224 */ /* 0x000fc600078e00ff */
[C---:B--2---:R-:W-:Y:S01]  /*93d0*/  ISETP.GE.AND P0, PT, R2.reuse, R12, PT ;  /* 0x0000000c0200720c */ /* 0x044fe20003f06270 */
[----:B---3--:R-:W-:-:S03]  /*93e0*/  IMAD.IADD R2, R2, 0x1, R16 ;  /* 0x0000000102027824 */ /* 0x008fc600078e0210 */
[----:B------:R-:W-:-:S03]  /*93f0*/  ISETP.GT.OR P0, PT, R251, 0x2f, P0 ;  /* 0x0000002ffb00780c */ /* 0x000fc60000704670 */
[----:B------:R-:W-:-:S04]  /*9400*/  @P6 IMAD.HI.U32 R3, R2, c[0x0][0x2bc], RZ ;  /* 0x0000af0002036a27 */ /* 0x000fc800078e00ff */
[----:B------:R-:W-:Y:S01]  /*9410*/  IMAD.MOV.U32 R0, RZ, RZ, R2 ;  /* 0x000000ffff007224 */ /* 0x000fe200078e0002 */
[----:B------:R-:W-:-:S05]  /*9420*/  @P6 SHF.R.U32.HI R0, RZ, c[0x0][0x2c0], R3 ;  /* 0x0000b000ff006a19 */ /* 0x000fca0000011603 */
        /* <DEDUP_REMOVED lines=14> */
[----:B------:R-:W-:Y:S01]  /*9510*/  IMAD R8, R95, c[0x0][0x1ec], R11 ;  /* 0x00007b005f087a24 */ /* 0x000fe200078e020b */
[----:B-1----:R-:W-:Y:S01]  /*9520*/  SHF.R.S32.HI R117, RZ, 0x1f, R6 ;  /* 0x0000001fff757819 */ /* 0x002fe20000011406 */
[----:B------:R-:W-:-:S03]  /*9530*/  IMAD R133, R135, -0x30, R12 ;  /* 0xffffffd087857824 */ /* 0x000fc600078e020c */
[----:B------:R-:W-:Y:S02]  /*9540*/  LEA.HI R117, R117, R6, RZ, 0x2 ;  /* 0x0000000675757211 */ /* 0x000fe400078f10ff */
[----:B------:R-:W-:Y:S02]  /*9550*/  IMNMX R6, R133, 0x30, PT ;  /* 0x0000003085067817 */ /* 0x000fe40003800200 */
[----:B------:R-:W-:-:S05]  /*9560*/  SHF.R.S32.HI R117, RZ, 0x2, R117 ;  /* 0x00000002ff757819 */ /* 0x000fca0000011475 */
[----:B------:R-:W-:-:S05]  /*9570*/  IMAD.IADD R6, R6, 0x1, -R117 ;  /* 0x0000000106067824 */ /* 0x000fca00078e0a75 */
[----:B------:R-:W-:Y:S01]  /*9580*/  ISETP.GE.AND P1, PT, R6, 0x1, PT ;  /* 0x000000010600780c */ /* 0x000fe20003f26270 */
[----:B------:R-:W-:Y:S04]  /*9590*/  STL.64 [R1+0x38], R10 ;  /* 0x0000380a01007387 */ /* 0x000fe80000100a00 */
[----:B------:R-:W-:Y:S08]  /*95a0*/  STL [R1+0x48], R8 ;  /* 0x0000480801007387 */ /* 0x000ff00000100800 */
[----:B------:R-:W-:-:S02]  /*95b0*/  @P1 ISETP.GE.AND P2, PT, R120, c[0x0][0x1d4], PT ;  /* 0x0000750078001a0c */ /* 0x000fc40003f46270 */
[----:B------:R-:W-:Y:S02]  /*95c0*/  @P1 ISETP.GE.AND P4, PT, R252, c[0x0][0x1d4], PT ;  /* 0x00007500fc001a0c */ /* 0x000fe40003f86270 */
        /* <DEDUP_REMOVED lines=14> */
[----:B------:R-:W-:Y:S01]  /*96b0*/  @P1 LEA R10, P3, R252, R3, 0x1 ;  /* 0x00000003fc0a1211 */ /* 0x000fe200078608ff */
[----:B----4-:R-:W-:Y:S01]  /*96c0*/  @P1 IMAD.SHL.U32 R0, R118, 0x2, RZ ;  /* 0x0000000276001824 */ /* 0x010fe200078e00ff */
[----:B------:R-:W-:-:S04]  /*96d0*/  ISETP.GE.AND P0, PT, R6, 0x21, PT ;  /* 0x000000210600780c */ /* 0x000fc80003f06270 */
[----:B------:R1:W-:Y:S01]  /*96e0*/  @P1 LDGSTS.E.BYPASS.LTC128B.128 [R0+0x3c80], [R8.64], !P2 ;  /* 0x03c8000008001fae */ /* 0x0003e2000d101d48 */
[----:B------:R-:W-:Y:S02]  /*96f0*/  @P1 ISETP.GE.AND P2, PT, R110, c[0x0][0x1d4], PT ;  /* 0x000075006e001a0c */ /* 0x000fe40003f46270 */
[----:B------:R-:W-:-:S05]  /*9700*/  @P1 LEA.HI.X R11, R252, R4, R116, 0x1, P3 ;  /* 0x00000004fc0b1211 */ /* 0x000fca00018f0c74 */
[----:B------:R3:W-:Y:S01]  /*9710*/  @P1 LDGSTS.E.BYPASS.LTC128B.128 [R0+0x4880], [R10.64], !P4 ;  /* 0x048800000a001fae */ /* 0x0007e2000e101d48 */
[----:B------:R-:W-:Y:S02]  /*9720*/  @P0 ISETP.GE.AND P4, PT, R120, c[0x0][0x1d4], PT ;  /* 0x0000750078000a0c */ /* 0x000fe40003f86270 */
[----:B-1----:R-:W-:-:S04]  /*9730*/  @P1 LEA R8, P3, R110, R3, 0x1 ;  /* 0x000000036e081211 */ /* 0x002fc800078608ff */
[----:B------:R-:W-:Y:S02]  /*9740*/  @P1 LEA.HI.X R9, R110, R4, R111, 0x1, P3 ;  /* 0x000000046e091211 */ /* 0x000fe400018f0c6f */
[----:B------:R-:W-:-:S03]  /*9750*/  @P0 ISETP.GE.AND P3, PT, R252, c[0x0][0x1d4], PT ;  /* 0x00007500fc000a0c */ /* 0x000fc60003f66270 */
[----:B------:R1:W-:Y:S01]  /*9760*/  @P1 LDGSTS.E.BYPASS.LTC128B.128 [R0+0x5480], [R8.64], !P2 ;  /* 0x0548000008001fae */ /* 0x0003e2000d101d48 */
[----:B------:R-:W-:Y:S02]  /*9770*/  @P0 ISETP.GE.AND P2, PT, R110, c[0x0][0x1d4], PT ;  /* 0x000075006e000a0c */ /* 0x000fe40003f46270 */
[----:B---3--:R-:W-:-:S04]  /*9780*/  @P0 LEA R10, P5, R120, R2, 0x1 ;  /* 0x00000002780a0211 */ /* 0x008fc800078a08ff */
[----:B-----5:R-:W-:Y:S02]  /*9790*/  @P0 LEA.HI.X R11, R120, R5, R121, 0x1, P5 ;  /* 0x00000005780b0211 */ /* 0x020fe400028f0c79 */
[----:B-1----:R-:W-:Y:S01]  /*97a0*/  @P0 LEA R8, P1, R252, R2, 0x1 ;  /* 0x00000002fc080211 */ /* 0x002fe200078208ff */
[----:B------:R-:W-:-:S03]  /*97b0*/  @P0 IMAD.SHL.U32 R0, R118, 0x2, RZ ;  /* 0x0000000276000824 */ /* 0x000fc600078e00ff */
[-C--:B------:R-:W-:Y:S02]  /*97c0*/  @P0 LEA.HI.X R9, R252, R5.reuse, R116, 0x1, P1 ;  /* 0x00000005fc090211 */ /* 0x080fe400008f0c74 */
[C---:B------:R-:W-:Y:S01]  /*97d0*/  @P0 LEA R2, P1, R110.reuse, R2, 0x1 ;  /* 0x000000026e020211 */ /* 0x040fe200078208ff */
[----:B------:R1:W-:Y:S03]  /*97e0*/  @P0 LDGSTS.E.BYPASS.LTC128B.128 [R0+0x4480], [R10.64], !P4 ;  /* 0x044800000a000fae */ /* 0x0003e6000e101d48 */
[----:B------:R-:W-:Y:S01]  /*97f0*/  @P0 LEA.HI.X R3, R110, R5, R111, 0x1, P1 ;  /* 0x000000056e030211 */ /* 0x000fe200008f0c6f */
        /* <DEDUP_REMOVED lines=8> */
.L_x_1601:
[----:B------:R-:W2:Y:S01]  /*9880*/  LDL R119, [R1+0x60] ;  /* 0x0000600001777983 */ /* 0x000ea20000100800 */
[----:B------:R-:W-:Y:S01]  /*9890*/  ULDC.U8 UR4, c[0x0][0x298] ;  /* 0x0000a60000047ab9 */ /* 0x000fe20000000000 */
[----:B-1----:R-:W-:Y:S01]  /*98a0*/  SHF.R.S32.HI R0, RZ, 0x1f, R129 ;  /* 0x0000001fff007819 */ /* 0x002fe20000011481 */
        /* <DEDUP_REMOVED lines=60> */
[----:B------:R-:W-:-:S11]  /*9c70*/  ISETP.GE.AND P2, PT, R166, c[0x0][0x27c], PT ;  /* 0x00009f00a6007a0c */ /* 0x000fd60003f46270 */
[C---:B------:R-:W-:Y:S01]  /*9c80*/  @!P0 IMAD.SHL.U32 R0, R169.reuse, 0x2, RZ ;  /* 0x00000002a9008824 */ /* 0x040fe200078e00ff */
[----:B-----5:R-:W-:Y:S01]  /*9c90*/  @!P0 SHF.L.U64.HI R6, R169, 0x1, R82 ;  /* 0x00000001a9068819 */ /* 0x020fe20000010252 */
[----:B------:R-:W-:Y:S01]  /*9ca0*/  CS2R R24, SRZ ;  /* 0x0000000000187805 */ /* 0x000fe2000001ff00 */
[----:B------:R-:W-:Y:S02]  /*9cb0*/  @!P2 IMAD.SHL.U32 R14, R166, 0x2, RZ ;  /* 0x00000002a60ea824 */ /* 0x000fe400078e00ff */
[-C--:B---3--:R-:W-:Y:S02]  /*9cc0*/  @!P0 IADD3 R8, P3, R4, R0.reuse, RZ ;  /* 0x0000000004088210 */ /* 0x088fe40007f7e0ff */
[----:B------:R-:W-:-:S03]  /*9cd0*/  @!P0 IADD3 R12, P1, R2, R0, RZ ;  /* 0x00000000020c8210 */ /* 0x000fc60007f3e0ff */
[--C-:B----4-:R-:W-:Y:S01]  /*9ce0*/  @!P0 IMAD.X R9, R5, 0x1, R6.reuse, P3 ;  /* 0x0000000105098824 */ /* 0x110fe200018e0606 */
[----:B------:R-:W-:Y:S01]  /*9cf0*/  ISETP.GE.AND P3, PT, R168, c[0x0][0x27c], PT ;  /* 0x00009f00a8007a0c */ /* 0x000fe20003f66270 */
[----:B-1----:R-:W-:Y:S01]  /*9d00*/  @!P0 IMAD.X R13, R3, 0x1, R6, P1 ;  /* 0x00000001030d8824 */ /* 0x002fe200008e0606 */
[----:B------:R-:W-:Y:S02]  /*9d10*/  ISETP.GE.AND P1, PT, R115, c[0x0][0x27c], PT ;  /* 0x00009f0073007a0c */ /* 0x000fe40003f26270 */
[----:B------:R1:W5:Y:S01]  /*9d20*/  @!P0 LD.E.64 R26, [R8.64] ;  /* 0x00000008081a8980 */ /* 0x000362000c101b00 */
[----:B------:R-:W-:Y:S02]  /*9d30*/  @!P2 SHF.L.U64.HI R0, R166, 0x1, R81 ;  /* 0x00000001a600a819 */ /* 0x000fe40000010251 */
[----:B------:R-:W-:Y:S01]  /*9d40*/  @!P2 IADD3 R10, P4, R4, R14, RZ ;  /* 0x0000000e040aa210 */ /* 0x000fe20007f9e0ff */
[----:B------:R2:W5:Y:S01]  /*9d50*/  @!P0 LD.E.64 R24, [R12.64] ;  /* 0x000000080c188980 */ /* 0x000562000c101b00 */
[----:B------:R-:W-:Y:S01]  /*9d60*/  CS2R R28, SRZ ;  /* 0x00000000001c7805 */ /* 0x000fe2000001ff00 */
[----:B------:R-:W-:-:S02]  /*9d70*/  CS2R R32, SRZ ;  /* 0x0000000000207805 */ /* 0x000fc4000001ff00 */
[----:B------:R-:W-:Y:S01]  /*9d80*/  @!P2 IMAD.X R11, R5, 0x1, R0, P4 ;  /* 0x00000001050ba824 */ /* 0x000fe200020e0600 */
[----:B------:R-:W-:-:S04]  /*9d90*/  @!P3 SHF.L.U64.HI R6, R168, 0x1, R80 ;  /* 0x00000001a806b819 */ /* 0x000fc80000010250 */
[----:B------:R3:W5:Y:S01]  /*9da0*/  @!P2 LD.E.64 R32, [R10.64] ;  /* 0x000000080a20a980 */ /* 0x000762000c101b00 */
[----:B-1----:R-:W-:-:S05]  /*9db0*/  @!P2 IADD3 R8, P0, R2, R14, RZ ;  /* 0x0000000e0208a210 */ /* 0x002fca0007f1e0ff */
[----:B------:R-:W-:Y:S02]  /*9dc0*/  @!P2 IMAD.X R9, R3, 0x1, R0, P0 ;  /* 0x000000010309a824 */ /* 0x000fe400000e0600 */
[----:B------:R-:W-:-:S03]  /*9dd0*/  @!P3 IMAD.SHL.U32 R0, R168, 0x2, RZ ;  /* 0x00000002a800b824 */ /* 0x000fc600078e00ff */
[----:B------:R1:W5:Y:S02]  /*9de0*/  @!P2 LD.E.64 R28, [R8.64] ;  /* 0x00000008081ca980 */ /* 0x000364000c101b00 */
[----:B------:R-:W-:-:S05]  /*9df0*/  @!P3 IADD3 R18, P0, R4, R0, RZ ;  /* 0x000000000412b210 */ /* 0x000fca0007f1e0ff */
[----:B------:R-:W-:Y:S01]  /*9e00*/  @!P3 IMAD.X R19, R5, 0x1, R6, P0 ;  /* 0x000000010513b824 */ /* 0x000fe200000e0606 */
[----:B------:R-:W-:Y:S01]  /*9e10*/  @!P3 IADD3 R16, P2, R2, R0, RZ ;  /* 0x000000000210b210 */ /* 0x000fe20007f5e0ff */
[C---:B-1----:R-:W-:Y:S01]  /*9e20*/  @!P1 IMAD.SHL.U32 R8, R115.reuse, 0x2, RZ ;  /* 0x0000000273089824 */ /* 0x042fe200078e00ff */
[----:B------:R-:W-:-:S04]  /*9e30*/  @!P1 SHF.L.U64.HI R9, R115, 0x1, R79 ;  /* 0x0000000173099819 */ /* 0x000fc8000001024f */
[----:B------:R-:W-:-:S05]  /*9e40*/  @!P1 IADD3 R14, P0, R4, R8, RZ ;  /* 0x00000008040e9210 */ /* 0x000fca0007f1e0ff */
[----:B------:R-:W-:Y:S01]  /*9e50*/  @!P1 IMAD.X R15, R5, 0x1, R9, P0 ;  /* 0x00000001050f9824 */ /* 0x000fe200000e0609 */
[----:B--2---:R-:W-:Y:S01]  /*9e60*/  @!P1 IADD3 R12, P0, R2, R8, RZ ;  /* 0x00000008020c9210 */ /* 0x004fe20007f1e0ff */
[----:B------:R-:W-:Y:S01]  /*9e70*/  @!P3 IMAD.X R17, R3, 0x1, R6, P2 ;  /* 0x000000010311b824 */ /* 0x000fe200010e0606 */
[----:B------:R-:W-:-:S03]  /*9e80*/  ISETP.GE.AND P2, PT, R164, c[0x0][0x27c], PT ;  /* 0x00009f00a4007a0c */ /* 0x000fc60003f46270 */
[----:B------:R-:W-:Y:S01]  /*9e90*/  @!P1 IMAD.X R13, R3, 0x1, R9, P0 ;  /* 0x00000001030d9824 */ /* 0x000fe200000e0609 */
[----:B------:R-:W-:Y:S01]  /*9ea0*/  ISETP.GE.AND P0, PT, R167, c[0x0][0x27c], PT ;  /* 0x00009f00a7007a0c */ /* 0x000fe20003f06270 */
[----:B---3--:R-:W-:Y:S01]  /*9eb0*/  CS2R R10, SRZ ;  /* 0x00000000000a7805 */ /* 0x008fe2000001ff00 */
[----:B------:R-:W-:-:S07]  /*9ec0*/  CS2R R8, SRZ ;  /* 0x0000000000087805 */ /* 0x000fce000001ff00 */
[----:B------:R-:W-:-:S04]  /*9ed0*/  @!P2 IMAD.WIDE R22, R164, 0x2, R4 ;  /* 0x00000002a416a825 */ /* 0x000fc800078e0204 */
[----:B------:R-:W-:Y:S01]  /*9ee0*/  @!P2 IMAD.WIDE R20, R164, 0x2, R2 ;  /* 0x00000002a414a825 */ /* 0x000fe200078e0202 */
[----:B------:R1:W5:Y:S03]  /*9ef0*/  @!P2 LD.E.64 R10, [R22.64] ;  /* 0x00000008160aa980 */ /* 0x000366000c101b00 */
        /* <DEDUP_REMOVED lines=10> */
[----:B------:R-:W-:Y:S01]  /*9fa0*/  CS2R R46, SRZ ;  /* 0x00000000002e7805 */ /* 0x000fe2000001ff00 */
[----:B------:R-:W-:Y:S01]  /*9fb0*/  CS2R R48, SRZ ;  /* 0x0000000000307805 */ /* 0x000fe2000001ff00 */
[----:B------:R-:W-:Y:S01]  /*9fc0*/  @!P0 IMAD.X R3, R3, 0x1, R6, P2 ;  /* 0x0000000103038824 */ /* 0x000fe200010e0606 */
[----:B------:R1:W5:Y:S04]  /*9fd0*/  @!P3 LD.E.64 R34, [R18.64] ;  /* 0x000000081222b980 */ /* 0x000368000c101b00 */
[----:B------:R1:W5:Y:S04]  /*9fe0*/  @!P3 LD.E.64 R36, [R16.64] ;  /* 0x000000081024b980 */ /* 0x000368000c101b00 */
[----:B------:R1:W5:Y:S04]  /*9ff0*/  @!P1 LD.E.64 R40, [R14.64] ;  /* 0x000000080e289980 */ /* 0x000368000c101b00 */
[----:B------:R1:W5:Y:S04]  /*a000*/  @!P1 LD.E.64 R42, [R12.64] ;  /* 0x000000080c2a9980 */ /* 0x000368000c101b00 */
[----:B------:R1:W5:Y:S04]  /*a010*/  @!P0 LD.E.64 R46, [R4.64] ;  /* 0x00000008042e8980 */ /* 0x000368000c101b00 */
[----:B------:R1:W5:Y:S02]  /*a020*/  @!P0 LD.E.64 R48, [R2.64] ;  /* 0x0000000802308980 */ /* 0x000364000c101b00 */
.L_x_1605:
[----:B--2---:R-:W-:Y:S05]  /*a030*/  BSYNC B0 ;  /* 0x0000000000007941 */ /* 0x004fea0003800000 */
.L_x_1604:
        /* <DEDUP_REMOVED lines=58> */
[----:B------:R-:W-:-:S11]  /*a3e0*/  ISETP.GE.AND P2, PT, R166, c[0x0][0x27c], PT ;  /* 0x00009f00a6007a0c */ /* 0x000fd60003f46270 */
[C---:B------:R-:W-:Y:S01]  /*a3f0*/  @!P0 IMAD.SHL.U32 R0, R169.reuse, 0x2, RZ ;  /* 0x00000002a9008824 */ /* 0x040fe200078e00ff */
[----:B------:R-:W-:Y:S01]  /*a400*/  @!P0 SHF.L.U64.HI R6, R169, 0x1, R82 ;  /* 0x00000001a9068819 */ /* 0x000fe20000010252 */
[----:B------:R-:W-:Y:S01]  /*a410*/  CS2R R50, SRZ ;  /* 0x0000000000327805 */ /* 0x000fe2000001ff00 */
[----:B------:R-:W-:Y:S02]  /*a420*/  @!P2 IMAD.SHL.U32 R18, R166, 0x2, RZ ;  /* 0x00000002a612a824 */ /* 0x000fe400078e00ff */
[-C--:B------:R-:W-:Y:S02]  /*a430*/  @!P0 IADD3 R12, P3, R4, R0.reuse, RZ ;  /* 0x00000000040c8210 */ /* 0x080fe40007f7e0ff */
[----:B------:R-:W-:-:S03]  /*a440*/  @!P0 IADD3 R16, P1, R2, R0, RZ ;  /* 0x0000000002108210 */ /* 0x000fc60007f3e0ff */
[--C-:B------:R-:W-:Y:S01]  /*a450*/  @!P0 IMAD.X R13, R5, 0x1, R6.reuse, P3 ;  /* 0x00000001050d8824 */ /* 0x100fe200018e0606 */
[----:B------:R-:W-:Y:S01]  /*a460*/  ISETP.GE.AND P3, PT, R168, c[0x0][0x27c], PT ;  /* 0x00009f00a8007a0c */ /* 0x000fe20003f66270 */
[----:B------:R-:W-:Y:S01]  /*a470*/  @!P0 IMAD.X R17, R3, 0x1, R6, P1 ;  /* 0x0000000103118824 */ /* 0x000fe200008e0606 */
[----:B------:R-:W-:Y:S02]  /*a480*/  ISETP.GE.AND P1, PT, R115, c[0x0][0x27c], PT ;  /* 0x00009f0073007a0c */ /* 0x000fe40003f26270 */
[----:B------:R1:W5:Y:S01]  /*a490*/  @!P0 LD.E.64 R52, [R12.64] ;  /* 0x000000080c348980 */ /* 0x000362000c101b00 */
[----:B------:R-:W-:Y:S02]  /*a4a0*/  @!P2 SHF.L.U64.HI R0, R166, 0x1, R81 ;  /* 0x00000001a600a819 */ /* 0x000fe40000010251 */
[----:B------:R-:W-:Y:S01]  /*a4b0*/  @!P2 IADD3 R14, P4, R4, R18, RZ ;  /* 0x00000012040ea210 */ /* 0x000fe20007f9e0ff */
[----:B------:R2:W5:Y:S01]  /*a4c0*/  @!P0 LD.E.64 R50, [R16.64] ;  /* 0x0000000810328980 */ /* 0x000562000c101b00 */
[----:B------:R-:W-:Y:S01]  /*a4d0*/  CS2R R56, SRZ ;  /* 0x0000000000387805 */ /* 0x000fe2000001ff00 */
[----:B------:R-:W-:-:S02]  /*a4e0*/  CS2R R54, SRZ ;  /* 0x0000000000367805 */ /* 0x000fc4000001ff00 */
[----:B------:R-:W-:-:S03]  /*a4f0*/  @!P2 IMAD.X R15, R5, 0x1, R0, P4 ;  /* 0x00000001050fa824 */ /* 0x000fc600020e0600 */
[----:B------:R-:W-:Y:S02]  /*a500*/  @!P1 IMAD.SHL.U32 R6, R115, 0x2, RZ ;  /* 0x0000000273069824 */ /* 0x000fe400078e00ff */
[----:B------:R3:W5:Y:S01]  /*a510*/  @!P2 LD.E.64 R54, [R14.64] ;  /* 0x000000080e36a980 */ /* 0x000762000c101b00 */
[----:B-1----:R-:W-:-:S05]  /*a520*/  @!P2 IADD3 R12, P0, R2, R18, RZ ;  /* 0x00000012020ca210 */ /* 0x002fca0007f1e0ff */
[----:B------:R-:W-:Y:S02]  /*a530*/  @!P2 IMAD.X R13, R3, 0x1, R0, P0 ;  /* 0x00000001030da824 */ /* 0x000fe400000e0600 */
[----:B------:R-:W-:-:S03]  /*a540*/  @!P3 IMAD.SHL.U32 R0, R168, 0x2, RZ ;  /* 0x00000002a800b824 */ /* 0x000fc600078e00ff */
[----:B------:R1:W5:Y:S02]  /*a550*/  @!P2 LD.E.64 R56, [R12.64] ;  /* 0x000000080c38a980 */ /* 0x000364000c101b00 */
[-C--:B------:R-:W-:Y:S02]  /*a560*/  @!P3 IADD3 R18, P0, R4, R0.reuse, RZ ;  /* 0x000000000412b210 */ /* 0x080fe40007f1e0ff */
[----:B--2---:R-:W-:Y:S02]  /*a570*/  @!P3 IADD3 R16, P2, R2, R0, RZ ;  /* 0x000000000210b210 */ /* 0x004fe40007f5e0ff */
[----:B-1----:R-:W-:Y:S02]  /*a580*/  @!P3 SHF.L.U64.HI R12, R168, 0x1, R80 ;  /* 0x00000001a80cb819 */ /* 0x002fe40000010250 */
[----:B------:R-:W-:-:S03]  /*a590*/  @!P1 SHF.L.U64.HI R13, R115, 0x1, R79 ;  /* 0x00000001730d9819 */ /* 0x000fc6000001024f */
[--C-:B------:R-:W-:Y:S01]  /*a5a0*/  @!P3 IMAD.X R19, R5, 0x1, R12.reuse, P0 ;  /* 0x000000010513b824 */ /* 0x100fe200000e060c */
[----:B---3--:R-:W-:Y:S01]  /*a5b0*/  @!P1 IADD3 R14, P0, R4, R6, RZ ;  /* 0x00000006040e9210 */ /* 0x008fe20007f1e0ff */
[----:B------:R-:W-:-:S04]  /*a5c0*/  @!P3 IMAD.X R17, R3, 0x1, R12, P2 ;  /* 0x000000010311b824 */ /* 0x000fc800010e060c */
[----:B------:R-:W-:Y:S01]  /*a5d0*/  @!P1 IMAD.X R15, R5, 0x1, R13, P0 ;  /* 0x00000001050f9824 */ /* 0x000fe200000e060d */
[----:B------:R-:W-:Y:S02]  /*a5e0*/  @!P1 IADD3 R12, P0, R2, R6, RZ ;  /* 0x00000006020c9210 */ /* 0x000fe40007f1e0ff */
[----:B------:R-:W-:-:S03]  /*a5f0*/  ISETP.GE.AND P2, PT, R164, c[0x0][0x27c], PT ;  /* 0x00009f00a4007a0c */ /* 0x000fc60003f46270 */
[----:B------:R-:W-:Y:S01]  /*a600*/  @!P1 IMAD.X R13, R3, 0x1, R13, P0 ;  /* 0x00000001030d9824 */ /* 0x000fe200000e060d */
[----:B------:R-:W-:Y:S01]  /*a610*/  ISETP.GE.AND P0, PT, R167, c[0x0][0x27c], PT ;  /* 0x00009f00a7007a0c */ /* 0x000fe20003f06270 */
[----:B------:R-:W-:Y:S01]  /*a620*/  CS2R R30, SRZ ;  /* 0x00000000001e7805 */ /* 0x000fe2000001ff00 */
        /* <DEDUP_REMOVED lines=15> */
[----:B------:R3:W5:Y:S01]  /*a720*/  @!P1 LD.E.64 R58, [R14.64] ;  /* 0x000000080e3a9980 */ /* 0x000762000c101b00 */
[----:B-1----:R-:W-:-:S03]  /*a730*/  CS2R R22, SRZ ;  /* 0x0000000000167805 */ /* 0x002fc6000001ff00 */
[----:B------:R3:W5:Y:S01]  /*a740*/  @!P1 LD.E.64 R60, [R12.64] ;  /* 0x000000080c3c9980 */ /* 0x000762000c101b00 */
[----:B--2---:R-:W-:-:S03]  /*a750*/  CS2R R20, SRZ ;  /* 0x0000000000147805 */ /* 0x004fc6000001ff00 */
[----:B------:R3:W5:Y:S04]  /*a760*/  @!P0 LD.E.64 R64, [R4.64] ;  /* 0x0000000804408980 */ /* 0x000768000c101b00 */
[----:B------:R3:W5:Y:S04]  /*a770*/  @!P3 LD.E.64 R22, [R16.64] ;  /* 0x000000081016b980 */ /* 0x000768000c101b00 */
[----:B------:R3:W5:Y:S04]  /*a780*/  @!P3 LD.E.64 R20, [R18.64] ;  /* 0x000000081214b980 */ /* 0x000768000c101b00 */
[----:B------:R3:W5:Y:S02]  /*a790*/  @!P0 LD.E.64 R62, [R2.64] ;  /* 0x00000008023e8980 */ /* 0x000764000c101b00 */
.L_x_1607:
[----:B---34-:R-:W-:Y:S05]  /*a7a0*/  BSYNC B0 ;  /* 0x0000000000007941 */ /* 0x018fea0003800000 */
.L_x_1606:
[----:B-----5:R-:W-:Y:S01]  /*a7b0*/  IMAD.MOV.U32 R0, RZ, RZ, R64 ;  /* 0x000000ffff007224 */ /* 0x020fe200078e0040 */
[----:B------:R-:W-:-:S04]  /*a7c0*/  DEPBAR.LE SB0, 0x1 ;  /* 0x000080400000791a */ /* 0x000fc80000000000 */
[----:B------:R-:W-:Y:S01]  /*a7d0*/  IMAD.MOV.U32 R4, RZ, RZ, R65 ;  /* 0x000000ffff047224 */ /* 0x000fe200078e0041 */
        /* <DEDUP_REMOVED lines=48> */
[----:B------:R-:W1:Y:S01]  /*aae0*/  LDS.128 R12, [R246+0x4800] ;  /* 0x00480000f60c7984 */ /* 0x000e620000000c00 */
[----:B------:R-:W-:Y:S02]  /*aaf0*/  SHF.R.U32.HI R0, RZ, 0x10, R9 ;  /* 0x00000010ff007819 */ /* 0x000fe40000011609 */
[--C-:B------:R-:W-:Y:S02]  /*ab00*/  SHF.R.U64 R17, R10, 0x10, R11.reuse ;  /* 0x000000100a117819 */ /* 0x100fe4000000120b */
[----:B------:R-:W-:Y:S02]  /*ab10*/  SHF.R.U32.HI R3, RZ, 0x10, R11 ;  /* 0x00000010ff037819 */ /* 0x000fe4000001160b */
[----:B------:R-:W-:Y:S01]  /*ab20*/  SHF.R.U64 R16, R8, 0x10, R9 ;  /* 0x0000001008107819 */ /* 0x000fe20000001209 */
[----:B------:R-:W-:Y:S02]  /*ab30*/  HADD2.F32 R17, -RZ, R17.H0_H0 ;  /* 0x20000011ff117230 */ /* 0x000fe40000004100 */
[----:B------:R-:W-:-:S02]  /*ab40*/  HADD2.F32 R18, -RZ, R3.H0_H0 ;  /* 0x20000003ff127230 */ /* 0x000fc40000004100 */
[----:B------:R-:W-:Y:S02]  /*ab50*/  HADD2.F32 R3, -RZ, R66.H0_H0 ;  /* 0x20000042ff037230 */ /* 0x000fe40000004100 */
        /* <DEDUP_REMOVED lines=34> */
.L_x_1611:
[----:B------:R-:W-:Y:S05]  /*ad80*/  BSYNC B0 ;  /* 0x0000000000007941 */ /* 0x000fea0003800000 */
.L_x_1610:
[----:B------:R-:W-:Y:S01]  /*ad90*/  ISETP.GE.AND P0, PT, R169, c[0x0][0x27c], PT ;  /* 0x00009f00a9007a0c */ /* 0x000fe20003f06270 */
[----:B------:R-:W-:-:S12]  /*ada0*/  BSSY B0, `(.L_x_1612) ;  /* 0x000002c000007945 */ /* 0x000fd80003800000 */
[----:B------:R-:W-:Y:S05]  /*adb0*/  @P0 BRA `(.L_x_1613) ;  /* 0x000002a000000947 */ /* 0x000fea0003800000 */
[----:B-1----:R-:W1:Y:S01]  /*adc0*/  LDS.128 R8, [R247+0x4800] ;  /* 0x00480000f7087984 */ /* 0x002e620000000c00 */
[----:B------:R-:W-:Y:S02]  /*add0*/  SHF.R.U32.HI R0, RZ, 0x10, R25 ;  /* 0x00000010ff007819 */ /* 0x000fe40000011619 */
[----:B------:R-:W-:Y:S02]  /*ade0*/  SHF.R.U32.HI R2, RZ, 0x10, R27 ;  /* 0x00000010ff027819 */ /* 0x000fe4000001161b */
[----:B------:R-:W-:Y:S02]  /*adf0*/  SHF.R.U64 R16, R24, 0x10, R25 ;  /* 0x0000001018107819 */ /* 0x000fe40000001219 */
[----:B------:R-:W-:Y:S01]  /*ae00*/  SHF.R.U64 R17, R26, 0x10, R27 ;  /* 0x000000101a117819 */ /* 0x000fe2000000121b */
[----:B------:R-:W-:Y:S02]  /*ae10*/  HADD2.F32 R18, -RZ, R2.H0_H0 ;  /* 0x20000002ff127230 */ /* 0x000fe40000004100 */
[----:B------:R-:W-:-:S02]  /*ae20*/  HADD2.F32 R2, -RZ, R68.H0_H0 ;  /* 0x20000044ff027230 */ /* 0x000fc40000004100 */
[--C-:B-1----:R-:W-:Y:S02]  /*ae30*/  HADD2.F32 R13, -RZ, R10.reuse.H0_H0 ;  /* 0x2000000aff0d7230 */ /* 0x102fe40000004100 */
[----:B------:R-:W-:Y:S02]  /*ae40*/  HADD2.F32 R5, -RZ, R10.H1_H1 ;  /* 0x3000000aff057230 */ /* 0x000fe40000004100 */
[--C-:B------:R-:W-:Y:S02]  /*ae50*/  HADD2.F32 R4, -RZ, R11.reuse.H1_H1 ;  /* 0x3000000bff047230 */ /* 0x100fe40000004100 */
[----:B------:R-:W-:Y:S02]  /*ae60*/  HADD2.F32 R10, -RZ, R0.H0_H0 ;  /* 0x20000000ff0a7230 */ /* 0x000fe40000004100 */
[----:B------:R-:W-:Y:S02]  /*ae70*/  HADD2.F32 R12, -RZ, R11.H0_H0 ;  /* 0x2000000bff0c7230 */ /* 0x000fe40000004100 */
[----:B------:R-:W-:-:S02]  /*ae80*/  HADD2.F32 R6, -RZ, R9.H0_H0 ;  /* 0x20000009ff067230 */ /* 0x000fc40000004100 */
[----:B------:R-:W-:Y:S01]  /*ae90*/  HADD2.F32 R3, -RZ, R9.H1_H1 ;  /* 0x30000009ff037230 */ /* 0x000fe20000004100 */
[-C--:B------:R-:W-:Y:S01]  /*aea0*/  FMUL.FTZ R9, R4, R10.reuse ;  /* 0x0000000a04097220 */ /* 0x080fe20000410000 */
[--C-:B------:R-:W-:Y:S01]  /*aeb0*/  HADD2.F32 R11, -RZ, R8.reuse.H0_H0 ;  /* 0x20000008ff0b7230 */ /* 0x100fe20000004100 */
[C---:B------:R-:W-:Y:S01]  /*aec0*/  FMUL.FTZ R10, R12.reuse, R10 ;  /* 0x0000000a0c0a7220 */ /* 0x040fe20000410000 */
[--C-:B------:R-:W-:Y:S01]  /*aed0*/  HADD2.F32 R0, -RZ, R67.reuse.H0_H0 ;  /* 0x20000043ff007230 */ /* 0x100fe20000004100 */
[-C--:B------:R-:W-:Y:S01]  /*aee0*/  FFMA.FTZ R15, R12, R18.reuse, -R9 ;  /* 0x000000120c0f7223 */ /* 0x080fe20000010809 */
[----:B------:R-:W-:Y:S01]  /*aef0*/  HADD2.F32 R8, -RZ, R8.H1_H1 ;  /* 0x30000008ff087230 */ /* 0x000fe20000004100 */
[----:B------:R-:W-:Y:S02]  /*af00*/  FFMA.FTZ R10, R4, R18, R10 ;  /* 0x00000012040a7223 */ /* 0x000fe4000001000a */
        /* <DEDUP_REMOVED lines=21> */
.L_x_1613:
[----:B------:R-:W-:Y:S05]  /*b060*/  BSYNC B0 ;  /* 0x0000000000007941 */ /* 0x000fea0003800000 */
.L_x_1612:
        /* <DEDUP_REMOVED lines=45> */
.L_x_1615:
[----:B------:R-:W-:Y:S05]  /*b340*/  BSYNC B0 ;  /* 0x0000000000007941 */ /* 0x000fea0003800000 */
.L_x_1614:
        /* <DEDUP_REMOVED lines=45> */
.L_x_1617:
[----:B------:R-:W-:Y:S05]  /*b620*/  BSYNC B0 ;  /* 0x0000000000007941 */ /* 0x000fea0003800000 */
.L_x_1616:
        /* <DEDUP_REMOVED lines=45> */
.L_x_1619:
[----:B------:R-:W-:Y:S05]  /*b900*/  BSYNC B0 ;  /* 0x0000000000007941 */ /* 0x000fea0003800000 */
.L_x_1618:
[----:B------:R-:W-:-:S13]  /*b910*/  ISETP.GE.AND P0, PT, R167, c[0x0][0x27c], PT ;  /* 0x00009f00a7007a0c */ /* 0x000fda0003f06270 */
[----:B------:R-:W-:Y:S05]  /*b920*/  @P0 BRA `(.L_x_1609) ;  /* 0x000002a000000947 */ /* 0x000fea0003800000 */
[----:B-1----:R-:W1:Y:S01]  /*b930*/  LDS.128 R8, [R247+0x8800] ;  /* 0x00880000f7087984 */ /* 0x002e620000000c00 */
[----:B------:R-:W-:Y:S02]  /*b940*/  SHF.R.U32.HI R0, RZ, 0x10, R49 ;  /* 0x00000010ff007819 */ /* 0x000fe40000011631 */
[----:B------:R-:W-:Y:S02]  /*b950*/  SHF.R.U32.HI R2, RZ, 0x10, R47 ;  /* 0x00000010ff027819 */ /* 0x000fe4000001162f */
[----:B------:R-:W-:Y:S02]  /*b960*/  SHF.R.U64 R15, R48, 0x10, R49 ;  /* 0x00000010300f7819 */ /* 0x000fe40000001231 */
[----:B------:R-:W-:Y:S01]  /*b970*/  SHF.R.U64 R16, R46, 0x10, R47 ;  /* 0x000000102e107819 */ /* 0x000fe2000000122f */
[----:B------:R-:W-:Y:S02]  /*b980*/  HADD2.F32 R18, -RZ, R2.H0_H0 ;  /* 0x20000002ff127230 */ /* 0x000fe40000004100 */
[----:B------:R-:W-:-:S02]  /*b990*/  HADD2.F32 R2, -RZ, R77.H1_H1 ;  /* 0x3000004dff027230 */ /* 0x000fc40000004100 */
        /* <DEDUP_REMOVED lines=8> */
[----:B------:R-:W-:Y:S01]  /*ba20*/  HADD2.F32 R11, -RZ, R8.H0_H0 ;  /* 0x20000008ff0b7230 */ /* 0x000fe20000004100 */
[C---:B------:R-:W-:Y:S01]  /*ba30*/  FMUL.FTZ R10, R12.reuse, R10 ;  /* 0x0000000a0c0a7220 */ /* 0x040fe20000410000 */
[----:B------:R-:W-:Y:S01]  /*ba40*/  HADD2.F32 R0, -RZ, R76.H0_H0 ;  /* 0x2000004cff007230 */ /* 0x000fe20000004100 */
        /* <DEDUP_REMOVED lines=24> */
.L_x_1609:
[----:B------:R-:W-:Y:S05]  /*bbd0*/  BSYNC B1 ;  /* 0x0000000000017941 */ /* 0x000fea0003800000 */
.L_x_1608:
[----:B------:R-:W-:-:S04]  /*bbe0*/  IADD3 R0, R114, 0x40, RZ ;  /* 0x0000004072007810 */ /* 0x000fc80007ffe0ff */
[----:B------:R-:W-:-:S13]  /*bbf0*/  ISETP.GE.AND P0, PT, R0, R19, PT ;  /* 0x000000130000720c */ /* 0x000fda0003f06270 */
[----:B------:R-:W-:Y:S05]  /*bc00*/  @P0 BRA `(.L_x_1620) ;  /* 0x0000452000000947 */ /* 0x000fea0003800000 */
        /* <DEDUP_REMOVED lines=45> */
.L_x_1622:
[----:B------:R-:W-:Y:S05]  /*bee0*/  BSYNC B0 ;  /* 0x0000000000007941 */ /* 0x000fea0003800000 */
.L_x_1621:
        /* <DEDUP_REMOVED lines=20> */
[----:B------:R-:W-:Y:S01]  /*c030*/  HADD2.F32 R0, -RZ, R77.H0_H0 ;  /* 0x2000004dff007230 */ /* 0x000fe20000004100 */
[-C--:B------:R-:W-:Y:S01]  /*c040*/  FFMA.FTZ R17, R12, R18.reuse, -R9 ;  /* 0x000000120c117223 */ /* 0x080fe20000010809 */
[----:B------:R-:W-:Y:S01]  /*c050*/  HADD2.F32 R8, -RZ, R8.H1_H1 ;  /* 0x30000008ff087230 */ /* 0x000fe20000004100 */
[----:B------:R-:W-:Y:S02]  /*c060*/  FFMA.FTZ R10, R4, R18, R10 ;  /* 0x00000012040a7223 */ /* 0x000fe4000001000a */
        /* <DEDUP_REMOVED lines=21> */
.L_x_1624:
[----:B------:R-:W-:Y:S05]  /*c1c0*/  BSYNC B0 ;  /* 0x0000000000007941 */ /* 0x000fea0003800000 */
.L_x_1623:
        /* <DEDUP_REMOVED lines=45> */
.L_x_1626:
[----:B------:R-:W-:Y:S05]  /*c4a0*/  BSYNC B0 ;  /* 0x0000000000007941 */ /* 0x000fea0003800000 */
.L_x_1625:
        /* <DEDUP_REMOVED lines=45> */
.L_x_1628:
[----:B------:R-:W-:Y:S05]  /*c780*/  BSYNC B0 ;  /* 0x0000000000007941 */ /* 0x000fea0003800000 */
.L_x_1627:
        /* <DEDUP_REMOVED lines=45> */
.L_x_1630:
[----:B------:R-:W-:Y:S05]  /*ca60*/  BSYNC B0 ;  /* 0x0000000000007941 */ /* 0x000fea0003800000 */
.L_x_1629:
        /* <DEDUP_REMOVED lines=45> */
.L_x_1603:
        /* <DEDUP_REMOVED lines=46> */
[----:B------:R-:W-:Y:S01]  /*d020*/  ISETP.GE.AND P1, PT, R112, c[0x0][0x27c], PT ;  /* 0x00009f0070007a0c */ /* 0x000fe20003f26270 */
[----:B------:R-:W-:Y:S01]  /*d030*/  CS2R R14, SRZ ;  /* 0x00000000000e7805 */ /* 0x000fe2000001ff00 */
[----:B------:R-:W-:Y:S01]  /*d040*/  CS2R R12, SRZ ;  /* 0x00000000000c7805 */ /* 0x000fe2000001ff00 */
[----:B------:R-:W-:Y:S01]  /*d050*/  CS2R R46, SRZ ;  /* 0x00000000002e7805 */ /* 0x000fe2000001ff00 */
[----:B------:R-:W-:-:S05]  /*d060*/  CS2R R44, SRZ ;  /* 0x00000000002c7805 */ /* 0x000fca000001ff00 */
[C---:B------:R-:W-:Y:S01]  /*d070*/  @!P0 IMAD.SHL.U32 R0, R108.reuse, 0x2, RZ ;  /* 0x000000026c008824 */ /* 0x040fe200078e00ff */
[----:B------:R-:W-:Y:S01]  /*d080*/  @!P0 SHF.L.U64.HI R8, R108, 0x1, R109 ;  /* 0x000000016c088819 */ /* 0x000fe2000001026d */
[----:B-----5:R-:W-:-:S03]  /*d090*/  @!P2 IMAD.SHL.U32 R6, R36, 0x8, RZ ;  /* 0x000000082406a824 */ /* 0x020fc600078e00ff */
[----:B---3--:R-:W-:Y:S01]  /*d0a0*/  @!P0 IADD3 R26, P3, R4, R0, RZ ;  /* 0x00000000041a8210 */ /* 0x008fe20007f7e0ff */
[----:B----4-:R-:W-:-:S03]  /*d0b0*/  @!P2 IMAD.WIDE R16, R6, 0x2, R4 ;  /* 0x000000020610a825 */ /* 0x010fc600078e0204 */
[----:B------:R-:W-:Y:S01]  /*d0c0*/  @!P0 IADD3.X R27, R5, R8, RZ, P3, !PT ;  /* 0x00000008051b8210 */ /* 0x000fe20001ffe4ff */
[----:B-1----:R-:W-:Y:S01]  /*d0d0*/  @!P2 IMAD.WIDE R10, R6, 0x2, R2 ;  /* 0x00000002060aa825 */ /* 0x002fe200078e0202 */
[----:B------:R-:W-:Y:S01]  /*d0e0*/  @!P0 IADD3 R24, P3, R2, R0, RZ ;  /* 0x0000000002188210 */ /* 0x000fe20007f7e0ff */
[----:B------:R1:W5:Y:S01]  /*d0f0*/  @!P2 LD.E.128 R20, [R16.64] ;  /* 0x000000081014a980 */ /* 0x000362000c101d00 */
[----:B------:R-:W-:Y:S01]  /*d100*/  @!P1 SHF.L.U32 R0, R35, 0x3, RZ ;  /* 0x0000000323009819 */ /* 0x000fe200000006ff */
[----:B------:R-:W-:Y:S01]  /*d110*/  CS2R R42, SRZ ;  /* 0x00000000002a7805 */ /* 0x000fe2000001ff00 */
[----:B------:R-:W-:Y:S01]  /*d120*/  CS2R R40, SRZ ;  /* 0x0000000000287805 */ /* 0x000fe2000001ff00 */
[----:B------:R-:W-:Y:S01]  /*d130*/  @!P0 IMAD.X R25, R3, 0x1, R8, P3 ;  /* 0x0000000103198824 */ /* 0x000fe200018e0608 */
[----:B------:R2:W5:Y:S01]  /*d140*/  @!P2 LD.E.128 R12, [R10.64] ;  /* 0x000000080a0ca980 */ /* 0x000562000c101d00 */
[----:B------:R-:W-:Y:S01]  /*d150*/  CS2R R18, SRZ ;  /* 0x0000000000127805 */ /* 0x000fe2000001ff00 */
[----:B------:R-:W-:Y:S01]  /*d160*/  CS2R R8, SRZ ;  /* 0x0000000000087805 */ /* 0x000fe2000001ff00 */
[----:B------:R-:W-:-:S04]  /*d170*/  @!P1 IMAD.WIDE R4, R0, 0x2, R4 ;  /* 0x0000000200049825 */ /* 0x000fc800078e0204 */
[----:B------:R-:W-:Y:S01]  /*d180*/  @!P1 IMAD.WIDE R28, R0, 0x2, R2 ;  /* 0x00000002001c9825 */ /* 0x000fe200078e0202 */
[----:B------:R3:W5:Y:S04]  /*d190*/  @!P1 LD.E.128 R44, [R4.64] ;  /* 0x00000008042c9980 */ /* 0x000768000c101d00 */
[----:B------:R3:W5:Y:S01]  /*d1a0*/  @!P1 LD.E.128 R40, [R28.64] ;  /* 0x000000081c289980 */ /* 0x000762000c101d00 */
[----:B-1----:R-:W-:Y:S01]  /*d1b0*/  CS2R R16, SRZ ;  /* 0x0000000000107805 */ /* 0x002fe2000001ff00 */
[----:B--2---:R-:W-:-:S05]  /*d1c0*/  CS2R R10, SRZ ;  /* 0x00000000000a7805 */ /* 0x004fca000001ff00 */
[----:B------:R3:W5:Y:S04]  /*d1d0*/  @!P0 LD.E.128 R16, [R26.64] ;  /* 0x000000081a108980 */ /* 0x000768000c101d00 */
[----:B------:R3:W5:Y:S02]  /*d1e0*/  @!P0 LD.E.128 R8, [R24.64] ;  /* 0x0000000818088980 */ /* 0x000764000c101d00 */
.L_x_1632:
[----:B--2---:R-:W-:Y:S05]  /*d1f0*/  BSYNC B0 ;  /* 0x0000000000007941 */ /* 0x004fea0003800000 */
.L_x_1631:
        /* <DEDUP_REMOVED lines=71> */
[----:B------:R-:W-:-:S03]  /*d670*/  @!P0 SHF.L.U64.HI R25, R108, 0x1, R109 ;  /* 0x000000016c198819 */ /* 0x000fc6000001026d */
[----:B------:R-:W-:Y:S01]  /*d680*/  @!P2 IMAD.SHL.U32 R6, R36, 0x8, RZ ;  /* 0x000000082406a824 */ /* 0x000fe200078e00ff */
[-C--:B---3--:R-:W-:Y:S01]  /*d690*/  @!P0 IADD3 R26, P3, R4, R0.reuse, RZ ;  /* 0x00000000041a8210 */ /* 0x088fe20007f7e0ff */
[----:B------:R-:W-:Y:S01]  /*d6a0*/  CS2R R78, SRZ ;  /* 0x00000000004e7805 */ /* 0x000fe2000001ff00 */
[----:B------:R-:W-:Y:S01]  /*d6b0*/  CS2R R76, SRZ ;  /* 0x00000000004c7805 */ /* 0x000fe2000001ff00 */
[----:B-1----:R-:W-:Y:S01]  /*d6c0*/  @!P2 IMAD.WIDE R32, R6, 0x2, R4 ;  /* 0x000000020620a825 */ /* 0x002fe200078e0204 */
[----:B------:R-:W-:Y:S02]  /*d6d0*/  @!P0 IADD3.X R27, R5, R25, RZ, P3, !PT ;  /* 0x00000019051b8210 */ /* 0x000fe40001ffe4ff */
[----:B------:R-:W-:Y:S01]  /*d6e0*/  @!P0 IADD3 R24, P3, R2, R0, RZ ;  /* 0x0000000002188210 */ /* 0x000fe20007f7e0ff */
[----:B------:R-:W-:Y:S01]  /*d6f0*/  CS2R R50, SRZ ;  /* 0x0000000000327805 */ /* 0x000fe2000001ff00 */
[----:B------:R-:W-:Y:S01]  /*d700*/  @!P1 SHF.L.U32 R0, R35, 0x3, RZ ;  /* 0x0000000323009819 */ /* 0x000fe200000006ff */
[----:B------:R-:W-:Y:S01]  /*d710*/  CS2R R48, SRZ ;  /* 0x0000000000307805 */ /* 0x000fe2000001ff00 */
[----:B------:R-:W-:Y:S01]  /*d720*/  CS2R R54, SRZ ;  /* 0x0000000000367805 */ /* 0x000fe2000001ff00 */
[----:B------:R-:W-:Y:S01]  /*d730*/  CS2R R52, SRZ ;  /* 0x0000000000347805 */ /* 0x000fe2000001ff00 */
[----:B----4-:R-:W-:Y:S01]  /*d740*/  @!P2 IMAD.WIDE R30, R6, 0x2, R2 ;  /* 0x00000002061ea825 */ /* 0x010fe200078e0202 */
[----:B------:R1:W5:Y:S03]  /*d750*/  @!P2 LD.E.128 R64, [R32.64] ;  /* 0x000000082040a980 */ /* 0x000366000c101d00 */
[C---:B------:R-:W-:Y:S01]  /*d760*/  @!P1 IMAD.WIDE R28, R0.reuse, 0x2, R4 ;  /* 0x00000002001c9825 */ /* 0x040fe200078e0204 */
[----:B------:R1:W5:Y:S03]  /*d770*/  @!P2 LD.E.128 R68, [R30.64] ;  /* 0x000000081e44a980 */ /* 0x000366000c101d00 */
[----:B------:R-:W-:Y:S01]  /*d780*/  @!P1 IMAD.WIDE R4, R0, 0x2, R2 ;  /* 0x0000000200049825 */ /* 0x000fe200078e0202 */
[----:B------:R1:W5:Y:S03]  /*d790*/  @!P1 LD.E.128 R80, [R28.64] ;  /* 0x000000081c509980 */ /* 0x000366000c101d00 */
[----:B------:R-:W-:Y:S01]  /*d7a0*/  @!P0 IMAD.X R25, R3, 0x1, R25, P3 ;  /* 0x0000000103198824 */ /* 0x000fe200018e0619 */
[----:B------:R1:W5:Y:S04]  /*d7b0*/  @!P1 LD.E.128 R76, [R4.64] ;  /* 0x00000008044c9980 */ /* 0x000368000c101d00 */
[----:B------:R1:W5:Y:S04]  /*d7c0*/  @!P0 LD.E.128 R48, [R26.64] ;  /* 0x000000081a308980 */ /* 0x000368000c101d00 */
[----:B------:R1:W5:Y:S02]  /*d7d0*/  @!P0 LD.E.128 R52, [R24.64] ;  /* 0x0000000818348980 */ /* 0x000364000c101d00 */
.L_x_1634:
[----:B--2---:R-:W-:Y:S05]  /*d7e0*/  BSYNC B0 ;  /* 0x0000000000007941 */ /* 0x004fea0003800000 */
.L_x_1633:
        /* <DEDUP_REMOVED lines=152> */
.L_x_1638:
[----:B------:R-:W-:Y:S05]  /*e170*/  BSYNC B0 ;  /* 0x0000000000007941 */ /* 0x000fea0003800000 */
.L_x_1637:
        /* <DEDUP_REMOVED lines=8> */
[----:B------:R-:W-:-:S02]  /*e200*/  SHF.R.U64 R56, R20, 0x10, R21 ;  /* 0x0000001014387819 */ /* 0x000fc40000001215 */
[----:B------:R-:W-:Y:S02]  /*e210*/  SHF.R.U32.HI R26, RZ, 0x10, R21 ;  /* 0x00000010ff1a7819 */ /* 0x000fe40000011615 */
[----:B------:R-:W-:Y:S02]  /*e220*/  SHF.R.U64 R39, R22, 0x10, R23 ;  /* 0x0000001016277819 */ /* 0x000fe40000001217 */
[--C-:B--2---:R-:W-:Y:S01]  /*e230*/  SHF.R.U64 R35, R14, 0x10, R15.reuse ;  /* 0x000000100e237819 */ /* 0x104fe2000000120f */
[----:B------:R-:W-:Y:S01]  /*e240*/  HADD2.F32 R58, -RZ, R26.H0_H0 ;  /* 0x2000001aff3a7230 */ /* 0x000fe20000004100 */
[----:B------:R-:W-:Y:S02]  /*e250*/  SHF.R.U32.HI R27, RZ, 0x10, R15 ;  /* 0x00000010ff1b7819 */ /* 0x000fe4000001160f */
[----:B------:R-:W-:-:S05]  /*e260*/  SHF.R.U32.HI R28, RZ, 0x10, R23 ;  /* 0x00000010ff1c7819 */ /* 0x000fca0000011617 */
        /* <DEDUP_REMOVED lines=34> */
[----:B------:R-:W-:Y:S01]  /*e490*/  FMUL.FTZ R31, R2, R16 ;  /* 0x00000010021f7220 */ /* 0x000fe20000410000 */
[----:B------:R-:W-:Y:S01]  /*e4a0*/  HADD2.F32 R10, -RZ, R19.H0_H0 ;  /* 0x20000013ff0a7230 */ /* 0x000fe20000004100 */
[----:B------:R-:W-:Y:S01]  /*e4b0*/  FMUL.FTZ R3, R22, R4 ;  /* 0x0000000416037220 */ /* 0x000fe20000410000 */
[----:B------:R-:W-:Y:S01]  /*e4c0*/  HADD2.F32 R17, -RZ, R27.H0_H0 ;  /* 0x2000001bff117230 */ /* 0x000fe20000004100 */
[----:B------:R-:W-:Y:S01]  /*e4d0*/  FFMA.FTZ R36, R2, R58, R0 ;  /* 0x0000003a02247223 */ /* 0x000fe20000010000 */
[--C-:B------:R-:W-:Y:S01]  /*e4e0*/  HADD2.F32 R0, -RZ, R86.reuse.H1_H1 ;  /* 0x30000056ff007230 */ /* 0x100fe20000004100 */
[C---:B------:R-:W-:Y:S01]  /*e4f0*/  FFMA.FTZ R33, R5.reuse, R6, R3 ;  /* 0x0000000605217223 */ /* 0x040fe20000010003 */
[----:B------:R-:W-:Y:S01]  /*e500*/  HADD2.F32 R2, -RZ, R86.H0_H0 ;  /* 0x20000056ff027230 */ /* 0x000fe20000004100 */
[----:B------:R-:W-:Y:S01]  /*e510*/  FMUL.FTZ R29, R5, R4 ;  /* 0x00000004051d7220 */ /* 0x000fe20000410000 */
[----:B------:R-:W-:Y:S01]  /*e520*/  HADD2.F32 R3, -RZ, R87.H1_H1 ;  /* 0x30000057ff037230 */ /* 0x000fe20000004100 */
[----:B------:R-:W-:Y:S01]  /*e530*/  FMUL.FTZ R5, R15, R0 ;  /* 0x000000000f057220 */ /* 0x000fe20000410000 */
[----:B------:R-:W-:Y:S01]  /*e540*/  HADD2.F32 R12, -RZ, R18.H0_H0 ;  /* 0x20000012ff0c7230 */ /* 0x000fe20000004100 */
[----:B------:R-:W-:Y:S01]  /*e550*/  FMUL.FTZ R16, R20, R2 ;  /* 0x0000000214107220 */ /* 0x000fe20000410000 */
[----:B------:R-:W-:Y:S01]  /*e560*/  HADD2.F32 R4, -RZ, R88.H0_H0 ;  /* 0x20000058ff047230 */ /* 0x000fe20000004100 */
[C---:B------:R-:W-:Y:S01]  /*e570*/  FFMA.FTZ R26, R10.reuse, R3, R5 ;  /* 0x000000030a1a7223 */ /* 0x040fe20000010005 */
[----:B------:R-:W-:Y:S01]  /*e580*/  HADD2.F32 R11, -RZ, R18.H1_H1 ;  /* 0x30000012ff0b7230 */ /* 0x000fe20000004100 */
[----:B------:R-:W-:Y:S01]  /*e590*/  FMUL.FTZ R18, R10, R0 ;  /* 0x000000000a127220 */ /* 0x000fe20000410000 */
[----:B------:R-:W-:Y:S01]  /*e5a0*/  HADD2.F32 R9, -RZ, R19.H1_H1 ;  /* 0x30000013ff097230 */ /* 0x000fe20000004100 */
[-C--:B------:R-:W-:Y:S01]  /*e5b0*/  FMUL.FTZ R0, R14, R17.reuse ;  /* 0x000000110e007220 */ /* 0x080fe20000410000 */
[----:B------:R-:W-:Y:S01]  /*e5c0*/  HADD2.F32 R5, -RZ, R38.H0_H0 ;  /* 0x20000026ff057230 */ /* 0x000fe20000004100 */
[C---:B------:R-:W-:Y:S01]  /*e5d0*/  FFMA.FTZ R34, R12.reuse, R4, R16 ;  /* 0x000000040c227223 */ /* 0x040fe20000010010 */
[----:B------:R-:W-:Y:S01]  /*e5e0*/  HADD2.F32 R10, -RZ, R35.H0_H0 ;  /* 0x20000023ff0a7230 */ /* 0x000fe20000004100 */
[C---:B------:R-:W-:Y:S01]  /*e5f0*/  FMUL.FTZ R16, R9.reuse, R17 ;  /* 0x0000001109107220 */ /* 0x040fe20000410000 */
[----:B------:R-:W-:Y:S01]  /*e600*/  HADD2.F32 R38, -RZ, R56.H0_H0 ;  /* 0x20000038ff267230 */ /* 0x000fe20000004100 */
[----:B------:R-:W-:Y:S01]  /*e610*/  FMUL.FTZ R27, R12, R2 ;  /* 0x000000020c1b7220 */ /* 0x000fe20000410000 */
[----:B------:R-:W-:Y:S01]  /*e620*/  HADD2.F32 R35, -RZ, R39.H0_H0 ;  /* 0x20000027ff237230 */ /* 0x000fe20000004100 */
[----:B------:R-:W-:-:S02]  /*e630*/  FFMA.FTZ R17, R9, R57, R0 ;  /* 0x0000003909117223 */ /* 0x000fc40000010000 */
[-C--:B------:R-:W-:Y:S02]  /*e640*/  FMUL.FTZ R2, R25, R5.reuse ;  /* 0x0000000519027220 */ /* 0x080fe40000410000 */
[-C--:B------:R-:W-:Y:S02]  /*e650*/  FMUL.FTZ R0, R23, R10.reuse ;  /* 0x0000000a17007220 */ /* 0x080fe40000410000 */
[----:B------:R-:W-:Y:S02]  /*e660*/  FMUL.FTZ R12, R13, R5 ;  /* 0x000000050d0c7220 */ /* 0x000fe40000410000 */
[----:B------:R-:W-:Y:S02]  /*e670*/  FMUL.FTZ R9, R11, R10 ;  /* 0x0000000a0b097220 */ /* 0x000fe40000410000 */
[----:B------:R-:W-:Y:S02]  /*e680*/  FFMA.FTZ R19, R13, R38, R2 ;  /* 0x000000260d137223 */ /* 0x000fe40000010002 */
[----:B------:R-:W-:Y:S01]  /*e690*/  FFMA.FTZ R28, R11, R35, R0 ;  /* 0x000000230b1c7223 */ /* 0x000fe20000010000 */
[----:B------:R-:W-:Y:S01]  /*e6a0*/  F2FP.PACK_AB R11, R17, R26 ;  /* 0x0000001a110b723e */ /* 0x000fe200000000ff */
[----:B------:R-:W-:-:S02]  /*e6b0*/  FFMA.FTZ R5, R20, R4, -R27 ;  /* 0x0000000414057223 */ /* 0x000fc4000001081b */
        /* <DEDUP_REMOVED lines=8> */
[----:B------:R-:W-:-:S02]  /*e740*/  FFMA.FTZ R2, R25, R38, -R12 ;  /* 0x0000002619027223 */ /* 0x000fc4000001080c */
[----:B------:R-:W-:Y:S01]  /*e750*/  FFMA.FTZ R4, R23, R35, -R9 ;  /* 0x0000002317047223 */ /* 0x000fe20000010809 */
[----:B------:R-:W-:Y:S02]  /*e760*/  F2FP.PACK_AB R15, R0, R3 ;  /* 0x00000003000f723e */ /* 0x000fe400000000ff */
[----:B------:R-:W-:Y:S02]  /*e770*/  F2FP.PACK_AB R12, R2, R6 ;  /* 0x00000006020c723e */ /* 0x000fe400000000ff */
[----:B------:R-:W-:Y:S02]  /*e780*/  F2FP.PACK_AB R14, R4, R5 ;  /* 0x00000005040e723e */ /* 0x000fe400000000ff */
[----:B------:R-:W-:-:S03]  /*e790*/  F2FP.PACK_AB R9, R36, R37 ;  /* 0x000000252409723e */ /* 0x000fc600000000ff */
[----:B------:R2:W-:Y:S04]  /*e7a0*/  STS.128 [R59], R12 ;  /* 0x0000000c3b007388 */ /* 0x0005e80000000c00 */
[----:B------:R2:W-:Y:S02]  /*e7b0*/  STS.128 [R30+0x6080], R8 ;  /* 0x006080081e007388 */ /* 0x0005e40000000c00 */
.L_x_1640:
[----:B------:R-:W-:Y:S05]  /*e7c0*/  BSYNC B0 ;  /* 0x0000000000007941 */ /* 0x000fea0003800000 */
.L_x_1639:
        /* <DEDUP_REMOVED lines=11> */
[----:B------:R-:W-:Y:S02]  /*e880*/  SHF.R.U32.HI R28, RZ, 0x10, R47 ;  /* 0x00000010ff1c7819 */ /* 0x000fe4000001162f */
[----:B------:R-:W-:Y:S01]  /*e890*/  SHF.R.U64 R34, R42, 0x10, R43 ;  /* 0x000000102a227819 */ /* 0x000fe2000000122b */
[----:B------:R-:W-:Y:S01]  /*e8a0*/  HADD2.F32 R24, -RZ, R25.H0_H0 ;  /* 0x20000019ff187230 */ /* 0x000fe20000004100 */
[----:B------:R-:W-:Y:S01]  /*e8b0*/  SHF.R.U64 R39, R44, 0x10, R45 ;  /* 0x000000102c277819 */ /* 0x000fe2000000122d */
[----:B------:R-:W-:Y:S01]  /*e8c0*/  HADD2.F32 R40, -RZ, R28.H0_H0 ;  /* 0x2000001cff287230 */ /* 0x000fe20000004100 */
[----:B------:R-:W-:-:S03]  /*e8d0*/  SHF.R.U64 R38, R46, 0x10, R47 ;  /* 0x000000102e267819 */ /* 0x000fc6000000122f */
        /* <DEDUP_REMOVED lines=34> */
[----:B------:R-:W-:Y:S01]  /*eb00*/  FMUL.FTZ R0, R19, R14 ;  /* 0x0000000e13007220 */ /* 0x000fe20000410000 */
[--C-:B------:R-:W-:Y:S01]  /*eb10*/  HADD2.F32 R10, -RZ, R15.reuse.H0_H0 ;  /* 0x2000000fff0a7230 */ /* 0x100fe20000004100 */
[-C--:B------:R-:W-:Y:S01]  /*eb20*/  FMUL.FTZ R3, R20, R4.reuse ;  /* 0x0000000414037220 */ /* 0x080fe20000410000 */
[----:B------:R-:W-:Y:S01]  /*eb30*/  HADD2.F32 R8, -RZ, R15.H1_H1 ;  /* 0x3000000fff087230 */ /* 0x000fe20000004100 */
[----:B------:R-:W-:Y:S01]  /*eb40*/  FFMA.FTZ R35, R2, R41, R0 ;  /* 0x0000002902237223 */ /* 0x000fe20000010000 */
[----:B------:R-:W-:Y:S01]  /*eb50*/  HADD2.F32 R0, -RZ, R90.H1_H1 ;  /* 0x3000005aff007230 */ /* 0x000fe20000004100 */
[C---:B------:R-:W-:Y:S01]  /*eb60*/  FFMA.FTZ R32, R9.reuse, R5, R3 ;  /* 0x0000000509207223 */ /* 0x040fe20000010003 */
[--C-:B------:R-:W-:Y:S01]  /*eb70*/  HADD2.F32 R3, -RZ, R92.reuse.H0_H0 ;  /* 0x2000005cff037230 */ /* 0x100fe20000004100 */
[----:B------:R-:W-:Y:S01]  /*eb80*/  FMUL.FTZ R29, R9, R4 ;  /* 0x00000004091d7220 */ /* 0x000fe20000410000 */
[----:B------:R-:W-:Y:S01]  /*eb90*/  HADD2.F32 R4, -RZ, R92.H1_H1 ;  /* 0x3000005cff047230 */ /* 0x000fe20000004100 */
[----:B------:R-:W-:-:S02]  /*eba0*/  FMUL.FTZ R9, R17, R0 ;  /* 0x0000000011097220 */ /* 0x000fc40000410000 */
[----:B------:R-:W-:Y:S01]  /*ebb0*/  FMUL.FTZ R30, R2, R14 ;  /* 0x0000000e021e7220 */ /* 0x000fe20000410000 */
[----:B------:R-:W-:Y:S01]  /*ebc0*/  HADD2.F32 R2, -RZ, R90.H0_H0 ;  /* 0x2000005aff027230 */ /* 0x000fe20000004100 */
[C---:B------:R-:W-:Y:S01]  /*ebd0*/  FFMA.FTZ R25, R10.reuse, R3, R9 ;  /* 0x000000030a197223 */ /* 0x040fe20000010009 */
[----:B------:R-:W-:Y:S01]  /*ebe0*/  HADD2.F32 R9, -RZ, R37.H0_H0 ;  /* 0x20000025ff097230 */ /* 0x000fe20000004100 */
[----:B------:R-:W-:Y:S01]  /*ebf0*/  FMUL.FTZ R15, R10, R0 ;  /* 0x000000000a0f7220 */ /* 0x000fe20000410000 */
[----:B------:R-:W-:Y:S01]  /*ec00*/  HADD2.F32 R10, -RZ, R34.H0_H0 ;  /* 0x20000022ff0a7230 */ /* 0x000fe20000004100 */
[----:B------:R-:W-:Y:S01]  /*ec10*/  FMUL.FTZ R14, R18, R2 ;  /* 0x00000002120e7220 */ /* 0x000fe20000410000 */
[----:B------:R-:W-:Y:S01]  /*ec20*/  HADD2.F32 R34, -RZ, R38.H0_H0 ;  /* 0x20000026ff227230 */ /* 0x000fe20000004100 */
[----:B------:R-:W-:Y:S02]  /*ec30*/  FMUL.FTZ R0, R16, R24 ;  /* 0x0000001810007220 */ /* 0x000fe40000410000 */
[----:B------:R-:W-:-:S02]  /*ec40*/  FMUL.FTZ R27, R12, R2 ;  /* 0x000000020c1b7220 */ /* 0x000fc40000410000 */
[-C--:B------:R-:W-:Y:S02]  /*ec50*/  FMUL.FTZ R2, R23, R9.reuse ;  /* 0x0000000917027220 */ /* 0x080fe40000410000 */
[----:B------:R-:W-:Y:S02]  /*ec60*/  FFMA.FTZ R33, R12, R4, R14 ;  /* 0x000000040c217223 */ /* 0x000fe4000001000e */
[C---:B------:R-:W-:Y:S02]  /*ec70*/  FFMA.FTZ R14, R8.reuse, R40, R0 ;  /* 0x00000028080e7223 */ /* 0x040fe40000010000 */
[----:B------:R-:W-:Y:S02]  /*ec80*/  FMUL.FTZ R12, R8, R24 ;  /* 0x00000018080c7220 */ /* 0x000fe40000410000 */
[----:B------:R-:W-:Y:S02]  /*ec90*/  FMUL.FTZ R0, R21, R10 ;  /* 0x0000000a15007220 */ /* 0x000fe40000410000 */
[----:B------:R-:W-:-:S02]  /*eca0*/  FMUL.FTZ R9, R13, R9 ;  /* 0x000000090d097220 */ /* 0x000fc40000410000 */
[----:B------:R-:W-:Y:S02]  /*ecb0*/  FFMA.FTZ R24, R13, R39, R2 ;  /* 0x000000270d187223 */ /* 0x000fe40000010002 */
[C---:B------:R-:W-:Y:S02]  /*ecc0*/  FMUL.FTZ R8, R11.reuse, R10 ;  /* 0x0000000a0b087220 */ /* 0x040fe40000410000 */
[----:B------:R-:W-:Y:S02]  /*ecd0*/  FFMA.FTZ R13, R22, R6, -R31 ;  /* 0x00000006160d7223 */ /* 0x000fe4000001081f */
[----:B------:R-:W-:Y:S02]  /*ece0*/  FFMA.FTZ R6, R20, R5, -R29 ;  /* 0x0000000514067223 */ /* 0x000fe4000001081d */
[----:B------:R-:W-:Y:S01]  /*ecf0*/  FFMA.FTZ R28, R11, R34, R0 ;  /* 0x000000220b1c7223 */ /* 0x000fe20000010000 */
[----:B------:R-:W-:Y:S01]  /*ed00*/  F2FP.PACK_AB R11, R14, R25 ;  /* 0x000000190e0b723e */ /* 0x000fe200000000ff */
[----:B------:R-:W-:-:S02]  /*ed10*/  FFMA.FTZ R5, R18, R4, -R27 ;  /* 0x0000000412057223 */ /* 0x000fc4000001081b */
[----:B------:R-:W-:Y:S02]  /*ed20*/  FFMA.FTZ R10, R19, R41, -R30 ;  /* 0x00000029130a7223 */ /* 0x000fe4000001081e */
[----:B------:R-:W-:Y:S02]  /*ed30*/  FFMA.FTZ R3, R17, R3, -R15 ;  /* 0x0000000311037223 */ /* 0x000fe4000001080f */
[----:B------:R-:W-:Y:S01]  /*ed40*/  FFMA.FTZ R0, R16, R40, -R12 ;  /* 0x0000002810007223 */ /* 0x000fe2000001080c */
[----:B------:R-:W-:Y:S01]  /*ed50*/  F2FP.PACK_AB R13, R10, R13 ;  /* 0x0000000d0a0d723e */ /* 0x000fe200000000ff */
[----:B------:R-:W-:Y:S01]  /*ed60*/  FFMA.FTZ R2, R23, R39, -R9 ;  /* 0x0000002717027223 */ /* 0x000fe20000010809 */
[----:B------:R-:W-:Y:S01]  /*ed70*/  F2FP.PACK_AB R9, R35, R36 ;  /* 0x000000242309723e */ /* 0x000fe200000000ff */
[----:B------:R-:W-:Y:S01]  /*ed80*/  FFMA.FTZ R4, R21, R34, -R8 ;  /* 0x0000002215047223 */ /* 0x000fe20000010808 */
[----:B------:R-:W-:Y:S02]  /*ed90*/  F2FP.PACK_AB R15, R0, R3 ;  /* 0x00000003000f723e */ /* 0x000fe400000000ff */
[----:B------:R-:W-:-:S02]  /*eda0*/  F2FP.PACK_AB R12, R2, R6 ;  /* 0x00000006020c723e */ /* 0x000fc400000000ff */
[----:B------:R-:W-:Y:S02]  /*edb0*/  F2FP.PACK_AB R14, R4, R5 ;  /* 0x00000005040e723e */ /* 0x000fe400000000ff */
[----:B------:R-:W-:Y:S02]  /*edc0*/  F2FP.PACK_AB R8, R24, R32 ;  /* 0x000000201808723e */ /* 0x000fe400000000ff */
[----:B------:R-:W-:Y:S01]  /*edd0*/  F2FP.PACK_AB R10, R28, R33 ;  /* 0x000000211c0a723e */ /* 0x000fe200000000ff */
[----:B------:R2:W-:Y:S04]  /*ede0*/  STS.128 [R56], R12 ;  /* 0x0000000c38007388 */ /* 0x0005e80000000c00 */
[----:B------:R2:W-:Y:S02]  /*edf0*/  STS.128 [R26+0x6080], R8 ;  /* 0x006080081a007388 */ /* 0x0005e40000000c00 */
.L_x_1636:
[----:B------:R-:W-:Y:S05]  /*ee00*/  BSYNC B1 ;  /* 0x0000000000017941 */ /* 0x000fea0003800000 */
.L_x_1635:
[----:B------:R-:W-:-:S04]  /*ee10*/  IADD3 R0, R114, 0x40, RZ ;  /* 0x0000004072007810 */ /* 0x000fc80007ffe0ff */
[----:B------:R-:W-:-:S13]  /*ee20*/  ISETP.GE.AND P0, PT, R0, R84, PT ;  /* 0x000000540000720c */ /* 0x000fda0003f06270 */
[----:B------:R-:W-:Y:S05]  /*ee30*/  @P0 BRA `(.L_x_1620) ;  /* 0x000012f000000947 */ /* 0x000fea0003800000 */
[----:B------:R3:W5:Y:S04]  /*ee40*/  LDL R45, [R1+0x10c] ;  /* 0x00010c00012d7983 */ /* 0x0007680000100800 */
[----:B------:R3:W5:Y:S04]  /*ee50*/  LDL R44, [R1+0x110] ;  /* 0x00011000012c7983 */ /* 0x0007680000100800 */
[----:B------:R3:W5:Y:S01]  /*ee60*/  LDL R43, [R1+0x114] ;  /* 0x00011400012b7983 */ /* 0x0007620000100800 */
[----:B------:R-:W-:Y:S01]  /*ee70*/  ISETP.GE.AND P0, PT, R108, c[0x0][0x27c], PT ;  /* 0x00009f006c007a0c */ /* 0x000fe20003f06270 */
[----:B------:R-:W-:-:S12]  /*ee80*/  BSSY B0, `(.L_x_1641) ;  /* 0x0000062000007945 */ /* 0x000fd80003800000 */
[----:B------:R-:W-:Y:S05]  /*ee90*/  @P0 BRA `(.L_x_1642) ;  /* 0x0000060000000947 */ /* 0x000fea0003800000 */
[----:B------:R-:W4:Y:S01]  /*eea0*/  LDL R42, [R1+0x140] ;  /* 0x00014000012a7983 */ /* 0x000f220000100800 */
        /* <DEDUP_REMOVED lines=15> */
[----:B------:R-:W-:Y:S01]  /*efa0*/  SHF.R.U64 R37, R52, 0x10, R53 ;  /* 0x0000001034257819 */ /* 0x000fe20000001235 */
[----:B------:R-:W-:Y:S01]  /*efb0*/  HADD2.F32 R24, -RZ, R25.H0_H0 ;  /* 0x20000019ff187230 */ /* 0x000fe20000004100 */
[----:B--2---:R-:W-:Y:S01]  /*efc0*/  SHF.L.U32 R26, R0, 0x1, RZ ;  /* 0x00000001001a7819 */ /* 0x004fe200000006ff */
[----:B------:R-:W-:Y:S01]  /*efd0*/  HADD2.F32 R0, -RZ, R91.H1_H1 ;  /* 0x3000005bff007230 */ /* 0x000fe20000004100 */
[----:B------:R-:W-:Y:S02]  /*efe0*/  SHF.R.U32.HI R28, RZ, 0x10, R51 ;  /* 0x00000010ff1c7819 */ /* 0x000fe40000011633 */
[----:B------:R-:W-:Y:S01]  /*eff0*/  SHF.R.U64 R32, R54, 0x10, R55 ;  /* 0x0000001036207819 */ /* 0x000fe20000001237 */
[----:B------:R-:W2:Y:S01]  /*f000*/  LDS.128 R12, [R26+0x6080] ;  /* 0x006080001a0c7984 */ /* 0x000ea20000000c00 */
[----:B------:R-:W-:Y:S01]  /*f010*/  SHF.R.U64 R39, R48, 0x10, R49 ;  /* 0x0000001030277819 */ /* 0x000fe20000001231 */
[----:B------:R-:W-:Y:S01]  /*f020*/  HADD2.F32 R40, -RZ, R28.H0_H0 ;  /* 0x2000001cff287230 */ /* 0x000fe20000004100 */
[----:B------:R-:W-:-:S03]  /*f030*/  SHF.R.U64 R38, R50, 0x10, R51 ;  /* 0x0000001032267819 */ /* 0x000fc60000001233 */
[----:B------:R-:W-:Y:S02]  /*f040*/  HADD2.F32 R39, -RZ, R39.H0_H0 ;  /* 0x20000027ff277230 */ /* 0x000fe40000004100 */
[--C-:B--2---:R-:W-:Y:S02]  /*f050*/  HADD2.F32 R3, -RZ, R13.reuse.H0_H0 ;  /* 0x2000000dff037230 */ /* 0x104fe40000004100 */
[----:B------:R-:W-:Y:S02]  /*f060*/  HADD2.F32 R2, -RZ, R13.H1_H1 ;  /* 0x3000000dff027230 */ /* 0x000fe40000004100 */
[----:B------:R-:W-:Y:S01]  /*f070*/  HADD2.F32 R13, -RZ, R12.H1_H1 ;  /* 0x3000000cff0d7230 */ /* 0x000fe20000004100 */
[----:B------:R-:W-:Y:S01]  /*f080*/  FMUL.FTZ R31, R3, R0 ;  /* 0x00000000031f7220 */ /* 0x000fe20000410000 */
[----:B----4-:R-:W2:Y:S02]  /*f090*/  LDS.128 R8, [R42] ;  /* 0x000000002a087984 */ /* 0x010ea40000000c00 */
[----:B--2---:R-:W-:-:S02]  /*f0a0*/  HADD2.F32 R22, -RZ, R9.H0_H0 ;  /* 0x20000009ff167230 */ /* 0x004fc40000004100 */
        /* <DEDUP_REMOVED lines=20> */
[----:B------:R-:W-:Y:S01]  /*f1f0*/  HADD2.F32 R10, -RZ, R15.H0_H0 ;  /* 0x2000000fff0a7230 */ /* 0x000fe20000004100 */
[----:B------:R-:W-:Y:S01]  /*f200*/  FMUL.FTZ R29, R9, R4 ;  /* 0x00000004091d7220 */ /* 0x000fe20000410000 */
[----:B------:R-:W-:Y:S01]  /*f210*/  HADD2.F32 R3, -RZ, R96.H1_H1 ;  /* 0x30000060ff037230 */ /* 0x000fe20000004100 */
[----:B------:R-:W-:Y:S01]  /*f220*/  FMUL.FTZ R9, R17, R0 ;  /* 0x0000000011097220 */ /* 0x000fe20000410000 */
[----:B------:R-:W-:-:S02]  /*f230*/  HADD2.F32 R2, -RZ, R94.H0_H0 ;  /* 0x2000005eff027230 */ /* 0x000fc40000004100 */
[----:B------:R-:W-:Y:S01]  /*f240*/  HADD2.F32 R23, -RZ, R8.H1_H1 ;  /* 0x30000008ff177230 */ /* 0x000fe20000004100 */
[----:B------:R-:W-:Y:S01]  /*f250*/  FFMA.FTZ R25, R10, R3, R9 ;  /* 0x000000030a197223 */ /* 0x000fe20000010009 */
[----:B------:R-:W-:Y:S01]  /*f260*/  HADD2.F32 R9, -RZ, R37.H0_H0 ;  /* 0x20000025ff097230 */ /* 0x000fe20000004100 */
[----:B------:R-:W-:Y:S01]  /*f270*/  FMUL.FTZ R14, R18, R2 ;  /* 0x00000002120e7220 */ /* 0x000fe20000410000 */
[----:B------:R-:W-:Y:S01]  /*f280*/  HADD2.F32 R8, -RZ, R15.H1_H1 ;  /* 0x3000000fff087230 */ /* 0x000fe20000004100 */
[----:B------:R-:W-:Y:S01]  /*f290*/  FMUL.FTZ R15, R10, R0 ;  /* 0x000000000a0f7220 */ /* 0x000fe20000410000 */
[----:B------:R-:W-:Y:S01]  /*f2a0*/  HADD2.F32 R4, -RZ, R97.H0_H0 ;  /* 0x20000061ff047230 */ /* 0x000fe20000004100 */
[----:B------:R-:W-:Y:S01]  /*f2b0*/  FMUL.FTZ R0, R16, R24 ;  /* 0x0000001810007220 */ /* 0x000fe20000410000 */
[----:B------:R-:W-:Y:S01]  /*f2c0*/  HADD2.F32 R10, -RZ, R32.H0_H0 ;  /* 0x20000020ff0a7230 */ /* 0x000fe20000004100 */
[----:B------:R-:W-:Y:S01]  /*f2d0*/  FMUL.FTZ R27, R12, R2 ;  /* 0x000000020c1b7220 */ /* 0x000fe20000410000 */
[----:B------:R-:W-:Y:S01]  /*f2e0*/  HADD2.F32 R32, -RZ, R38.H0_H0 ;  /* 0x20000026ff207230 */ /* 0x000fe20000004100 */
[----:B------:R-:W-:-:S02]  /*f2f0*/  FMUL.FTZ R2, R23, R9 ;  /* 0x0000000917027220 */ /* 0x000fc40000410000 */
[----:B------:R-:W-:Y:S02]  /*f300*/  FFMA.FTZ R34, R12, R4, R14 ;  /* 0x000000040c227223 */ /* 0x000fe4000001000e */
[C---:B------:R-:W-:Y:S02]  /*f310*/  FFMA.FTZ R14, R8.reuse, R40, R0 ;  /* 0x00000028080e7223 */ /* 0x040fe40000010000 */
[----:B------:R-:W-:Y:S02]  /*f320*/  FMUL.FTZ R12, R8, R24 ;  /* 0x00000018080c7220 */ /* 0x000fe40000410000 */
[----:B------:R-:W-:Y:S02]  /*f330*/  FMUL.FTZ R0, R21, R10 ;  /* 0x0000000a15007220 */ /* 0x000fe40000410000 */
[C---:B------:R-:W-:Y:S02]  /*f340*/  FMUL.FTZ R9, R13.reuse, R9 ;  /* 0x000000090d097220 */ /* 0x040fe40000410000 */
[----:B------:R-:W-:-:S02]  /*f350*/  FFMA.FTZ R24, R13, R39, R2 ;  /* 0x000000270d187223 */ /* 0x000fc40000010002 */
[C---:B------:R-:W-:Y:S02]  /*f360*/  FMUL.FTZ R8, R11.reuse, R10 ;  /* 0x0000000a0b087220 */ /* 0x040fe40000410000 */
[----:B------:R-:W-:Y:S02]  /*f370*/  FFMA.FTZ R13, R22, R6, -R31 ;  /* 0x00000006160d7223 */ /* 0x000fe4000001081f */
[----:B------:R-:W-:Y:S02]  /*f380*/  FFMA.FTZ R6, R20, R5, -R29 ;  /* 0x0000000514067223 */ /* 0x000fe4000001081d */
[----:B------:R-:W-:Y:S01]  /*f390*/  FFMA.FTZ R28, R11, R32, R0 ;  /* 0x000000200b1c7223 */ /* 0x000fe20000010000 */
[----:B------:R-:W-:Y:S01]  /*f3a0*/  F2FP.PACK_AB R11, R14, R25 ;  /* 0x000000190e0b723e */ /* 0x000fe200000000ff */
[----:B------:R-:W-:Y:S02]  /*f3b0*/  FFMA.FTZ R5, R18, R4, -R27 ;  /* 0x0000000412057223 */ /* 0x000fe4000001081b */
        /* <DEDUP_REMOVED lines=11> */
[----:B------:R-:W-:Y:S01]  /*f470*/  F2FP.PACK_AB R10, R28, R34 ;  /* 0x000000221c0a723e */ /* 0x000fe200000000ff */
[----:B------:R2:W-:Y:S04]  /*f480*/  STS.128 [R42], R12 ;  /* 0x0000000c2a007388 */ /* 0x0005e80000000c00 */
[----:B------:R2:W-:Y:S02]  /*f490*/  STS.128 [R26+0x6080], R8 ;  /* 0x006080081a007388 */ /* 0x0005e40000000c00 */
.L_x_1642:
[----:B------:R-:W-:Y:S05]  /*f4a0*/  BSYNC B0 ;  /* 0x0000000000007941 */ /* 0x000fea0003800000 */
.L_x_1641:
[----:B------:R-:W-:Y:S01]  /*f4b0*/  ISETP.GE.AND P0, PT, R113, c[0x0][0x27c], PT ;  /* 0x00009f0071007a0c */ /* 0x000fe20003f06270 */
[----:B------:R-:W-:-:S12]  /*f4c0*/  BSSY B0, `(.L_x_1643) ;  /* 0x0000063000007945 */ /* 0x000fd80003800000 */
[----:B------:R-:W-:Y:S05]  /*f4d0*/  @P0 BRA `(.L_x_1644) ;  /* 0x0000061000000947 */ /* 0x000fea0003800000 */
[----:B------:R-:W4:Y:S04]  /*f4e0*/  LDL R2, [R1+0x2c] ;  /* 0x00002c0001027983 */ /* 0x000f280000100800 */
[----:B--2---:R-:W2:Y:S01]  /*f4f0*/  LDL R42, [R1+0x138] ;  /* 0x00013800012a7983 */ /* 0x004ea20000100800 */
[----:B------:R-:W-:Y:S01]  /*f500*/  MOV R0, c[0x0][0x27c] ;  /* 0x00009f0000007a02 */ /* 0x000fe20000000f00 */
[----:B------:R-:W-:Y:S01]  /*f510*/  HADD2.F32 R6, -RZ, R98.H1_H1 ;  /* 0x30000062ff067230 */ /* 0x000fe20000004100 */
[----:B------:R-:W-:Y:S02]  /*f520*/  SHF.R.U32.HI R4, RZ, 0x10, R69 ;  /* 0x00000010ff047819 */ /* 0x000fe40000011645 */
[----:B------:R-:W-:Y:S02]  /*f530*/  SHF.R.U32.HI R24, RZ, 0x10, R65 ;  /* 0x00000010ff187819 */ /* 0x000fe40000011641 */
[----:B------:R-:W-:-:S02]  /*f540*/  SHF.R.U32.HI R25, RZ, 0x10, R71 ;  /* 0x00000010ff197819 */ /* 0x000fc40000011647 */
[----:B------:R-:W-:Y:S01]  /*f550*/  SHF.R.U64 R32, R68, 0x10, R69 ;  /* 0x0000001044207819 */ /* 0x000fe20000001245 */
[----:B------:R-:W-:Y:S01]  /*f560*/  HADD2.F32 R41, -RZ, R24.H0_H0 ;  /* 0x20000018ff297230 */ /* 0x000fe20000004100 */
[----:B------:R-:W-:Y:S01]  /*f570*/  SHF.R.U32.HI R28, RZ, 0x10, R67 ;  /* 0x00000010ff1c7819 */ /* 0x000fe20000011643 */
[----:B------:R-:W-:Y:S01]  /*f580*/  HADD2.F32 R24, -RZ, R25.H0_H0 ;  /* 0x20000019ff187230 */ /* 0x000fe20000004100 */
[----:B------:R-:W-:Y:S02]  /*f590*/  SHF.R.U64 R33, R70, 0x10, R71 ;  /* 0x0000001046217819 */ /* 0x000fe40000001247 */
[----:B------:R-:W-:Y:S01]  /*f5a0*/  SHF.R.U64 R36, R64, 0x10, R65 ;  /* 0x0000001040247819 */ /* 0x000fe20000001241 */
[----:B------:R-:W-:Y:S01]  /*f5b0*/  HADD2.F32 R40, -RZ, R28.H0_H0 ;  /* 0x2000001cff287230 */ /* 0x000fe20000004100 */
[----:B------:R-:W-:Y:S02]  /*f5c0*/  SHF.R.U64 R38, R66, 0x10, R67 ;  /* 0x0000001042267819 */ /* 0x000fe40000001243 */
        /* <DEDUP_REMOVED lines=33> */
[----:B------:R-:W-:Y:S01]  /*f7e0*/  FMUL.FTZ R0, R19, R14 ;  /* 0x0000000e13007220 */ /* 0x000fe20000410000 */
[--C-:B------:R-:W-:Y:S01]  /*f7f0*/  HADD2.F32 R10, -RZ, R15.reuse.H0_H0 ;  /* 0x2000000fff0a7230 */ /* 0x100fe20000004100 */
[-C--:B------:R-:W-:Y:S01]  /*f800*/  FMUL.FTZ R3, R20, R4.reuse ;  /* 0x0000000414037220 */ /* 0x080fe20000410000 */
[----:B------:R-:W-:Y:S01]  /*f810*/  HADD2.F32 R8, -RZ, R15.H1_H1 ;  /* 0x3000000fff087230 */ /* 0x000fe20000004100 */
[----:B------:R-:W-:Y:S01]  /*f820*/  FFMA.FTZ R37, R2, R41, R0 ;  /* 0x0000002902257223 */ /* 0x000fe20000010000 */
[----:B------:R-:W-:Y:S01]  /*f830*/  HADD2.F32 R0, -RZ, R99.H1_H1 ;  /* 0x30000063ff007230 */ /* 0x000fe20000004100 */
[C---:B------:R-:W-:Y:S01]  /*f840*/  FFMA.FTZ R34, R9.reuse, R5, R3 ;  /* 0x0000000509227223 */ /* 0x040fe20000010003 */
[----:B------:R-:W-:Y:S01]  /*f850*/  HADD2.F32 R3, -RZ, R100.H1_H1 ;  /* 0x30000064ff037230 */ /* 0x000fe20000004100 */
[----:B------:R-:W-:Y:S01]  /*f860*/  FMUL.FTZ R29, R9, R4 ;  /* 0x00000004091d7220 */ /* 0x000fe20000410000 */
[----:B------:R-:W-:Y:S01]  /*f870*/  HADD2.F32 R4, -RZ, R101.H0_H0 ;  /* 0x20000065ff047230 */ /* 0x000fe20000004100 */
        /* <DEDUP_REMOVED lines=9> */
[----:B------:R-:W-:Y:S01]  /*f910*/  FMUL.FTZ R0, R16, R24 ;  /* 0x0000001810007220 */ /* 0x000fe20000410000 */
[----:B------:R-:W-:Y:S01]  /*f920*/  HADD2.F32 R32, -RZ, R38.H0_H0 ;  /* 0x20000026ff207230 */ /* 0x000fe20000004100 */
        /* <DEDUP_REMOVED lines=28> */
.L_x_1644:
[----:B------:R-:W-:Y:S05]  /*faf0*/  BSYNC B0 ;  /* 0x0000000000007941 */ /* 0x000fea0003800000 */
.L_x_1643:
[----:B------:R-:W-:-:S13]  /*fb00*/  ISETP.GE.AND P0, PT, R112, c[0x0][0x27c], PT ;  /* 0x00009f0070007a0c */ /* 0x000fda0003f06270 */
        /* <DEDUP_REMOVED lines=98> */
.L_x_1620:
[----:B------:R-:W-:Y:S05]  /*10130*/  BSYNC B2 ;  /* 0x0000000000027941 */ /* 0x000fea0003800000 */
.L_x_1602:
[----:B-1----:R-:W-:Y:S01]  /*10140*/  IMAD R0, R106, c[0x0][0x208], RZ ;  /* 0x000082006a007a24 */ /* 0x002fe200078e02ff */
[----:B------:R-:W-:-:S04]  /*10150*/  DEPBAR.LE SB0, 0x0 ;  /* 0x000080000000791a */ /* 0x000fc80000000000 */
[C---:B------:R-:W-:Y:S01]  /*10160*/  IMAD.WIDE.U32 R2, R221.reuse, c[0x0][0x208], RZ ;  /* 0x00008200dd027a25 */ /* 0x040fe200078e00ff */
[----:B------:R-:W-:Y:S01]  /*10170*/  BAR.SYNC.DEFER_BLOCKING 0x0 ;  /* 0x0000000000007b1d */ /* 0x000fe20000010000 */
[C---:B------:R-:W-:Y:S02]  /*10180*/  ISETP.GE.AND P3, PT, R120.reuse, c[0x0][0x1d4], PT ;  /* 0x0000750078007a0c */ /* 0x040fe40003f66270 */
[----:B------:R-:W-:Y:S01]  /*10190*/  IMAD R0, R221, c[0x0][0x20c], R0 ;  /* 0x00008300dd007a24 */ /* 0x000fe200078e0200 */
[----:B------:R-:W-:Y:S01]  /*101a0*/  SHF.L.U64.HI R233, R120, 0x1, R121 ;  /* 0x0000000178e97819 */ /* 0x000fe20000010279 */
[----:B--2---:R-:W-:Y:S01]  /*101b0*/  IMAD.WIDE.U32 R8, R95, c[0x0][0x210], RZ ;  /* 0x000084005f087a25 */ /* 0x004fe200078e00ff */
[----:B------:R-:W-:Y:S01]  /*101c0*/  SHF.L.U64.HI R230, R252, 0x1, R116 ;  /* 0x00000001fce67819 */ /* 0x000fe20000010274 */
[----:B------:R-:W-:Y:S01]  /*101d0*/  BSSY B0, `(.L_x_1645) ;  /* 0x0000044000007945 */ /* 0x000fe20003800000 */
[----:B------:R-:W-:Y:S01]  /*101e0*/  SHF.L.U64.HI R231, R110, 0x1, R111 ;  /* 0x000000016ee77819 */ /* 0x000fe2000001026f */
[----:B------:R-:W-:Y:S01]  /*101f0*/  IMAD.IADD R3, R3, 0x1, R0 ;  /* 0x0000000103037824 */ /* 0x000fe200078e0200 */
[----:B------:R-:W-:Y:S01]  /*10200*/  STL.64 [R1+0x20], R8 ;  /* 0x0000200801007387 */ /* 0x000fe20000100a00 */
[----:B------:R-:W-:Y:S01]  /*10210*/  IMAD R0, R107, c[0x0][0x218], RZ ;  /* 0x000086006b007a24 */ /* 0x000fe200078e02ff */
[----:B------:R-:W-:Y:S01]  /*10220*/  ISETP.GE.AND P4, PT, R252, c[0x0][0x1d4], PT ;  /* 0x00007500fc007a0c */ /* 0x000fe20003f86270 */
[----:B------:R-:W-:-:S04]  /*10230*/  IMAD.WIDE.U32 R2, R219, c[0x0][0x218], R2 ;  /* 0x00008600db027a25 */ /* 0x000fc800078e0002 */
[----:B------:R-:W-:Y:S01]  /*10240*/  IMAD R4, R219, c[0x0][0x21c], R0 ;  /* 0x00008700db047a24 */ /* 0x000fe200078e0200 */
[----:B------:R-:W-:Y:S01]  /*10250*/  IADD3 R0, P0, R2, R8, RZ ;  /* 0x0000000802007210 */ /* 0x000fe20007f1e0ff */
[----:B------:R-:W-:Y:S02]  /*10260*/  IMAD R5, R95, c[0x0][0x214], R9 ;  /* 0x000085005f057a24 */ /* 0x000fe400078e0209 */
[----:B------:R-:W-:Y:S02]  /*10270*/  IMAD.SHL.U32 R234, R120, 0x2, RZ ;  /* 0x0000000278ea7824 */ /* 0x000fe400078e00ff */
[----:B------:R-:W-:Y:S01]  /*10280*/  IMAD.SHL.U32 R235, R252, 0x2, RZ ;  /* 0x00000002fceb7824 */ /* 0x000fe200078e00ff */
[----:B------:R-:W-:Y:S01]  /*10290*/  IADD3.X R2, R5, R3, R4, P0, !PT ;  /* 0x0000000305027210 */ /* 0x000fe200007fe404 */
[----:B------:R-:W-:Y:S01]  /*102a0*/  IMAD.IADD R4, R133, 0x1, -R117 ;  /* 0x0000000185047824 */ /* 0x000fe200078e0a75 */
[----:B------:R-:W-:Y:S01]  /*102b0*/  LEA R6, P0, R0, c[0x0][0x1f8], 0x1 ;  /* 0x00007e0000067a11 */ /* 0x000fe200078008ff */
[----:B------:R-:W-:Y:S01]  /*102c0*/  IMAD.SHL.U32 R209, R118, 0x2, RZ ;  /* 0x0000000276d17824 */ /* 0x000fe200078e00ff */
[----:B------:R-:W-:Y:S01]  /*102d0*/  STL [R1+0x18], R5 ;  /* 0x0000180501007387 */ /* 0x000fe20000100800 */
[----:B------:R-:W-:Y:S01]  /*102e0*/  IMAD.SHL.U32 R232, R110, 0x2, RZ ;  /* 0x000000026ee87824 */ /* 0x000fe200078e00ff */
[----:B------:R-:W-:-:S02]  /*102f0*/  LEA.HI.X R3, R0, c[0x0][0x1fc], R2, 0x1, P0 ;  /* 0x00007f0000037a11 */ /* 0x000fc400000f0c02 */
[----:B------:R-:W1:Y:S01]  /*10300*/  SHFL.IDX PT, R0, R6, RZ, 0x1c1f ;  /* 0x001c1fff06007589 */ /* 0x000e6200000e0000 */
[C---:B------:R-:W-:Y:S02]  /*10310*/  ISETP.LT.OR P1, PT, R4.reuse, 0x1, P3 ;  /* 0x000000010400780c */ /* 0x040fe40001f21670 */
[----:B------:R-:W-:Y:S01]  /*10320*/  ISETP.LT.OR P2, PT, R4, 0x1, P4 ;  /* 0x000000010400780c */ /* 0x000fe20002741670 */
[----:B------:R-:W2:Y:S04]  /*10330*/  SHFL.IDX PT, R2, R3, RZ, 0x1c1f ;  /* 0x001c1fff03027589 */ /* 0x000ea800000e0000 */
[----:B------:R4:W3:Y:S04]  /*10340*/  LDSM.16.M88.4 R16, [R198] ;  /* 0x00000000c610783b */ /* 0x0008e80000000200 */
[----:B------:R4:W3:Y:S04]  /*10350*/  LDSM.16.M88.4 R12, [R198+0x1000] ;  /* 0x00100000c60c783b */ /* 0x0008e80000000200 */
[----:B------:R4:W3:Y:S04]  /*10360*/  LDSM.16.M88.4 R24, [R171] ;  /* 0x00000000ab18783b */ /* 0x0008e80000000200 */
[----:B------:R4:W3:Y:S01]  /*10370*/  LDSM.16.M88.4 R32, [R171+0x400] ;  /* 0x00040000ab20783b */ /* 0x0008e20000000200 */
[----:B-1----:R-:W-:-:S03]  /*10380*/  IADD3 R20, P0, R0, R234, RZ ;  /* 0x000000ea00147210 */ /* 0x002fc60007f1e0ff */
[----:B------:R-:W1:Y:S02]  /*10390*/  S2R R5, SR_TID.X ;  /* 0x0000000000057919 */ /* 0x000e640000002100 */
[----:B--2---:R-:W-:Y:S01]  /*103a0*/  IMAD.X R21, R2, 0x1, R233, P0 ;  /* 0x0000000102157824 */ /* 0x004fe200000e06e9 */
[----:B------:R-:W-:Y:S01]  /*103b0*/  IADD3 R22, P0, R0, R235, RZ ;  /* 0x000000eb00167210 */ /* 0x000fe20007f1e0ff */
[----:B------:R4:W2:Y:S04]  /*103c0*/  LDSM.16.M88.4 R28, [R171+0x800] ;  /* 0x00080000ab1c783b */ /* 0x0008a80000000200 */
[----:B------:R4:W1:Y:S01]  /*103d0*/  LDSM.16.M88.4 R36, [R199] ;  /* 0x00000000c724783b */ /* 0x0008620000000200 */
[----:B------:R-:W-:-:S03]  /*103e0*/  IMAD.X R23, R2, 0x1, R230, P0 ;  /* 0x0000000102177824 */ /* 0x000fc600000e06e6 */
        /* <DEDUP_REMOVED lines=9> */
[----:B------:R4:W-:Y:S01]  /*10480*/  LDGSTS.E.BYPASS.LTC128B.128 [R209+0x2480], [R22.64], !P2 ;  /* 0x0248000016d17fae */ /* 0x0009e2000d101d48 */
[----:B--2---:R-:W-:-:S05]  /*10490*/  IADD3 R20, P0, R0, R232, RZ ;  /* 0x000000e800147210 */ /* 0x004fca0007f1e0ff */
[----:B------:R-:W-:Y:S01]  /*104a0*/  IMAD.X R21, R2, 0x1, R231, P0 ;  /* 0x0000000102157824 */ /* 0x000fe200000e06e7 */
[----:B------:R-:W-:-:S13]  /*104b0*/  ISETP.LT.OR P0, PT, R4, 0x1, P1 ;  /* 0x000000010400780c */ /* 0x000fda0000f01670 */
[----:B------:R4:W-:Y:S01]  /*104c0*/  LDGSTS.E.BYPASS.LTC128B.128 [R209+0x3080], [R20.64], !P0 ;  /* 0x0308000014d17fae */ /* 0x0009e2000c101d48 */
[----:B-1----:R-:W-:-:S13]  /*104d0*/  ISETP.GT.AND P0, PT, R5, 0x3f, PT ;  /* 0x0000003f0500780c */ /* 0x002fda0003f04270 */
[----:B------:R-:W-:Y:S05]  /*104e0*/  @P0 BRA `(.L_x_1646) ;  /* 0x0000012000000947 */ /* 0x000fea0003800000 */
[----:B---3--:R-:W-:Y:S05]  /*104f0*/  BRA.DIV ~URZ, `(.L_x_1647) ;  /* 0x0000f8a27f007947 */ /* 0x008fea000b800000 */
[----:B------:R1:W2:Y:S04]  /*10500*/  SHFL.IDX PT, R5, R3, 0x1, 0x1c1f ;  /* 0x003c1f0003057f89 */ /* 0x0002a800000e0000 */
[----:B------:R1:W3:Y:S02]  /*10510*/  SHFL.IDX PT, R0, R6, 0x1, 0x1c1f ;  /* 0x003c1f0006007f89 */ /* 0x0002e400000e0000 */
.L_x_1764:
[----:B---34-:R-:W-:Y:S02]  /*10520*/  IADD3 R22, P0, R0, R234, RZ ;  /* 0x000000ea00167210 */ /* 0x018fe40007f1e0ff */
[C---:B------:R-:W-:Y:S02]  /*10530*/  ISETP.LT.OR P3, PT, R4.reuse, 0x21, P3 ;  /* 0x000000210400780c */ /* 0x040fe40001f61670 */
[----:B------:R-:W-:Y:S01]  /*10540*/  ISETP.LT.OR P2, PT, R4, 0x21, P4 ;  /* 0x000000210400780c */ /* 0x000fe20002741670 */
[----:B--2---:R-:W-:Y:S01]  /*10550*/  IMAD.X R23, R5, 0x1, R233, P0 ;  /* 0x0000000105177824 */ /* 0x004fe200000e06e9 */
[----:B------:R-:W-:-:S02]  /*10560*/  IADD3 R20, P0, R0, R235, RZ ;  /* 0x000000eb00147210 */ /* 0x000fc40007f1e0ff */
[----:B------:R-:W-:-:S03]  /*10570*/  ISETP.LT.OR P1, PT, R4, 0x21, P1 ;  /* 0x000000210400780c */ /* 0x000fc60000f21670 */
[----:B------:R-:W-:Y:S01]  /*10580*/  IMAD.X R21, R5, 0x1, R230, P0 ;  /* 0x0000000105157824 */ /* 0x000fe200000e06e6 */
[----:B------:R-:W-:-:S03]  /*10590*/  IADD3 R2, P0, R0, R232, RZ ;  /* 0x000000e800027210 */ /* 0x000fc60007f1e0ff */
[----:B------:R-:W-:Y:S01]  /*105a0*/  @!PT LDS RZ, [RZ] ;  /* 0x00000000fffff984 */ /* 0x000fe20000000800 */
[----:B------:R-:W-:Y:S01]  /*105b0*/  @!PT LDS RZ, [RZ] ;  /* 0x00000000fffff984 */ /* 0x000fe20000000800 */
[----:B------:R-:W-:Y:S01]  /*105c0*/  @!PT LDS RZ, [RZ] ;  /* 0x00000000fffff984 */ /* 0x000fe20000000800 */
[----:B------:R2:W-:Y:S02]  /*105d0*/  LDGSTS.E.BYPASS.LTC128B.128 [R209+0x2080], [R22.64], !P3 ;  /* 0x0208000016d17fae */ /* 0x0005e4000d901d48 */
[----:B-1----:R-:W-:Y:S02]  /*105e0*/  IMAD.X R3, R5, 0x1, R231, P0 ;  /* 0x0000000105037824 */ /* 0x002fe400000e06e7 */
[----:B------:R2:W-:Y:S04]  /*105f0*/  LDGSTS.E.BYPASS.LTC128B.128 [R209+0x2c80], [R20.64], !P2 ;  /* 0x02c8000014d17fae */ /* 0x0005e8000d101d48 */
[----:B------:R2:W-:Y:S02]  /*10600*/  LDGSTS.E.BYPASS.LTC128B.128 [R209+0x3880], [R2.64], !P1 ;  /* 0x0388000002d17fae */ /* 0x0005e4000c901d48 */
.L_x_1646:
[----:B---3--:R-:W-:Y:S05]  /*10610*/  BSYNC B0 ;  /* 0x0000000000007941 */ /* 0x008fea0003800000 */
.L_x_1645:
[----:B------:R-:W0:Y:S01]  /*10620*/  LDGDEPBAR ;  /* 0x00000000000079af */ /* 0x000e220000000000 */
[----:B------:R-:W-:Y:S01]  /*10630*/  WARPSYNC 0xffffffff ;  /* 0xffffffff00007948 */ /* 0x000fe20003800000 */
[-C--:B--2-4-:R-:W-:Y:S02]  /*10640*/  HMMA.16816.F32 R20, R16, R24.reuse, RZ ;  /* 0x000000181014723c */ /* 0x094fe400000018ff */
[----:B------:R-:W-:Y:S04]  /*10650*/  LDSM.16.M88.4 R56, [R171+0xc00] ;  /* 0x000c0000ab38783b */ /* 0x000fe80000000200 */
[----:B-----5:R-:W1:Y:S02]  /*10660*/  LDSM.16.M88.4 R40, [R198+0x2000] ;  /* 0x00200000c628783b */ /* 0x020e640000000200 */
[C---:B------:R-:W-:Y:S02]  /*10670*/  HMMA.16816.F32 R60, R12.reuse, R24, RZ ;  /* 0x000000180c3c723c */ /* 0x040fe400000018ff */
[----:B------:R-:W-:Y:S04]  /*10680*/  LDSM.16.M88.4 R44, [R206] ;  /* 0x00000000ce2c783b */ /* 0x000fe80000000200 */
[----:B------:R-:W2:Y:S01]  /*10690*/  LDL R2, [R1+0xc] ;  /* 0x00000c0001027983 */ /* 0x000ea20000100800 */
        /* <DEDUP_REMOVED lines=26> */
[----:B------:R-:W1:Y:S07]  /*10840*/  LDSM.16.M88.4 R52, [R171+0x1800] ;  /* 0x00180000ab34783b */ /* 0x000e6e0000000200 */
        /* <DEDUP_REMOVED lines=10> */
[----:B------:R-:W-:Y:S01]  /*108f0*/  HMMA.16816.F32 R64, R20, R52, R48 ;  /* 0x000000341440723c */ /* 0x000fe20000001830 */
        /* <DEDUP_REMOVED lines=34> */
[----:B------:R-:W2:Y:S07]  /*10b20*/  LDSM.16.M88.4 R52, [R204] ;  /* 0x00000000cc34783b */ /* 0x000eae0000000200 */
        /* <DEDUP_REMOVED lines=13> */
[----:B------:R-:W3:Y:S07]  /*10c00*/  LDSM.16.M88.4 R48, [R171+0x2000] ;  /* 0x00200000ab30783b */ /* 0x000eee0000000200 */
[----:B--2---:R-:W-:Y:S01]  /*10c10*/  HMMA.16816.F32 R44, R28, R52, R64 ;  /* 0x000000341c2c723c */ /* 0x004fe20000001840 */
[----:B-1----:R-:W-:-:S04]  /*10c20*/  FMUL.FTZ R0, R80, c[0x0][0x320] ;  /* 0x0000c80050007a20 */ /* 0x002fc80000410000 */
[----:B------:R1:W2:Y:S03]  /*10c30*/  MUFU.TANH R94, R0 ;  /* 0x00000000005e7308 */ /* 0x0002a60000002400 */
[-C--:B------:R-:W-:Y:S08]  /*10c40*/  HMMA.16816.F32 R68, R8, R62.reuse, R68 ;  /* 0x0000003e0844723c */ /* 0x080ff00000001844 */
[----:B------:R-:W-:Y:S01]  /*10c50*/  HMMA.16816.F32 R76, R12, R62, R36 ;  /* 0x0000003e0c4c723c */ /* 0x000fe20000001824 */
[----:B------:R-:W2:Y:S01]  /*10c60*/  LDSM.16.M88.4 R36, [R201] ;  /* 0x00000000c924783b */ /* 0x000ea20000000200 */
[----:B------:R-:W-:-:S04]  /*10c70*/  DEPBAR.LE SB0, 0x0 ;  /* 0x000080000000791a */ /* 0x000fc80000000000 */
[----:B-1----:R-:W-:Y:S02]  /*10c80*/  FMUL.FTZ R0, R81, c[0x0][0x320] ;  /* 0x0000c80051007a20 */ /* 0x002fe40000410000 */
[----:B------:R-:W-:Y:S02]  /*10c90*/  HMMA.16816.F32 R28, R28, R54, R40 ;  /* 0x000000361c1c723c */ /* 0x000fe40000001828 */
[----:B------:R1:W1:Y:S06]  /*10ca0*/  MUFU.TANH R92, R0 ;  /* 0x00000000005c7308 */ /* 0x00026c0000002400 */
[----:B---3--:R-:W-:Y:S01]  /*10cb0*/  HMMA.16816.F32 R44, R20, R48, R44 ;  /* 0x00000030142c723c */ /* 0x008fe2000000182c */
[----:B-1----:R-:W-:-:S04]  /*10cc0*/  FMUL.FTZ R0, R82, c[0x0][0x320] ;  /* 0x0000c80052007a20 */ /* 0x002fc80000410000 */
[----:B------:R1:W3:Y:S11]  /*10cd0*/  MUFU.TANH R98, R0 ;  /* 0x0000000000627308 */ /* 0x0002f60000002400 */
[----:B------:R-:W-:Y:S08]  /*10ce0*/  HMMA.16816.F32 R20, R20, R50, R28 ;  /* 0x000000321414723c */ /* 0x000ff0000000181c */
[----:B--2---:R-:W-:Y:S01]  /*10cf0*/  HMMA.16816.F32 R44, R12, R36, R44 ;  /* 0x000000240c2c723c */ /* 0x004fe2000000182c */
[----:B-1----:R-:W-:-:S07]  /*10d00*/  FMUL.FTZ R0, R83, c[0x0][0x320] ;  /* 0x0000c80053007a20 */ /* 0x002fce0000410000 */
[----:B------:R-:W-:Y:S01]  /*10d10*/  HMMA.16816.F32 R80, R12, R60, R72 ;  /* 0x0000003c0c50723c */ /* 0x000fe20000001848 */
[----:B------:R1:W2:Y:S07]  /*10d20*/  MUFU.TANH R97, R0 ;  /* 0x0000000000617308 */ /* 0x0002ae0000002400 */
        /* <DEDUP_REMOVED lines=87> */
[----:B------:R-:W4:Y:S01]  /*112a0*/  LDL R4, [R1+0x4c] ;  /* 0x00004c0001047983 */ /* 0x000f220000100800 */
[----:B------:R-:W-:-:S03]  /*112b0*/  IMAD.MOV.U32 R219, RZ, RZ, RZ ;  /* 0x000000ffffdb7224 */ /* 0x000fc600078e00ff */
[----:B------:R-:W5:Y:S04]  /*112c0*/  LDL.64 R138, [R1+0x38] ;  /* 0x00003800018a7983 */ /* 0x000f680000100a00 */
[----:B------:R-:W3:Y:S01]  /*112d0*/  LDL R136, [R1+0x48] ;  /* 0x0000480001887983 */ /* 0x000ee20000100800 */
[----:B--2---:R-:W-:-:S04]  /*112e0*/  IADD3 R2, R251, R134, R2 ;  /* 0x00000086fb027210 */ /* 0x004fc80007ffe002 */
        /* <DEDUP_REMOVED lines=24> */
[----:B------:R-:W-:Y:S01]  /*11470*/  IMAD R4, R0, c[0x0][0x1f0], RZ ;  /* 0x00007c0000047a24 */ /* 0x000fe200078e02ff */
[----:B-----5:R-:W-:-:S03]  /*11480*/  IADD3 R0, P2, R138, R2, RZ ;  /* 0x000000028a007210 */ /* 0x020fc60007f5e0ff */
[----:B------:R-:W-:Y:S01]  /*11490*/  IMAD R2, R219, c[0x0][0x1f4], R4 ;  /* 0x00007d00db027a24 */ /* 0x000fe200078e0204 */
[----:B------:R-:W-:-:S04]  /*114a0*/  LEA R6, P1, R0, c[0x0][0x1c8], 0x1 ;  /* 0x0000720000067a11 */ /* 0x000fc800078208ff */
[----:B------:R-:W-:-:S04]  /*114b0*/  IADD3.X R2, R136, R3, R2, P2, !PT ;  /* 0x0000000388027210 */ /* 0x000fc800017fe402 */
[----:B------:R-:W-:Y:S01]  /*114c0*/  LEA.HI.X R5, R0, c[0x0][0x1cc], R2, 0x1, P1 ;  /* 0x0000730000057a11 */ /* 0x000fe200008f0c02 */
[----:B------:R-:W-:Y:S05]  /*114d0*/  BRA.DIV ~URZ, `(.L_x_1650) ;  /* 0x0000e9827f007947 */ /* 0x000fea000b800000 */
[----:B------:R1:W2:Y:S02]  /*114e0*/  SHFL.IDX PT, R4, R5, RZ, 0x1c1f ;  /* 0x001c1fff05047589 */ /* 0x0002a400000e0000 */
.L_x_1765:
[----:B------:R-:W-:Y:S05]  /*114f0*/  BRA.DIV ~URZ, `(.L_x_1651) ;  /* 0x0000e9d27f007947 */ /* 0x000fea000b800000 */
[----:B------:R3:W4:Y:S02]  /*11500*/  SHFL.IDX PT, R0, R6, RZ, 0x1c1f ;  /* 0x001c1fff06007589 */ /* 0x00072400000e0000 */
.L_x_1766:
[----:B------:R-:W-:Y:S01]  /*11510*/  BSSY B0, `(.L_x_1652) ;  /* 0x0000013000007945 */ /* 0x000fe20003800000 */
[----:B------:R-:W-:Y:S05]  /*11520*/  @!P0 BRA `(.L_x_1653) ;  /* 0x0000011000008947 */ /* 0x000fea0003800000 */
[----:B------:R-:W5:Y:S04]  /*11530*/  LDL.64 R8, [R1] ;  /* 0x0000000001087983 */ /* 0x000f680000100a00 */
[----:B---3--:R-:W3:Y:S01]  /*11540*/  LDL R2, [R1+0x8] ;  /* 0x0000080001027983 */ /* 0x008ee20000100800 */
[----:B----4-:R-:W-:Y:S02]  /*11550*/  IADD3 R10, P0, R0, R234, RZ ;  /* 0x000000ea000a7210 */ /* 0x010fe40007f1e0ff */
[----:B------:R-:W-:-:S03]  /*11560*/  ISETP.GE.AND P2, PT, R252, c[0x0][0x1d4], PT ;  /* 0x00007500fc007a0c */ /* 0x000fc60003f46270 */
[----:B--2---:R-:W-:Y:S01]  /*11570*/  IMAD.X R11, R4, 0x1, R233, P0 ;  /* 0x00000001040b7824 */ /* 0x004fe200000e06e9 */
[----:B-----5:R-:W-:Y:S02]  /*11580*/  ISETP.GE.AND P3, PT, R8, c[0x0][0x1d4], PT ;  /* 0x0000750008007a0c */ /* 0x020fe40003f66270 */
[----:B------:R-:W-:Y:S02]  /*11590*/  IADD3 R8, P1, R0, R235, RZ ;  /* 0x000000eb00087210 */ /* 0x000fe40007f3e0ff */
[----:B---3--:R-:W-:-:S03]  /*115a0*/  ISETP.GE.AND P0, PT, R2, c[0x0][0x1d4], PT ;  /* 0x0000750002007a0c */ /* 0x008fc60003f06270 */
[----:B------:R-:W-:Y:S01]  /*115b0*/  IMAD.X R9, R4, 0x1, R230, P1 ;  /* 0x0000000104097824 */ /* 0x000fe200008e06e6 */
[----:B------:R-:W-:-:S05]  /*115c0*/  IADD3 R2, P1, R0, R232, RZ ;  /* 0x000000e800027210 */ /* 0x000fca0007f3e0ff */
[----:B------:R-:W-:Y:S01]  /*115d0*/  IMAD.X R3, R4, 0x1, R231, P1 ;  /* 0x0000000104037824 */ /* 0x000fe200008e06e7 */
[----:B------:R-:W-:Y:S01]  /*115e0*/  @!PT LDS RZ, [RZ] ;  /* 0x00000000fffff984 */ /* 0x000fe20000000800 */
[----:B------:R-:W-:Y:S01]  /*115f0*/  @!PT LDS RZ, [RZ] ;  /* 0x00000000fffff984 */ /* 0x000fe20000000800 */
[----:B------:R-:W-:Y:S01]  /*11600*/  @!PT LDS RZ, [RZ] ;  /* 0x00000000fffff984 */ /* 0x000fe20000000800 */
[----:B------:R2:W-:Y:S04]  /*11610*/  LDGSTS.E.BYPASS.LTC128B.128 [R209+0x3c80], [R10.64], !P3 ;  /* 0x03c800000ad17fae */ /* 0x0005e8000d901d48 */
[----:B------:R2:W-:Y:S04]  /*11620*/  LDGSTS.E.BYPASS.LTC128B.128 [R209+0x4880], [R8.64], !P2 ;  /* 0x0488000008d17fae */ /* 0x0005e8000d101d48 */
[----:B------:R2:W-:Y:S02]  /*11630*/  LDGSTS.E.BYPASS.LTC128B.128 [R209+0x5480], [R2.64], !P0 ;  /* 0x0548000002d17fae */ /* 0x0005e4000c101d48 */
.L_x_1653:
[----:B------:R-:W-:Y:S05]  /*11640*/  BSYNC B0 ;  /* 0x0000000000007941 */ /* 0x000fea0003800000 */
.L_x_1652:
[----:B------:R-:W-:Y:S01]  /*11650*/  ISETP.GE.AND P0, PT, R12, 0x21, PT ;  /* 0x000000210c00780c */ /* 0x000fe20003f06270 */
[----:B------:R-:W-:Y:S06]  /*11660*/  BRA.DIV ~URZ, `(.L_x_1654) ;  /* 0x0000e8c27f007947 */ /* 0x000fec000b800000 */
[----:B--2---:R2:W1:Y:S04]  /*11670*/  SHFL.IDX PT, R4, R5, 0x1, 0x1c1f ;  /* 0x003c1f0005047f89 */ /* 0x00446800000e0000 */
[----:B----4-:R2:W4:Y:S02]  /*11680*/  SHFL.IDX PT, R0, R6, 0x1, 0x1c1f ;  /* 0x003c1f0006007f89 */ /* 0x01052400000e0000 */
.L_x_1767:
[----:B------:R-:W-:Y:S05]  /*11690*/  @!P0 BRA `(.L_x_1649) ;  /* 0x0000011000008947 */ /* 0x000fea0003800000 */
[----:B------:R-:W5:Y:S04]  /*116a0*/  LDL.64 R8, [R1] ;  /* 0x0000000001087983 */ /* 0x000f680000100a00 */
[----:B--2---:R-:W2:Y:S01]  /*116b0*/  LDL R2, [R1+0x8] ;  /* 0x0000080001027983 */ /* 0x004ea20000100800 */
[----:B----4-:R-:W-:-:S02]  /*116c0*/  IADD3 R10, P0, R0, R234, RZ ;  /* 0x000000ea000a7210 */ /* 0x010fc40007f1e0ff */
[----:B------:R-:W-:-:S03]  /*116d0*/  ISETP.GE.AND P2, PT, R252, c[0x0][0x1d4], PT ;  /* 0x00007500fc007a0c */ /* 0x000fc60003f46270 */
[----:B-1----:R-:W-:Y:S01]  /*116e0*/  IMAD.X R11, R4, 0x1, R233, P0 ;  /* 0x00000001040b7824 */ /* 0x002fe200000e06e9 */
[----:B-----5:R-:W-:Y:S02]  /*116f0*/  ISETP.GE.AND P3, PT, R8, c[0x0][0x1d4], PT ;  /* 0x0000750008007a0c */ /* 0x020fe40003f66270 */
[----:B------:R-:W-:Y:S02]  /*11700*/  IADD3 R8, P1, R0, R235, RZ ;  /* 0x000000eb00087210 */ /* 0x000fe40007f3e0ff */
[----:B--2---:R-:W-:-:S03]  /*11710*/  ISETP.GE.AND P0, PT, R2, c[0x0][0x1d4], PT ;  /* 0x0000750002007a0c */ /* 0x004fc60003f06270 */
        /* <DEDUP_REMOVED lines=9> */
.L_x_1649:
[----:B--234-:R-:W-:Y:S05]  /*117b0*/  BSYNC B1 ;  /* 0x0000000000017941 */ /* 0x01cfea0003800000 */
.L_x_1648:
[----:B-1----:R-:W2:Y:S01]  /*117c0*/  LDL R2, [R1+0x60] ;  /* 0x0000600001027983 */ /* 0x002ea20000100800 */
[----:B------:R-:W-:-:S03]  /*117d0*/  IMAD.MOV.U32 R4, RZ, RZ, c[0x0][0x2c4] ;  /* 0x0000b100ff047624 */ /* 0x000fc600078e00ff */
[----:B------:R-:W2:Y:S04]  /*117e0*/  LDL R0, [R1+0x80] ;  /* 0x0000800001007983 */ /* 0x000ea80000100800 */
[----:B------:R-:W3:Y:S04]  /*117f0*/  LDL R5, [R1+0x68] ;  /* 0x0000680001057983 */ /* 0x000ee80000100800 */
[----:B------:R-:W4:Y:S01]  /*11800*/  LDL R3, [R1+0x64] ;  /* 0x0000640001037983 */ /* 0x000f220000100800 */
[----:B------:R-:W-:-:S03]  /*11810*/  ISETP.NE.AND P0, PT, R4, 0x1, PT ;  /* 0x000000010400780c */ /* 0x000fc60003f05270 */
[----:B------:R-:W0:Y:S01]  /*11820*/  LDGDEPBAR ;  /* 0x00000000000079af */ /* 0x000e220000000000 */
[----:B--2---:R-:W-:Y:S02]  /*11830*/  IADD3 R0, R0, R2, RZ ;  /* 0x0000000200007210 */ /* 0x004fe40007ffe0ff */
[----:B---3--:R-:W-:-:S07]  /*11840*/  IADD3 R6, -R5, R133, RZ ;  /* 0x0000008505067210 */ /* 0x008fce0007ffe1ff */
[----:B------:R-:W-:-:S04]  /*11850*/  @P0 IMAD.HI.U32 R2, R0, c[0x0][0x2c8], RZ ;  /* 0x0000b20000020a27 */ /* 0x000fc800078e00ff */
[----:B------:R-:W-:Y:S01]  /*11860*/  IMAD.MOV.U32 R4, RZ, RZ, R0 ;  /* 0x000000ffff047224 */ /* 0x000fe200078e0000 */
[----:B------:R-:W-:Y:S02]  /*11870*/  IADD3 R0, -R5, 0x1, R133 ;  /* 0x0000000105007810 */ /* 0x000fe40007ffe185 */
[----:B------:R-:W-:-:S03]  /*11880*/  @P0 SHF.R.U32.HI R4, RZ, c[0x0][0x2cc], R2 ;  /* 0x0000b300ff040a19 */ /* 0x000fc60000011602 */
[----:B----4-:R-:W-:Y:S01]  /*11890*/  IMAD.IADD R5, R0, 0x1, -R3 ;  /* 0x0000000100057824 */ /* 0x010fe200078e0a03 */
[----:B------:R-:W-:Y:S05]  /*118a0*/  BRA.DIV ~URZ, `(.L_x_1655) ;  /* 0x0000e7427f007947 */ /* 0x000fea000b800000 */
[----:B------:R1:W2:Y:S02]  /*118b0*/  SHFL.IDX PT, R0, R4, RZ, 0x1c1f ;  /* 0x001c1fff04007589 */ /* 0x0002a400000e0000 */
.L_x_1768:
[----:B--2---:R-:W-:-:S05]  /*118c0*/  IMAD.IADD R0, R5, 0x1, R0 ;  /* 0x0000000105007824 */ /* 0x004fca00078e0200 */
[----:B------:R-:W-:-:S04]  /*118d0*/  IMNMX R0, R6, R0, PT ;  /* 0x0000000006007217 */ /* 0x000fc80003800200 */
[C---:B------:R-:W-:Y:S02]  /*118e0*/  ISETP.GT.AND P1, PT, R0.reuse, RZ, PT ;  /* 0x000000ff0000720c */ /* 0x040fe40003f24270 */
[----:B------:R-:W-:Y:S02]  /*118f0*/  ISETP.GT.AND P0, PT, R0, 0x1, PT ;  /* 0x000000010000780c */ /* 0x000fe40003f04270 */
[----:B------:R-:W-:Y:S02]  /*11900*/  FSEL R11, R110, -INF , P1 ;  /* 0xff8000006e0b7808 */ /* 0x000fe40000800000 */
[----:B------:R-:W-:Y:S02]  /*11910*/  FSEL R13, R99, -INF , P0 ;  /* 0xff800000630d7808 */ /* 0x000fe40000000000 */
[C---:B------:R-:W-:Y:S02]  /*11920*/  ISETP.GT.AND P3, PT, R0.reuse, 0x8, PT ;  /* 0x000000080000780c */ /* 0x040fe40003f64270 */
        /* <DEDUP_REMOVED lines=29> */
[----:B------:R-:W-:Y:S02]  /*11b00*/  ISETP.GT.AND P0, PT, R2, 0x1, PT ;  /* 0x000000010200780c */ /* 0x000fe40003f04270 */
        /* <DEDUP_REMOVED lines=39> */
[----:B------:R-:W-:Y:S02]  /*11d80*/  IMNMX R0, R6, R0, PT ;  /* 0x0000000006007217 */ /* 0x000fe40003800200 */
[----:B------:R-:W-:Y:S02]  /*11d90*/  FSEL R81, R48, -INF , P3 ;  /* 0xff80000030517808 */ /* 0x000fe40001800000 */
[----:B------:R-:W-:Y:S02]  /*11da0*/  FSEL R80, R45, -INF , P2 ;  /* 0xff8000002d507808 */ /* 0x000fe40001000000 */
[----:B------:R-:W-:Y:S02]  /*11db0*/  FSEL R55, R37, -INF , P1 ;  /* 0xff80000025377808 */ /* 0x000fe40000800000 */
[----:B------:R-:W-:-:S02]  /*11dc0*/  FSEL R54, R35, -INF , P0 ;  /* 0xff80000023367808 */ /* 0x000fc40000000000 */
[C---:B------:R-:W-:Y:S02]  /*11dd0*/  ISETP.GT.AND P3, PT, R0.reuse, RZ, PT ;  /* 0x000000ff0000720c */ /* 0x040fe40003f64270 */
[C---:B------:R-:W-:Y:S02]  /*11de0*/  ISETP.GT.AND P2, PT, R0.reuse, 0x1, PT ;  /* 0x000000010000780c */ /* 0x040fe40003f44270 */
[C---:B------:R-:W-:Y:S02]  /*11df0*/  ISETP.GT.AND P1, PT, R0.reuse, 0x8, PT ;  /* 0x000000080000780c */ /* 0x040fe40003f24270 */
[----:B------:R-:W-:Y:S02]  /*11e00*/  ISETP.GT.AND P0, PT, R0, 0x9, PT ;  /* 0x000000090000780c */ /* 0x000fe40003f04270 */
        /* <DEDUP_REMOVED lines=10> */
[----:B------:R-:W-:Y:S02]  /*11eb0*/  ISETP.GT.AND P4, PT, R2, 0x19, PT ;  /* 0x000000190200780c */ /* 0x000fe40003f84270 */
[----:B------:R-:W-:Y:S02]  /*11ec0*/  FSEL R39, R72, -INF , P3 ;  /* 0xff80000048277808 */ /* 0x000fe40001800000 */
[----:B------:R-:W-:Y:S02]  /*11ed0*/  FSEL R40, R63, -INF , P2 ;  /* 0xff8000003f287808 */ /* 0x000fe40001000000 */
[----:B------:R-:W-:-:S02]  /*11ee0*/  FSEL R48, R59, -INF , P1 ;  /* 0xff8000003b307808 */ /* 0x000fc40000800000 */
[----:B------:R-:W-:Y:S02]  /*11ef0*/  FSEL R49, R49, -INF , P0 ;  /* 0xff80000031317808 */ /* 0x000fe40000000000 */
[----:B------:R-:W-:Y:S02]  /*11f00*/  FMNMX.FTZ R2, R15, R4, !PT ;  /* 0x000000040f027209 */ /* 0x000fe40007810000 */
[C---:B------:R-:W-:Y:S02]  /*11f10*/  ISETP.GT.AND P3, PT, R0.reuse, 0x20, PT ;  /* 0x000000200000780c */ /* 0x040fe40003f64270 */
[C---:B------:R-:W-:Y:S02]  /*11f20*/  ISETP.GT.AND P2, PT, R0.reuse, 0x21, PT ;  /* 0x000000210000780c */ /* 0x040fe40003f44270 */
[C---:B------:R-:W-:Y:S02]  /*11f30*/  ISETP.GT.AND P1, PT, R0.reuse, 0x28, PT ;  /* 0x000000280000780c */ /* 0x040fe40003f24270 */
[----:B------:R-:W-:-:S02]  /*11f40*/  ISETP.GT.AND P0, PT, R0, 0x29, PT ;  /* 0x000000290000780c */ /* 0x000fc40003f04270 */
        /* <DEDUP_REMOVED lines=62> */
.L_x_1769:
[C---:B------:R-:W-:Y:S01]  /*12330*/  FMUL.FTZ R0, R106.reuse, c[0x0][0x2d0] ;  /* 0x0000b4006a007a20 */ /* 0x040fe20000410000 */
[----:B------:R-:W-:Y:S01]  /*12340*/  FSETP.NEU.FTZ.AND P0, PT, R106, -INF , PT ;  /* 0xff8000006a00780b */ /* 0x000fe20003f1d000 */
[----:B------:R-:W2:Y:S03]  /*12350*/  LDL R195, [R1+0x60] ;  /* 0x0000600001c37983 */ /* 0x000ea60000100800 */
[----:B------:R-:W-:Y:S01]  /*12360*/  FSEL R4, R0, RZ, P0 ;  /* 0x000000ff00047208 */ /* 0x000fe20000000000 */
[----:B------:R-:W3:Y:S04]  /*12370*/  LDL R194, [R1+0x64] ;  /* 0x0000640001c27983 */ /* 0x000ee80000100800 */
[--C-:B------:R-:W-:Y:S01]  /*12380*/  FFMA.FTZ R0, R11, c[0x0][0x2d0], -R4.reuse ;  /* 0x0000b4000b007a23 */ /* 0x100fe20000010804 */
[----:B------:R-:W3:Y:S03]  /*12390*/  LDL R193, [R1+0x6c] ;  /* 0x00006c0001c17983 */ /* 0x000ee60000100800 */
[----:B------:R1:W-:Y:S01]  /*123a0*/  MUFU.EX2 R107, R0 ;  /* 0x00000000006b7308 */ /* 0x0003e20000000800 */
[----:B------:R-:W5:Y:S01]  /*123b0*/  LDL R192, [R1+0xc] ;  /* 0x00000c0001c07983 */ /* 0x000f620000100800 */
[C---:B------:R-:W-:Y:S01]  /*123c0*/  FMUL.FTZ R3, R105.reuse, c[0x0][0x2d0] ;  /* 0x0000b40069037a20 */ /* 0x040fe20000410000 */
[----:B------:R-:W-:Y:S01]  /*123d0*/  FSETP.NEU.FTZ.AND P0, PT, R105, -INF , PT ;  /* 0xff8000006900780b */ /* 0x000fe20003f1d000 */
[--C-:B------:R-:W-:Y:S01]  /*123e0*/  FFMA.FTZ R2, R23, c[0x0][0x2d0], -R4.reuse ;  /* 0x0000b40017027a23 */ /* 0x100fe20000010804 */
[----:B------:R-:W-:Y:S01]  /*123f0*/  WARPSYNC 0xffffffff ;  /* 0xffffffff00007948 */ /* 0x000fe20003800000 */
[----:B------:R-:W-:Y:S01]  /*12400*/  LDSM.16.MT88.4 R56, [R197] ;  /* 0x00000000c538783b */ /* 0x000fe20000004200 */
[----:B------:R-:W-:Y:S01]  /*12410*/  FSEL R3, R3, RZ, P0 ;  /* 0x000000ff03037208 */ /* 0x000fe20000000000 */
[----:B------:R4:W-:Y:S01]  /*12420*/  MUFU.EX2 R145, R2 ;  /* 0x0000000200917308 */ /* 0x0009e20000000800 */
[----:B------:R-:W-:Y:S01]  /*12430*/  FSETP.NEU.FTZ.AND P0, PT, R104, -INF , PT ;  /* 0xff8000006800780b */ /* 0x000fe20003f1d000 */
[----:B------:R-:W4:Y:S01]  /*12440*/  LDSM.16.MT88.4 R44, [R196] ;  /* 0x00000000c42c783b */ /* 0x000f220000004200 */
[----:B------:R-:W-:Y:S01]  /*12450*/  MOV R210, c[0x0][0x2c4] ;  /* 0x0000b10000d27a02 */ /* 0x000fe20000000f00 */
[----:B------:R-:W-:Y:S01]  /*12460*/  FFMA.FTZ R5, R24, c[0x0][0x2d0], -R3 ;  /* 0x0000b40018057a23 */ /* 0x000fe20000010803 */
[----:B------:R-:W-:Y:S01]  /*12470*/  IADD3 R220, R220, -0x2, RZ ;  /* 0xfffffffedcdc7810 */ /* 0x000fe20007ffe0ff */
[----:B------:R-:W-:Y:S01]  /*12480*/  LDSM.16.MT88.4 R68, [R196+0xc00] ;  /* 0x000c0000c444783b */ /* 0x000fe20000004200 */
[----:B------:R-:W-:Y:S01]  /*12490*/  ISETP.NE.AND P1, PT, R210, 0x1, PT ;  /* 0x00000001d200780c */ /* 0x000fe20003f25270 */
[----:B-1----:R-:W-:Y:S01]  /*124a0*/  FFMA.FTZ R0, R13, c[0x0][0x2d0], -R4 ;  /* 0x0000b4000d007a23 */ /* 0x002fe20000010804 */
[----:B------:R1:W-:Y:S01]  /*124b0*/  MUFU.EX2 R135, R5 ;  /* 0x0000000500877308 */ /* 0x0003e20000000800 */
[----:B------:R-:W-:Y:S04]  /*124c0*/  LDSM.16.MT88.4 R72, [R197+0x400] ;  /* 0x00040000c548783b */ /* 0x000fe80000004200 */
[----:B------:R-:W2:Y:S01]  /*124d0*/  LDSM.16.MT88.4 R60, [R196+0x400] ;  /* 0x00040000c43c783b */ /* 0x000ea20000004200 */
[----:B----4-:R-:W-:-:S02]  /*124e0*/  FMUL.FTZ R2, R104, c[0x0][0x2d0] ;  /* 0x0000b40068027a20 */ /* 0x010fc40000410000 */
[----:B------:R4:W-:Y:S01]  /*124f0*/  MUFU.EX2 R103, R0 ;  /* 0x0000000000677308 */ /* 0x0009e20000000800 */
[----:B------:R-:W2:Y:S02]  /*12500*/  LDSM.16.MT88.4 R76, [R196+0x1000] ;  /* 0x00100000c44c783b */ /* 0x000ea40000004200 */
[----:B------:R-:W-:Y:S02]  /*12510*/  FSEL R2, R2, RZ, P0 ;  /* 0x000000ff02027208 */ /* 0x000fe40000000000 */
[----:B------:R-:W2:Y:S01]  /*12520*/  LDSM.16.MT88.4 R64, [R197+0xc00] ;  /* 0x000c0000c540783b */ /* 0x000ea20000004200 */
[----:B-1----:R-:W-:Y:S02]  /*12530*/  FMNMX.FTZ R5, R10, R9, !PT ;  /* 0x000000090a057209 */ /* 0x002fe40007810000 */
[----:B------:R-:W-:Y:S02]  /*12540*/  FFMA.FTZ R6, R36, c[0x0][0x2d0], -R2 ;  /* 0x0000b40024067a23 */ /* 0x000fe40000010802 */
[----:B------:R-:W-:-:S02]  /*12550*/  FSETP.NEU.FTZ.AND P0, PT, R5, -INF , PT ;  /* 0xff8000000500780b */ /* 0x000fc40003f1d000 */
[----:B------:R1:W-:Y:S01]  /*12560*/  MUFU.EX2 R132, R6 ;  /* 0x0000000600847308 */ /* 0x0003e20000000800 */
[----:B----4-:R-:W-:-:S07]  /*12570*/  FFMA.FTZ R0, R15, c[0x0][0x2d0], -R4 ;  /* 0x0000b4000f007a23 */ /* 0x010fce0000010804 */
[----:B------:R4:W-:Y:S01]  /*12580*/  MUFU.EX2 R111, R0 ;  /* 0x00000000006f7308 */ /* 0x0009e20000000800 */
[----:B-1----:R-:W-:-:S07]  /*12590*/  FFMA.FTZ R6, R38, c[0x0][0x2d0], -R2 ;  /* 0x0000b40026067a23 */ /* 0x002fce0000010802 */
[----:B------:R-:W-:Y:S01]  /*125a0*/  MUFU.EX2 R133, R6 ;  /* 0x0000000600857308 */ /* 0x000fe20000000800 */
[----:B----4-:R-:W-:-:S07]  /*125b0*/  FFMA.FTZ R0, R17, c[0x0][0x2d0], -R4 ;  /* 0x0000b40011007a23 */ /* 0x010fce0000010804 */
[----:B------:R1:W-:Y:S02]  /*125c0*/  MUFU.EX2 R126, R0 ;  /* 0x00000000007e7308 */ /* 0x0003e40000000800 */
[----:B-1----:R-:W-:-:S06]  /*125d0*/  FFMA.FTZ R0, R19, c[0x0][0x2d0], -R4 ;  /* 0x0000b40013007a23 */ /* 0x002fcc0000010804 */
[----:B------:R1:W-:Y:S02]  /*125e0*/  MUFU.EX2 R127, R0 ;  /* 0x00000000007f7308 */ /* 0x0003e40000000800 */
[----:B-1----:R-:W-:-:S06]  /*125f0*/  FFMA.FTZ R0, R21, c[0x0][0x2d0], -R4 ;  /* 0x0000b40015007a23 */ /* 0x002fcc0000010804 */
[----:B------:R1:W4:Y:S02]  /*12600*/  MUFU.EX2 R134, R0 ;  /* 0x0000000000867308 */ /* 0x0003240000000800 */
[----:B-1----:R-:W-:-:S06]  /*12610*/  FFMA.FTZ R0, R25, c[0x0][0x2d0], -R4 ;  /* 0x0000b40019007a23 */ /* 0x002fcc0000010804 */
[----:B------:R1:W1:Y:S02]  /*12620*/  MUFU.EX2 R146, R0 ;  /* 0x0000000000927308 */ /* 0x0002640000000800 */
[----:B-1----:R-:W-:Y:S01]  /*12630*/  FFMA.FTZ R0, R12, c[0x0][0x2d0], -R3 ;  /* 0x0000b4000c007a23 */ /* 0x002fe20000010803 */
[----:B----4-:R-:W-:-:S05]  /*12640*/  F2FP.PACK_AB R12, R134, R127 ;  /* 0x0000007f860c723e */ /* 0x010fca00000000ff */
[----:B------:R1:W-:Y:S02]  /*12650*/  MUFU.EX2 R99, R0 ;  /* 0x0000000000637308 */ /* 0x0003e40000000800 */
[----:B-1----:R-:W-:Y:S01]  /*12660*/  FFMA.FTZ R0, R14, c[0x0][0x2d0], -R3 ;  /* 0x0000b4000e007a23 */ /* 0x002fe20000010803 */
[----:B------:R-:W-:-:S05]  /*12670*/  F2FP.PACK_AB R14, R146, R145 ;  /* 0x00000091920e723e */ /* 0x000fca00000000ff */
[----:B------:R1:W4:Y:S02]  /*12680*/  MUFU.EX2 R98, R0 ;  /* 0x0000000000627308 */ /* 0x0003240000000800 */
[----:B-1----:R-:W-:Y:S01]  /*12690*/  FFMA.FTZ R0, R16, c[0x0][0x2d0], -R3 ;  /* 0x0000b40010007a23 */ /* 0x002fe20000010803 */
[----:B----4-:R-:W-:-:S05]  /*126a0*/  F2FP.PACK_AB R21, R98, R99 ;  /* 0x000000636215723e */ /* 0x010fca00000000ff */
[----:B------:R1:W-:Y:S02]  /*126b0*/  MUFU.EX2 R101, R0 ;  /* 0x0000000000657308 */ /* 0x0003e40000000800 */
[----:B-1----:R-:W-:-:S06]  /*126c0*/  FFMA.FTZ R0, R18, c[0x0][0x2d0], -R3 ;  /* 0x0000b40012007a23 */ /* 0x002fcc0000010803 */
[----:B------:R1:W4:Y:S02]  /*126d0*/  MUFU.EX2 R116, R0 ;  /* 0x0000000000747308 */ /* 0x0003240000000800 */
[----:B-1----:R-:W-:Y:S01]  /*126e0*/  FFMA.FTZ R0, R20, c[0x0][0x2d0], -R3 ;  /* 0x0000b40014007a23 */ /* 0x002fe20000010803 */
[----:B------:R-:W-:Y:S02]  /*126f0*/  F2FP.PACK_AB R20, R103, R107 ;  /* 0x0000006b6714723e */ /* 0x000fe400000000ff */
[----:B----4-:R-:W-:-:S03]  /*12700*/  F2FP.PACK_AB R23, R116, R101 ;  /* 0x000000657417723e */ /* 0x010fc600000000ff */
[----:B------:R1:W-:Y:S02]  /*12710*/  MUFU.EX2 R117, R0 ;  /* 0x0000000000757308 */ /* 0x0003e40000000800 */
[----:B-1----:R-:W-:Y:S01]  /*12720*/  FFMA.FTZ R0, R22, c[0x0][0x2d0], -R3 ;  /* 0x0000b40016007a23 */ /* 0x002fe20000010803 */
[----:B------:R-:W-:-:S05]  /*12730*/  F2FP.PACK_AB R22, R126, R111 ;  /* 0x0000006f7e16723e */ /* 0x000fca00000000ff */
[----:B------:R1:W4:Y:S02]  /*12740*/  MUFU.EX2 R125, R0 ;  /* 0x00000000007d7308 */ /* 0x0003240000000800 */
[----:B------:R-:W-:Y:S01]  /*12750*/  HMMA.16816.F32 R8, R20, R44, RZ ;  /* 0x0000002c1408723c */ /* 0x000fe200000018ff */
[----:B-1----:R-:W-:Y:S01]  /*12760*/  FFMA.FTZ R0, R27, c[0x0][0x2d0], -R3 ;  /* 0x0000b4001b007a23 */ /* 0x002fe20000010803 */
[----:B----4-:R-:W-:-:S04]  /*12770*/  F2FP.PACK_AB R13, R125, R117 ;  /* 0x000000757d0d723e */ /* 0x010fc800000000ff */
[----:B------:R1:W4:Y:S02]  /*12780*/  MUFU.EX2 R144, R0 ;  /* 0x0000000000907308 */ /* 0x0003240000000800 */
[----:B-1----:R-:W-:Y:S01]  /*12790*/  FFMA.FTZ R0, R26, c[0x0][0x2d0], -R2 ;  /* 0x0000b4001a007a23 */ /* 0x002fe20000010802 */
[----:B----4-:R-:W-:-:S05]  /*127a0*/  F2FP.PACK_AB R15, R144, R135 ;  /* 0x00000087900f723e */ /* 0x010fca00000000ff */
[----:B------:R1:W-:Y:S10]  /*127b0*/  MUFU.EX2 R94, R0 ;  /* 0x00000000005e7308 */ /* 0x0003f40000000800 */
[----:B--2---:R-:W-:Y:S07]  /*127c0*/  HMMA.16816.F32 R140, R12, R60, R8 ;  /* 0x0000003c0c8c723c */ /* 0x004fee0000001808 */
        /* <DEDUP_REMOVED lines=15> */
[----:B------:R-:W-:-:S05]  /*128c0*/  FSEL R0, R0, RZ, P0 ;  /* 0x000000ff00007208 */ /* 0x000fca0000000000 */
[----:B------:R-:W-:-:S04]  /*128d0*/  FFMA.FTZ R6, R31, c[0x0][0x2d0], -R0 ;  /* 0x0000b4001f067a23 */ /* 0x000fc80000010800 */
        /* <DEDUP_REMOVED lines=10> */
[----:B------:R-:W-:Y:S04]  /*12980*/  HMMA.16816.F32 R36, R20, R68, RZ ;  /* 0x000000441424723c */ /* 0x000fe800000018ff */
[----:B------:R1:W-:Y:S04]  /*12990*/  MUFU.EX2 R97, R6 ;  /* 0x0000000600617308 */ /* 0x0003e80000000800 */
[C---:B------:R-:W-:Y:S08]  /*129a0*/  HMMA.16816.F32 R28, R16.reuse, R56, RZ ;  /* 0x00000038101c723c */ /* 0x040ff000000018ff */
[----:B------:R-:W-:Y:S01]  /*129b0*/  HMMA.16816.F32 R24, R16, R68, RZ ;  /* 0x000000441018723c */ /* 0x000fe200000018ff */
[----:B-1----:R-:W-:-:S04]  /*129c0*/  FFMA.FTZ R6, R40, c[0x0][0x2d0], -R0 ;  /* 0x0000b40028067a23 */ /* 0x002fc80000010800 */
[----:B------:R1:W2:Y:S02]  /*129d0*/  MUFU.EX2 R119, R6 ;  /* 0x0000000600777308 */ /* 0x0002a40000000800 */
[--C-:B------:R-:W-:Y:S01]  /*129e0*/  FFMA.FTZ R69, R89, c[0x0][0x2d0], -R4.reuse ;  /* 0x0000b40059457a23 */ /* 0x100fe20000010804 */
[----:B------:R-:W-:Y:S01]  /*129f0*/  HMMA.16816.F32 R40, R20, R56, RZ ;  /* 0x000000381428723c */ /* 0x000fe200000018ff */
[----:B------:R-:W-:-:S06]  /*12a00*/  FFMA.FTZ R68, R88, c[0x0][0x2d0], -R4 ;  /* 0x0000b40058447a23 */ /* 0x000fcc0000010804 */
[--C-:B------:R-:W-:Y:S01]  /*12a10*/  FFMA.FTZ R57, R55, c[0x0][0x2d0], -R3.reuse ;  /* 0x0000b40037397a23 */ /* 0x100fe20000010803 */
[----:B------:R-:W-:Y:S01]  /*12a20*/  HMMA.16816.F32 R156, R12, R76, R36 ;  /* 0x0000004c0c9c723c */ /* 0x000fe20000001824 */
[----:B------:R-:W-:Y:S01]  /*12a30*/  LDSM.16.MT88.4 R36, [R196+0x1800] ;  /* 0x00180000c424783b */ /* 0x000fe20000004200 */
[----:B------:R-:W-:-:S03]  /*12a40*/  FFMA.FTZ R56, R54, c[0x0][0x2d0], -R3 ;  /* 0x0000b40036387a23 */ /* 0x000fc60000010803 */
[----:B------:R-:W-:Y:S01]  /*12a50*/  MUFU.EX2 R57, R57 ;  /* 0x0000003900397308 */ /* 0x000fe20000000800 */
[----:B-1----:R-:W-:Y:S01]  /*12a60*/  FFMA.FTZ R6, R48, c[0x0][0x2d0], -R0 ;  /* 0x0000b40030067a23 */ /* 0x002fe20000010800 */
[----:B--2---:R-:W-:Y:S01]  /*12a70*/  F2FP.PACK_AB R9, R119, R97 ;  /* 0x000000617709723e */ /* 0x004fe200000000ff */
[----:B------:R-:W-:Y:S05]  /*12a80*/  HMMA.16816.F32 R32, R16, R44, RZ ;  /* 0x0000002c1020723c */ /* 0x000fea00000018ff */
[----:B------:R1:W-:Y:S02]  /*12a90*/  MUFU.EX2 R118, R6 ;  /* 0x0000000600767308 */ /* 0x0003e40000000800 */
[--C-:B------:R-:W-:Y:S01]  /*12aa0*/  FFMA.FTZ R45, R85, c[0x0][0x2d0], -R2.reuse ;  /* 0x0000b400552d7a23 */ /* 0x100fe20000010802 */
[----:B------:R-:W-:Y:S01]  /*12ab0*/  HMMA.16816.F32 R148, R12, R72, R40 ;  /* 0x000000480c94723c */ /* 0x000fe20000001828 */
[----:B------:R-:W2:Y:S01]  /*12ac0*/  LDSM.16.MT88.4 R40, [R197+0x1000] ;  /* 0x00100000c528783b */ /* 0x000ea20000004200 */
[----:B------:R-:W-:-:S03]  /*12ad0*/  FFMA.FTZ R44, R84, c[0x0][0x2d0], -R2 ;  /* 0x0000b400542c7a23 */ /* 0x000fc60000010802 */
[----:B------:R-:W-:Y:S01]  /*12ae0*/  MUFU.EX2 R45, R45 ;  /* 0x0000002d002d7308 */ /* 0x000fe20000000800 */
[----:B-1----:R-:W-:-:S07]  /*12af0*/  FFMA.FTZ R6, R49, c[0x0][0x2d0], -R0 ;  /* 0x0000b40031067a23 */ /* 0x002fce0000010800 */
[----:B------:R-:W-:Y:S08]  /*12b00*/  MUFU.EX2 R56, R56 ;  /* 0x0000003800387308 */ /* 0x000ff00000000800 */
[----:B------:R-:W1:Y:S08]  /*12b10*/  MUFU.EX2 R124, R6 ;  /* 0x00000006007c7308 */ /* 0x000e700000000800 */
[----:B------:R-:W4:Y:S01]  /*12b20*/  MUFU.EX2 R44, R44 ;  /* 0x0000002c002c7308 */ /* 0x000f220000000800 */
[----:B-1----:R-:W-:-:S07]  /*12b30*/  F2FP.PACK_AB R11, R124, R118 ;  /* 0x000000767c0b723e */ /* 0x002fce00000000ff */
[----:B------:R-:W-:Y:S07]  /*12b40*/  HMMA.16816.F32 R128, R8, R72, R28 ;  /* 0x000000480880723c */ /* 0x000fee000000181c */
[--C-:B------:R-:W-:Y:S01]  /*12b50*/  FFMA.FTZ R72, R53, c[0x0][0x2d0], -R0.reuse ;  /* 0x0000b40035487a23 */ /* 0x100fe20000010800 */
[----:B------:R-:W-:Y:S01]  /*12b60*/  HMMA.16816.F32 R28, R20, R64, RZ ;  /* 0x00000040141c723c */ /* 0x000fe200000018ff */
[----:B------:R-:W-:-:S07]  /*12b70*/  FFMA.FTZ R73, R52, c[0x0][0x2d0], -R0 ;  /* 0x0000b40034497a23 */ /* 0x000fce0000010800 */
[C---:B------:R-:W-:Y:S07]  /*12b80*/  HMMA.16816.F32 R120, R8.reuse, R76, R24 ;  /* 0x0000004c0878723c */ /* 0x040fee0000001818 */
[--C-:B------:R-:W-:Y:S01]  /*12b90*/  FFMA.FTZ R76, R51, c[0x0][0x2d0], -R0.reuse ;  /* 0x0000b400334c7a23 */ /* 0x100fe20000010800 */
[----:B------:R-:W-:Y:S01]  /*12ba0*/  HMMA.16816.F32 R136, R8, R60, R32 ;  /* 0x0000003c0888723c */ /* 0x000fe20000001820 */
[----:B------:R-:W-:Y:S02]  /*12bb0*/  FFMA.FTZ R77, R50, c[0x0][0x2d0], -R0 ;  /* 0x0000b400324d7a23 */ /* 0x000fe40000010800 */
[----:B------:R-:W-:-:S04]  /*12bc0*/  FADD.FTZ R0, R94, R93 ;  /* 0x0000005d5e007221 */ /* 0x000fc80000010000 */
[--C-:B------:R-:W-:Y:S01]  /*12bd0*/  FFMA.FTZ R61, R81, c[0x0][0x2d0], -R3.reuse ;  /* 0x0000b400513d7a23 */ /* 0x100fe20000010803 */
[----:B--2---:R-:W-:Y:S01]  /*12be0*/  HMMA.16816.F32 R188, R12, R40, R28 ;  /* 0x000000280cbc723c */ /* 0x004fe2000000181c */
[----:B------:R-:W1:Y:S01]  /*12bf0*/  LDSM.16.MT88.4 R28, [R196+0x1c00] ;  /* 0x001c0000c41c783b */ /* 0x000e620000004200 */
[----:B------:R-:W-:Y:S02]  /*12c00*/  FFMA.FTZ R60, R80, c[0x0][0x2d0], -R3 ;  /* 0x0000b400503c7a23 */ /* 0x000fe40000010803 */
[----:B------:R-:W-:Y:S01]  /*12c10*/  FADD.FTZ R3, R107, R103 ;  /* 0x000000676b037221 */ /* 0x000fe20000010000 */
[----:B------:R-:W-:Y:S01]  /*12c20*/  F2FP.PACK_AB R103, R56, R57 ;  /* 0x000000393867723e */ /* 0x000fe200000000ff */
[----:B------:R-:W-:Y:S01]  /*12c30*/  FADD.FTZ R0, R96, R0 ;  /* 0x0000000060007221 */ /* 0x000fe20000010000 */
[----:B----4-:R-:W-:Y:S01]  /*12c40*/  F2FP.PACK_AB R96, R44, R45 ;  /* 0x0000002d2c60723e */ /* 0x010fe200000000ff */
[----:B------:R-:W-:Y:S01]  /*12c50*/  HMMA.16816.F32 R24, R16, R64, RZ ;  /* 0x000000401018723c */ /* 0x000fe200000018ff */
[----:B------:R-:W-:-:S02]  /*12c60*/  FADD.FTZ R3, R111, R3 ;  /* 0x000000036f037221 */ /* 0x000fc40000010000 */
[----:B------:R-:W-:Y:S02]  /*12c70*/  FADD.FTZ R0, R100, R0 ;  /* 0x0000000064007221 */ /* 0x000fe40000010000 */
[----:B------:R-:W-:Y:S02]  /*12c80*/  FADD.FTZ R3, R126, R3 ;  /* 0x000000037e037221 */ /* 0x000fe40000010000 */
[--C-:B------:R-:W-:Y:S01]  /*12c90*/  FFMA.FTZ R65, R87, c[0x0][0x2d0], -R4.reuse ;  /* 0x0000b40057417a23 */ /* 0x100fe20000010804 */
[----:B------:R-:W-:Y:S01]  /*12ca0*/  HMMA.16816.F32 R32, R20, R36, RZ ;  /* 0x000000241420723c */ /* 0x000fe200000018ff */
[----:B------:R-:W-:Y:S02]  /*12cb0*/  FFMA.FTZ R64, R86, c[0x0][0x2d0], -R4 ;  /* 0x0000b40056407a23 */ /* 0x000fe40000010804 */
[----:B------:R-:W-:Y:S02]  /*12cc0*/  FADD.FTZ R4, R91, R90 ;  /* 0x0000005a5b047221 */ /* 0x000fe40000010000 */
[----:B------:R-:W-:Y:S01]  /*12cd0*/  FADD.FTZ R3, R127, R3 ;  /* 0x000000037f037221 */ /* 0x000fe20000010000 */
[----:B------:R-:W-:Y:S01]  /*12ce0*/  MUFU.EX2 R65, R65 ;  /* 0x0000004100417308 */ /* 0x000fe20000000800 */
[----:B------:R-:W-:Y:S01]  /*12cf0*/  FADD.FTZ R4, R92, R4 ;  /* 0x000000045c047221 */ /* 0x000fe20000010000 */
[----:B------:R-:W-:Y:S01]  /*12d00*/  HMMA.16816.F32 R88, R16, R46, RZ ;  /* 0x0000002e1058723c */ /* 0x000fe200000018ff */
[----:B------:R-:W-:-:S02]  /*12d10*/  FADD.FTZ R0, R102, R0 ;  /* 0x0000000066007221 */ /* 0x000fc40000010000 */
[----:B------:R-:W-:Y:S02]  /*12d20*/  FADD.FTZ R6, R134, R3 ;  /* 0x0000000386067221 */ /* 0x000fe40000010000 */
[----:B------:R-:W-:Y:S01]  /*12d30*/  FADD.FTZ R3, R110, R0 ;  /* 0x000000006e037221 */ /* 0x000fe20000010000 */
[----:B------:R-:W2:Y:S01]  /*12d40*/  MUFU.EX2 R64, R64 ;  /* 0x0000004000407308 */ /* 0x000ea20000000800 */
[----:B------:R-:W-:Y:S01]  /*12d50*/  FADD.FTZ R0, R145, R6 ;  /* 0x0000000691007221 */ /* 0x000fe20000010000 */
[----:B------:R-:W-:Y:S01]  /*12d60*/  HMMA.16816.F32 R184, R8, R40, R24 ;  /* 0x0000002808b8723c */ /* 0x000fe20000001818 */
[----:B------:R-:W-:Y:S02]  /*12d70*/  FADD.FTZ R6, R132, R3 ;  /* 0x0000000384067221 */ /* 0x000fe40000010000 */
[----:B------:R-:W-:Y:S02]  /*12d80*/  FADD.FTZ R0, R146, R0 ;  /* 0x0000000092007221 */ /* 0x000fe40000010000 */
[----:B------:R-:W-:-:S02]  /*12d90*/  FADD.FTZ R6, R133, R6 ;  /* 0x0000000685067221 */ /* 0x000fc40000010000 */
[--C-:B------:R-:W-:Y:S01]  /*12da0*/  FFMA.FTZ R41, R83, c[0x0][0x2d0], -R2.reuse ;  /* 0x0000b40053297a23 */ /* 0x100fe20000010802 */
[----:B------:R-:W-:Y:S01]  /*12db0*/  HMMA.16816.F32 R24, R16, R36, RZ ;  /* 0x000000241018723c */ /* 0x000fe200000018ff */
[----:B------:R-:W-:Y:S01]  /*12dc0*/  FFMA.FTZ R40, R82, c[0x0][0x2d0], -R2 ;  /* 0x0000b40052287a23 */ /* 0x000fe20000010802 */
[----:B------:R-:W4:Y:S01]  /*12dd0*/  MUFU.EX2 R37, R69 ;  /* 0x0000004500257308 */ /* 0x000f220000000800 */
[----:B------:R-:W-:Y:S01]  /*12de0*/  FADD.FTZ R2, R99, R98 ;  /* 0x0000006263027221 */ /* 0x000fe20000010000 */
[----:B--2---:R-:W-:-:S03]  /*12df0*/  F2FP.PACK_AB R102, R64, R65 ;  /* 0x000000414066723e */ /* 0x004fc600000000ff */
[----:B------:R-:W-:Y:S01]  /*12e00*/  FADD.FTZ R2, R101, R2 ;  /* 0x0000000265027221 */ /* 0x000fe20000010000 */
[----:B-1----:R-:W-:Y:S01]  /*12e10*/  HMMA.16816.F32 R176, R12, R28, R32 ;  /* 0x0000001c0cb0723c */ /* 0x002fe20000001820 */
[----:B------:R-:W1:Y:S01]  /*12e20*/  LDSM.16.MT88.4 R32, [R197+0x1800] ;  /* 0x00180000c520783b */ /* 0x000e620000004200 */
[----:B------:R-:W2:Y:S01]  /*12e30*/  MUFU.EX2 R36, R68 ;  /* 0x0000004400247308 */ /* 0x000ea20000000800 */
[----:B------:R-:W-:-:S04]  /*12e40*/  FADD.FTZ R2, R116, R2 ;  /* 0x0000000274027221 */ /* 0x000fc80000010000 */
[----:B------:R-:W-:Y:S01]  /*12e50*/  FADD.FTZ R2, R117, R2 ;  /* 0x0000000275027221 */ /* 0x000fe20000010000 */
[----:B------:R-:W-:Y:S01]  /*12e60*/  HMMA.16816.F32 R84, R16, R58, RZ ;  /* 0x0000003a1054723c */ /* 0x000fe200000018ff */
[----:B----4-:R-:W-:Y:S01]  /*12e70*/  FADD.FTZ R0, R37, R0 ;  /* 0x0000000025007221 */ /* 0x010fe20000010000 */
[----:B------:R-:W-:Y:S06]  /*12e80*/  MUFU.EX2 R41, R41 ;  /* 0x0000002900297308 */ /* 0x000fec0000000800 */
[----:B------:R-:W-:Y:S01]  /*12e90*/  HMMA.16816.F32 R180, R8, R28, R24 ;  /* 0x0000001c08b4723c */ /* 0x000fe20000001818 */
[----:B------:R-:W4:Y:S01]  /*12ea0*/  LDSM.16.MT88.4 R24, [R197+0x1c00] ;  /* 0x001c0000c518783b */ /* 0x000f220000004200 */
[C---:B--2---:R-:W-:Y:S01]  /*12eb0*/  FADD.FTZ R0, R36.reuse, R0 ;  /* 0x0000000024007221 */ /* 0x044fe20000010000 */
[----:B------:R-:W2:Y:S01]  /*12ec0*/  MUFU.EX2 R29, R40 ;  /* 0x00000028001d7308 */ /* 0x000ea20000000800 */
[----:B------:R-:W-:-:S02]  /*12ed0*/  F2FP.PACK_AB R100, R36, R37 ;  /* 0x000000252464723e */ /* 0x000fc400000000ff */
[----:B------:R-:W-:Y:S02]  /*12ee0*/  FADD.FTZ R0, R65, R0 ;  /* 0x0000000041007221 */ /* 0x000fe40000010000 */
[----:B------:R-:W-:Y:S01]  /*12ef0*/  FADD.FTZ R28, R95, R4 ;  /* 0x000000045f1c7221 */ /* 0x000fe20000010000 */
[----:B------:R-:W-:Y:S01]  /*12f00*/  HMMA.16816.F32 R80, R16, R70, RZ ;  /* 0x000000461050723c */ /* 0x000fe200000018ff */
[----:B------:R-:W-:Y:S02]  /*12f10*/  FADD.FTZ R4, R125, R2 ;  /* 0x000000027d047221 */ /* 0x000fe40000010000 */
[----:B------:R-:W-:Y:S02]  /*12f20*/  FADD.FTZ R2, R97, R28 ;  /* 0x0000001c61027221 */ /* 0x000fe40000010000 */
[----:B------:R-:W-:Y:S01]  /*12f30*/  FADD.FTZ R225, R64, R0 ;  /* 0x0000000040e17221 */ /* 0x000fe20000010000 */
[----:B------:R-:W-:Y:S01]  /*12f40*/  MUFU.EX2 R28, R72 ;  /* 0x00000048001c7308 */ /* 0x000fe20000000800 */
[----:B------:R-:W-:Y:S01]  /*12f50*/  FADD.FTZ R2, R119, R2 ;  /* 0x0000000277027221 */ /* 0x000fe20000010000 */
[----:B------:R-:W-:Y:S01]  /*12f60*/  HMMA.16816.F32 R88, R8, R62, R88 ;  /* 0x0000003e0858723c */ /* 0x000fe20000001858 */
[----:B------:R-:W-:Y:S01]  /*12f70*/  FADD.FTZ R4, R135, R4 ;  /* 0x0000000487047221 */ /* 0x000fe20000010000 */
[----:B--2---:R-:W-:Y:S01]  /*12f80*/  F2FP.PACK_AB R98, R29, R41 ;  /* 0x000000291d62723e */ /* 0x004fe200000000ff */
[----:B------:R-:W-:Y:S01]  /*12f90*/  FADD.FTZ R3, R118, R2 ;  /* 0x0000000276037221 */ /* 0x000fe20000010000 */
[----:B------:R-:W-:Y:S01]  /*12fa0*/  LDSM.16.MT88.4 R132, [R196+0x800] ;  /* 0x00080000c484783b */ /* 0x000fe20000004200 */
[----:B------:R-:W-:-:S02]  /*12fb0*/  FADD.FTZ R2, R144, R4 ;  /* 0x0000000490027221 */ /* 0x000fc40000010000 */
[----:B------:R-:W-:Y:S01]  /*12fc0*/  MUFU.EX2 R4, R77 ;  /* 0x0000004d00047308 */ /* 0x000fe20000000800 */
[-C--:B-1----:R-:W-:Y:S01]  /*12fd0*/  HMMA.16816.F32 R52, R20, R32.reuse, RZ ;  /* 0x000000201434723c */ /* 0x082fe200000018ff */
[----:B------:R-:W1:Y:S01]  /*12fe0*/  LDSM.16.MT88.4 R116, [R196+0x1400] ;  /* 0x00140000c474783b */ /* 0x000e620000004200 */
[----:B------:R-:W-:Y:S02]  /*12ff0*/  FADD.FTZ R0, R45, R6 ;  /* 0x000000062d007221 */ /* 0x000fe40000010000 */
[----:B------:R-:W-:Y:S02]  /*13000*/  FADD.FTZ R3, R124, R3 ;  /* 0x000000037c037221 */ /* 0x000fe40000010000 */
[----:B------:R-:W-:Y:S01]  /*13010*/  FADD.FTZ R0, R44, R0 ;  /* 0x000000002c007221 */ /* 0x000fe20000010000 */
[----:B------:R-:W-:Y:S01]  /*13020*/  LDSM.16.MT88.4 R124, [R197+0x800] ;  /* 0x00080000c57c783b */ /* 0x000fe20000004200 */
[----:B------:R-:W-:Y:S01]  /*13030*/  HMMA.16816.F32 R48, R16, R32, RZ ;  /* 0x000000201030723c */ /* 0x000fe200000018ff */
[----:B------:R-:W2:Y:S01]  /*13040*/  MUFU.EX2 R33, R61 ;  /* 0x0000003d00217308 */ /* 0x000ea20000000800 */
[----:B------:R-:W-:-:S04]  /*13050*/  FADD.FTZ R0, R41, R0 ;  /* 0x0000000029007221 */ /* 0x000fc80000010000 */
[----:B------:R-:W-:Y:S02]  /*13060*/  FADD.FTZ R237, R29, R0 ;  /* 0x000000001ded7221 */ /* 0x000fe40000010000 */
[----:B------:R-:W-:Y:S01]  /*13070*/  HMMA.16816.F32 R84, R8, R74, R84 ;  /* 0x0000004a0854723c */ /* 0x000fe20000001854 */
[----:B------:R-:W3:Y:S07]  /*13080*/  MUFU.EX2 R32, R60 ;  /* 0x0000003c00207308 */ /* 0x000eee0000000800 */
[----:B----4-:R-:W-:Y:S01]  /*13090*/  HMMA.16816.F32 R92, R12, R24, R52 ;  /* 0x000000180c5c723c */ /* 0x010fe20000001834 */
[----:B--2---:R-:W-:-:S07]  /*130a0*/  FADD.FTZ R2, R33, R2 ;  /* 0x0000000221027221 */ /* 0x004fce0000010000 */
[----:B------:R-:W-:Y:S01]  /*130b0*/  HMMA.16816.F32 R172, R8, R24, R48 ;  /* 0x0000001808ac723c */ /* 0x000fe20000001830 */
[----:B------:R-:W2:Y:S01]  /*130c0*/  MUFU.EX2 R25, R73 ;  /* 0x0000004900197308 */ /* 0x000ea20000000800 */
[C---:B---3--:R-:W-:Y:S01]  /*130d0*/  FADD.FTZ R2, R32.reuse, R2 ;  /* 0x0000000220027221 */ /* 0x048fe20000010000 */
[----:B------:R-:W-:-:S03]  /*130e0*/  F2FP.PACK_AB R101, R32, R33 ;  /* 0x000000212065723e */ /* 0x000fc600000000ff */
[----:B------:R-:W-:Y:S02]  /*130f0*/  FADD.FTZ R2, R57, R2 ;  /* 0x0000000239027221 */ /* 0x000fe40000010000 */
[----:B------:R-:W-:Y:S01]  /*13100*/  HMMA.16816.F32 R52, R16, R66, RZ ;  /* 0x000000421034723c */ /* 0x000fe200000018ff */
[----:B------:R-:W3:Y:S01]  /*13110*/  MUFU.EX2 R24, R76 ;  /* 0x0000004c00187308 */ /* 0x000ee20000000800 */
[----:B------:R-:W-:Y:S02]  /*13120*/  FADD.FTZ R236, R56, R2 ;  /* 0x0000000238ec7221 */ /* 0x000fe40000010000 */
[----:B------:R-:W-:-:S04]  /*13130*/  FADD.FTZ R2, R28, R3 ;  /* 0x000000031c027221 */ /* 0x000fc80000010000 */
[----:B------:R-:W-:Y:S01]  /*13140*/  HMMA.16816.F32 R48, R16, R38, RZ ;  /* 0x000000261030723c */ /* 0x000fe200000018ff */
[C---:B--2---:R-:W-:Y:S01]  /*13150*/  FADD.FTZ R2, R25.reuse, R2 ;  /* 0x0000000219027221 */ /* 0x044fe20000010000 */
[----:B------:R-:W-:-:S06]  /*13160*/  F2FP.PACK_AB R97, R25, R28 ;  /* 0x0000001c1961723e */ /* 0x000fcc00000000ff */
[----:B------:R-:W-:Y:S01]  /*13170*/  HMMA.16816.F32 R16, R16, R34, RZ ;  /* 0x000000221010723c */ /* 0x000fe200000018ff */
[----:B---3--:R-:W-:Y:S01]  /*13180*/  F2FP.PACK_AB R99, R4, R24 ;  /* 0x000000180463723e */ /* 0x008fe200000000ff */
[----:B------:R-:W-:Y:S02]  /*13190*/  FADD.FTZ R0, R24, R2 ;  /* 0x0000000218007221 */ /* 0x000fe40000010000 */
[----:B------:R-:W-:-:S04]  /*131a0*/  @P1 IMAD.HI.U32 R2, R195, c[0x0][0x2c8], RZ ;  /* 0x0000b200c3021a27 */ /* 0x000fc800078e00ff */
[----:B------:R-:W-:Y:S01]  /*131b0*/  HMMA.16816.F32 R80, R8, R78, R80 ;  /* 0x0000004e0850723c */ /* 0x000fe20000001850 */
[----:B------:R-:W-:Y:S01]  /*131c0*/  FADD.FTZ R238, R4, R0 ;  /* 0x0000000004ee7221 */ /* 0x000fe20000010000 */
[----:B------:R-:W-:Y:S02]  /*131d0*/  MOV R0, R195 ;  /* 0x000000c300007202 */ /* 0x000fe40000000f00 */
[----:B------:R-:W-:-:S04]  /*131e0*/  @P1 SHF.R.U32.HI R0, RZ, c[0x0][0x2cc], R2 ;  /* 0x0000b300ff001a19 */ /* 0x000fc80000011602 */
[----:B------:R-:W-:Y:S01]  /*131f0*/  HMMA.16816.F32 R52, R8, R42, R52 ;  /* 0x0000002a0834723c */ /* 0x000fe20000001834 */
[----:B------:R-:W-:-:S05]  /*13200*/  IADD3 R0, R0, R193, -R194 ;  /* 0x000000c100007210 */ /* 0x000fca0007ffe8c2 */
[----:B------:R-:W-:Y:S02]  /*13210*/  IMAD.HI R0, R0, 0x2aaaaaab, RZ ;  /* 0x2aaaaaab00007827 */ /* 0x000fe400078e02ff */
[----:B------:R-:W-:Y:S03]  /*13220*/  HMMA.16816.F32 R48, R8, R30, R48 ;  /* 0x0000001e0830723c */ /* 0x000fe60000001830 */
[----:B------:R-:W-:-:S04]  /*13230*/  SHF.R.U32.HI R2, RZ, 0x1f, R0 ;  /* 0x0000001fff027819 */ /* 0x000fc80000011600 */
[----:B------:R-:W-:Y:S01]  /*13240*/  LEA.HI.SX32 R0, R0, R2, 0x1d ;  /* 0x0000000200007211 */ /* 0x000fe200078feaff */
[----:B------:R-:W-:Y:S03]  /*13250*/  HMMA.16816.F32 R16, R8, R26, R16 ;  /* 0x0000001a0810723c */ /* 0x000fe60000001810 */
[----:B-----5:R-:W-:-:S04]  /*13260*/  IMNMX R3, R192, R0, !PT ;  /* 0x00000000c0037217 */ /* 0x020fc80007800200 */
[----:B------:R-:W-:Y:S01]  /*13270*/  ISETP.GE.AND P0, PT, R220, R3, PT ;  /* 0x00000003dc00720c */ /* 0x000fe20003f06270 */
[C---:B------:R-:W-:Y:S01]  /*13280*/  HMMA.16816.F32 R8, R20.reuse, R58, RZ ;  /* 0x0000003a1408723c */ /* 0x040fe200000018ff */
[----:B------:R-:W-:Y:S07]  /*13290*/  STL [R1+0x10], R3 ;  /* 0x0000100301007387 */ /* 0x000fee0000100800 */
[C---:B------:R-:W-:Y:S08]  /*132a0*/  HMMA.16816.F32 R44, R20.reuse, R46, RZ ;  /* 0x0000002e142c723c */ /* 0x040ff000000018ff */
[----:B------:R-:W-:Y:S08]  /*132b0*/  HMMA.16816.F32 R36, R20, R38, RZ ;  /* 0x000000261424723c */ /* 0x000ff000000018ff */
[----:B------:R-:W-:Y:S08]  /*132c0*/  HMMA.16816.F32 R152, R12, R74, R8 ;  /* 0x0000004a0c98723c */ /* 0x000ff00000001808 */
[----:B------:R-:W-:Y:S08]  /*132d0*/  HMMA.16816.F32 R8, R20, R70, RZ ;  /* 0x000000461408723c */ /* 0x000ff000000018ff */
[-C--:B-1----:R-:W-:Y:S08]  /*132e0*/  HMMA.16816.F32 R156, R100, R116.reuse, R156 ;  /* 0x00000074649c723c */ /* 0x082ff0000000189c */
[----:B------:R-:W-:Y:S08]  /*132f0*/  HMMA.16816.F32 R120, R96, R116, R120 ;  /* 0x000000746078723c */ /* 0x000ff00000001878 */
[----:B------:R-:W-:Y:S08]  /*13300*/  HMMA.16816.F32 R160, R12, R78, R8 ;  /* 0x0000004e0ca0723c */ /* 0x000ff00000001808 */
[C---:B------:R-:W-:Y:S01]  /*13310*/  HMMA.16816.F32 R8, R20.reuse, R66, RZ ;  /* 0x000000421408723c */ /* 0x040fe200000018ff */
[----:B------:R-:W1:Y:S07]  /*13320*/  LDSM.16.MT88.4 R64, [R197+0x1400] ;  /* 0x00140000c540783b */ /* 0x000e6e0000004200 */
[----:B------:R-:W-:Y:S08]  /*13330*/  HMMA.16816.F32 R20, R20, R34, RZ ;  /* 0x000000221414723c */ /* 0x000ff000000018ff */
[----:B------:R-:W-:Y:S08]  /*13340*/  HMMA.16816.F32 R160, R100, R118, R160 ;  /* 0x0000007664a0723c */ /* 0x000ff000000018a0 */
[----:B------:R-:W-:Y:S08]  /*13350*/  HMMA.16816.F32 R8, R12, R42, R8 ;  /* 0x0000002a0c08723c */ /* 0x000ff00000001808 */
[----:B------:R-:W-:Y:S01]  /*13360*/  HMMA.16816.F32 R116, R96, R118, R80 ;  /* 0x000000766074723c */ /* 0x000fe20000001850 */
[----:B------:R-:W2:Y:S07]  /*13370*/  LDSM.16.MT88.4 R80, [R196+0x2000] ;  /* 0x00200000c450783b */ /* 0x000eae0000004200 */
[----:B------:R-:W-:Y:S08]  /*13380*/  HMMA.16816.F32 R44, R12, R62, R44 ;  /* 0x0000003e0c2c723c */ /* 0x000ff0000000182c */
[----:B-1----:R-:W-:Y:S01]  /*13390*/  HMMA.16816.F32 R68, R100, R66, R8 ;  /* 0x000000426444723c */ /* 0x002fe20000001808 */
[----:B------:R-:W1:Y:S07]  /*133a0*/  LDSM.16.MT88.4 R8, [R197+0x2000] ;  /* 0x00200000c508783b */ /* 0x000e6e0000004200 */
[C---:B------:R-:W-:Y:S08]  /*133b0*/  HMMA.16816.F32 R36, R12.reuse, R30, R36 ;  /* 0x0000001e0c24723c */ /* 0x040ff00000001824 */
[----:B------:R-:W-:Y:S08]  /*133c0*/  HMMA.16816.F32 R20, R12, R26, R20 ;  /* 0x0000001a0c14723c */ /* 0x000ff00000001814 */
[-C--:B------:R-:W-:Y:S08]  /*133d0*/  HMMA.16816.F32 R140, R100, R132.reuse, R140 ;  /* 0x00000084648c723c */ /* 0x080ff0000000188c */
[----:B------:R-:W-:Y:S08]  /*133e0*/  HMMA.16816.F32 R136, R96, R132, R136 ;  /* 0x000000846088723c */ /* 0x000ff00000001888 */
[C---:B------:R-:W-:Y:S08]  /*133f0*/  HMMA.16816.F32 R144, R100.reuse, R134, R44 ;  /* 0x000000866490723c */ /* 0x040ff0000000182c */
[-C--:B------:R-:W-:Y:S08]  /*13400*/  HMMA.16816.F32 R148, R100, R124.reuse, R148 ;  /* 0x0000007c6494723c */ /* 0x080ff00000001894 */
[----:B------:R-:W-:Y:S08]  /*13410*/  HMMA.16816.F32 R128, R96, R124, R128 ;  /* 0x0000007c6080723c */ /* 0x000ff00000001880 */
[----:B------:R-:W-:Y:S08]  /*13420*/  HMMA.16816.F32 R152, R100, R126, R152 ;  /* 0x0000007e6498723c */ /* 0x000ff00000001898 */
        /* <DEDUP_REMOVED lines=13> */
[----:B------:R-:W-:Y:S02]  /*13500*/  @!UPT UIADD3 URZ, URZ, URZ, URZ ;  /* 0x0000003f3f3ff290 */ /* 0x000fe4000fffe03f */
[----:B------:R-:W-:Y:S11]  /*13510*/  @!P0 BRA `(.L_x_1657) ;  /* 0x00003a2000008947 */ /* 0x000ff60003800000 */
[----:B------:R-:W-:Y:S01]  /*13520*/  IMAD.MOV.U32 R107, RZ, RZ, R105 ;  /* 0x000000ffff6b7224 */ /* 0x000fe200078e0069 */
[----:B------:R-:W-:Y:S01]  /*13530*/  MOV R111, R5 ;  /* 0x00000005006f7202 */ /* 0x000fe20000000f00 */
[----:B------:R-:W-:Y:S01]  /*13540*/  IMAD.MOV.U32 R6, RZ, RZ, R106 ;  /* 0x000000ffff067224 */ /* 0x000fe200078e006a */
[----:B------:R-:W-:-:S07]  /*13550*/  MOV R110, R104 ;  /* 0x00000068006e7202 */ /* 0x000fce0000000f00 */
.L_x_1670:
[----:B------:R-:W2:Y:S01]  /*13560*/  LDL R0, [R1+0xc] ;  /* 0x00000c0001007983 */ /* 0x000ea20000100800 */
[----:B------:R-:W-:Y:S04]  /*13570*/  DEPBAR.LE SB0, 0x0 ;  /* 0x000080000000791a */ /* 0x000fe80000000000 */
[----:B------:R-:W-:Y:S01]  /*13580*/  WARPSYNC 0xffffffff ;  /* 0xffffffff00007948 */ /* 0x000fe20003800000 */
[----:B------:R-:W-:Y:S06]  /*13590*/  BAR.SYNC.DEFER_BLOCKING 0x0 ;  /* 0x0000000000007b1d */ /* 0x000fec0000010000 */
        /* <DEDUP_REMOVED lines=14> */
[C---:B-1-34-:R-:W-:Y:S01]  /*13680*/  IMAD.WIDE.U32 R2, R221.reuse, c[0x0][0x208], RZ ;  /* 0x00008200dd027a25 */ /* 0x05afe200078e00ff */
[----:B------:R-:W-:Y:S01]  /*13690*/  SHF.R.S32.HI R0, RZ, 0x1f, R221 ;  /* 0x0000001fff007819 */ /* 0x000fe200000114dd */
[----:B------:R-:W2:Y:S04]  /*136a0*/  LDL.64 R8, [R1+0x20] ;  /* 0x0000200001087983 */ /* 0x000ea80000100a00 */
[----:B------:R-:W-:Y:S02]  /*136b0*/  IMAD R0, R0, c[0x0][0x208], RZ ;  /* 0x0000820000007a24 */ /* 0x000fe400078e02ff */
[----:B------:R-:W3:Y:S02]  /*136c0*/  LDL R5, [R1+0x18] ;  /* 0x0000180001057983 */ /* 0x000ee40000100800 */
[----:B------:R-:W-:Y:S05]  /*136d0*/  IMAD R0, R221, c[0x0][0x20c], R0 ;  /* 0x00008300dd007a24 */ /* 0x000fea00078e0200 */
[----:B------:R-:W-:Y:S02]  /*136e0*/  IADD3 R3, R3, R0, RZ ;  /* 0x0000000003037210 */ /* 0x000fe40007ffe0ff */
[----:B------:R-:W-:Y:S03]  /*136f0*/  SHF.R.S32.HI R0, RZ, 0x1f, R219 ;  /* 0x0000001fff007819 */ /* 0x000fe600000114db */
[C---:B------:R-:W-:Y:S04]  /*13700*/  IMAD.WIDE.U32 R2, R219.reuse, c[0x0][0x218], R2 ;  /* 0x00008600db027a25 */ /* 0x040fe800078e0002 */
        /* <DEDUP_REMOVED lines=8> */
.L_x_1770:
[----:B------:R-:W-:-:S05]  /*13790*/  BRA.DIV ~URZ, `(.L_x_1661) ;  /* 0x0000d4427f007947 */ /* 0x000fca000b800000 */
[----:B------:R3:W4:Y:S02]  /*137a0*/  SHFL.IDX PT, R0, R10, RZ, 0x1c1f ;  /* 0x001c1fff0a007589 */ /* 0x00072400000e0000 */
.L_x_1771:
[----:B------:R-:W5:Y:S01]  /*137b0*/  LDL.64 R2, [R1] ;  /* 0x0000000001027983 */ /* 0x000f620000100a00 */
[----:B------:R-:W-:Y:S03]  /*137c0*/  ISETP.GE.AND P3, PT, R252, c[0x0][0x1d4], PT ;  /* 0x00007500fc007a0c */ /* 0x000fe60003f66270 */
[----:B---3--:R-:W3:Y:S02]  /*137d0*/  LDL R11, [R1+0x8] ;  /* 0x00000800010b7983 */ /* 0x008ee40000100800 */
[----:B---3--:R-:W-:Y:S02]  /*137e0*/  ISETP.GE.AND P2, PT, R11, c[0x0][0x1d4], PT ;  /* 0x000075000b007a0c */ /* 0x008fe40003f46270 */
[----:B------:R-:W3:Y:S01]  /*137f0*/  S2R R11, SR_TID.X ;  /* 0x00000000000b7919 */ /* 0x000ee20000002100 */
[----:B-----5:R-:W-:Y:S02]  /*13800*/  ISETP.GE.AND P1, PT, R2, c[0x0][0x1d4], PT ;  /* 0x0000750002007a0c */ /* 0x020fe40003f26270 */
[----:B----4-:R-:W-:Y:S05]  /*13810*/  IADD3 R2, P0, R0, R234, RZ ;  /* 0x000000ea00027210 */ /* 0x010fea0007f1e0ff */
[----:B--2---:R-:W-:Y:S01]  /*13820*/  IMAD.X R3, R4, 0x1, R233, P0 ;  /* 0x0000000104037824 */ /* 0x004fe200000e06e9 */
[----:B------:R-:W-:Y:S05]  /*13830*/  IADD3 R8, P0, R0, R235, RZ ;  /* 0x000000eb00087210 */ /* 0x000fea0007f1e0ff */
[----:B------:R-:W-:Y:S01]  /*13840*/  @!PT LDS RZ, [RZ] ;  /* 0x00000000fffff984 */ /* 0x000fe20000000800 */
[----:B------:R-:W-:Y:S01]  /*13850*/  @!PT LDS RZ, [RZ] ;  /* 0x00000000fffff984 */ /* 0x000fe20000000800 */
[----:B------:R-:W-:Y:S01]  /*13860*/  @!PT LDS RZ, [RZ] ;  /* 0x00000000fffff984 */ /* 0x000fe20000000800 */
[----:B------:R2:W-:Y:S01]  /*13870*/  LDGSTS.E.BYPASS.LTC128B.128 [R209+0x1880], [R2.64], !P1 ;  /* 0x0188000002d17fae */ /* 0x0005e2000c901d48 */
[----:B------:R-:W-:Y:S05]  /*13880*/  IMAD.X R9, R4, 0x1, R230, P0 ;  /* 0x0000000104097824 */ /* 0x000fea00000e06e6 */
[----:B------:R4:W-:Y:S01]  /*13890*/  LDGSTS.E.BYPASS.LTC128B.128 [R209+0x2480], [R8.64], !P3 ;  /* 0x0248000008d17fae */ /* 0x0009e2000d901d48 */
[----:B--2---:R-:W-:Y:S05]  /*138a0*/  IADD3 R2, P0, R0, R232, RZ ;  /* 0x000000e800027210 */ /* 0x004fea0007f1e0ff */
[----:B------:R-:W-:Y:S01]  /*138b0*/  IMAD.X R3, R4, 0x1, R231, P0 ;  /* 0x0000000104037824 */ /* 0x000fe200000e06e7 */
[----:B---3--:R-:W-:Y:S04]  /*138c0*/  ISETP.GT.AND P0, PT, R11, 0x3f, PT ;  /* 0x0000003f0b00780c */ /* 0x008fe80003f04270 */
[----:B------:R4:W-:Y:S09]  /*138d0*/  LDGSTS.E.BYPASS.LTC128B.128 [R209+0x3080], [R2.64], !P2 ;  /* 0x0308000002d17fae */ /* 0x0009f2000d101d48 */
[----:B------:R-:W-:-:S05]  /*138e0*/  @P0 BRA `(.L_x_1659) ;  /* 0x000000f000000947 */ /* 0x000fca0003800000 */
[----:B------:R-:W-:-:S05]  /*138f0*/  BRA.DIV ~URZ, `(.L_x_1662) ;  /* 0x0000d3427f007947 */ /* 0x000fca000b800000 */
[----:B------:R2:W3:Y:S04]  /*13900*/  SHFL.IDX PT, R4, R5, 0x1, 0x1c1f ;  /* 0x003c1f0005047f89 */ /* 0x0004e800000e0000 */
[----:B------:R2:W1:Y:S02]  /*13910*/  SHFL.IDX PT, R0, R10, 0x1, 0x1c1f ;  /* 0x003c1f000a007f89 */ /* 0x00046400000e0000 */
.L_x_1772:
[----:B-1--4-:R-:W-:Y:S05]  /*13920*/  IADD3 R2, P0, R0, R234, RZ ;  /* 0x000000ea00027210 */ /* 0x012fea0007f1e0ff */
[----:B---3--:R-:W-:Y:S01]  /*13930*/  IMAD.X R3, R4, 0x1, R233, P0 ;  /* 0x0000000104037824 */ /* 0x008fe200000e06e9 */
[----:B------:R-:W-:Y:S04]  /*13940*/  IADD3 R8, P0, R0, R235, RZ ;  /* 0x000000eb00087210 */ /* 0x000fe80007f1e0ff */
[----:B------:R-:W-:Y:S01]  /*13950*/  @!PT LDS RZ, [RZ] ;  /* 0x00000000fffff984 */ /* 0x000fe20000000800 */
[----:B------:R-:W-:Y:S01]  /*13960*/  @!PT LDS RZ, [RZ] ;  /* 0x00000000fffff984 */ /* 0x000fe20000000800 */
[----:B------:R-:W-:Y:S01]  /*13970*/  @!PT LDS RZ, [RZ] ;  /* 0x00000000fffff984 */ /* 0x000fe20000000800 */
[----:B------:R1:W-:Y:S01]  /*13980*/  LDGSTS.E.BYPASS.LTC128B.128 [R209+0x2080], [R2.64], !P1 ;  /* 0x0208000002d17fae */ /* 0x0003e2000c901d48 */
[----:B------:R-:W-:Y:S05]  /*13990*/  IMAD.X R9, R4, 0x1, R230, P0 ;  /* 0x0000000104097824 */ /* 0x000fea00000e06e6 */
[----:B------:R3:W-:Y:S01]  /*139a0*/  LDGSTS.E.BYPASS.LTC128B.128 [R209+0x2c80], [R8.64], !P3 ;  /* 0x02c8000008d17fae */ /* 0x0007e2000d901d48 */
[----:B-1----:R-:W-:Y:S05]  /*139b0*/  IADD3 R2, P0, R0, R232, RZ ;  /* 0x000000e800027210 */ /* 0x002fea0007f1e0ff */
[----:B------:R-:W-:Y:S05]  /*139c0*/  IMAD.X R3, R4, 0x1, R231, P0 ;  /* 0x0000000104037824 */ /* 0x000fea00000e06e7 */
[----:B------:R3:W-:Y:S03]  /*139d0*/  LDGSTS.E.BYPASS.LTC128B.128 [R209+0x3880], [R2.64], !P2 ;  /* 0x0388000002d17fae */ /* 0x0007e6000d101d48 */
.L_x_1659:
[----:B-1-34-:R-:W-:Y:S05]  /*139e0*/  BSYNC B0 ;  /* 0x0000000000007941 */ /* 0x01afea0003800000 */
.L_x_1658:
        /* <DEDUP_REMOVED lines=199> */
[----:B------:R-:W-:Y:S03]  /*14660*/  IMAD.MOV.U32 R219, RZ, RZ, RZ ;  /* 0x000000ffffdb7224 */ /* 0x000fe600078e00ff */
[----:B------:R-:W3:Y:S04]  /*14670*/  LDL.64 R222, [R1+0x40] ;  /* 0x0000400001de7983 */ /* 0x000ee80000100a00 */
[----:B------:R-:W4:Y:S04]  /*14680*/  LDL R5, [R1+0x4c] ;  /* 0x00004c0001057983 */ /* 0x000f280000100800 */
[----:B------:R-:W5:Y:S04]  /*14690*/  LDL.64 R226, [R1+0x38] ;  /* 0x0000380001e27983 */ /* 0x000f680000100a00 */
[----:B------:R-:W3:Y:S01]  /*146a0*/  LDL R218, [R1+0x48] ;  /* 0x0000480001da7983 */ /* 0x000ee20000100800 */
[----:B--2---:R-:W-:Y:S05]  /*146b0*/  IMAD R2, R220, 0x30, R4 ;  /* 0x00000030dc027824 */ /* 0x004fea00078e0204 */
[----:B------:R-:W-:Y:S05]  /*146c0*/  IADD3 R2, R2, -0x30, R251 ;  /* 0xffffffd002027810 */ /* 0x000fea0007ffe0fb */
[----:B------:R-:W-:Y:S04]  /*146d0*/  @P6 IMAD.HI.U32 R3, R2, c[0x0][0x2bc], RZ ;  /* 0x0000af0002036a27 */ /* 0x000fe800078e00ff */
[----:B-1----:R-:W-:Y:S01]  /*146e0*/  IMAD.MOV.U32 R0, RZ, RZ, R2 ;  /* 0x000000ffff007224 */ /* 0x002fe200078e0002 */
[----:B------:R-:W-:Y:S04]  /*146f0*/  @P6 SHF.R.U32.HI R0, RZ, c[0x0][0x2c0], R3 ;  /* 0x0000b000ff006a19 */ /* 0x000fe80000011603 */
[C---:B---3--:R-:W-:Y:S01]  /*14700*/  @!P5 IADD3 R3, P0, R0.reuse, R222, RZ ;  /* 0x000000de0003d210 */ /* 0x048fe20007f1e0ff */
[----:B------:R-:W-:Y:S01]  /*14710*/  IMAD.MOV R4, RZ, RZ, -R0 ;  /* 0x000000ffff047224 */ /* 0x000fe200078e0a00 */
[----:B------:R-:W1:Y:S02]  /*14720*/  S2R R222, SR_TID.X ;  /* 0x0000000000de7919 */ /* 0x000e640000002100 */
[----:B----4-:R-:W-:Y:S01]  /*14730*/  @!P5 LEA.HI.X.SX32 R0, R0, R5, 0x1, P0 ;  /* 0x000000050000d211 */ /* 0x010fe200000f0eff */
[----:B------:R-:W-:Y:S01]  /*14740*/  IMAD R221, R4, c[0x0][0x2b8], R2 ;  /* 0x0000ae0004dd7a24 */ /* 0x000fe200078e0202 */
[C---:B------:R-:W-:Y:S04]  /*14750*/  @!P5 LEA R2, P0, R3.reuse, c[0x0][0x2a0], 0x2 ;  /* 0x0000a8000302da11 */ /* 0x040fe800078010ff */
[----:B------:R-:W-:Y:S02]  /*14760*/  @!P5 LEA.HI.X R3, R3, c[0x0][0x2a4], R0, 0x2, P0 ;  /* 0x0000a9000303da11 */ /* 0x000fe400000f1400 */
[----:B------:R-:W-:Y:S03]  /*14770*/  SHF.R.S32.HI R0, RZ, 0x1f, R221 ;  /* 0x0000001fff007819 */ /* 0x000fe600000114dd */
[----:B------:R2:W3:Y:S02]  /*14780*/  @!P5 LDG.E R219, [R2.64] ;  /* 0x0000000802dbd981 */ /* 0x0004e4000c1e1900 */
[----:B------:R-:W-:Y:S04]  /*14790*/  IMAD R0, R0, c[0x0][0x1e0], RZ ;  /* 0x0000780000007a24 */ /* 0x000fe800078e02ff */
[----:B------:R-:W-:Y:S01]  /*147a0*/  IMAD R0, R221, c[0x0][0x1e4], R0 ;  /* 0x00007900dd007a24 */ /* 0x000fe200078e0200 */
[----:B-1----:R-:W-:Y:S04]  /*147b0*/  SHF.R.S32.HI R5, RZ, 0x1f, R222 ;  /* 0x0000001fff057819 */ /* 0x002fe800000114de */
[----:B------:R-:W-:Y:S04]  /*147c0*/  LEA.HI R5, R5, R222, RZ, 0x2 ;  /* 0x000000de05057211 */ /* 0x000fe800078f10ff */
[----:B------:R-:W-:Y:S04]  /*147d0*/  SHF.R.S32.HI R5, RZ, 0x2, R5 ;  /* 0x00000002ff057819 */ /* 0x000fe80000011405 */
[----:B------:R-:W-:Y:S01]  /*147e0*/  IADD3 R5, -R5, 0x30, RZ ;  /* 0x0000003005057810 */ /* 0x000fe20007ffe1ff */
[----:B--2---:R-:W-:Y:S04]  /*147f0*/  IMAD.WIDE.U32 R2, R221, c[0x0][0x1e0], RZ ;  /* 0x00007800dd027a25 */ /* 0x004fe800078e00ff */
[----:B------:R-:W-:Y:S01]  /*14800*/  IMAD.IADD R3, R3, 0x1, R0 ;  /* 0x0000000103037824 */ /* 0x000fe200078e0200 */
[----:B---3--:R-:W-:Y:S03]  /*14810*/  SHF.R.S32.HI R0, RZ, 0x1f, R219 ;  /* 0x0000001fff007819 */ /* 0x008fe600000114db */
[C---:B------:R-:W-:Y:S04]  /*14820*/  IMAD.WIDE.U32 R2, R219.reuse, c[0x0][0x1f0], R2 ;  /* 0x00007c00db027a25 */ /* 0x040fe800078e0002 */
[----:B------:R-:W-:Y:S01]  /*14830*/  IMAD R4, R0, c[0x0][0x1f0], RZ ;  /* 0x00007c0000047a24 */ /* 0x000fe200078e02ff */
[----:B-----5:R-:W-:Y:S03]  /*14840*/  IADD3 R0, P0, R226, R2, RZ ;  /* 0x00000002e2007210 */ /* 0x020fe60007f1e0ff */
[----:B------:R-:W-:Y:S05]  /*14850*/  IMAD R4, R219, c[0x0][0x1f4], R4 ;  /* 0x00007d00db047a24 */ /* 0x000fea00078e0204 */
[----:B------:R-:W-:Y:S02]  /*14860*/  IADD3.X R2, R218, R3, R4, P0, !PT ;  /* 0x00000003da027210 */ /* 0x000fe400007fe404 */
[C---:B------:R-:W-:Y:S04]  /*14870*/  LEA R11, P0, R0.reuse, c[0x0][0x1c8], 0x1 ;  /* 0x00007200000b7a11 */ /* 0x040fe800078008ff */
[----:B------:R-:W-:Y:S02]  /*14880*/  LEA.HI.X R10, R0, c[0x0][0x1cc], R2, 0x1, P0 ;  /* 0x00007300000a7a11 */ /* 0x000fe400000f0c02 */
[----:B------:R-:W-:Y:S01]  /*14890*/  ISETP.GE.AND P0, PT, R5, 0x1, PT ;  /* 0x000000010500780c */ /* 0x000fe20003f06270 */
[----:B------:R-:W-:-:S10]  /*148a0*/  BRA.DIV ~URZ, `(.L_x_1665) ;  /* 0x0000c4527f007947 */ /* 0x000fd4000b800000 */
[----:B------:R1:W2:Y:S02]  /*148b0*/  SHFL.IDX PT, R4, R10, RZ, 0x1c1f ;  /* 0x001c1fff0a047589 */ /* 0x0002a400000e0000 */
.L_x_1773:
[----:B------:R-:W-:-:S05]  /*148c0*/  BRA.DIV ~URZ, `(.L_x_1666) ;  /* 0x0000c4a27f007947 */ /* 0x000fca000b800000 */
[----:B------:R3:W4:Y:S02]  /*148d0*/  SHFL.IDX PT, R0, R11, RZ, 0x1c1f ;  /* 0x001c1fff0b007589 */ /* 0x00072400000e0000 */
.L_x_1774:
[----:B------:R-:W5:Y:S01]  /*148e0*/  LDL.64 R2, [R1] ;  /* 0x0000000001027983 */ /* 0x000f620000100a00 */
[----:B------:R-:W-:Y:S03]  /*148f0*/  @P0 ISETP.GE.AND P3, PT, R252, c[0x0][0x1d4], PT ;  /* 0x00007500fc000a0c */ /* 0x000fe60003f66270 */
[----:B---3--:R-:W3:Y:S01]  /*14900*/  LDL R13, [R1+0x8] ;  /* 0x00000800010d7983 */ /* 0x008ee20000100800 */
[----:B-----5:R-:W-:Y:S02]  /*14910*/  @P0 ISETP.GE.AND P1, PT, R2, c[0x0][0x1d4], PT ;  /* 0x0000750002000a0c */ /* 0x020fe40003f26270 */
[----:B----4-:R-:W-:Y:S05]  /*14920*/  @P0 IADD3 R2, P2, R0, R234, RZ ;  /* 0x000000ea00020210 */ /* 0x010fea0007f5e0ff */
[----:B--2---:R-:W-:Y:S01]  /*14930*/  @P0 IMAD.X R3, R4, 0x1, R233, P2 ;  /* 0x0000000104030824 */ /* 0x004fe200010e06e9 */
[----:B---3--:R-:W-:Y:S05]  /*14940*/  @P0 ISETP.GE.AND P2, PT, R13, c[0x0][0x1d4], PT ;  /* 0x000075000d000a0c */ /* 0x008fea0003f46270 */
[----:B------:R-:W-:Y:S01]  /*14950*/  @!PT LDS RZ, [RZ] ;  /* 0x00000000fffff984 */ /* 0x000fe20000000800 */
[----:B------:R-:W-:Y:S01]  /*14960*/  @!PT LDS RZ, [RZ] ;  /* 0x00000000fffff984 */ /* 0x000fe20000000800 */
[----:B------:R-:W-:Y:S01]  /*14970*/  @!PT LDS RZ, [RZ] ;  /* 0x00000000fffff984 */ /* 0x000fe20000000800 */
[----:B------:R2:W-:Y:S01]  /*14980*/  @P0 LDGSTS.E.BYPASS.LTC128B.128 [R209+0x3c80], [R2.64], !P1 ;  /* 0x03c8000002d10fae */ /* 0x0005e2000c901d48 */
[----:B------:R-:W-:Y:S05]  /*14990*/  @P0 IADD3 R8, P1, R0, R235, RZ ;  /* 0x000000eb00080210 */ /* 0x000fea0007f3e0ff */
[----:B------:R-:W-:Y:S05]  /*149a0*/  @P0 IMAD.X R9, R4, 0x1, R230, P1 ;  /* 0x0000000104090824 */ /* 0x000fea00008e06e6 */
[----:B------:R3:W-:Y:S01]  /*149b0*/  @P0 LDGSTS.E.BYPASS.LTC128B.128 [R209+0x4880], [R8.64], !P3 ;  /* 0x0488000008d10fae */ /* 0x0007e2000d901d48 */
[----:B--2---:R-:W-:Y:S05]  /*149c0*/  @P0 IADD3 R2, P1, R0, R232, RZ ;  /* 0x000000e800020210 */ /* 0x004fea0007f3e0ff */
[----:B------:R-:W-:Y:S05]  /*149d0*/  @P0 IMAD.X R3, R4, 0x1, R231, P1 ;  /* 0x0000000104030824 */ /* 0x000fea00008e06e7 */
[----:B------:R3:W-:Y:S01]  /*149e0*/  @P0 LDGSTS.E.BYPASS.LTC128B.128 [R209+0x5480], [R2.64], !P2 ;  /* 0x0548000002d10fae */ /* 0x0007e2000d101d48 */
[----:B------:R-:W-:Y:S01]  /*149f0*/  ISETP.GE.AND P0, PT, R5, 0x21, PT ;  /* 0x000000210500780c */ /* 0x000fe20003f06270 */
[----:B------:R-:W-:-:S06]  /*14a00*/  BRA.DIV ~URZ, `(.L_x_1667) ;  /* 0x0000c3c27f007947 */ /* 0x000fcc000b800000 */
[----:B------:R2:W4:Y:S04]  /*14a10*/  SHFL.IDX PT, R4, R10, 0x1, 0x1c1f ;  /* 0x003c1f000a047f89 */ /* 0x00052800000e0000 */
[----:B------:R2:W1:Y:S02]  /*14a20*/  SHFL.IDX PT, R0, R11, 0x1, 0x1c1f ;  /* 0x003c1f000b007f89 */ /* 0x00046400000e0000 */
.L_x_1775:
[----:B---3--:R-:W3:Y:S01]  /*14a30*/  LDL.64 R2, [R1] ;  /* 0x0000000001027983 */ /* 0x008ee20000100a00 */
[----:B------:R-:W-:Y:S03]  /*14a40*/  @P0 ISETP.GE.AND P3, PT, R252, c[0x0][0x1d4], PT ;  /* 0x00007500fc000a0c */ /* 0x000fe60003f66270 */
[----:B------:R-:W5:Y:S01]  /*14a50*/  LDL R5, [R1+0x8] ;  /* 0x0000080001057983 */ /* 0x000f620000100800 */
[----:B---3--:R-:W-:Y:S02]  /*14a60*/  @P0 ISETP.GE.AND P1, PT, R2, c[0x0][0x1d4], PT ;  /* 0x0000750002000a0c */ /* 0x008fe40003f26270 */
[----:B-1----:R-:W-:Y:S05]  /*14a70*/  @P0 IADD3 R2, P2, R0, R234, RZ ;  /* 0x000000ea00020210 */ /* 0x002fea0007f5e0ff */
[----:B----4-:R-:W-:Y:S01]  /*14a80*/  @P0 IMAD.X R3, R4, 0x1, R233, P2 ;  /* 0x0000000104030824 */ /* 0x010fe200010e06e9 */
[----:B-----5:R-:W-:Y:S05]  /*14a90*/  @P0 ISETP.GE.AND P2, PT, R5, c[0x0][0x1d4], PT ;  /* 0x0000750005000a0c */ /* 0x020fea0003f46270 */
[----:B------:R-:W-:Y:S01]  /*14aa0*/  @!PT LDS RZ, [RZ] ;  /* 0x00000000fffff984 */ /* 0x000fe20000000800 */
[----:B------:R-:W-:Y:S01]  /*14ab0*/  @!PT LDS RZ, [RZ] ;  /* 0x00000000fffff984 */ /* 0x000fe20000000800 */
[----:B------:R-:W-:Y:S01]  /*14ac0*/  @!PT LDS RZ, [RZ] ;  /* 0x00000000fffff984 */ /* 0x000fe20000000800 */
[----:B------:R1:W-:Y:S01]  /*14ad0*/  @P0 LDGSTS.E.BYPASS.LTC128B.128 [R209+0x4480], [R2.64], !P1 ;  /* 0x0448000002d10fae */ /* 0x0003e2000c901d48 */
[----:B------:R-:W-:Y:S05]  /*14ae0*/  @P0 IADD3 R8, P1, R0, R235, RZ ;  /* 0x000000eb00080210 */ /* 0x000fea0007f3e0ff */
[----:B------:R-:W-:Y:S05]  /*14af0*/  @P0 IMAD.X R9, R4, 0x1, R230, P1 ;  /* 0x0000000104090824 */ /* 0x000fea00008e06e6 */
[----:B------:R3:W-:Y:S01]  /*14b00*/  @P0 LDGSTS.E.BYPASS.LTC128B.128 [R209+0x5080], [R8.64], !P3 ;  /* 0x0508000008d10fae */ /* 0x0007e2000d901d48 */
[----:B-1----:R-:W-:Y:S05]  /*14b10*/  @P0 IADD3 R2, P1, R0, R232, RZ ;  /* 0x000000e800020210 */ /* 0x002fea0007f3e0ff */
[----:B------:R-:W-:Y:S05]  /*14b20*/  @P0 IMAD.X R3, R4, 0x1, R231, P1 ;  /* 0x0000000104030824 */ /* 0x000fea00008e06e7 */
[----:B------:R3:W-:Y:S03]  /*14b30*/  @P0 LDGSTS.E.BYPASS.LTC128B.128 [R209+0x5c80], [R2.64], !P2 ;  /* 0x05c8000002d10fae */ /* 0x0007e6000d101d48 */
.L_x_1664:
[----:B--234-:R-:W-:Y:S05]  /*14b40*/  BSYNC B0 ;  /* 0x0000000000007941 */ /* 0x01cfea0003800000 */
.L_x_1663:
[----:B------:R-:W2:Y:S01]  /*14b50*/  LDL R4, [R1+0x60] ;  /* 0x0000600001047983 */ /* 0x000ea20000100800 */
[----:B------:R-:W-:Y:S03]  /*14b60*/  IMAD.MOV.U32 R8, RZ, RZ, c[0x0][0x2c4] ;  /* 0x0000b100ff087624 */ /* 0x000fe600078e00ff */
[----:B-1----:R-:W2:Y:S02]  /*14b70*/  LDL R0, [R1+0x80] ;  /* 0x0000800001007983 */ /* 0x002ea40000100800 */
[----:B------:R-:W-:Y:S02]  /*14b80*/  ISETP.NE.AND P0, PT, R8, 0x1, PT ;  /* 0x000000010800780c */ /* 0x000fe40003f05270 */
[----:B------:R-:W3:Y:S04]  /*14b90*/  LDL R5, [R1+0x68] ;  /* 0x0000680001057983 */ /* 0x000ee80000100800 */
[----:B------:R-:W4:Y:S04]  /*14ba0*/  LDL R3, [R1+0x6c] ;  /* 0x00006c0001037983 */ /* 0x000f280000100800 */
[----:B------:R-:W4:Y:S04]  /*14bb0*/  LDL R2, [R1+0x64] ;  /* 0x0000640001027983 */ /* 0x000f280000100800 */
[----:B------:R-:W0:Y:S01]  /*14bc0*/  LDGDEPBAR ;  /* 0x00000000000079af */ /* 0x000e220000000000 */
[----:B--2---:R-:W-:Y:S04]  /*14bd0*/  IMAD.IADD R4, R0, 0x1, R4 ;  /* 0x0000000100047824 */ /* 0x004fe800078e0204 */
[----:B------:R-:W-:Y:S05]  /*14be0*/  @P0 IMAD.HI.U32 R0, R4, c[0x0][0x2c8], RZ ;  /* 0x0000b20004000a27 */ /* 0x000fea00078e00ff */
[----:B------:R-:W-:Y:S01]  /*14bf0*/  @P0 SHF.R.U32.HI R4, RZ, c[0x0][0x2cc], R0 ;  /* 0x0000b300ff040a19 */ /* 0x000fe20000011600 */
[----:B------:R-:W-:Y:S05]  /*14c00*/  IMAD R0, R220, -0x30, RZ ;  /* 0xffffffd0dc007824 */ /* 0x000fea00078e02ff */
[----:B---3--:R-:W-:Y:S04]  /*14c10*/  IADD3 R0, -R5, 0x1, R0 ;  /* 0x0000000105007810 */ /* 0x008fe80007ffe100 */
[----:B----4-:R-:W-:Y:S01]  /*14c20*/  IADD3 R5, -R2, R0, R3 ;  /* 0x0000000002057210 */ /* 0x010fe20007ffe103 */
[----:B------:R-:W-:-:S05]  /*14c30*/  BRA.DIV ~URZ, `(.L_x_1668) ;  /* 0x0000c2527f007947 */ /* 0x000fca000b800000 */
[----:B------:R1:W2:Y:S02]  /*14c40*/  SHFL.IDX PT, R0, R4, RZ, 0x1c1f ;  /* 0x001c1fff04007589 */ /* 0x0002a400000e0000 */
.L_x_1776:
        /* <DEDUP_REMOVED lines=9> */
[----:B------:R-:W-:Y:S02]  /*14ce0*/  ISETP.GT.AND P0, PT, R0, 0x18, PT ;  /* 0x000000180000780c */ /* 0x000fe40003f04270 */
[----:B------:R-:W-:Y:S02]  /*14cf0*/  FSEL R18, R18, -INF , P3 ;  /* 0xff80000012127808 */ /* 0x000fe40001800000 */
        /* <DEDUP_REMOVED lines=8> */
[----:B------:R-:W-:Y:S02]  /*14d80*/  ISETP.GT.AND P0, PT, R0, 0x29, PT ;  /* 0x000000290000780c */ /* 0x000fe40003f04270 */
[----:B------:R-:W-:Y:S02]  /*14d90*/  FSEL R13, R25, -INF , P4 ;  /* 0xff800000190d7808 */ /* 0x000fe40002000000 */
        /* <DEDUP_REMOVED lines=32> */
[C---:B------:R-:W-:Y:S02]  /*14fa0*/  ISETP.GT.AND P0, PT, R2.reuse, RZ, PT ;  /* 0x000000ff0200720c */ /* 0x040fe40003f04270 */
[C---:B------:R-:W-:Y:S02]  /*14fb0*/  ISETP.GT.AND P4, PT, R2.reuse, 0x9, PT ;  /* 0x000000090200780c */ /* 0x040fe40003f84270 */
[----:B------:R-:W-:Y:S02]  /*14fc0*/  FSEL R27, R27, -INF , P1 ;  /* 0xff8000001b1b7808 */ /* 0x000fe40000800000 */
[C---:B------:R-:W-:Y:S02]  /*14fd0*/  ISETP.GT.AND P1, PT, R2.reuse, 0x1, PT ;  /* 0x000000010200780c */ /* 0x040fe40003f24270 */
[----:B------:R-:W-:Y:S02]  /*14fe0*/  FSEL R26, R23, -INF , P2 ;  /* 0xff800000171a7808 */ /* 0x000fe40001000000 */
[----:B------:R-:W-:Y:S02]  /*14ff0*/  ISETP.GT.AND P2, PT, R2, 0x8, PT ;  /* 0x000000080200780c */ /* 0x000fe40003f44270 */
[----:B------:R-:W-:Y:S02]  /*15000*/  FSEL R25, R22, -INF , P3 ;  /* 0xff80000016197808 */ /* 0x000fe40001800000 */
[----:B------:R-:W-:Y:S02]  /*15010*/  FSEL R37, R213, -INF , P0 ;  /* 0xff800000d5257808 */ /* 0x000fe40000000000 */
[C---:B------:R-:W-:Y:S02]  /*15020*/  ISETP.GT.AND P0, PT, R2.reuse, 0x10, PT ;  /* 0x000000100200780c */ /* 0x040fe40003f04270 */
[----:B------:R-:W-:Y:S02]  /*15030*/  ISETP.GT.AND P3, PT, R2, 0x18, PT ;  /* 0x000000180200780c */ /* 0x000fe40003f64270 */
[----:B------:R-:W-:Y:S02]  /*15040*/  FSEL R54, R194, -INF , P4 ;  /* 0xff800000c2367808 */ /* 0x000fe40002000000 */
[----:B------:R-:W-:Y:S02]  /*15050*/  ISETP.GT.AND P4, PT, R2, 0x19, PT ;  /* 0x000000190200780c */ /* 0x000fe40003f84270 */
[----:B------:R-:W-:Y:S02]  /*15060*/  FSEL R49, R212, -INF , P1 ;  /* 0xff800000d4317808 */ /* 0x000fe40000800000 */
[C---:B------:R-:W-:Y:S02]  /*15070*/  ISETP.GT.AND P1, PT, R2.reuse, 0x11, PT ;  /* 0x000000110200780c */ /* 0x040fe40003f24270 */
[----:B------:R-:W-:Y:S02]  /*15080*/  FSEL R55, R195, -INF , P2 ;  /* 0xff800000c3377808 */ /* 0x000fe40001000000 */
[----:B------:R-:W-:Y:S02]  /*15090*/  FSEL R53, R181, -INF , P0 ;  /* 0xff800000b5357808 */ /* 0x000fe40000000000 */
[C---:B------:R-:W-:Y:S02]  /*150a0*/  ISETP.GT.AND P0, PT, R2.reuse, 0x20, PT ;  /* 0x000000200200780c */ /* 0x040fe40003f04270 */
[----:B------:R-:W-:Y:S02]  /*150b0*/  ISETP.GT.AND P2, PT, R2, 0x21, PT ;  /* 0x000000210200780c */ /* 0x000fe40003f44270 */
[----:B------:R-:W-:Y:S02]  /*150c0*/  FSEL R51, R106, -INF , P3 ;  /* 0xff8000006a337808 */ /* 0x000fe40001800000 */
[C---:B------:R-:W-:Y:S02]  /*150d0*/  ISETP.GT.AND P3, PT, R2.reuse, 0x28, PT ;  /* 0x000000280200780c */ /* 0x040fe40003f64270 */
[----:B------:R-:W-:Y:S02]  /*150e0*/  FSEL R50, R105, -INF , P4 ;  /* 0xff80000069327808 */ /* 0x000fe40002000000 */
[----:B------:R-:W-:Y:S02]  /*150f0*/  ISETP.GT.AND P4, PT, R2, 0x29, PT ;  /* 0x000000290200780c */ /* 0x000fe40003f84270 */
[----:B------:R-:W-:Y:S02]  /*15100*/  FMNMX.FTZ R2, R8, R6, !PT ;  /* 0x0000000608027209 */ /* 0x000fe40007810000 */
[----:B------:R-:W-:Y:S02]  /*15110*/  FSEL R52, R180, -INF , P1 ;  /* 0xff800000b4347808 */ /* 0x000fe40000800000 */
[----:B------:R-:W-:Y:S02]  /*15120*/  FMNMX.FTZ R2, R19, R2, !PT ;  /* 0x0000000213027209 */ /* 0x000fe40007810000 */
[----:B------:R-:W-:Y:S02]  /*15130*/  FSEL R41, R41, -INF , P0 ;  /* 0xff80000029297808 */ /* 0x000fe40000000000 */
[----:B------:R-:W-:Y:S02]  /*15140*/  FMNMX.FTZ R2, R18, R2, !PT ;  /* 0x0000000212027209 */ /* 0x000fe40007810000 */
[C---:B------:R-:W-:Y:S02]  /*15150*/  ISETP.GT.AND P1, PT, R0.reuse, RZ, PT ;  /* 0x000000ff0000720c */ /* 0x040fe40003f24270 */
[----:B------:R-:W-:Y:S02]  /*15160*/  FMNMX.FTZ R2, R17, R2, !PT ;  /* 0x0000000211027209 */ /* 0x000fe40007810000 */
[----:B------:R-:W-:Y:S02]  /*15170*/  ISETP.GT.AND P0, PT, R0, 0x1, PT ;  /* 0x000000010000780c */ /* 0x000fe40003f04270 */
[----:B------:R-:W-:Y:S02]  /*15180*/  FMNMX.FTZ R2, R16, R2, !PT ;  /* 0x0000000210027209 */ /* 0x000fe40007810000 */
[----:B------:R-:W-:Y:S02]  /*15190*/  FSEL R40, R36, -INF , P2 ;  /* 0xff80000024287808 */ /* 0x000fe40001000000 */
        /* <DEDUP_REMOVED lines=12> */
[----:B------:R-:W-:Y:S02]  /*15260*/  FSEL R48, R216, -INF , P0 ;  /* 0xff800000d8307808 */ /* 0x000fe40000000000 */
[C---:B------:R-:W-:Y:S02]  /*15270*/  ISETP.GT.AND P1, PT, R0.reuse, 0x11, PT ;  /* 0x000000110000780c */ /* 0x040fe40003f24270 */
[----:B------:R-:W-:Y:S02]  /*15280*/  ISETP.GT.AND P0, PT, R0, 0x18, PT ;  /* 0x000000180000780c */ /* 0x000fe40003f04270 */
[----:B------:R-:W-:Y:S02]  /*15290*/  FMNMX.FTZ R2, R9, R2, !PT ;  /* 0x0000000209027209 */ /* 0x000fe40007810000 */
[----:B------:R-:W-:Y:S02]  /*152a0*/  FSEL R47, R215, -INF , P3 ;  /* 0xff800000d72f7808 */ /* 0x000fe40001800000 */
        /* <DEDUP_REMOVED lines=8> */
[----:B------:R-:W-:Y:S02]  /*15330*/  ISETP.GT.AND P0, PT, R0, 0x29, PT ;  /* 0x000000290000780c */ /* 0x000fe40003f04270 */
[----:B------:R-:W-:Y:S01]  /*15340*/  FSEL R42, R182, -INF , P4 ;  /* 0xff800000b62a7808 */ /* 0x000fe20002000000 */
[----:B------:R-:W2:Y:S01]  /*15350*/  SHFL.BFLY PT, R0, R2, 0x2, 0x1f ;  /* 0x0c401f0002007f89 */ /* 0x000ea200000e0000 */
[----:B------:R-:W-:Y:S02]  /*15360*/  FSEL R23, R185, -INF , P3 ;  /* 0xff800000b9177808 */ /* 0x000fe40001800000 */
        /* <DEDUP_REMOVED lines=53> */
.L_x_1777:
        /* <DEDUP_REMOVED lines=23> */
[----:B------:R-:W-:Y:S10]  /*15830*/  MUFU.EX2 R13, R8 ;  /* 0x00000008000d7308 */ /* 0x000ff40000000800 */
[----:B------:R-:W-:Y:S10]  /*15840*/  MUFU.EX2 R2, R6 ;  /* 0x0000000600027308 */ /* 0x000ff40000000800 */
[----:B------:R-:W1:Y:S02]  /*15850*/  MUFU.EX2 R12, R17 ;  /* 0x00000011000c7308 */ /* 0x000e640000000800 */
[----:B-1----:R-:W-:Y:S01]  /*15860*/  F2FP.PACK_AB R174, R12, R13 ;  /* 0x0000000d0cae723e */ /* 0x002fe200000000ff */
[----:B------:R-:W-:Y:S01]  /*15870*/  FFMA.FTZ R0, R4, R225, R3 ;  /* 0x000000e104007223 */ /* 0x000fe20000010003 */
[----:B------:R-:W-:Y:S01]  /*15880*/  F2FP.PACK_AB R172, R2, R3 ;  /* 0x0000000302ac723e */ /* 0x000fe200000000ff */
        /* <DEDUP_REMOVED lines=9> */
[----:B------:R-:W-:Y:S02]  /*15920*/  FMUL.FTZ R0, R0, c[0x0][0x2d0] ;  /* 0x0000b40000007a20 */ /* 0x000fe40000410000 */
        /* <DEDUP_REMOVED lines=14> */
[----:B------:R-:W-:Y:S01]  /*15a10*/  MUFU.EX2 R10, R10 ;  /* 0x0000000a000a7308 */ /* 0x000fe20000000800 */
[C---:B------:R-:W-:Y:S02]  /*15a20*/  FMUL.FTZ R69, R4.reuse, R69 ;  /* 0x0000004504457220 */ /* 0x040fe40000410000 */
[C---:B------:R-:W-:Y:S02]  /*15a30*/  FMUL.FTZ R72, R4.reuse, R72 ;  /* 0x0000004804487220 */ /* 0x040fe40000410000 */
[C---:B------:R-:W-:Y:S02]  /*15a40*/  FMUL.FTZ R73, R4.reuse, R73 ;  /* 0x0000004904497220 */ /* 0x040fe40000410000 */
[C---:B------:R-:W-:Y:S02]  /*15a50*/  FMUL.FTZ R84, R4.reuse, R84 ;  /* 0x0000005404547220 */ /* 0x040fe40000410000 */
[C---:B------:R-:W-:Y:S01]  /*15a60*/  FMUL.FTZ R85, R4.reuse, R85 ;  /* 0x0000005504557220 */ /* 0x040fe20000410000 */
[----:B------:R-:W2:Y:S01]  /*15a70*/  MUFU.EX2 R2, R6 ;  /* 0x0000000600027308 */ /* 0x000ea20000000800 */
[C---:B------:R-:W-:Y:S02]  /*15a80*/  FMUL.FTZ R100, R4.reuse, R100 ;  /* 0x0000006404647220 */ /* 0x040fe40000410000 */
[----:B------:R-:W-:Y:S02]  /*15a90*/  FMUL.FTZ R101, R4, R101 ;  /* 0x0000006504657220 */ /* 0x000fe40000410000 */
[C---:B-1----:R-:W-:Y:S02]  /*15aa0*/  FFMA.FTZ R0, R3.reuse, R236, R9 ;  /* 0x000000ec03007223 */ /* 0x042fe40000010009 */
[C---:B------:R-:W-:Y:S02]  /*15ab0*/  FMUL.FTZ R58, R3.reuse, R58 ;  /* 0x0000003a033a7220 */ /* 0x040fe40000410000 */
[C---:B------:R-:W-:Y:S01]  /*15ac0*/  FMUL.FTZ R59, R3.reuse, R59 ;  /* 0x0000003b033b7220 */ /* 0x040fe20000410000 */
[----:B------:R-:W1:Y:S01]  /*15ad0*/  MUFU.EX2 R228, R175 ;  /* 0x000000af00e47308 */ /* 0x000e620000000800 */
[C---:B------:R-:W-:Y:S02]  /*15ae0*/  FMUL.FTZ R70, R3.reuse, R70 ;  /* 0x0000004603467220 */ /* 0x040fe40000410000 */
[C---:B------:R-:W-:Y:S02]  /*15af0*/  FMUL.FTZ R71, R3.reuse, R71 ;  /* 0x0000004703477220 */ /* 0x040fe40000410000 */
[C---:B------:R-:W-:Y:S02]  /*15b00*/  FMUL.FTZ R74, R3.reuse, R74 ;  /* 0x0000004a034a7220 */ /* 0x040fe40000410000 */
[C---:B------:R-:W-:Y:S02]  /*15b10*/  FMUL.FTZ R75, R3.reuse, R75 ;  /* 0x0000004b034b7220 */ /* 0x040fe40000410000 */
[C---:B------:R-:W-:Y:S01]  /*15b20*/  FMUL.FTZ R86, R3.reuse, R86 ;  /* 0x0000005603567220 */ /* 0x040fe20000410000 */
[----:B------:R-:W-:Y:S01]  /*15b30*/  MUFU.EX2 R240, R186 ;  /* 0x000000ba00f07308 */ /* 0x000fe20000000800 */
[C---:B------:R-:W-:Y:S02]  /*15b40*/  FMUL.FTZ R87, R3.reuse, R87 ;  /* 0x0000005703577220 */ /* 0x040fe40000410000 */
[C---:B------:R-:W-:Y:S01]  /*15b50*/  FMUL.FTZ R90, R3.reuse, R90 ;  /* 0x0000005a035a7220 */ /* 0x040fe20000410000 */
[C---:B--2---:R-:W-:Y:S01]  /*15b60*/  F2FP.PACK_AB R173, R2.reuse, R9 ;  /* 0x0000000902ad723e */ /* 0x044fe200000000ff */
[----:B------:R-:W-:Y:S01]  /*15b70*/  FADD.FTZ R107, R2, R0 ;  /* 0x00000000026b7221 */ /* 0x000fe20000010000 */
[C---:B------:R-:W-:Y:S01]  /*15b80*/  FSEL R0, R104.reuse, RZ, P0 ;  /* 0x000000ff68007208 */ /* 0x040fe20000000000 */
[----:B------:R-:W-:Y:S02]  /*15b90*/  FMUL.FTZ R2, R104, c[0x0][0x2d0] ;  /* 0x0000b40068027a20 */ /* 0x000fe40000410000 */
[C---:B------:R-:W-:Y:S01]  /*15ba0*/  FMUL.FTZ R91, R3.reuse, R91 ;  /* 0x0000005b035b7220 */ /* 0x040fe20000410000 */
[----:B------:R-:W-:Y:S01]  /*15bb0*/  MUFU.EX2 R241, R185 ;  /* 0x000000b900f17308 */ /* 0x000fe20000000800 */
[----:B------:R-:W-:Y:S01]  /*15bc0*/  FADD.FTZ R0, -R0, R110 ;  /* 0x0000006e00007221 */ /* 0x000fe20000010100 */
[----:B------:R-:W-:Y:S01]  /*15bd0*/  FSEL R2, R2, RZ, P0 ;  /* 0x000000ff02027208 */ /* 0x000fe20000000000 */
[----:B------:R-:W-:Y:S01]  /*15be0*/  FMUL.FTZ R102, R3, R102 ;  /* 0x0000006603667220 */ /* 0x000fe20000410000 */
[----:B------:R-:W-:Y:S01]  /*15bf0*/  FSETP.NEU.FTZ.AND P0, PT, R5, -INF , PT ;  /* 0xff8000000500780b */ /* 0x000fe20003f1d000 */
[----:B------:R-:W-:Y:S01]  /*15c00*/  FMUL.FTZ R0, R0, c[0x0][0x2d0] ;  /* 0x0000b40000007a20 */ /* 0x000fe20000410000 */
[----:B-1----:R-:W-:Y:S01]  /*15c10*/  F2FP.PACK_AB R175, R228, R10 ;  /* 0x0000000ae4af723e */ /* 0x002fe200000000ff */
        /* <DEDUP_REMOVED lines=13> */
[----:B------:R-:W-:Y:S01]  /*15cf0*/  FFMA.FTZ R177, R50, c[0x0][0x2d0], -R2 ;  /* 0x0000b40032b17a23 */ /* 0x000fe20000010802 */
[----:B------:R-:W-:Y:S01]  /*15d00*/  FSEL R2, R5, RZ, P0 ;  /* 0x000000ff05027208 */ /* 0x000fe20000000000 */
[----:B------:R2:W-:Y:S01]  /*15d10*/  MUFU.EX2 R25, R8 ;  /* 0x0000000800197308 */ /* 0x0005e20000000800 */
[C---:B------:R-:W-:Y:S02]  /*15d20*/  FMUL.FTZ R38, R3.reuse, R154 ;  /* 0x0000009a03267220 */ /* 0x040fe40000410000 */
[----:B------:R-:W-:Y:S02]  /*15d30*/  FMUL.FTZ R39, R3, R155 ;  /* 0x0000009b03277220 */ /* 0x000fe40000410000 */
[----:B------:R-:W-:Y:S02]  /*15d40*/  FADD.FTZ R2, -R2, R111 ;  /* 0x0000006f02027221 */ /* 0x000fe40000010100 */
[----:B------:R-:W-:Y:S02]  /*15d50*/  FMUL.FTZ R52, R4, R160 ;  /* 0x000000a004347220 */ /* 0x000fe40000410000 */
[----:B------:R-:W-:Y:S01]  /*15d60*/  FMUL.FTZ R2, R2, c[0x0][0x2d0] ;  /* 0x0000b40002027a20 */ /* 0x000fe20000410000 */
[----:B------:R-:W3:Y:S01]  /*15d70*/  MUFU.EX2 R0, R0 ;  /* 0x0000000000007308 */ /* 0x000ee20000000800 */
[C---:B------:R-:W-:Y:S02]  /*15d80*/  FMUL.FTZ R53, R4.reuse, R161 ;  /* 0x000000a104357220 */ /* 0x040fe40000410000 */
[----:B-1----:R-:W-:Y:S02]  /*15d90*/  FMUL.FTZ R6, R5, c[0x0][0x2d0] ;  /* 0x0000b40005067a20 */ /* 0x002fe40000410000 */
[----:B------:R-:W-:Y:S02]  /*15da0*/  FMUL.FTZ R103, R3, R103 ;  /* 0x0000006703677220 */ /* 0x000fe40000410000 */
[----:B------:R-:W-:Y:S01]  /*15db0*/  FMUL.FTZ R88, R4, R88 ;  /* 0x0000005804587220 */ /* 0x000fe20000410000 */
[----:B------:R-:W-:Y:S01]  /*15dc0*/  FSEL R6, R6, RZ, P0 ;  /* 0x000000ff06067208 */ /* 0x000fe20000000000 */
[----:B------:R-:W-:Y:S01]  /*15dd0*/  FMUL.FTZ R89, R4, R89 ;  /* 0x0000005904597220 */ /* 0x000fe20000410000 */
[----:B------:R-:W1:Y:S03]  /*15de0*/  MUFU.EX2 R2, R2 ;  /* 0x0000000200027308 */ /* 0x000e660000000800 */
[--C-:B------:R-:W-:Y:S02]  /*15df0*/  FFMA.FTZ R183, R43, c[0x0][0x2d0], -R6.reuse ;  /* 0x0000b4002bb77a23 */ /* 0x100fe40000010806 */
[----:B--2---:R-:W-:Y:S02]  /*15e00*/  FADD.FTZ R8, R13, R11 ;  /* 0x0000000b0d087221 */ /* 0x004fe40000010000 */
[----:B------:R-:W-:Y:S02]  /*15e10*/  FFMA.FTZ R184, R42, c[0x0][0x2d0], -R6 ;  /* 0x0000b4002ab87a23 */ /* 0x000fe40000010806 */
[----:B------:R-:W-:Y:S01]  /*15e20*/  FADD.FTZ R181, R12, R8 ;  /* 0x000000080cb57221 */ /* 0x000fe20000010000 */
[----:B------:R-:W-:Y:S01]  /*15e30*/  MUFU.EX2 R227, R55 ;  /* 0x0000003700e37308 */ /* 0x000fe20000000800 */
[--C-:B------:R-:W-:Y:S01]  /*15e40*/  FFMA.FTZ R9, R36, c[0x0][0x2d0], -R6.reuse ;  /* 0x0000b40024097a23 */ /* 0x100fe20000010806 */
[----:B------:R-:W-:Y:S01]  /*15e50*/  LDSM.16.MT88.4 R40, [R197] ;  /* 0x00000000c528783b */ /* 0x000fe20000004200 */
[----:B------:R-:W-:Y:S02]  /*15e60*/  FFMA.FTZ R37, R48, c[0x0][0x2d0], -R6 ;  /* 0x0000b40030257a23 */ /* 0x000fe40000010806 */
[----:B---3--:R-:W-:Y:S02]  /*15e70*/  FFMA.FTZ R8, R0, R237, R26 ;  /* 0x000000ed00087223 */ /* 0x008fe4000001001a */
        /* <DEDUP_REMOVED lines=9> */
[----:B------:R-:W-:Y:S02]  /*15f10*/  FFMA.FTZ R6, R24, c[0x0][0x2d0], -R6 ;  /* 0x0000b40018067a23 */ /* 0x000fe40000010806 */
[----:B------:R-:W-:Y:S01]  /*15f20*/  FMUL.FTZ R48, R0, R116 ;  /* 0x0000007400307220 */ /* 0x000fe20000410000 */
[C---:B------:R-:W-:Y:S01]  /*15f30*/  F2FP.PACK_AB R116, R25.reuse, R26 ;  /* 0x0000001a1974723e */ /* 0x040fe200000000ff */
[----:B-1----:R-:W-:Y:S02]  /*15f40*/  FMUL.FTZ R14, R2, R138 ;  /* 0x0000008a020e7220 */ /* 0x002fe40000410000 */
[----:B------:R-:W-:Y:S02]  /*15f50*/  FADD.FTZ R138, R25, R8 ;  /* 0x00000008198a7221 */ /* 0x000fe40000010000 */
[----:B------:R-:W1:Y:S01]  /*15f60*/  LDSM.16.MT88.4 R24, [R196] ;  /* 0x00000000c418783b */ /* 0x000e620000004200 */
[C---:B------:R-:W-:Y:S01]  /*15f70*/  FMUL.FTZ R16, R0.reuse, R132 ;  /* 0x0000008400107220 */ /* 0x040fe20000410000 */
        /* <DEDUP_REMOVED lines=27> */
[C---:B------:R-:W-:Y:S02]  /*16130*/  FMUL.FTZ R11, R3.reuse, R143 ;  /* 0x0000008f030b7220 */ /* 0x040fe40000410000 */
[----:B------:R-:W-:Y:S02]  /*16140*/  FADD.FTZ R136, R10, R107 ;  /* 0x0000006b0a887221 */ /* 0x000fe40000010000 */
[----:B------:R-:W-:Y:S01]  /*16150*/  FMUL.FTZ R10, R3, R142 ;  /* 0x0000008e030a7220 */ /* 0x000fe20000410000 */
[----:B------:R-:W4:Y:S01]  /*16160*/  MUFU.EX2 R0, R9 ;  /* 0x0000000900007308 */ /* 0x000f220000000800 */
[----:B------:R-:W-:Y:S02]  /*16170*/  FMUL.FTZ R8, R4, R140 ;  /* 0x0000008c04087220 */ /* 0x000fe40000410000 */
[C---:B------:R-:W-:Y:S01]  /*16180*/  FMUL.FTZ R50, R2.reuse, R118 ;  /* 0x0000007602327220 */ /* 0x040fe20000410000 */
[----:B--2---:R-:W-:Y:S01]  /*16190*/  F2FP.PACK_AB R118, R243, R227 ;  /* 0x000000e3f376723e */ /* 0x004fe200000000ff */
[----:B------:R-:W-:Y:S01]  /*161a0*/  FMUL.FTZ R51, R2, R119 ;  /* 0x0000007702337220 */ /* 0x000fe20000410000 */
[----:B---3--:R-:W-:Y:S01]  /*161b0*/  F2FP.PACK_AB R119, R244, R226 ;  /* 0x000000e2f477723e */ /* 0x008fe200000000ff */
[C---:B------:R-:W-:Y:S02]  /*161c0*/  FMUL.FTZ R15, R2.reuse, R139 ;  /* 0x0000008b020f7220 */ /* 0x040fe40000410000 */
[C---:B------:R-:W-:Y:S01]  /*161d0*/  FMUL.FTZ R18, R2.reuse, R134 ;  /* 0x0000008602127220 */ /* 0x040fe20000410000 */
[----:B------:R-:W-:Y:S01]  /*161e0*/  MUFU.EX2 R140, R188 ;  /* 0x000000bc008c7308 */ /* 0x000fe20000000800 */
[----:B------:R-:W-:Y:S02]  /*161f0*/  FMUL.FTZ R19, R2, R135 ;  /* 0x0000008702137220 */ /* 0x000fe40000410000 */
[C---:B------:R-:W-:Y:S01]  /*16200*/  FMUL.FTZ R20, R4.reuse, R144 ;  /* 0x0000009004147220 */ /* 0x040fe20000410000 */
[----:B------:R-:W-:Y:S01]  /*16210*/  LDSM.16.MT88.4 R132, [R196+0x1000] ;  /* 0x00100000c484783b */ /* 0x000fe20000004200 */
[----:B------:R-:W-:Y:S02]  /*16220*/  FMUL.FTZ R21, R4, R145 ;  /* 0x0000009104157220 */ /* 0x000fe40000410000 */
[C---:B------:R-:W-:Y:S02]  /*16230*/  FMUL.FTZ R22, R3.reuse, R146 ;  /* 0x0000009203167220 */ /* 0x040fe40000410000 */
[----:B------:R-:W-:Y:S01]  /*16240*/  FMUL.FTZ R23, R3, R147 ;  /* 0x0000009303177220 */ /* 0x000fe20000410000 */
[----:B------:R-:W-:Y:S01]  /*16250*/  MUFU.EX2 R139, R182 ;  /* 0x000000b6008b7308 */ /* 0x000fe20000000800 */
[C---:B------:R-:W-:Y:S01]  /*16260*/  FMUL.FTZ R46, R2.reuse, R122 ;  /* 0x0000007a022e7220 */ /* 0x040fe20000410000 */
[----:B------:R-:W-:Y:S01]  /*16270*/  LDSM.16.MT88.4 R144, [R196+0x800] ;  /* 0x00080000c490783b */ /* 0x000fe20000004200 */
[----:B------:R-:W-:Y:S01]  /*16280*/  FMUL.FTZ R47, R2, R123 ;  /* 0x0000007b022f7220 */ /* 0x000fe20000410000 */
[----:B----4-:R-:W-:Y:S01]  /*16290*/  F2FP.PACK_AB R117, R225, R0 ;  /* 0x00000000e175723e */ /* 0x010fe200000000ff */
[----:B------:R-:W-:Y:S02]  /*162a0*/  FMUL.FTZ R9, R4, R141 ;  /* 0x0000008d04097220 */ /* 0x000fe40000410000 */
[C---:B------:R-:W-:Y:S02]  /*162b0*/  FMUL.FTZ R30, R2.reuse, R130 ;  /* 0x00000082021e7220 */ /* 0x040fe40000410000 */
[C---:B------:R-:W-:Y:S01]  /*162c0*/  FMUL.FTZ R31, R2.reuse, R131 ;  /* 0x00000083021f7220 */ /* 0x040fe20000410000 */
[----:B------:R-:W2:Y:S01]  /*162d0*/  LDSM.16.MT88.4 R120, [R196+0xc00] ;  /* 0x000c0000c478783b */ /* 0x000ea20000004200 */
[C---:B------:R-:W-:Y:S01]  /*162e0*/  FMUL.FTZ R34, R2.reuse, R126 ;  /* 0x0000007e02227220 */ /* 0x040fe20000410000 */
[-C--:B-1----:R-:W-:Y:S01]  /*162f0*/  HMMA.16816.F32 R8, R172, R24.reuse, R8 ;  /* 0x00000018ac08723c */ /* 0x082fe20000001808 */
[----:B------:R-:W1:Y:S04]  /*16300*/  MUFU.EX2 R107, R192 ;  /* 0x000000c0006b7308 */ /* 0x000e680000000800 */
[----:B------:R-:W-:Y:S01]  /*16310*/  FMUL.FTZ R35, R2, R127 ;  /* 0x0000007f02237220 */ /* 0x000fe20000410000 */
[----:B------:R-:W-:Y:S01]  /*16320*/  LDSM.16.MT88.4 R128, [R197+0x400] ;  /* 0x00040000c580783b */ /* 0x000fe20000004200 */
[C---:B------:R-:W-:Y:S01]  /*16330*/  FMUL.FTZ R36, R4.reuse, R152 ;  /* 0x0000009804247220 */ /* 0x040fe20000410000 */
[C---:B------:R-:W-:Y:S03]  /*16340*/  HMMA.16816.F32 R12, R116.reuse, R24, R12 ;  /* 0x00000018740c723c */ /* 0x040fe6000000180c */
[----:B------:R-:W-:Y:S01]  /*16350*/  MUFU.EX2 R242, R177 ;  /* 0x000000b100f27308 */ /* 0x000fe20000000800 */
[----:B------:R-:W-:Y:S02]  /*16360*/  FMUL.FTZ R37, R4, R153 ;  /* 0x0000009904257220 */ /* 0x000fe40000410000 */
[----:B------:R-:W-:Y:S01]  /*16370*/  LDSM.16.MT88.4 R124, [R196+0x400] ;  /* 0x00040000c47c783b */ /* 0x000fe20000004200 */
[C---:B------:R-:W-:Y:S01]  /*16380*/  FMUL.FTZ R54, R3.reuse, R162 ;  /* 0x000000a203367220 */ /* 0x040fe20000410000 */
[-C--:B------:R-:W-:Y:S04]  /*16390*/  HMMA.16816.F32 R16, R116, R26.reuse, R16 ;  /* 0x0000001a7410723c */ /* 0x080fe80000001810 */
[C---:B------:R-:W-:Y:S01]  /*163a0*/  FMUL.FTZ R55, R3.reuse, R163 ;  /* 0x000000a303377220 */ /* 0x040fe20000410000 */
[----:B------:R-:W-:Y:S01]  /*163b0*/  MUFU.EX2 R236, R176 ;  /* 0x000000b000ec7308 */ /* 0x000fe20000000800 */
[----:B------:R-:W-:Y:S01]  /*163c0*/  LDSM.16.MT88.4 R152, [R197+0x800] ;  /* 0x00080000c598783b */ /* 0x000fe20000004200 */
[----:B------:R-:W-:Y:S01]  /*163d0*/  FMUL.FTZ R62, R2, R62 ;  /* 0x0000003e023e7220 */ /* 0x000fe20000410000 */
[C---:B------:R-:W-:Y:S04]  /*163e0*/  HMMA.16816.F32 R20, R172.reuse, R26, R20 ;  /* 0x0000001aac14723c */ /* 0x040fe80000001814 */
[C---:B------:R-:W-:Y:S02]  /*163f0*/  FMUL.FTZ R24, R4.reuse, R148 ;  /* 0x0000009404187220 */ /* 0x040fe40000410000 */
[----:B------:R-:W-:Y:S01]  /*16400*/  FMUL.FTZ R25, R4, R149 ;  /* 0x0000009504197220 */ /* 0x000fe20000410000 */
[----:B------:R-:W-:Y:S01]  /*16410*/  LDSM.16.MT88.4 R160, [R196+0x1400] ;  /* 0x00140000c4a0783b */ /* 0x000fe20000004200 */
[C---:B------:R-:W-:Y:S01]  /*16420*/  FMUL.FTZ R26, R3.reuse, R150 ;  /* 0x00000096031a7220 */ /* 0x040fe20000410000 */
[----:B------:R-:W-:Y:S03]  /*16430*/  MUFU.EX2 R229, R178 ;  /* 0x000000b200e57308 */ /* 0x000fe60000000800 */
[C---:B------:R-:W-:Y:S02]  /*16440*/  FMUL.FTZ R27, R3.reuse, R151 ;  /* 0x00000097031b7220 */ /* 0x040fe40000410000 */
[C---:B------:R-:W-:Y:S02]  /*16450*/  FMUL.FTZ R63, R2.reuse, R63 ;  /* 0x0000003f023f7220 */ /* 0x040fe40000410000 */
[C---:B------:R-:W-:Y:S02]  /*16460*/  FMUL.FTZ R66, R2.reuse, R66 ;  /* 0x0000004202427220 */ /* 0x040fe40000410000 */
[C---:B------:R-:W-:Y:S01]  /*16470*/  FMUL.FTZ R67, R2.reuse, R67 ;  /* 0x0000004302437220 */ /* 0x040fe20000410000 */
[-C--:B------:R-:W-:Y:S01]  /*16480*/  HMMA.16816.F32 R24, R172, R40.reuse, R24 ;  /* 0x00000028ac18723c */ /* 0x080fe20000001818 */
        /* <DEDUP_REMOVED lines=11> */
[----:B------:R-:W-:Y:S02]  /*16540*/  FMUL.FTZ R41, R4, R157 ;  /* 0x0000009d04297220 */ /* 0x000fe40000410000 */
[C---:B------:R-:W-:Y:S04]  /*16550*/  HMMA.16816.F32 R36, R172.reuse, R42, R36 ;  /* 0x0000002aac24723c */ /* 0x040fe80000001824 */
[----:B------:R-:W-:Y:S02]  /*16560*/  FADD.FTZ R4, R228, R136 ;  /* 0x00000088e4047221 */ /* 0x000fe40000010000 */
[C---:B------:R-:W-:Y:S01]  /*16570*/  FMUL.FTZ R94, R2.reuse, R94 ;  /* 0x0000005e025e7220 */ /* 0x040fe20000410000 */
[----:B------:R-:W-:Y:S01]  /*16580*/  MUFU.EX2 R136, R218 ;  /* 0x000000da00887308 */ /* 0x000fe20000000800 */
[C---:B------:R-:W-:Y:S04]  /*16590*/  FMUL.FTZ R42, R3.reuse, R158 ;  /* 0x0000009e032a7220 */ /* 0x040fe80000410000 */
[----:B------:R-:W-:Y:S02]  /*165a0*/  FMUL.FTZ R43, R3, R159 ;  /* 0x0000009f032b7220 */ /* 0x000fe40000410000 */
[----:B------:R-:W-:Y:S02]  /*165b0*/  FADD.FTZ R3, R227, R138 ;  /* 0x0000008ae3037221 */ /* 0x000fe40000010000 */
[----:B------:R-:W3:Y:S01]  /*165c0*/  LDL R227, [R1+0x10] ;  /* 0x0000100001e37983 */ /* 0x000ee20000100800 */
[----:B------:R-:W-:Y:S01]  /*165d0*/  MUFU.EX2 R186, R216 ;  /* 0x000000d800ba7308 */ /* 0x000fe20000000800 */
[C---:B------:R-:W-:Y:S01]  /*165e0*/  FMUL.FTZ R95, R2.reuse, R95 ;  /* 0x0000005f025f7220 */ /* 0x040fe20000410000 */
[-C--:B--2---:R-:W-:Y:S03]  /*165f0*/  HMMA.16816.F32 R40, R172, R120.reuse, R40 ;  /* 0x00000078ac28723c */ /* 0x084fe60000001828 */
[C---:B------:R-:W-:Y:S02]  /*16600*/  FMUL.FTZ R98, R2.reuse, R98 ;  /* 0x0000006202627220 */ /* 0x040fe40000410000 */
[----:B------:R-:W-:Y:S02]  /*16610*/  FMUL.FTZ R99, R2, R99 ;  /* 0x0000006302637220 */ /* 0x000fe40000410000 */
[----:B-1----:R-:W-:Y:S01]  /*16620*/  FADD.FTZ R0, R107, R181 ;  /* 0x000000b56b007221 */ /* 0x002fe20000010000 */
[C---:B------:R-:W-:Y:S01]  /*16630*/  HMMA.16816.F32 R44, R116.reuse, R120, R44 ;  /* 0x00000078742c723c */ /* 0x040fe2000000182c */
[----:B------:R-:W1:Y:S07]  /*16640*/  MUFU.EX2 R2, R191 ;  /* 0x000000bf00027308 */ /* 0x000e6e0000000800 */
[-C--:B------:R-:W-:Y:S03]  /*16650*/  HMMA.16816.F32 R48, R116, R122.reuse, R48 ;  /* 0x0000007a7430723c */ /* 0x080fe60000001830 */
[----:B------:R-:W-:Y:S05]  /*16660*/  MUFU.EX2 R191, R184 ;  /* 0x000000b800bf7308 */ /* 0x000fea0000000800 */
[C---:B------:R-:W-:Y:S01]  /*16670*/  HMMA.16816.F32 R52, R172.reuse, R122, R52 ;  /* 0x0000007aac34723c */ /* 0x040fe20000001834 */
[----:B------:R-:W2:Y:S04]  /*16680*/  LDSM.16.MT88.4 R120, [R197+0xc00] ;  /* 0x000c0000c578783b */ /* 0x000ea80000004200 */
[----:B------:R-:W-:Y:S01]  /*16690*/  MUFU.EX2 R189, R215 ;  /* 0x000000d700bd7308 */ /* 0x000fe20000000800 */
[----:B-1----:R-:W-:Y:S06]  /*166a0*/  FADD.FTZ R0, R2, R0 ;  /* 0x0000000002007221 */ /* 0x002fec0000010000 */
[----:B------:R-:W-:Y:S03]  /*166b0*/  FADD.FTZ R0, R111, R0 ;  /* 0x000000006f007221 */ /* 0x000fe60000010000 */
[----:B------:R-:W-:Y:S10]  /*166c0*/  MUFU.EX2 R190, R214 ;  /* 0x000000d600be7308 */ /* 0x000ff40000000800 */
[----:B------:R-:W-:Y:S10]  /*166d0*/  MUFU.EX2 R184, R210 ;  /* 0x000000d200b87308 */ /* 0x000ff40000000800 */
[----:B------:R-:W1:Y:S01]  /*166e0*/  MUFU.EX2 R187, R195 ;  /* 0x000000c300bb7308 */ /* 0x000e620000000800 */
[-C--:B--2---:R-:W-:Y:S09]  /*166f0*/  HMMA.16816.F32 R56, R172, R120.reuse, R56 ;  /* 0x00000078ac38723c */ /* 0x084ff20000001838 */
[----:B------:R-:W-:Y:S01]  /*16700*/  MUFU.EX2 R188, R193 ;  /* 0x000000c100bc7308 */ /* 0x000fe20000000800 */
[C---:B------:R-:W-:Y:S09]  /*16710*/  HMMA.16816.F32 R60, R116.reuse, R120, R60 ;  /* 0x00000078743c723c */ /* 0x040ff2000000183c */
[----:B------:R-:W2:Y:S01]  /*16720*/  MUFU.EX2 R183, R212 ;  /* 0x000000d400b77308 */ /* 0x000ea20000000800 */
[-C--:B------:R-:W-:Y:S03]  /*16730*/  HMMA.16816.F32 R64, R116, R122.reuse, R64 ;  /* 0x0000007a7440723c */ /* 0x080fe60000001840 */
[----:B-1----:R-:W-:Y:S05]  /*16740*/  F2FP.PACK_AB R176, R187, R184 ;  /* 0x000000b8bbb0723e */ /* 0x002fea00000000ff */
[C---:B------:R-:W-:Y:S01]  /*16750*/  HMMA.16816.F32 R68, R172.reuse, R122, R68 ;  /* 0x0000007aac44723c */ /* 0x040fe20000001844 */
[----:B------:R-:W1:Y:S01]  /*16760*/  LDSM.16.MT88.4 R120, [R196+0x1800] ;  /* 0x00180000c478783b */ /* 0x000e620000004200 */
[----:B------:R-:W-:Y:S10]  /*16770*/  MUFU.EX2 R182, R194 ;  /* 0x000000c200b67308 */ /* 0x000ff40000000800 */
[----:B------:R-:W4:Y:S01]  /*16780*/  MUFU.EX2 R181, R211 ;  /* 0x000000d300b57308 */ /* 0x000f220000000800 */
[----:B--2---:R-:W-:Y:S09]  /*16790*/  F2FP.PACK_AB R178, R183, R188 ;  /* 0x000000bcb7b2723e */ /* 0x004ff200000000ff */
[----:B------:R-:W-:Y:S10]  /*167a0*/  MUFU.EX2 R180, R213 ;  /* 0x000000d500b47308 */ /* 0x000ff40000000800 */
[----:B------:R-:W2:Y:S01]  /*167b0*/  MUFU.EX2 R6, R6 ;  /* 0x0000000600067308 */ /* 0x000ea20000000800 */
[----:B----4-:R-:W-:Y:S01]  /*167c0*/  F2FP.PACK_AB R177, R181, R182 ;  /* 0x000000b6b5b1723e */ /* 0x010fe200000000ff */
[-C--:B-1----:R-:W-:Y:S08]  /*167d0*/  HMMA.16816.F32 R72, R172, R120.reuse, R72 ;  /* 0x00000078ac48723c */ /* 0x082ff00000001848 */
[C---:B------:R-:W-:Y:S04]  /*167e0*/  HMMA.16816.F32 R76, R116.reuse, R120, R76 ;  /* 0x00000078744c723c */ /* 0x040fe8000000184c */
[----:B--2---:R-:W-:Y:S04]  /*167f0*/  F2FP.PACK_AB R179, R6, R180 ;  /* 0x000000b406b3723e */ /* 0x004fe800000000ff */
        /* <DEDUP_REMOVED lines=24> */
[----:B------:R-:W4:Y:S04]  /*16980*/  MUFU.EX2 R110, R223 ;  /* 0x000000df006e7308 */ /* 0x000f280000000800 */
        /* <DEDUP_REMOVED lines=9> */
[C---:B----4-:R-:W-:Y:S01]  /*16a20*/  F2FP.PACK_AB R172, R110.reuse, R111 ;  /* 0x0000006f6eac723e */ /* 0x050fe200000000ff */
        /* <DEDUP_REMOVED lines=13> */
[----:B------:R-:W-:Y:S01]  /*16b00*/  FADD.FTZ R4, R139, R0 ;  /* 0x000000008b047221 */ /* 0x000fe20000010000 */
[C---:B---3--:R-:W-:Y:S01]  /*16b10*/  ISETP.GT.AND P0, PT, R220.reuse, R227, PT ;  /* 0x000000e3dc00720c */ /* 0x048fe20003f04270 */
[-C--:B------:R-:W-:Y:S04]  /*16b20*/  HMMA.16816.F32 R40, R116, R132.reuse, R40 ;  /* 0x000000847428723c */ /* 0x080fe80000001828 */
[----:B------:R-:W-:Y:S01]  /*16b30*/  FADD.FTZ R0, R237, R3 ;  /* 0x00000003ed007221 */ /* 0x000fe20000010000 */
[----:B------:R-:W-:Y:S01]  /*16b40*/  IADD3 R220, R220, -0x1, RZ ;  /* 0xffffffffdcdc7810 */ /* 0x000fe20007ffe0ff */
        /* <DEDUP_REMOVED lines=27> */
[----:B------:R-:W-:Y:S01]  /*16d00*/  FADD.FTZ R238, R6, R0 ;  /* 0x0000000006ee7221 */ /* 0x000fe20000010000 */
[----:B------:R-:W-:Y:S03]  /*16d10*/  MOV R6, R106 ;  /* 0x0000006a00067202 */ /* 0x000fe60000000f00 */
        /* <DEDUP_REMOVED lines=34> */
.L_x_1657:
[----:B------:R-:W2:Y:S02]  /*16f40*/  LDL R0, [R1+0xc] ;  /* 0x00000c0001007983 */ /* 0x000ea40000100800 */
[----:B--2---:R-:W-:-:S13]  /*16f50*/  ISETP.GE.AND P0, PT, R220, R0, PT ;  /* 0x00000000dc00720c */ /* 0x004fda0003f06270 */
[----:B------:R-:W-:Y:S05]  /*16f60*/  @!P0 BRA `(.L_x_1671) ;  /* 0x0000310000008947 */ /* 0x000fea0003800000 */
.L_x_1683:
        /* <DEDUP_REMOVED lines=9> */
[----:B------:R-:W-:Y:S01]  /*17000*/  MOV R110, R105 ;  /* 0x00000069006e7202 */ /* 0x000fe20000000f00 */
[----:B------:R-:W-:Y:S01]  /*17010*/  IMAD.MOV.U32 R107, RZ, RZ, R106 ;  /* 0x000000ffff6b7224 */ /* 0x000fe200078e006a */
[----:B------:R-:W-:Y:S01]  /*17020*/  MOV R111, R104 ;  /* 0x00000068006f7202 */ /* 0x000fe20000000f00 */
[----:B------:R-:W-:Y:S02]  /*17030*/  IMAD R0, R221, c[0x0][0x20c], R0 ;  /* 0x00008300dd007a24 */ /* 0x000fe400078e0200 */
        /* <DEDUP_REMOVED lines=20> */
.L_x_1778:
        /* <DEDUP_REMOVED lines=8> */
[----:B-----5:R-:W-:Y:S05]  /*17200*/  IADD3 R8, P0, R2, R234, RZ ;  /* 0x000000ea02087210 */ /* 0x020fea0007f1e0ff */
[----:B--2---:R-:W-:Y:S06]  /*17210*/  IMAD.X R9, R0, 0x1, R233, P0 ;  /* 0x0000000100097824 */ /* 0x004fec00000e06e9 */
[----:B------:R-:W-:Y:S01]  /*17220*/  @!PT LDS RZ, [RZ] ;  /* 0x00000000fffff984 */ /* 0x000fe20000000800 */
[----:B------:R-:W-:Y:S01]  /*17230*/  @!PT LDS RZ, [RZ] ;  /* 0x00000000fffff984 */ /* 0x000fe20000000800 */
[----:B------:R2:W-:Y:S02]  /*17240*/  LDGSTS.E.BYPASS.LTC128B.128 [R209+0x1880], [R8.64], !P2 ;  /* 0x0188000008d17fae */ /* 0x0005e4000d101d48 */
[----:B--2---:R-:W-:Y:S05]  /*17250*/  IADD3 R8, P0, R2, R235, RZ ;  /* 0x000000eb02087210 */ /* 0x004fea0007f1e0ff */
[----:B------:R-:W-:Y:S01]  /*17260*/  IMAD.X R9, R0, 0x1, R230, P0 ;  /* 0x0000000100097824 */ /* 0x000fe200000e06e6 */
[----:B------:R-:W-:Y:S04]  /*17270*/  IADD3 R2, P0, R2, R232, RZ ;  /* 0x000000e802027210 */ /* 0x000fe80007f1e0ff */
[----:B------:R2:W-:Y:S01]  /*17280*/  LDGSTS.E.BYPASS.LTC128B.128 [R209+0x2480], [R8.64], !P4 ;  /* 0x0248000008d17fae */ /* 0x0005e2000e101d48 */
[----:B------:R-:W-:Y:S01]  /*17290*/  IMAD.X R3, R0, 0x1, R231, P0 ;  /* 0x0000000100037824 */ /* 0x000fe200000e06e7 */
[----:B-1----:R-:W-:Y:S04]  /*172a0*/  ISETP.GT.AND P0, PT, R10, 0x3f, PT ;  /* 0x0000003f0a00780c */ /* 0x002fe80003f04270 */
[----:B------:R2:W-:Y:S09]  /*172b0*/  LDGSTS.E.BYPASS.LTC128B.128 [R209+0x3080], [R2.64], !P3 ;  /* 0x0308000002d17fae */ /* 0x0005f2000d901d48 */
[----:B------:R-:W-:-:S05]  /*172c0*/  @P0 BRA `(.L_x_1674) ;  /* 0x000000f000000947 */ /* 0x000fca0003800000 */
[----:B------:R-:W-:-:S05]  /*172d0*/  BRA.DIV ~URZ, `(.L_x_1675) ;  /* 0x0000a7427f007947 */ /* 0x000fca000b800000 */
[----:B------:R-:W1:Y:S04]  /*172e0*/  SHFL.IDX PT, R4, R4, 0x1, 0x1c1f ;  /* 0x003c1f0004047f89 */ /* 0x000e6800000e0000 */
[----:B------:R3:W4:Y:S02]  /*172f0*/  SHFL.IDX PT, R0, R6, 0x1, 0x1c1f ;  /* 0x003c1f0006007f89 */ /* 0x00072400000e0000 */
.L_x_1779:
[----:B--2-4-:R-:W-:Y:S05]  /*17300*/  IADD3 R2, P0, R0, R234, RZ ;  /* 0x000000ea00027210 */ /* 0x014fea0007f1e0ff */
[----:B-1----:R-:W-:Y:S01]  /*17310*/  IMAD.X R3, R4, 0x1, R233, P0 ;  /* 0x0000000104037824 */ /* 0x002fe200000e06e9 */
        /* <DEDUP_REMOVED lines=10> */
.L_x_1674:
[----:B------:R-:W-:Y:S05]  /*173c0*/  BSYNC B0 ;  /* 0x0000000000007941 */ /* 0x000fea0003800000 */
.L_x_1673:
[----:B------:R-:W0:Y:S01]  /*173d0*/  LDGDEPBAR ;  /* 0x00000000000079af */ /* 0x000e220000000000 */
[----:B------:R-:W-:Y:S01]  /*173e0*/  WARPSYNC 0xffffffff ;  /* 0xffffffff00007948 */ /* 0x000fe20003800000 */
[-C--:B--2---:R-:W-:Y:S01]  /*173f0*/  HMMA.16816.F32 R8, R52, R20.reuse, RZ ;  /* 0x000000143408723c */ /* 0x084fe200000018ff */
[----:B------:R-:W-:Y:S05]  /*17400*/  BSSY B0, `(.L_x_1676) ;  /* 0x0000109000007945 */ /* 0x000fea0003800000 */
[----:B---3--:R-:W2:Y:S02]  /*17410*/  LDL R6, [R1+0xc] ;  /* 0x00000c0001067983 */ /* 0x008ea40000100800 */
        /* <DEDUP_REMOVED lines=200> */
[----:B--2---:R-:W-:Y:S03]  /*180a0*/  IMAD R2, R220, 0x30, R223 ;  /* 0x00000030dc027824 */ /* 0x004fe600078e02df */
[----:B------:R-:W2:Y:S02]  /*180b0*/  S2R R223, SR_TID.X ;  /* 0x0000000000df7919 */ /* 0x000ea40000002100 */
[----:B------:R-:W-:Y:S05]  /*180c0*/  IADD3 R2, R2, -0x30, R251 ;  /* 0xffffffd002027810 */ /* 0x000fea0007ffe0fb */
[----:B------:R-:W-:Y:S04]  /*180d0*/  @P6 IMAD.HI.U32 R3, R2, c[0x0][0x2bc], RZ ;  /* 0x0000af0002036a27 */ /* 0x000fe800078e00ff */
[----:B-1----:R-:W-:Y:S01]  /*180e0*/  IMAD.MOV.U32 R0, RZ, RZ, R2 ;  /* 0x000000ffff007224 */ /* 0x002fe200078e0002 */
[----:B------:R-:W-:Y:S04]  /*180f0*/  @P6 SHF.R.U32.HI R0, RZ, c[0x0][0x2c0], R3 ;  /* 0x0000b000ff006a19 */ /* 0x000fe80000011603 */
[C---:B---3--:R-:W-:Y:S01]  /*18100*/  @!P5 IADD3 R3, P0, R0.reuse, R228, RZ ;  /* 0x000000e40003d210 */ /* 0x048fe20007f1e0ff */
[----:B------:R-:W-:Y:S03]  /*18110*/  IMAD.MOV R4, RZ, RZ, -R0 ;  /* 0x000000ffff047224 */ /* 0x000fe600078e0a00 */
[----:B----4-:R-:W-:Y:S01]  /*18120*/  @!P5 LEA.HI.X.SX32 R0, R0, R6, 0x1, P0 ;  /* 0x000000060000d211 */ /* 0x010fe200000f0eff */
[----:B------:R-:W-:Y:S01]  /*18130*/  IMAD R221, R4, c[0x0][0x2b8], R2 ;  /* 0x0000ae0004dd7a24 */ /* 0x000fe200078e0202 */
[C---:B------:R-:W-:Y:S02]  /*18140*/  @!P5 LEA R2, P0, R3.reuse, c[0x0][0x2a0], 0x2 ;  /* 0x0000a8000302da11 */ /* 0x040fe400078010ff */
[----:B--2---:R-:W-:Y:S02]  /*18150*/  SHF.R.S32.HI R6, RZ, 0x1f, R223 ;  /* 0x0000001fff067819 */ /* 0x004fe400000114df */
        /* <DEDUP_REMOVED lines=21> */
.L_x_1780:
[----:B------:R-:W-:-:S05]  /*182b0*/  BRA.DIV ~URZ, `(.L_x_1679) ;  /* 0x000098927f007947 */ /* 0x000fca000b800000 */
[----:B------:R3:W4:Y:S02]  /*182c0*/  SHFL.IDX PT, R0, R11, RZ, 0x1c1f ;  /* 0x001c1fff0b007589 */ /* 0x00072400000e0000 */
.L_x_1781:
        /* <DEDUP_REMOVED lines=16> */
.L_x_1782:
[----:B---34-:R-:W-:Y:S05]  /*183d0*/  @P0 IADD3 R2, P1, R0, R234, RZ ;  /* 0x000000ea00020210 */ /* 0x018fea0007f3e0ff */
[----:B-1----:R-:W-:Y:S01]  /*183e0*/  @P0 IMAD.X R3, R4, 0x1, R233, P1 ;  /* 0x0000000104030824 */ /* 0x002fe200008e06e9 */
[----:B------:R-:W-:Y:S04]  /*183f0*/  @P0 IADD3 R8, P1, R0, R235, RZ ;  /* 0x000000eb00080210 */ /* 0x000fe80007f3e0ff */
[----:B------:R-:W-:Y:S01]  /*18400*/  @!PT LDS RZ, [RZ] ;  /* 0x00000000fffff984 */ /* 0x000fe20000000800 */
[----:B------:R-:W-:Y:S01]  /*18410*/  @!PT LDS RZ, [RZ] ;  /* 0x00000000fffff984 */ /* 0x000fe20000000800 */
[----:B------:R-:W-:Y:S01]  /*18420*/  @!PT LDS RZ, [RZ] ;  /* 0x00000000fffff984 */ /* 0x000fe20000000800 */
[----:B------:R1:W-:Y:S01]  /*18430*/  @P0 LDGSTS.E.BYPASS.LTC128B.128 [R209+0x4480], [R2.64], !P2 ;  /* 0x0448000002d10fae */ /* 0x0003e2000d101d48 */
[----:B------:R-:W-:Y:S05]  /*18440*/  @P0 IMAD.X R9, R4, 0x1, R230, P1 ;  /* 0x0000000104090824 */ /* 0x000fea00008e06e6 */
[----:B------:R3:W-:Y:S01]  /*18450*/  @P0 LDGSTS.E.BYPASS.LTC128B.128 [R209+0x5080], [R8.64], !P4 ;  /* 0x0508000008d10fae */ /* 0x0007e2000e101d48 */
[----:B-1----:R-:W-:Y:S05]  /*18460*/  @P0 IADD3 R2, P1, R0, R232, RZ ;  /* 0x000000e800020210 */ /* 0x002fea0007f3e0ff */
[----:B------:R-:W-:Y:S05]  /*18470*/  @P0 IMAD.X R3, R4, 0x1, R231, P1 ;  /* 0x0000000104030824 */ /* 0x000fea00008e06e7 */
[----:B------:R3:W-:Y:S03]  /*18480*/  @P0 LDGSTS.E.BYPASS.LTC128B.128 [R209+0x5c80], [R2.64], !P3 ;  /* 0x05c8000002d10fae */ /* 0x0007e6000d901d48 */
.L_x_1677:
[----:B--234-:R-:W-:Y:S05]  /*18490*/  BSYNC B0 ;  /* 0x0000000000007941 */ /* 0x01cfea0003800000 */
.L_x_1676:
        /* <DEDUP_REMOVED lines=51> */
.L_x_1783:
        /* <DEDUP_REMOVED lines=15> */
.L_x_1784:
[----:B--2---:R-:W-:Y:S01]  /*188c0*/  FMNMX.FTZ R6, R0, R4, !PT ;  /* 0x0000000400067209 */ /* 0x004fe20007810000 */
[C---:B------:R-:W-:Y:S01]  /*188d0*/  FMUL.FTZ R2, R106.reuse, c[0x0][0x2d0] ;  /* 0x0000b4006a027a20 */ /* 0x040fe20000410000 */
[----:B------:R-:W-:Y:S01]  /*188e0*/  WARPSYNC 0xffffffff ;  /* 0xffffffff00007948 */ /* 0x000fe20003800000 */
[----:B------:R-:W-:Y:S01]  /*188f0*/  FADD.FTZ R0, -R106, R107 ;  /* 0x0000006b6a007221 */ /* 0x000fe20000010100 */
[----:B------:R-:W-:Y:S01]  /*18900*/  LDSM.16.MT88.4 R40, [R197] ;  /* 0x00000000c528783b */ /* 0x000fe20000004200 */
[--C-:B------:R-:W-:Y:S02]  /*18910*/  FFMA.FTZ R8, R194, c[0x0][0x2d0], -R2.reuse ;  /* 0x0000b400c2087a23 */ /* 0x100fe40000010802 */
        /* <DEDUP_REMOVED lines=200> */
[C---:B----4-:R-:W-:Y:S01]  /*195a0*/  FMUL.FTZ R10, R3.reuse, R142 ;  /* 0x0000008e030a7220 */ /* 0x050fe20000410000 */
        /* <DEDUP_REMOVED lines=13> */
[----:B------:R-:W-:Y:S02]  /*19680*/  FADD.FTZ R0, R111, R0 ;  /* 0x000000006f007221 */ /* 0x000fe40000010000 */
[C---:B------:R-:W-:Y:S02]  /*19690*/  FMUL.FTZ R25, R4.reuse, R149 ;  /* 0x0000009504197220 */ /* 0x040fe40000410000 */
        /* <DEDUP_REMOVED lines=64> */
[C---:B------:R-:W-:Y:S04]  /*19aa0*/  HMMA.16816.F32 R12, R120.reuse, R124, R12 ;  /* 0x0000007c780c723c */ /* 0x040fe8000000180c */
[----:B------:R-:W-:Y:S04]  /*19ab0*/  FADD.FTZ R4, R214, R0 ;  /* 0x00000000d6047221 */ /* 0x000fe80000010000 */
[-C--:B------:R-:W-:Y:S01]  /*19ac0*/  HMMA.16816.F32 R16, R120, R126.reuse, R16 ;  /* 0x0000007e7810723c */ /* 0x080fe20000001810 */
[----:B------:R-:W4:Y:S03]  /*19ad0*/  MUFU.EX2 R110, R228 ;  /* 0x000000e4006e7308 */ /* 0x000f260000000800 */
[----:B-1----:R-:W-:Y:S04]  /*19ae0*/  F2FP.PACK_AB R174, R136, R137 ;  /* 0x0000008988ae723e */ /* 0x002fe800000000ff */
[C---:B------:R-:W-:Y:S01]  /*19af0*/  HMMA.16816.F32 R20, R116.reuse, R126, R20 ;  /* 0x0000007e7414723c */ /* 0x040fe20000001814 */
[----:B------:R-:W1:Y:S03]  /*19b00*/  LDSM.16.MT88.4 R124, [R197+0x1000] ;  /* 0x00100000c57c783b */ /* 0x000e660000004200 */
[----:B---3--:R-:W-:Y:S04]  /*19b10*/  FADD.FTZ R0, R111, R2 ;  /* 0x000000026f007221 */ /* 0x008fe80000010000 */
[-C--:B------:R-:W-:Y:S04]  /*19b20*/  HMMA.16816.F32 R24, R116, R128.reuse, R24 ;  /* 0x000000807418723c */ /* 0x080fe80000001818 */
[----:B------:R-:W-:Y:S02]  /*19b30*/  FADD.FTZ R2, R244, R4 ;  /* 0x00000004f4027221 */ /* 0x000fe40000010000 */
[----:B------:R-:W-:Y:S02]  /*19b40*/  FADD.FTZ R4, R140, R3 ;  /* 0x000000038c047221 */ /* 0x000fe40000010000 */
[C---:B------:R-:W-:Y:S04]  /*19b50*/  HMMA.16816.F32 R28, R120.reuse, R128, R28 ;  /* 0x00000080781c723c */ /* 0x040fe8000000181c */
[C---:B----4-:R-:W-:Y:S01]  /*19b60*/  F2FP.PACK_AB R172, R110.reuse, R111 ;  /* 0x0000006f6eac723e */ /* 0x050fe200000000ff */
[----:B------:R-:W-:Y:S02]  /*19b70*/  FADD.FTZ R0, R110, R0 ;  /* 0x000000006e007221 */ /* 0x000fe40000010000 */
        /* <DEDUP_REMOVED lines=38> */
[----:B------:R-:W-:Y:S02]  /*19de0*/  FADD.FTZ R236, R194, R4 ;  /* 0x00000004c2ec7221 */ /* 0x000fe40000010000 */
[----:B------:R-:W-:Y:S02]  /*19df0*/  FADD.FTZ R237, R183, R3 ;  /* 0x00000003b7ed7221 */ /* 0x000fe40000010000 */
[-C--:B------:R-:W-:Y:S04]  /*19e00*/  HMMA.16816.F32 R80, R120, R130.reuse, R80 ;  /* 0x000000827850723c */ /* 0x080fe80000001850 */
[----:B------:R-:W-:Y:S01]  /*19e10*/  FADD.FTZ R238, R5, R2 ;  /* 0x0000000205ee7221 */ /* 0x000fe20000010000 */
[----:B------:R-:W-:Y:S03]  /*19e20*/  MOV R5, R6 ;  /* 0x0000000600057202 */ /* 0x000fe60000000f00 */
        /* <DEDUP_REMOVED lines=22> */
[C---:B------:R-:W-:Y:S04]  /*19f90*/  HMMA.16816.F32 R60, R176.reuse, R8, R60 ;  /* 0x00000008b03c723c */ /* 0x040fe8000000183c */
[----:B------:R-:W-:Y:S04]  /*19fa0*/  MOV R220, R0 ;  /* 0x0000000000dc7202 */ /* 0x000fe80000000f00 */
        /* <DEDUP_REMOVED lines=10> */
[----:B------:R-:W-:Y:S07]  /*1a050*/  @!UPT UIADD3 URZ, URZ, URZ, URZ ;  /* 0x0000003f3f3ff290 */ /* 0x000fee000fffe03f */
[----:B------:R-:W-:-:S11]  /*1a060*/  @P0 BRA `(.L_x_1683) ;  /* 0xffffcf0000000947 */ /* 0x000fd6000383ffff */
.L_x_1671:
[----:B------:R-:W-:Y:S05]  /*1a070*/  BRA.DIV ~URZ, `(.L_x_1684) ;  /* 0x00007e227f007947 */ /* 0x000fea000b800000 */
[----:B------:R1:W2:Y:S02]  /*1a080*/  SHFL.BFLY PT, R0, R225, 0x2, 0x1f ;  /* 0x0c401f00e1007f89 */ /* 0x0002a400000e0000 */
.L_x_1785:
        /* <DEDUP_REMOVED lines=15> */
.L_x_1786:
        /* <DEDUP_REMOVED lines=55> */
[----:B------:R-:W-:Y:S01]  /*1a4f0*/  FMUL.FTZ R155, R3, R87 ;  /* 0x00000057039b7220 */ /* 0x000fe20000410000 */
[----:B------:R-:W1:Y:S01]  /*1a500*/  @P0 MUFU.RCP R0, R4 ;  /* 0x0000000400000308 */ /* 0x000e620000001000 */
[----:B------:R-:W-:-:S02]  /*1a510*/  FMUL.FTZ R48, R2, R64 ;  /* 0x0000004002307220 */ /* 0x000fc40000410000 */
[----:B------:R-:W-:Y:S02]  /*1a520*/  FMUL.FTZ R49, R2, R65 ;  /* 0x0000004102317220 */ /* 0x000fe40000410000 */
        /* <DEDUP_REMOVED lines=75> */
.L_x_1588:
        /* <DEDUP_REMOVED lines=19> */
.L_x_1687:
[----:B--2---:R-:W-:Y:S05]  /*1ab10*/  BSYNC B0 ;  /* 0x0000000000007941 */ /* 0x004fea0003800000 */
.L_x_1686:
        /* <DEDUP_REMOVED lines=130> */
.L_x_1690:
        /* <DEDUP_REMOVED lines=26> */
[----:B------:R-:W-:Y:S02]  /*1b4e0*/  IMAD.IADD R3, R3, 0x1, R43 ;  /* 0x0000000103037824 */ /* 0x000fe400078e022b */
        /* <DEDUP_REMOVED lines=66> */
[----:B------:R-:W-:Y:S01]  /*1b910*/  IADD3 R6, R251, R43, RZ ;  /* 0x0000002bfb067210 */ /* 0x000fe20007ffe0ff */
[C---:B-1----:R-:W-:Y:S01]  /*1b920*/  IMAD.WIDE.U32 R8, R2.reuse, c[0x0][0x3a0], RZ ;  /* 0x0000e80002087a25 */ /* 0x042fe200078e00ff */
[----:B------:R-:W1:Y:S03]  /*1b930*/  S2R R12, SR_TID.X ;  /* 0x00000000000c7919 */ /* 0x000e660000002100 */
[----:B------:R-:W-:-:S02]  /*1b940*/  IMAD R2, R2, c[0x0][0x3a4], R16 ;  /* 0x0000e90002027a24 */ /* 0x000fc400078e0210 */
[----:B------:R-:W-:-:S03]  /*1b950*/  @P5 IMAD.HI.U32 R10, R6, c[0x0][0x4ec], RZ ;  /* 0x00013b00060a5a27 */ /* 0x000fc600078e00ff */
[----:B------:R-:W-:Y:S02]  /*1b960*/  IADD3 R3, R9, R2, RZ ;  /* 0x0000000209037210 */ /* 0x000fe40007ffe0ff */
[----:B------:R-:W-:-:S05]  /*1b970*/  MOV R2, R8 ;  /* 0x0000000800027202 */ /* 0x000fca0000000f00 */
[C---:B------:R-:W-:Y:S01]  /*1b980*/  IMAD.WIDE.U32 R8, R5.reuse, c[0x0][0x3e8], R2 ;  /* 0x0000fa0005087a25 */ /* 0x040fe200078e0002 */
[----:B------:R-:W-:Y:S02]  /*1b990*/  SHF.R.S32.HI R3, RZ, 0x1f, R0 ;  /* 0x0000001fff037819 */ /* 0x000fe40000011400 */
[----:B------:R-:W-:Y:S01]  /*1b9a0*/  MOV R2, R6 ;  /* 0x0000000600027202 */ /* 0x000fe20000000f00 */
[----:B------:R-:W-:Y:S01]  /*1b9b0*/  IMAD R9, R5, c[0x0][0x3ec], R9 ;  /* 0x0000fb0005097a24 */ /* 0x000fe200078e0209 */
[----:B------:R-:W-:Y:S01]  /*1b9c0*/  @P5 SHF.R.U32.HI R2, RZ, c[0x0][0x4f0], R10 ;  /* 0x00013c00ff025a19 */ /* 0x000fe2000001160a */
[----:B------:R-:W-:Y:S02]  /*1b9d0*/  IMAD R5, R3, c[0x0][0x3f0], RZ ;  /* 0x0000fc0003057a24 */ /* 0x000fe400078e02ff */
[----:B------:R-:W-:Y:S01]  /*1b9e0*/  IMAD.WIDE.U32 R8, R0, c[0x0][0x3f0], R8 ;  /* 0x0000fc0000087a25 */ /* 0x000fe200078e0008 */
[----:B-1----:R-:W-:-:S03]  /*1b9f0*/  SHF.R.S32.HI R11, RZ, 0x1f, R12 ;  /* 0x0000001fff0b7819 */ /* 0x002fc6000001140c */
[----:B------:R-:W-:Y:S01]  /*1ba00*/  IMAD R10, R0, c[0x0][0x3f4], R5 ;  /* 0x0000fd00000a7a24 */ /* 0x000fe200078e0205 */
[----:B------:R-:W-:Y:S02]  /*1ba10*/  SHF.R.S32.HI R5, RZ, 0x1f, R2 ;  /* 0x0000001fff057819 */ /* 0x000fe40000011402 */
[----:B------:R-:W-:Y:S02]  /*1ba20*/  IADD3 R0, -R2, RZ, RZ ;  /* 0x000000ff02007210 */ /* 0x000fe40007ffe1ff */
[----:B------:R-:W-:Y:S02]  /*1ba30*/  IADD3 R9, R9, R10, RZ ;  /* 0x0000000a09097210 */ /* 0x000fe40007ffe0ff */
[----:B------:R-:W-:Y:S01]  /*1ba40*/  LEA.HI R11, R11, R12, RZ, 0x2 ;  /* 0x0000000c0b0b7211 */ /* 0x000fe200078f10ff */
[----:B------:R-:W-:-:S03]  /*1ba50*/  IMAD R0, R0, c[0x0][0x4e8], R6 ;  /* 0x00013a0000007a24 */ /* 0x000fc600078e0206 */
[----:B------:R-:W-:Y:S02]  /*1ba60*/  SHF.R.S32.HI R11, RZ, 0x2, R11 ;  /* 0x00000002ff0b7819 */ /* 0x000fe4000001140b */
        /* <DEDUP_REMOVED lines=18> */
[----:B------:R-:W-:Y:S02]  /*1bb90*/  IADD3 R3, R3, R6, RZ ;  /* 0x0000000603037210 */ /* 0x000fe40007ffe0ff */
[----:B------:R-:W-:-:S03]  /*1bba0*/  IADD3 R6, R11, R43, RZ ;  /* 0x0000002b0b067210 */ /* 0x000fc60007ffe0ff */
[----:B------:R-:W-:-:S04]  /*1bbb0*/  IMAD.WIDE.U32 R2, R0, c[0x0][0x3d8], R2 ;  /* 0x0000f60000027a25 */ /* 0x000fc800078e0002 */
[----:B------:R-:W-:Y:S01]  /*1bbc0*/  IMAD R0, R0, c[0x0][0x3dc], R5 ;  /* 0x0000f70000007a24 */ /* 0x000fe200078e0205 */
[----:B------:R-:W-:-:S04]  /*1bbd0*/  LEA R13, P0, R2, c[0x0][0x380], 0x1 ;  /* 0x0000e000020d7a11 */ /* 0x000fc800078008ff */
[----:B------:R-:W-:-:S04]  /*1bbe0*/  IADD3 R0, R3, R0, RZ ;  /* 0x0000000003007210 */ /* 0x000fc80007ffe0ff */
[----:B------:R-:W-:Y:S01]  /*1bbf0*/  LEA.HI.X R12, R2, c[0x0][0x384], R0, 0x1, P0 ;  /* 0x0000e100020c7a11 */ /* 0x000fe200000f0c00 */
[----:B------:R-:W-:Y:S05]  /*1bc00*/  BRA.DIV ~URZ, `(.L_x_1692) ;  /* 0x000065127f007947 */ /* 0x000fea000b800000 */
[----:B-1234-:R1:W2:Y:S02]  /*1bc10*/  SHFL.IDX PT, R5, R12, RZ, 0x1c1f ;  /* 0x001c1fff0c057589 */ /* 0x01e2a400000e0000 */
.L_x_1787:
[----:B------:R-:W-:Y:S05]  /*1bc20*/  BRA.DIV ~URZ, `(.L_x_1693) ;  /* 0x000065627f007947 */ /* 0x000fea000b800000 */
[----:B------:R3:W4:Y:S02]  /*1bc30*/  SHFL.IDX PT, R0, R13, RZ, 0x1c1f ;  /* 0x001c1fff0d007589 */ /* 0x00072400000e0000 */
.L_x_1788:
[----:B------:R-:W-:Y:S01]  /*1bc40*/  ISETP.GE.AND P0, PT, R6, R4, PT ;  /* 0x000000040600720c */ /* 0x000fe20003f06270 */
[----:B------:R-:W-:-:S12]  /*1bc50*/  BSSY B0, `(.L_x_1694) ;  /* 0x0000012000007945 */ /* 0x000fd80003800000 */
        /* <DEDUP_REMOVED lines=14> */
[----:B------:R2:W-:Y:S04]  /*1bd40*/  @!P2 ST.E.128 [R10.64], R24 ;  /* 0x000000180a00a985 */ /* 0x0005e8000c101d08 */
[----:B------:R2:W-:Y:S04]  /*1bd50*/  @!P1 ST.E.128 [R8.64], R20 ;  /* 0x0000001408009985 */ /* 0x0005e8000c101d08 */
[----:B------:R2:W-:Y:S02]  /*1bd60*/  @!P0 ST.E.128 [R2.64], R16 ;  /* 0x0000001002008985 */ /* 0x0005e4000c101d08 */
.L_x_1695:
[----:B------:R-:W-:Y:S05]  /*1bd70*/  BSYNC B0 ;  /* 0x0000000000007941 */ /* 0x000fea0003800000 */
.L_x_1694:
[----:B------:R-:W-:Y:S05]  /*1bd80*/  BRA.DIV ~URZ, `(.L_x_1696) ;  /* 0x000064627f007947 */ /* 0x000fea000b800000 */
[----:B--2---:R2:W1:Y:S04]  /*1bd90*/  SHFL.IDX PT, R5, R12, 0x1, 0x1c1f ;  /* 0x003c1f000c057f89 */ /* 0x00446800000e0000 */
[----:B----4-:R2:W4:Y:S02]  /*1bda0*/  SHFL.IDX PT, R0, R13, 0x1, 0x1c1f ;  /* 0x003c1f000d007f89 */ /* 0x01052400000e0000 */
.L_x_1789:
        /* <DEDUP_REMOVED lines=17> */
[----:B------:R1:W-:Y:S04]  /*1bec0*/  @!P2 ST.E.128 [R10.64], R36 ;  /* 0x000000240a00a985 */ /* 0x0003e8000c101d08 */
[----:B------:R1:W-:Y:S04]  /*1bed0*/  @!P1 ST.E.128 [R8.64], R32 ;  /* 0x0000002008009985 */ /* 0x0003e8000c101d08 */
[----:B------:R1:W-:Y:S02]  /*1bee0*/  @!P0 ST.E.128 [R2.64], R28 ;  /* 0x0000001c02008985 */ /* 0x0003e4000c101d08 */
.L_x_1698:
[----:B------:R-:W-:Y:S05]  /*1bef0*/  BSYNC B0 ;  /* 0x0000000000007941 */ /* 0x000fea0003800000 */
.L_x_1697:
[----:B------:R-:W-:Y:S05]  /*1bf00*/  BRA.DIV ~URZ, `(.L_x_1699) ;  /* 0x000063a27f007947 */ /* 0x000fea000b800000 */
[----:B-1----:R1:W2:Y:S02]  /*1bf10*/  SHFL.IDX PT, R5, R12, 0x2, 0x1c1f ;  /* 0x005c1f000c057f89 */ /* 0x0022a400000e0000 */
.L_x_1790:
[----:B------:R-:W-:Y:S05]  /*1bf20*/  BRA.DIV ~URZ, `(.L_x_1700) ;  /* 0x000063f27f007947 */ /* 0x000fea000b800000 */
[----:B----4-:R4:W1:Y:S02]  /*1bf30*/  SHFL.IDX PT, R0, R13, 0x2, 0x1c1f ;  /* 0x005c1f000d007f89 */ /* 0x01086400000e0000 */
.L_x_1791:
        /* <DEDUP_REMOVED lines=20> */
.L_x_1702:
[----:B------:R-:W-:Y:S05]  /*1c080*/  BSYNC B0 ;  /* 0x0000000000007941 */ /* 0x000fea0003800000 */
.L_x_1701:
[----:B------:R-:W-:Y:S05]  /*1c090*/  BRA.DIV ~URZ, `(.L_x_1703) ;  /* 0x000062e27f007947 */ /* 0x000fea000b800000 */
[----:B--2---:R2:W3:Y:S04]  /*1c0a0*/  SHFL.IDX PT, R5, R12, 0x3, 0x1c1f ;  /* 0x007c1f000c057f89 */ /* 0x0044e800000e0000 */
[----:B-1----:R2:W1:Y:S02]  /*1c0b0*/  SHFL.IDX PT, R0, R13, 0x3, 0x1c1f ;  /* 0x007c1f000d007f89 */ /* 0x00246400000e0000 */
.L_x_1792:
[----:B------:R-:W-:-:S04]  /*1c0c0*/  IADD3 R2, R6, 0x60, RZ ;  /* 0x0000006006027810 */ /* 0x000fc80007ffe0ff */
[----:B------:R-:W-:-:S13]  /*1c0d0*/  ISETP.GE.AND P0, PT, R2, R4, PT ;  /* 0x000000040200720c */ /* 0x000fda0003f06270 */
[----:B------:R-:W-:Y:S05]  /*1c0e0*/  @P0 BRA `(.L_x_1704) ;  /* 0x000024b000000947 */ /* 0x000fea0003800000 */
[----:B--234-:R-:W2:Y:S04]  /*1c0f0*/  LDL.64 R12, [R1] ;  /* 0x00000000010c7983 */ /* 0x01cea80000100a00 */
[----:B------:R-:W3:Y:S04]  /*1c100*/  LDL R11, [R1+0x88] ;  /* 0x00008800010b7983 */ /* 0x000ee80000100800 */
[----:B------:R-:W4:Y:S01]  /*1c110*/  LDL R10, [R1+0x8] ;  /* 0x00000800010a7983 */ /* 0x000f220000100800 */
[----:B------:R-:W-:-:S13]  /*1c120*/  ISETP.GE.AND P0, PT, R252, c[0x0][0x3c8], PT ;  /* 0x0000f200fc007a0c */ /* 0x000fda0003f06270 */
[----:B-1----:R-:W-:Y:S02]  /*1c130*/  @!P0 LEA R2, P2, R252, R0, 0x1 ;  /* 0x00000000fc028211 */ /* 0x002fe400078408ff */
[----:B--2---:R-:W-:Y:S02]  /*1c140*/  ISETP.GE.AND P1, PT, R12, c[0x0][0x3c8], PT ;  /* 0x0000f2000c007a0c */ /* 0x004fe40003f26270 */
[----:B---3--:R-:W-:-:S11]  /*1c150*/  @!P0 LEA.HI.X R3, R252, R5, R11, 0x1, P2 ;  /* 0x00000005fc038211 */ /* 0x008fd600010f0c0b */
[----:B------:R-:W-:-:S04]  /*1c160*/  @!P1 LEA R8, P3, R12, R0, 0x1 ;  /* 0x000000000c089211 */ /* 0x000fc800078608ff */
[----:B------:R-:W-:-:S05]  /*1c170*/  @!P1 LEA.HI.X R9, R12, R5, R13, 0x1, P3 ;  /* 0x000000050c099211 */ /* 0x000fca00018f0c0d */
[----:B------:R1:W-:Y:S04]  /*1c180*/  @!P1 ST.E.128 [R8.64], R64 ;  /* 0x0000004008009985 */ /* 0x0003e8000c101d08 */
[----:B------:R1:W-:Y:S01]  /*1c190*/  @!P0 ST.E.128 [R2.64], R60 ;  /* 0x0000003c02008985 */ /* 0x0003e2000c101d08 */
[----:B----4-:R-:W-:-:S13]  /*1c1a0*/  ISETP.GE.AND P0, PT, R10, c[0x0][0x3c8], PT ;  /* 0x0000f2000a007a0c */ /* 0x010fda0003f06270 */
[----:B------:R-:W-:Y:S05]  /*1c1b0*/  @P0 BRA `(.L_x_1704) ;  /* 0x000023e000000947 */ /* 0x000fea0003800000 */
[----:B------:R-:W2:Y:S01]  /*1c1c0*/  LDL R11, [R1+0x84] ;  /* 0x00008400010b7983 */ /* 0x000ea20000100800 */
[----:B-1----:R-:W-:-:S04]  /*1c1d0*/  LEA R2, P0, R10, R0, 0x1 ;  /* 0x000000000a027211 */ /* 0x002fc800078008ff */
[----:B--2---:R-:W-:-:S05]  /*1c1e0*/  LEA.HI.X R3, R10, R5, R11, 0x1, P0 ;  /* 0x000000050a037211 */ /* 0x004fca00000f0c0b */
[----:B------:R1:W-:Y:S01]  /*1c1f0*/  ST.E.128 [R2.64], R56 ;  /* 0x0000003802007985 */ /* 0x0003e2000c101d08 */
[----:B------:R-:W-:Y:S05]  /*1c200*/  BRA `(.L_x_1704) ;  /* 0x0000239000007947 */ /* 0x000fea0003800000 */
.L_x_1691:
        /* <DEDUP_REMOVED lines=34> */
.L_x_1793:
[----:B------:R-:W-:Y:S05]  /*1c430*/  BRA.DIV ~URZ, `(.L_x_1706) ;  /* 0x000060727f007947 */ /* 0x000fea000b800000 */
[----:B------:R3:W4:Y:S02]  /*1c440*/  SHFL.IDX PT, R0, R5, RZ, 0x1c1f ;  /* 0x001c1fff05007589 */ /* 0x00072400000e0000 */
.L_x_1794:
        /* <DEDUP_REMOVED lines=25> */
[----:B------:R-:W-:-:S04]  /*1c5e0*/  @!P1 LEA R2, P0, R8, R0, 0x2 ;  /* 0x0000000008029211 */ /* 0x000fc800078010ff */
[----:B--2---:R-:W-:Y:S02]  /*1c5f0*/  @!P1 LEA.HI.X R3, R8, R4, R9, 0x2, P0 ;  /* 0x0000000408039211 */ /* 0x004fe400000f1409 */
[----:B------:R-:W-:-:S04]  /*1c600*/  @!P2 LEA R8, P0, R11, R0, 0x2 ;  /* 0x000000000b08a211 */ /* 0x000fc800078010ff */
[----:B------:R-:W-:Y:S02]  /*1c610*/  @!P2 LEA.HI.X R9, R11, R4, R17, 0x2, P0 ;  /* 0x000000040b09a211 */ /* 0x000fe400000f1411 */
[----:B------:R-:W2:Y:S04]  /*1c620*/  LDL R11, [R1+0xe8] ;  /* 0x0000e800010b7983 */ /* 0x000ea80000100800 */
[----:B------:R3:W-:Y:S04]  /*1c630*/  @!P1 ST.E.64 [R2.64], R172 ;  /* 0x000000ac02009985 */ /* 0x0007e8000c101b08 */
[----:B------:R-:W4:Y:S01]  /*1c640*/  LDL R17, [R1+0xe4] ;  /* 0x0000e40001117983 */ /* 0x000f220000100800 */
[----:B---3--:R-:W-:-:S04]  /*1c650*/  @!P4 LEA R2, P0, R13, R0, 0x2 ;  /* 0x000000000d02c211 */ /* 0x008fc800078010ff */
[----:B------:R-:W-:Y:S02]  /*1c660*/  @!P4 LEA.HI.X R3, R13, R4, R15, 0x2, P0 ;  /* 0x000000040d03c211 */ /* 0x000fe400000f140f */
[----:B------:R-:W3:Y:S04]  /*1c670*/  LDL R15, [R1+0xe0] ;  /* 0x0000e000010f7983 */ /* 0x000ee80000100800 */
[----:B------:R-:W5:Y:S01]  /*1c680*/  LDL R13, [R1+0xdc] ;  /* 0x0000dc00010d7983 */ /* 0x000f620000100800 */
[----:B------:R-:W-:Y:S02]  /*1c690*/  ISETP.GE.AND P3, PT, R43, c[0x0][0x3c8], PT ;  /* 0x0000f2002b007a0c */ /* 0x000fe40003f66270 */
[----:B------:R-:W-:Y:S01]  /*1c6a0*/  ISETP.GE.AND P1, PT, R24, c[0x0][0x3c8], PT ;  /* 0x0000f20018007a0c */ /* 0x000fe20003f26270 */
[----:B------:R1:W-:Y:S04]  /*1c6b0*/  @!P2 ST.E.64 [R8.64], R174 ;  /* 0x000000ae0800a985 */ /* 0x0003e8000c101b08 */
[----:B------:R1:W-:Y:S01]  /*1c6c0*/  @!P4 ST.E.64 [R2.64], R176 ;  /* 0x000000b00200c985 */ /* 0x0003e2000c101b08 */
[----:B------:R-:W-:-:S02]  /*1c6d0*/  ISETP.GE.AND P4, PT, R22, c[0x0][0x3c8], PT ;  /* 0x0000f20016007a0c */ /* 0x000fc40003f86270 */
[----:B------:R-:W-:-:S03]  /*1c6e0*/  ISETP.GE.AND P2, PT, R20, c[0x0][0x3c8], PT ;  /* 0x0000f20014007a0c */ /* 0x000fc60003f46270 */
[----:B-1----:R-:W-:-:S04]  /*1c6f0*/  @!P3 LEA R8, P0, R43, R0, 0x2 ;  /* 0x000000002b08b211 */ /* 0x002fc800078010ff */
[----:B------:R-:W-:Y:S02]  /*1c700*/  @!P3 LEA.HI.X R9, R43, R4, R76, 0x2, P0 ;  /* 0x000000042b09b211 */ /* 0x000fe400000f144c */
[----:B------:R-:W-:-:S04]  /*1c710*/  @!P1 LEA R2, P0, R24, R0, 0x2 ;  /* 0x0000000018029211 */ /* 0x000fc800078010ff */
[----:B------:R-:W-:Y:S01]  /*1c720*/  @!P1 LEA.HI.X R3, R24, R4, R25, 0x2, P0 ;  /* 0x0000000418039211 */ /* 0x000fe200000f1419 */
[----:B------:R1:W-:Y:S04]  /*1c730*/  @!P3 ST.E.64 [R8.64], R178 ;  /* 0x000000b20800b985 */ /* 0x0003e8000c101b08 */
[----:B------:R1:W-:Y:S01]  /*1c740*/  @!P1 ST.E.64 [R2.64], R156 ;  /* 0x0000009c02009985 */ /* 0x0003e2000c101b08 */
[----:B------:R-:W-:Y:S02]  /*1c750*/  ISETP.GE.AND P1, PT, R18, c[0x0][0x3c8], PT ;  /* 0x0000f20012007a0c */ /* 0x000fe40003f26270 */
[----:B------:R-:W-:Y:S02]  /*1c760*/  ISETP.GE.AND P3, PT, R16, c[0x0][0x3c8], PT ;  /* 0x0000f20010007a0c */ /* 0x000fe40003f66270 */
        /* <DEDUP_REMOVED lines=8> */
[----:B-1----:R-:W-:-:S04]  /*1c7f0*/  @!P1 LEA R8, P0, R18, R0, 0x2 ;  /* 0x0000000012089211 */ /* 0x002fc800078010ff */
[----:B------:R-:W-:Y:S02]  /*1c800*/  @!P1 LEA.HI.X R9, R18, R4, R19, 0x2, P0 ;  /* 0x0000000412099211 */ /* 0x000fe400000f1413 */
[----:B------:R-:W-:-:S03]  /*1c810*/  @!P4 LEA R2, P0, R10, R0, 0x2 ;  /* 0x000000000a02c211 */ /* 0x000fc600078010ff */
[----:B------:R1:W-:Y:S01]  /*1c820*/  @!P1 ST.E.64 [R8.64], R182 ;  /* 0x000000b608009985 */ /* 0x0003e2000c101b08 */
[----:B------:R-:W-:Y:S02]  /*1c830*/  ISETP.GE.AND P1, PT, R12, c[0x0][0x3c8], PT ;  /* 0x0000f2000c007a0c */ /* 0x000fe40003f26270 */
[----:B--2---:R-:W-:Y:S02]  /*1c840*/  @!P4 LEA.HI.X R3, R10, R4, R11, 0x2, P0 ;  /* 0x000000040a03c211 */ /* 0x004fe400000f140b */
[----:B------:R-:W-:-:S04]  /*1c850*/  @!P3 LEA R10, P0, R16, R0, 0x2 ;  /* 0x00000000100ab211 */ /* 0x000fc800078010ff */
[----:B----4-:R-:W-:Y:S02]  /*1c860*/  @!P3 LEA.HI.X R11, R16, R4, R17, 0x2, P0 ;  /* 0x00000004100bb211 */ /* 0x010fe400000f1411 */
[C---:B-1----:R-:W-:Y:S01]  /*1c870*/  @!P2 LEA R8, P0, R14.reuse, R0, 0x2 ;  /* 0x000000000e08a211 */ /* 0x042fe200078010ff */
[----:B------:R1:W-:Y:S04]  /*1c880*/  @!P4 ST.E.64 [R2.64], R110 ;  /* 0x0000006e0200c985 */ /* 0x0003e8000c101b08 */
[----:B------:R2:W-:Y:S01]  /*1c890*/  @!P3 ST.E.64 [R10.64], R186 ;  /* 0x000000ba0a00b985 */ /* 0x0005e2000c101b08 */
[----:B---3--:R-:W-:Y:S02]  /*1c8a0*/  @!P2 LEA.HI.X R9, R14, R4, R15, 0x2, P0 ;  /* 0x000000040e09a211 */ /* 0x008fe400000f140f */
[----:B-1----:R-:W-:-:S04]  /*1c8b0*/  @!P1 LEA R2, P0, R12, R0, 0x2 ;  /* 0x000000000c029211 */ /* 0x002fc800078010ff */
[----:B-----5:R-:W-:Y:S01]  /*1c8c0*/  @!P1 LEA.HI.X R3, R12, R4, R13, 0x2, P0 ;  /* 0x000000040c039211 */ /* 0x020fe200000f140d */
[----:B------:R2:W-:Y:S04]  /*1c8d0*/  @!P2 ST.E.64 [R8.64], R184 ;  /* 0x000000b80800a985 */ /* 0x0005e8000c101b08 */
[----:B------:R2:W-:Y:S04]  /*1c8e0*/  @!P1 ST.E.64 [R2.64], R88 ;  /* 0x0000005802009985 */ /* 0x0005e8000c101b08 */
.L_x_1708:
[----:B------:R-:W-:Y:S05]  /*1c8f0*/  BSYNC B0 ;  /* 0x0000000000007941 */ /* 0x000fea0003800000 */
.L_x_1707:
[----:B------:R-:W-:Y:S05]  /*1c900*/  BRA.DIV ~URZ, `(.L_x_1709) ;  /* 0x00005c027f007947 */ /* 0x000fea000b800000 */
[----:B--2---:R2:W1:Y:S04]  /*1c910*/  SHFL.IDX PT, R4, R6, 0x1, 0x1c1f ;  /* 0x003c1f0006047f89 */ /* 0x00446800000e0000 */
[----:B----4-:R2:W4:Y:S02]  /*1c920*/  SHFL.IDX PT, R0, R5, 0x1, 0x1c1f ;  /* 0x003c1f0005007f89 */ /* 0x01052400000e0000 */
.L_x_1795:
[----:B------:R-:W-:Y:S01]  /*1c930*/  BSSY B0, `(.L_x_1710) ;  /* 0x000004a000007945 */ /* 0x000fe20003800000 */
[----:B------:R-:W-:Y:S05]  /*1c940*/  @P6 BRA `(.L_x_1711) ;  /* 0x0000048000006947 */ /* 0x000fea0003800000 */
[----:B------:R-:W5:Y:S04]  /*1c950*/  LDL R8, [R1+0x68] ;  /* 0x0000680001087983 */ /* 0x000f680000100800 */
[----:B--2---:R-:W2:Y:S04]  /*1c960*/  LDL R15, [R1+0xc8] ;  /* 0x0000c800010f7983 */ /* 0x004ea80000100800 */
[----:B---3--:R-:W3:Y:S04]  /*1c970*/  LDL R9, [R1+0x108] ;  /* 0x0001080001097983 */ /* 0x008ee80000100800 */
[----:B----4-:R-:W4:Y:S04]  /*1c980*/  LDL R17, [R1+0x104] ;  /* 0x0001040001117983 */ /* 0x010f280000100800 */
        /* <DEDUP_REMOVED lines=20> */
[----:B------:R-:W-:-:S04]  /*1cad0*/  @!P1 LEA R2, P2, R8, R0, 0x2 ;  /* 0x0000000008029211 */ /* 0x000fc800078410ff */
[----:B-1-3--:R-:W-:Y:S02]  /*1cae0*/  @!P1 LEA.HI.X R3, R8, R4, R9, 0x2, P2 ;  /* 0x0000000408039211 */ /* 0x00afe400010f1409 */
[----:B------:R-:W-:-:S04]  /*1caf0*/  @!P0 LEA R8, P2, R15, R0, 0x2 ;  /* 0x000000000f088211 */ /* 0x000fc800078410ff */
[----:B----4-:R-:W-:Y:S02]  /*1cb00*/  @!P0 LEA.HI.X R9, R15, R4, R17, 0x2, P2 ;  /* 0x000000040f098211 */ /* 0x010fe400010f1411 */
[----:B------:R-:W2:Y:S04]  /*1cb10*/  LDL R17, [R1+0xe0] ;  /* 0x0000e00001117983 */ /* 0x000ea80000100800 */
[----:B------:R-:W3:Y:S01]  /*1cb20*/  LDL R15, [R1+0xdc] ;  /* 0x0000dc00010f7983 */ /* 0x000ee20000100800 */
[----:B------:R-:W-:Y:S02]  /*1cb30*/  ISETP.GE.AND P3, PT, R77, c[0x0][0x3c8], PT ;  /* 0x0000f2004d007a0c */ /* 0x000fe40003f66270 */
        /* <DEDUP_REMOVED lines=19> */
[----:B----4-:R-:W-:Y:S02]  /*1cc70*/  @!P0 LEA R8, P2, R22, R0, 0x2 ;  /* 0x0000000016088211 */ /* 0x010fe400078410ff */
[----:B------:R-:W-:Y:S01]  /*1cc80*/  ISETP.GE.AND P3, PT, R18, c[0x0][0x3c8], PT ;  /* 0x0000f20012007a0c */ /* 0x000fe20003f66270 */
[----:B------:R4:W-:Y:S01]  /*1cc90*/  @!P1 ST.E.64 [R10.64], R142 ;  /* 0x0000008e0a009985 */ /* 0x0009e2000c101b08 */
[----:B------:R-:W-:Y:S02]  /*1cca0*/  @!P0 LEA.HI.X R9, R22, R4, R23, 0x2, P2 ;  /* 0x0000000416098211 */ /* 0x000fe400010f1417 */
[----:B------:R-:W-:-:S03]  /*1ccb0*/  ISETP.GE.AND P2, PT, R16, c[0x0][0x3c8], PT ;  /* 0x0000f20010007a0c */ /* 0x000fc60003f46270 */
[----:B------:R5:W-:Y:S01]  /*1ccc0*/  @!P0 ST.E.64 [R8.64], R144 ;  /* 0x0000009008008985 */ /* 0x000be2000c101b08 */
[----:B-1----:R-:W-:-:S04]  /*1ccd0*/  @!P4 LEA R2, P1, R12, R0, 0x2 ;  /* 0x000000000c02c211 */ /* 0x002fc800078210ff */
[----:B------:R-:W-:Y:S02]  /*1cce0*/  @!P4 LEA.HI.X R3, R12, R4, R13, 0x2, P1 ;  /* 0x000000040c03c211 */ /* 0x000fe400008f140d */
[----:B------:R-:W-:Y:S02]  /*1ccf0*/  @!P5 LEA R12, P0, R20, R0, 0x2 ;  /* 0x00000000140cd211 */ /* 0x000fe400078010ff */
[----:B------:R-:W-:Y:S02]  /*1cd00*/  ISETP.GE.AND P1, PT, R14, c[0x0][0x3c8], PT ;  /* 0x0000f2000e007a0c */ /* 0x000fe40003f26270 */
[----:B------:R-:W-:Y:S02]  /*1cd10*/  @!P5 LEA.HI.X R13, R20, R4, R21, 0x2, P0 ;  /* 0x00000004140dd211 */ /* 0x000fe400000f1415 */
[----:B----4-:R-:W-:-:S04]  /*1cd20*/  @!P3 LEA R10, P0, R18, R0, 0x2 ;  /* 0x00000000120ab211 */ /* 0x010fc800078010ff */
[----:B------:R-:W-:Y:S02]  /*1cd30*/  @!P3 LEA.HI.X R11, R18, R4, R19, 0x2, P0 ;  /* 0x00000004120bb211 */ /* 0x000fe400000f1413 */
[C---:B-----5:R-:W-:Y:S01]  /*1cd40*/  @!P2 LEA R8, P0, R16.reuse, R0, 0x2 ;  /* 0x000000001008a211 */ /* 0x060fe200078010ff */
[----:B------:R1:W-:Y:S04]  /*1cd50*/  @!P4 ST.E.64 [R2.64], R146 ;  /* 0x000000920200c985 */ /* 0x0003e8000c101b08 */
[----:B------:R4:W-:Y:S04]  /*1cd60*/  @!P5 ST.E.64 [R12.64], R158 ;  /* 0x0000009e0c00d985 */ /* 0x0009e8000c101b08 */
[----:B------:R4:W-:Y:S01]  /*1cd70*/  @!P3 ST.E.64 [R10.64], R154 ;  /* 0x0000009a0a00b985 */ /* 0x0009e2000c101b08 */
[----:B--2---:R-:W-:-:S02]  /*1cd80*/  @!P2 LEA.HI.X R9, R16, R4, R17, 0x2, P0 ;  /* 0x000000041009a211 */ /* 0x004fc400000f1411 */
[----:B-1----:R-:W-:-:S04]  /*1cd90*/  @!P1 LEA R2, P0, R14, R0, 0x2 ;  /* 0x000000000e029211 */ /* 0x002fc800078010ff */
[----:B---3--:R-:W-:Y:S01]  /*1cda0*/  @!P1 LEA.HI.X R3, R14, R4, R15, 0x2, P0 ;  /* 0x000000040e039211 */ /* 0x008fe200000f140f */
[----:B------:R4:W-:Y:S04]  /*1cdb0*/  @!P2 ST.E.64 [R8.64], R86 ;  /* 0x000000560800a985 */ /* 0x0009e8000c101b08 */
[----:B------:R4:W-:Y:S04]  /*1cdc0*/  @!P1 ST.E.64 [R2.64], R84 ;  /* 0x0000005402009985 */ /* 0x0009e8000c101b08 */
.L_x_1711:
[----:B------:R-:W-:Y:S05]  /*1cdd0*/  BSYNC B0 ;  /* 0x0000000000007941 */ /* 0x000fea0003800000 */
.L_x_1710:
[----:B------:R-:W-:Y:S05]  /*1cde0*/  BRA.DIV ~URZ, `(.L_x_1712) ;  /* 0x000057e27f007947 */ /* 0x000fea000b800000 */
[----:B-1----:R1:W2:Y:S02]  /*1cdf0*/  SHFL.IDX PT, R4, R6, 0x2, 0x1c1f ;  /* 0x005c1f0006047f89 */ /* 0x0022a400000e0000 */
.L_x_1796:
[----:B------:R-:W-:Y:S05]  /*1ce00*/  BRA.DIV ~URZ, `(.L_x_1713) ;  /* 0x000058327f007947 */ /* 0x000fea000b800000 */
[----:B----4-:R4:W1:Y:S02]  /*1ce10*/  SHFL.IDX PT, R0, R5, 0x2, 0x1c1f ;  /* 0x005c1f0005007f89 */ /* 0x01086400000e0000 */
.L_x_1797:
        /* <DEDUP_REMOVED lines=25> */
[----:B-----5:R-:W-:-:S13]  /*1cfb0*/  ISETP.GE.AND P0, PT, R13, c[0x0][0x3c8], PT ;  /* 0x0000f2000d007a0c */ /* 0x020fda0003f06270 */
[----:B-1----:R-:W-:-:S04]  /*1cfc0*/  @!P0 LEA R2, P5, R13, R0, 0x2 ;  /* 0x000000000d028211 */ /* 0x002fc800078a10ff */
[----:B---3--:R-:W-:Y:S02]  /*1cfd0*/  @!P0 LEA.HI.X R3, R13, R4, R15, 0x2, P5 ;  /* 0x000000040d038211 */ /* 0x008fe400028f140f */
[----:B------:R-:W3:Y:S04]  /*1cfe0*/  LDL R13, [R1+0xec] ;  /* 0x0000ec00010d7983 */ /* 0x000ee80000100800 */
[----:B------:R-:W5:Y:S01]  /*1cff0*/  LDL R15, [R1+0xdc] ;  /* 0x0000dc00010f7983 */ /* 0x000f620000100800 */
[----:B----4-:R-:W-:Y:S02]  /*1d000*/  ISETP.GE.AND P2, PT, R8, c[0x0][0x3c8], PT ;  /* 0x0000f20008007a0c */ /* 0x010fe40003f46270 */
[----:B--2---:R-:W-:Y:S02]  /*1d010*/  ISETP.GE.AND P4, PT, R79, c[0x0][0x3c8], PT ;  /* 0x0000f2004f007a0c */ /* 0x004fe40003f86270 */
[----:B------:R-:W-:Y:S01]  /*1d020*/  ISETP.GE.AND P3, PT, R77, c[0x0][0x3c8], PT ;  /* 0x0000f2004d007a0c */ /* 0x000fe20003f66270 */
[----:B------:R1:W-:Y:S01]  /*1d030*/  @!P0 ST.E.64 [R2.64], R34 ;  /* 0x0000002202008985 */ /* 0x0003e2000c101b08 */
[----:B------:R-:W-:-:S07]  /*1d040*/  ISETP.GE.AND P0, PT, R24, c[0x0][0x3c8], PT ;  /* 0x0000f20018007a0c */ /* 0x000fce0003f06270 */
[----:B------:R-:W-:-:S04]  /*1d050*/  @!P2 LEA R10, P1, R8, R0, 0x2 ;  /* 0x00000000080aa211 */ /* 0x000fc800078210ff */
[----:B------:R-:W-:Y:S02]  /*1d060*/  @!P2 LEA.HI.X R11, R8, R4, R9, 0x2, P1 ;  /* 0x00000004080ba211 */ /* 0x000fe400008f1409 */
[----:B------:R-:W-:Y:S02]  /*1d070*/  ISETP.GE.AND P1, PT, R43, c[0x0][0x3c8], PT ;  /* 0x0000f2002b007a0c */ /* 0x000fe40003f26270 */
[C---:B------:R-:W-:Y:S01]  /*1d080*/  @!P4 LEA R8, P5, R79.reuse, R0, 0x2 ;  /* 0x000000004f08c211 */ /* 0x040fe200078a10ff */
[----:B------:R2:W-:Y:S01]  /*1d090*/  @!P2 ST.E.64 [R10.64], R36 ;  /* 0x000000240a00a985 */ /* 0x0005e2000c101b08 */
[----:B------:R-:W-:Y:S02]  /*1d0a0*/  ISETP.GE.AND P6, PT, R22, c[0x0][0x3c8], PT ;  /* 0x0000f20016007a0c */ /* 0x000fe40003fc6270 */
[----:B------:R-:W-:Y:S02]  /*1d0b0*/  @!P4 LEA.HI.X R9, R79, R4, R80, 0x2, P5 ;  /* 0x000000044f09c211 */ /* 0x000fe400028f1450 */
[----:B-1----:R-:W-:-:S03]  /*1d0c0*/  @!P3 LEA R2, P2, R77, R0, 0x2 ;  /* 0x000000004d02b211 */ /* 0x002fc600078410ff */
[----:B------:R1:W-:Y:S01]  /*1d0d0*/  @!P4 ST.E.64 [R8.64], R38 ;  /* 0x000000260800c985 */ /* 0x0003e2000c101b08 */
[----:B------:R-:W-:Y:S02]  /*1d0e0*/  @!P3 LEA.HI.X R3, R77, R4, R78, 0x2, P2 ;  /* 0x000000044d03b211 */ /* 0x000fe400010f144e */
[----:B------:R-:W-:-:S03]  /*1d0f0*/  ISETP.GE.AND P4, PT, R12, c[0x0][0x3c8], PT ;  /* 0x0000f2000c007a0c */ /* 0x000fc60003f86270 */
[----:B------:R4:W-:Y:S01]  /*1d100*/  @!P3 ST.E.64 [R2.64], R40 ;  /* 0x000000280200b985 */ /* 0x0009e2000c101b08 */
[----:B------:R-:W-:Y:S02]  /*1d110*/  ISETP.GE.AND P3, PT, R20, c[0x0][0x3c8], PT ;  /* 0x0000f20014007a0c */ /* 0x000fe40003f66270 */
[----:B--2---:R-:W-:-:S04]  /*1d120*/  @!P1 LEA R10, P5, R43, R0, 0x2 ;  /* 0x000000002b0a9211 */ /* 0x004fc800078a10ff */
[----:B------:R-:W-:-:S05]  /*1d130*/  @!P1 LEA.HI.X R11, R43, R4, R76, 0x2, P5 ;  /* 0x000000042b0b9211 */ /* 0x000fca00028f144c */
[----:B------:R-:W-:Y:S01]  /*1d140*/  @!P1 ST.E.64 [R10.64], R68 ;  /* 0x000000440a009985 */ /* 0x000fe2000c101b08 */
[-C--:B-1----:R-:W-:Y:S02]  /*1d150*/  @!P6 LEA R8, P5, R22, R0.reuse, 0x2 ;  /* 0x000000001608e211 */ /* 0x082fe400078a10ff */
[----:B----4-:R-:W-:-:S04]  /*1d160*/  @!P0 LEA R2, P2, R24, R0, 0x2 ;  /* 0x0000000018028211 */ /* 0x010fc800078410ff */
[-C--:B------:R-:W-:Y:S02]  /*1d170*/  @!P0 LEA.HI.X R3, R24, R4.reuse, R25, 0x2, P2 ;  /* 0x0000000418038211 */ /* 0x080fe400010f1419 */
[----:B------:R-:W-:Y:S02]  /*1d180*/  ISETP.GE.AND P2, PT, R18, c[0x0][0x3c8], PT ;  /* 0x0000f20012007a0c */ /* 0x000fe40003f46270 */
[----:B------:R-:W-:Y:S01]  /*1d190*/  @!P6 LEA.HI.X R9, R22, R4, R23, 0x2, P5 ;  /* 0x000000041609e211 */ /* 0x000fe200028f1417 */
[----:B------:R1:W-:Y:S01]  /*1d1a0*/  @!P0 ST.E.64 [R2.64], R44 ;  /* 0x0000002c02008985 */ /* 0x0003e2000c101b08 */
[----:B------:R-:W-:Y:S02]  /*1d1b0*/  ISETP.GE.AND P1, PT, R16, c[0x0][0x3c8], PT ;  /* 0x0000f20010007a0c */ /* 0x000fe40003f26270 */
[----:B------:R-:W-:Y:S01]  /*1d1c0*/  ISETP.GE.AND P0, PT, R14, c[0x0][0x3c8], PT ;  /* 0x0000f2000e007a0c */ /* 0x000fe20003f06270 */
        /* <DEDUP_REMOVED lines=9> */
[----:B------:R-:W-:Y:S01]  /*1d260*/  @!P1 LEA.HI.X R9, R16, R4, R17, 0x2, P5 ;  /* 0x0000000410099211 */ /* 0x000fe200028f1411 */
[----:B------:R2:W-:Y:S04]  /*1d270*/  @!P3 ST.E.64 [R12.64], R72 ;  /* 0x000000480c00b985 */ /* 0x0005e8000c101b08 */
[----:B------:R2:W-:Y:S04]  /*1d280*/  @!P2 ST.E.64 [R10.64], R64 ;  /* 0x000000400a00a985 */ /* 0x0005e8000c101b08 */
[----:B------:R2:W-:Y:S01]  /*1d290*/  @!P1 ST.E.64 [R8.64], R50 ;  /* 0x0000003208009985 */ /* 0x0005e2000c101b08 */
[----:B-1----:R-:W-:-:S04]  /*1d2a0*/  @!P0 LEA R2, P4, R14, R0, 0x2 ;  /* 0x000000000e028211 */ /* 0x002fc800078810ff */
[----:B-----5:R-:W-:-:S05]  /*1d2b0*/  @!P0 LEA.HI.X R3, R14, R4, R15, 0x2, P4 ;  /* 0x000000040e038211 */ /* 0x020fca00020f140f */
[----:B------:R2:W-:Y:S04]  /*1d2c0*/  @!P0 ST.E.64 [R2.64], R26 ;  /* 0x0000001a02008985 */ /* 0x0005e8000c101b08 */
.L_x_1715:
[----:B------:R-:W-:Y:S05]  /*1d2d0*/  BSYNC B0 ;  /* 0x0000000000007941 */ /* 0x000fea0003800000 */
.L_x_1714:
[----:B------:R-:W-:Y:S05]  /*1d2e0*/  BRA.DIV ~URZ, `(.L_x_1716) ;  /* 0x000053b27f007947 */ /* 0x000fea000b800000 */
[----:B--2---:R2:W3:Y:S04]  /*1d2f0*/  SHFL.IDX PT, R4, R6, 0x3, 0x1c1f ;  /* 0x007c1f0006047f89 */ /* 0x0044e800000e0000 */
[----:B-1----:R2:W1:Y:S02]  /*1d300*/  SHFL.IDX PT, R0, R5, 0x3, 0x1c1f ;  /* 0x007c1f0005007f89 */ /* 0x00246400000e0000 */
.L_x_1798:
        /* <DEDUP_REMOVED lines=25> */
[-C--:B-1----:R-:W-:Y:S02]  /*1d4a0*/  @!P4 LEA R8, P6, R14, R0.reuse, 0x2 ;  /* 0x000000000e08c211 */ /* 0x082fe400078c10ff */
[----:B------:R-:W-:Y:S02]  /*1d4b0*/  @!P3 LEA R2, P5, R10, R0, 0x2 ;  /* 0x000000000a02b211 */ /* 0x000fe400078a10ff */
[-C--:B----4-:R-:W-:Y:S02]  /*1d4c0*/  @!P4 LEA.HI.X R9, R14, R4.reuse, R16, 0x2, P6 ;  /* 0x000000040e09c211 */ /* 0x090fe400030f1410 */
[----:B------:R-:W-:Y:S01]  /*1d4d0*/  @!P3 LEA.HI.X R3, R10, R4, R11, 0x2, P5 ;  /* 0x000000040a03b211 */ /* 0x000fe200028f140b */
[----:B------:R-:W2:Y:S04]  /*1d4e0*/  LDL R16, [R1+0xe4] ;  /* 0x0000e40001107983 */ /* 0x000ea80000100800 */
[----:B------:R1:W-:Y:S04]  /*1d4f0*/  @!P4 ST.E.64 [R8.64], R54 ;  /* 0x000000360800c985 */ /* 0x0003e8000c101b08 */
[----:B------:R-:W3:Y:S04]  /*1d500*/  LDL R14, [R1+0xe0] ;  /* 0x0000e000010e7983 */ /* 0x000ee80000100800 */
[----:B------:R4:W-:Y:S01]  /*1d510*/  @!P3 ST.E.64 [R2.64], R28 ;  /* 0x0000001c0200b985 */ /* 0x0009e2000c101b08 */
[----:B------:R-:W-:-:S04]  /*1d520*/  @!P2 LEA R10, P3, R5, R0, 0x2 ;  /* 0x00000000050aa211 */ /* 0x000fc800078610ff */
[----:B------:R-:W-:Y:S02]  /*1d530*/  @!P2 LEA.HI.X R11, R5, R4, R27, 0x2, P3 ;  /* 0x00000004050ba211 */ /* 0x000fe400018f141b */
[----:B------:R-:W5:Y:S01]  /*1d540*/  LDL R5, [R1+0xa0] ;  /* 0x0000a00001057983 */ /* 0x000f620000100800 */
[----:B------:R-:W-:Y:S02]  /*1d550*/  ISETP.GE.AND P1, PT, R25, c[0x0][0x3c8], PT ;  /* 0x0000f20019007a0c */ /* 0x000fe40003f26270 */
[----:B------:R-:W-:-:S11]  /*1d560*/  ISETP.GE.AND P0, PT, R23, c[0x0][0x3c8], PT ;  /* 0x0000f20017007a0c */ /* 0x000fd60003f06270 */
[-C--:B-1----:R-:W-:Y:S02]  /*1d570*/  @!P1 LEA R8, P4, R25, R0.reuse, 0x2 ;  /* 0x0000000019089211 */ /* 0x082fe400078810ff */
[----:B------:R-:W-:Y:S02]  /*1d580*/  ISETP.GE.AND P5, PT, R21, c[0x0][0x3c8], PT ;  /* 0x0000f20015007a0c */ /* 0x000fe40003fa6270 */
[----:B----4-:R-:W-:-:S09]  /*1d590*/  @!P0 LEA R2, P6, R23, R0, 0x2 ;  /* 0x0000000017028211 */ /* 0x010fd200078c10ff */
        /* <DEDUP_REMOVED lines=13> */
[----:B----4-:R-:W-:-:S03]  /*1d670*/  @!P4 LEA R2, P6, R12, R0, 0x2 ;  /* 0x000000000c02c211 */ /* 0x010fc600078c10ff */
        /* <DEDUP_REMOVED lines=11> */
[----:B------:R-:W-:-:S03]  /*1d730*/  @!P0 LEA R2, P4, R6, R0, 0x2 ;  /* 0x0000000006028211 */ /* 0x000fc600078810ff */
[----:B------:R1:W-:Y:S04]  /*1d740*/  @!P3 ST.E.64 [R12.64], R74 ;  /* 0x0000004a0c00b985 */ /* 0x0003e8000c101b08 */
[----:B------:R1:W-:Y:S01]  /*1d750*/  @!P2 ST.E.64 [R10.64], R66 ;  /* 0x000000420a00a985 */ /* 0x0003e2000c101b08 */
[-C--:B--2---:R-:W-:Y:S02]  /*1d760*/  @!P1 LEA.HI.X R9, R15, R4.reuse, R16, 0x2, P5 ;  /* 0x000000040f099211 */ /* 0x084fe400028f1410 */
[----:B---3--:R-:W-:-:S03]  /*1d770*/  @!P0 LEA.HI.X R3, R6, R4, R14, 0x2, P4 ;  /* 0x0000000406038211 */ /* 0x008fc600020f140e */
[----:B------:R1:W-:Y:S04]  /*1d780*/  @!P1 ST.E.64 [R8.64], R62 ;  /* 0x0000003e08009985 */ /* 0x0003e8000c101b08 */
[----:B------:R1:W-:Y:S01]  /*1d790*/  @!P0 ST.E.64 [R2.64], R52 ;  /* 0x0000003402008985 */ /* 0x0003e2000c101b08 */
[----:B-----5:R-:W-:-:S13]  /*1d7a0*/  ISETP.GE.AND P0, PT, R5, c[0x0][0x3c8], PT ;  /* 0x0000f20005007a0c */ /* 0x020fda0003f06270 */
[----:B------:R-:W-:Y:S05]  /*1d7b0*/  @P0 BRA `(.L_x_1704) ;  /* 0x00000de000000947 */ /* 0x000fea0003800000 */
[----:B------:R-:W2:Y:S01]  /*1d7c0*/  LDL R6, [R1+0xdc] ;  /* 0x0000dc0001067983 */ /* 0x000ea20000100800 */
[----:B-1----:R-:W-:-:S04]  /*1d7d0*/  LEA R2, P0, R5, R0, 0x2 ;  /* 0x0000000005027211 */ /* 0x002fc800078010ff */
[----:B--2---:R-:W-:-:S05]  /*1d7e0*/  LEA.HI.X R3, R5, R4, R6, 0x2, P0 ;  /* 0x0000000405037211 */ /* 0x004fca00000f1406 */
[----:B------:R1:W-:Y:S01]  /*1d7f0*/  ST.E.64 [R2.64], R32 ;  /* 0x0000002002007985 */ /* 0x0003e2000c101b08 */
[----:B------:R-:W-:Y:S05]  /*1d800*/  BRA `(.L_x_1704) ;  /* 0x00000d9000007947 */ /* 0x000fea0003800000 */
.L_x_1689:
[----:B------:R-:W2:Y:S04]  /*1d810*/  LDL.LU R0, [R1+0x8c] ;  /* 0x00008c0001007983 */ /* 0x000ea80000300800 */
[----:B------:R-:W3:Y:S01]  /*1d820*/  LDL.LU R8, [R1+0x90] ;  /* 0x0000900001087983 */ /* 0x000ee20000300800 */
[----:B------:R-:W-:Y:S02]  /*1d830*/  ISETP.NE.U32.AND P0, PT, RZ, c[0x0][0x508], PT ;  /* 0x00014200ff007a0c */ /* 0x000fe40003f05070 */
[----:B------:R-:W-:Y:S01]  /*1d840*/  ISETP.NE.U32.AND P3, PT, RZ, c[0x0][0x500], PT ;  /* 0x00014000ff007a0c */ /* 0x000fe20003f65070 */
[----:B-1----:R-:W4:Y:S01]  /*1d850*/  LDL.LU R6, [R1+0x74] ;  /* 0x0000740001067983 */ /* 0x002f220000300800 */
[----:B------:R-:W-:Y:S01]  /*1d860*/  ISETP.NE.AND.EX P2, PT, RZ, c[0x0][0x50c], PT, P0 ;  /* 0x00014300ff007a0c */ /* 0x000fe20003f45300 */
[----:B------:R-:W-:Y:S01]  /*1d870*/  IMAD.MOV.U32 R19, RZ, RZ, c[0x0][0x388] ;  /* 0x0000e200ff137624 */ /* 0x000fe200078e00ff */
[----:B------:R-:W-:-:S02]  /*1d880*/  ISETP.NE.AND.EX P3, PT, RZ, c[0x0][0x504], PT, P3 ;  /* 0x00014100ff007a0c */ /* 0x000fc40003f65330 */
[----:B--2---:R-:W-:-:S09]  /*1d890*/  IADD3 R2, P1, R0, c[0x0][0x500], RZ ;  /* 0x0001400000027a10 */ /* 0x004fd20007f3e0ff */
[----:B------:R-:W-:Y:S01]  /*1d8a0*/  @P2 IADD3 R4, P0, R0, c[0x0][0x508], RZ ;  /* 0x0001420000042a10 */ /* 0x000fe20007f1e0ff */
[----:B------:R-:W-:Y:S01]  /*1d8b0*/  IMAD.MOV.U32 R0, RZ, RZ, RZ ;  /* 0x000000ffff007224 */ /* 0x000fe200078e00ff */
        /* <DEDUP_REMOVED lines=8> */
[----:B-1----:R1:W2:Y:S04]  /*1d940*/  LDG.E R4, [R2.64] ;  /* 0x0000000802047981 */ /* 0x0022a8000c1e1900 */
[----:B-1----:R-:W2:Y:S02]  /*1d950*/  LDG.E R2, [R2.64+0x4] ;  /* 0x0000040802027981 */ /* 0x002ea4000c1e1900 */
[----:B--2--5:R-:W-:Y:S02]  /*1d960*/  IADD3 R19, -R4, R2, RZ ;  /* 0x0000000204137210 */ /* 0x024fe40007ffe1ff */
.L_x_1717:
        /* <DEDUP_REMOVED lines=60> */
.L_x_1719:
[----:B------:R-:W-:Y:S05]  /*1dd30*/  BSYNC B0 ;  /* 0x0000000000007941 */ /* 0x000fea0003800000 */
.L_x_1718:
[----:B------:R-:W-:-:S13]  /*1dd40*/  ISETP.GT.AND P0, PT, R20, 0x1, PT ;  /* 0x000000011400780c */ /* 0x000fda0003f04270 */
[----:B------:R-:W-:Y:S05]  /*1dd50*/  @P0 BRA `(.L_x_1704) ;  /* 0x0000084000000947 */ /* 0x000fea0003800000 */
[----:B------:R-:W2:Y:S01]  /*1dd60*/  LDL.LU R11, [R1+0x60] ;  /* 0x00006000010b7983 */ /* 0x000ea20000300800 */
[----:B-1----:R-:W-:Y:S01]  /*1dd70*/  MOV R2, c[0x0][0x4e8] ;  /* 0x00013a0000027a02 */ /* 0x002fe20000000f00 */
[----:B------:R-:W-:Y:S02]  /*1dd80*/  IMAD R4, R18, c[0x0][0x3a0], RZ ;  /* 0x0000e80012047a24 */ /* 0x000fe400078e02ff */
[----:B------:R-:W1:Y:S01]  /*1dd90*/  S2R R12, SR_TID.X ;  /* 0x00000000000c7919 */ /* 0x000e620000002100 */
[----:B------:R-:W-:Y:S01]  /*1dda0*/  ISETP.NE.AND P0, PT, R2, 0x1, PT ;  /* 0x000000010200780c */ /* 0x000fe20003f05270 */
[----:B------:R-:W-:-:S04]  /*1ddb0*/  IMAD.WIDE.U32 R2, R0, c[0x0][0x3a0], RZ ;  /* 0x0000e80000027a25 */ /* 0x000fc800078e00ff */
[----:B------:R-:W-:Y:S02]  /*1ddc0*/  IMAD R0, R0, c[0x0][0x3a4], R4 ;  /* 0x0000e90000007a24 */ /* 0x000fe400078e0204 */
[----:B------:R-:W-:-:S03]  /*1ddd0*/  IMAD R5, R22, c[0x0][0x3f0], RZ ;  /* 0x0000fc0016057a24 */ /* 0x000fc600078e02ff */
[----:B------:R-:W-:-:S05]  /*1dde0*/  IADD3 R3, R3, R0, RZ ;  /* 0x0000000003037210 */ /* 0x000fca0007ffe0ff */
[----:B------:R-:W-:-:S04]  /*1ddf0*/  IMAD.WIDE.U32 R2, R6, c[0x0][0x3e8], R2 ;  /* 0x0000fa0006027a25 */ /* 0x000fc800078e0002 */
[----:B------:R-:W-:-:S04]  /*1de00*/  IMAD R3, R6, c[0x0][0x3ec], R3 ;  /* 0x0000fb0006037a24 */ /* 0x000fc800078e0203 */
[----:B------:R-:W-:Y:S01]  /*1de10*/  IMAD.WIDE.U32 R2, R10, c[0x0][0x3f0], R2 ;  /* 0x0000fc000a027a25 */ /* 0x000fe200078e0002 */
[----:B-1----:R-:W-:-:S04]  /*1de20*/  SHF.R.S32.HI R9, RZ, 0x1f, R12 ;  /* 0x0000001fff097819 */ /* 0x002fc8000001140c */
[----:B------:R-:W-:-:S04]  /*1de30*/  LEA.HI R9, R9, R12, RZ, 0x2 ;  /* 0x0000000c09097211 */ /* 0x000fc800078f10ff */
[----:B------:R-:W-:Y:S02]  /*1de40*/  SHF.R.S32.HI R9, RZ, 0x2, R9 ;  /* 0x00000002ff097819 */ /* 0x000fe40000011409 */
[-C--:B--2---:R-:W-:Y:S02]  /*1de50*/  IADD3 R4, R251, R11.reuse, RZ ;  /* 0x0000000bfb047210 */ /* 0x084fe40007ffe0ff */
[----:B------:R-:W-:Y:S02]  /*1de60*/  IADD3 R12, R9, R11, RZ ;  /* 0x0000000b090c7210 */ /* 0x000fe40007ffe0ff */
[----:B------:R-:W-:Y:S01]  /*1de70*/  MOV R0, R4 ;  /* 0x0000000400007202 */ /* 0x000fe20000000f00 */
[----:B------:R-:W-:-:S05]  /*1de80*/  @P0 IMAD.HI.U32 R8, R4, c[0x0][0x4ec], RZ ;  /* 0x00013b0004080a27 */ /* 0x000fca00078e00ff */
[----:B------:R-:W-:Y:S01]  /*1de90*/  @P0 SHF.R.U32.HI R0, RZ, c[0x0][0x4f0], R8 ;  /* 0x00013c00ff000a19 */ /* 0x000fe20000011608 */
[----:B------:R-:W-:-:S03]  /*1dea0*/  IMAD R8, R10, c[0x0][0x3f4], R5 ;  /* 0x0000fd000a087a24 */ /* 0x000fc600078e0205 */
        /* <DEDUP_REMOVED lines=17> */
.L_x_1799:
[----:B------:R-:W-:Y:S05]  /*1dfc0*/  BRA.DIV ~URZ, `(.L_x_1721) ;  /* 0x000048027f007947 */ /* 0x000fea000b800000 */
[----:B------:R3:W4:Y:S02]  /*1dfd0*/  SHFL.IDX PT, R0, R13, RZ, 0x1c1f ;  /* 0x001c1fff0d007589 */ /* 0x00072400000e0000 */
.L_x_1800:
        /* <DEDUP_REMOVED lines=20> */
.L_x_1723:
[----:B------:R-:W-:Y:S05]  /*1e120*/  BSYNC B0 ;  /* 0x0000000000007941 */ /* 0x000fea0003800000 */
.L_x_1722:
[----:B------:R-:W-:Y:S05]  /*1e130*/  BRA.DIV ~URZ, `(.L_x_1724) ;  /* 0x000046f27f007947 */ /* 0x000fea000b800000 */
[----:B--2---:R2:W1:Y:S04]  /*1e140*/  SHFL.IDX PT, R4, R5, 0x1, 0x1c1f ;  /* 0x003c1f0005047f89 */ /* 0x00446800000e0000 */
[----:B----4-:R2:W4:Y:S02]  /*1e150*/  SHFL.IDX PT, R0, R13, 0x1, 0x1c1f ;  /* 0x003c1f000d007f89 */ /* 0x01052400000e0000 */
.L_x_1801:
        /* <DEDUP_REMOVED lines=20> */
.L_x_1726:
[----:B------:R-:W-:Y:S05]  /*1e2a0*/  BSYNC B0 ;  /* 0x0000000000007941 */ /* 0x000fea0003800000 */
.L_x_1725:
[----:B------:R-:W-:Y:S05]  /*1e2b0*/  BRA.DIV ~URZ, `(.L_x_1727) ;  /* 0x000046327f007947 */ /* 0x000fea000b800000 */
[----:B-1----:R1:W2:Y:S02]  /*1e2c0*/  SHFL.IDX PT, R4, R5, 0x2, 0x1c1f ;  /* 0x005c1f0005047f89 */ /* 0x0022a400000e0000 */
.L_x_1802:
[----:B------:R-:W-:Y:S05]  /*1e2d0*/  BRA.DIV ~URZ, `(.L_x_1728) ;  /* 0x000046827f007947 */ /* 0x000fea000b800000 */
[----:B----4-:R4:W1:Y:S02]  /*1e2e0*/  SHFL.IDX PT, R0, R13, 0x2, 0x1c1f ;  /* 0x005c1f000d007f89 */ /* 0x01086400000e0000 */
.L_x_1803:
        /* <DEDUP_REMOVED lines=20> */
.L_x_1730:
[----:B------:R-:W-:Y:S05]  /*1e430*/  BSYNC B0 ;  /* 0x0000000000007941 */ /* 0x000fea0003800000 */
.L_x_1729:
[----:B------:R-:W-:Y:S05]  /*1e440*/  BRA.DIV ~URZ, `(.L_x_1731) ;  /* 0x000045727f007947 */ /* 0x000fea000b800000 */
[----:B--2---:R2:W3:Y:S04]  /*1e450*/  SHFL.IDX PT, R4, R5, 0x3, 0x1c1f ;  /* 0x007c1f0005047f89 */ /* 0x0044e800000e0000 */
[----:B-1----:R2:W1:Y:S02]  /*1e460*/  SHFL.IDX PT, R0, R13, 0x3, 0x1c1f ;  /* 0x007c1f000d007f89 */ /* 0x00246400000e0000 */
.L_x_1804:
        /* <DEDUP_REMOVED lines=19> */
.L_x_1704:
[----:B------:R-:W-:Y:S05]  /*1e5a0*/  BSYNC B1 ;  /* 0x0000000000017941 */ /* 0x000fea0003800000 */
.L_x_1688:
[----:B-1----:R-:W5:Y:S02]  /*1e5b0*/  LDL R0, [R1+0x144] ;  /* 0x0001440001007983 */ /* 0x002f640000100800 */
[----:B-----5:R-:W-:-:S13]  /*1e5c0*/  ISETP.NE.AND P0, PT, R0, RZ, PT ;  /* 0x000000ff0000720c */ /* 0x020fda0003f05270 */
[----:B------:R-:W-:Y:S01]  /*1e5d0*/  @P0 WARPSYNC 0xffffffff ;  /* 0xffffffff00000948 */ /* 0x000fe20003800000 */
[----:B------:R-:W-:Y:S06]  /*1e5e0*/  @P0 BAR.SYNC.DEFER_BLOCKING 0x5, 0x80 ;  /* 0x0142000000000b1d */ /* 0x000fec0000010000 */
[----:B------:R-:W1:Y:S04]  /*1e5f0*/  @P0 LDS.128 R8, [0xc080] ;  /* 0x00c08000ff080984 */ /* 0x000e680000000c00 */
[----:B-1----:R1:W-:Y:S04]  /*1e600*/  @P0 STL.64 [R1+0x70], R8 ;  /* 0x0000700801000387 */ /* 0x0023e80000100a00 */
[----:B------:R1:W-:Y:S04]  /*1e610*/  @P0 STL.64 [R1+0x78], R10 ;  /* 0x0000780a01000387 */ /* 0x0003e80000100a00 */
[----:B------:R-:W-:Y:S06]  /*1e620*/  @P0 BAR.ARV 0x4, 0x80 ;  /* 0x0102000000000b1d */ /* 0x000fec0000002000 */
[----:B------:R-:W-:Y:S05]  /*1e630*/  @P0 BRA `(.L_x_1732) ;  /* 0x0000105000000947 */ /* 0x000fea0003800000 */
[----:B------:R-:W5:Y:S01]  /*1e640*/  S2R R0, SR_TID.X ;  /* 0x0000000000007919 */ /* 0x000f620000002100 */
[----:B-1----:R-:W-:Y:S01]  /*1e650*/  IMAD.MOV.U32 R8, RZ, RZ, RZ ;  /* 0x000000ffff087224 */ /* 0x002fe200078e00ff */
[----:B-----5:R-:W-:-:S04]  /*1e660*/  LOP3.LUT R14, R0, 0x1f, RZ, 0xc0, !PT ;  /* 0x0000001f000e7812 */ /* 0x020fc800078ec0ff */
[----:B------:R-:W-:Y:S01]  /*1e670*/  ISETP.NE.AND P6, PT, R14, 0x1f, PT ;  /* 0x0000001f0e00780c */ /* 0x000fe20003fc5270 */
[----:B------:R-:W-:Y:S10]  /*1e680*/  BRA.DIV ~URZ, `(.L_x_1733) ;  /* 0x000043f27f007947 */ /* 0x000ff4000b800000 */
[----:B------:R1:W2:Y:S02]  /*1e690*/  SHFL.IDX PT, R10, R42, RZ, 0x1f ;  /* 0x00001fff2a0a7589 */ /* 0x0002a400000e0000 */
.L_x_1805:
[----:B------:R-:W-:Y:S05]  /*1e6a0*/  BRA.DIV ~URZ, `(.L_x_1734) ;  /* 0x000044427f007947 */ /* 0x000fea000b800000 */
[----:B------:R1:W4:Y:S02]  /*1e6b0*/  SHFL.IDX PT, R9, R42, 0x1, 0x1f ;  /* 0x00201f002a097f89 */ /* 0x00032400000e0000 */
.L_x_1806:
[----:B------:R-:W5:Y:S01]  /*1e6c0*/  LDL R0, [R1+0x7c] ;  /* 0x00007c0001007983 */ /* 0x000f620000100800 */
[----:B--2---:R-:W-:Y:S02]  /*1e6d0*/  IMAD.MOV.U32 R6, RZ, RZ, RZ ;  /* 0x000000ffff067224 */ /* 0x004fe400078e00ff */
[----:B-----5:R-:W-:-:S05]  /*1e6e0*/  IMAD.IADD R0, R0, 0x1, R14 ;  /* 0x0000000100007824 */ /* 0x020fca00078e020e */
[----:B------:R-:W-:-:S13]  /*1e6f0*/  ISETP.GE.OR P0, PT, R0, c[0x0][0x53c], !P6 ;  /* 0x00014f0000007a0c */ /* 0x000fda0007706670 */
[----:B------:R-:W-:Y:S01]  /*1e700*/  @!P0 MOV R2, 0x4 ;  /* 0x0000000400028802 */ /* 0x000fe20000000f00 */
[----:B---3--:R-:W-:-:S04]  /*1e710*/  @!P0 IMAD.MOV.U32 R4, RZ, RZ, 0x4 ;  /* 0x00000004ff048424 */ /* 0x008fc800078e00ff */
        /* <DEDUP_REMOVED lines=12> */
[----:B------:R2:W3:Y:S02]  /*1e7e0*/  SHFL.UP PT, R4, R0, 0x1, RZ ;  /* 0x0420000000047989 */ /* 0x0004e400000e00ff */
.L_x_1807:
        /* <DEDUP_REMOVED lines=16> */
.L_x_1808:
[----:B---3--:R-:W-:Y:S01]  /*1e8f0*/  IMAD R0, R0, c[0x0][0x538], RZ ;  /* 0x00014e0000007a24 */ /* 0x008fe200078e02ff */
[----:B------:R-:W-:Y:S04]  /*1e900*/  BSSY B1, `(.L_x_1737) ;  /* 0x00000cf000017945 */ /* 0x000fe80003800000 */
[----:B------:R-:W-:-:S04]  /*1e910*/  IADD3 R9, R0, R9, RZ ;  /* 0x0000000900097210 */ /* 0x000fc80007ffe0ff */
[----:B------:R-:W-:-:S13]  /*1e920*/  ISETP.GT.AND P0, PT, R9, R10, PT ;  /* 0x0000000a0900720c */ /* 0x000fda0003f04270 */
[----:B------:R-:W-:Y:S05]  /*1e930*/  @P0 BRA `(.L_x_1738) ;  /* 0x0000026000000947 */ /* 0x000fea0003800000 */
.L_x_1742:
        /* <DEDUP_REMOVED lines=18> */
.L_x_1809:
        /* <DEDUP_REMOVED lines=16> */
.L_x_1810:
[----:B---3--:R-:W-:-:S05]  /*1eb60*/  IMAD R0, R0, c[0x0][0x538], RZ ;  /* 0x00014e0000007a24 */ /* 0x008fca00078e02ff */
[----:B------:R-:W-:-:S04]  /*1eb70*/  IADD3 R9, R0, R9, RZ ;  /* 0x0000000900097210 */ /* 0x000fc80007ffe0ff */
[----:B------:R-:W-:-:S13]  /*1eb80*/  ISETP.GT.AND P0, PT, R9, R10, PT ;  /* 0x0000000a0900720c */ /* 0x000fda0003f04270 */
[----:B-12---:R-:W-:Y:S05]  /*1eb90*/  @!P0 BRA `(.L_x_1742) ;  /* 0xfffffda000008947 */ /* 0x006fea000383ffff */
.L_x_1738:
[----:B------:R-:W-:-:S05]  /*1eba0*/  IADD3 R11, -R0, R9, RZ ;  /* 0x00000009000b7210 */ /* 0x000fca0007ffe1ff */
[----:B------:R-:W-:-:S05]  /*1ebb0*/  IMAD R0, R4, c[0x0][0x538], R11 ;  /* 0x00014e0004007a24 */ /* 0x000fca00078e020b */
[----:B------:R-:W-:Y:S01]  /*1ebc0*/  ISETP.GT.AND P0, PT, R0, R10, PT ;  /* 0x0000000a0000720c */ /* 0x000fe20003f04270 */
[----:B------:R-:W-:-:S12]  /*1ebd0*/  BRA.DIV ~URZ, `(.L_x_1743) ;  /* 0x000043527f007947 */ /* 0x000fd8000b800000 */
[----:B------:R-:W-:-:S03]  /*1ebe0*/  VOTE.ANY R12, PT, !P0 ;  /* 0x00000000000c7806 */ /* 0x000fc600040e0100 */
.L_x_1811:
[----:B------:R-:W3:Y:S01]  /*1ebf0*/  LDL.LU R0, [R1+0x7c] ;  /* 0x00007c0001007983 */ /* 0x000ee20000300800 */
[----:B------:R-:W3:Y:S02]  /*1ec00*/  POPC R9, R12 ;  /* 0x0000000c00097309 */ /* 0x000ee40000000000 */
[----:B---3--:R-:W-:-:S05]  /*1ec10*/  IADD3 R0, R9, R0, RZ ;  /* 0x0000000009007210 */ /* 0x008fca0007ffe0ff */
[----:B------:R3:W-:Y:S01]  /*1ec20*/  STL [R1+0x7c], R0 ;  /* 0x00007c0001007387 */ /* 0x0007e20000100800 */
[----:B------:R-:W-:Y:S05]  /*1ec30*/  BRA.DIV ~URZ, `(.L_x_1744) ;  /* 0x000043427f007947 */ /* 0x000fea000b800000 */
[----:B------:R4:W1:Y:S04]  /*1ec40*/  SHFL.IDX PT, R6, R6, R9, 0x1f ;  /* 0x00001f0906067589 */ /* 0x00086800000e0000 */
[----:B------:R4:W2:Y:S02]  /*1ec50*/  SHFL.IDX PT, R5, R8, R9, 0x1f ;  /* 0x00001f0908057589 */ /* 0x0008a400000e0000 */
.L_x_1812:
[----:B------:R-:W-:Y:S01]  /*1ec60*/  ISETP.NE.AND P0, PT, R12, RZ, PT ;  /* 0x000000ff0c00720c */ /* 0x000fe20003f05270 */
[----:B------:R-:W-:-:S12]  /*1ec70*/  BSSY B0, `(.L_x_1745) ;  /* 0x0000005000007945 */ /* 0x000fd80003800000 */
[----:B------:R-:W-:Y:S05]  /*1ec80*/  @!P0 BRA `(.L_x_1746) ;  /* 0x0000003000008947 */ /* 0x000fea0003800000 */
[----:B----4-:R-:W-:Y:S01]  /*1ec90*/  IADD3 R9, R9, -0x1, RZ ;  /* 0xffffffff09097810 */ /* 0x010fe20007ffe0ff */
[----:B------:R-:W-:Y:S05]  /*1eca0*/  BRA.DIV ~URZ, `(.L_x_1747) ;  /* 0x000043a27f007947 */ /* 0x000fea000b800000 */
[----:B------:R4:W3:Y:S02]  /*1ecb0*/  SHFL.IDX PT, R13, R4, R9, 0x1f ;  /* 0x00001f09040d7589 */ /* 0x0008e400000e0000 */
.L_x_1746:
[----:B------:R-:W-:Y:S05]  /*1ecc0*/  BSYNC B0 ;  /* 0x0000000000007941 */ /* 0x000fea0003800000 */
.L_x_1745:
[----:B---3--:R-:W-:Y:S01]  /*1ecd0*/  IMAD R0, R13, c[0x0][0x538], R11 ;  /* 0x00014e000d007a24 */ /* 0x008fe200078e020b */
[----:B--2---:R-:W-:Y:S01]  /*1ece0*/  ISETP.NE.AND P0, PT, R5, 0x1, PT ;  /* 0x000000010500780c */ /* 0x004fe20003f05270 */
[----:B------:R-:W-:Y:S03]  /*1ecf0*/  BSSY B0, `(.L_x_1748) ;  /* 0x0000086000007945 */ /* 0x000fe60003800000 */
[----:B------:R2:W-:Y:S01]  /*1ed00*/  STL [R1+0x70], R0 ;  /* 0x0000700001007387 */ /* 0x0005e20000100800 */
[----:B------:R-:W-:-:S08]  /*1ed10*/  IADD3 R10, -R0, R10, RZ ;  /* 0x0000000a000a7210 */ /* 0x000fd00007ffe1ff */
[----:B------:R-:W-:Y:S05]  /*1ed20*/  @!P0 BRA `(.L_x_1749) ;  /* 0x000003e000008947 */ /* 0x000fea0003800000 */
[-C--:B-1----:R-:W-:Y:S02]  /*1ed30*/  IABS R2, R6.reuse ;  /* 0x0000000600027213 */ /* 0x082fe40000000000 */
[----:B------:R-:W-:Y:S02]  /*1ed40*/  IABS R11, R6 ;  /* 0x00000006000b7213 */ /* 0x000fe40000000000 */
[----:B--2---:R-:W1:Y:S08]  /*1ed50*/  I2F.RP R0, R2 ;  /* 0x0000000200007306 */ /* 0x004e700000209400 */
[----:B-1----:R-:W1:Y:S02]  /*1ed60*/  MUFU.RCP R0, R0 ;  /* 0x0000000000007308 */ /* 0x002e640000001000 */
[----:B-1----:R-:W-:-:S06]  /*1ed70*/  IADD3 R0, R0, 0xffffffe, RZ ;  /* 0x0ffffffe00007810 */ /* 0x002fcc0007ffe0ff */
[----:B----4-:R-:W1:Y:S02]  /*1ed80*/  F2I.FTZ.U32.TRUNC.NTZ R9, R0 ;  /* 0x0000000000097305 */ /* 0x010e64000021f000 */
        /* <DEDUP_REMOVED lines=37> */
[----:B------:R-:W-:-:S05]  /*1efe0*/  IMAD R3, R2, R8, R3 ;  /* 0x0000000802037224 */ /* 0x000fca00078e0203 */
[----:B------:R-:W-:-:S13]  /*1eff0*/  ISETP.GT.U32.AND P0, PT, R4, R3, PT ;  /* 0x000000030400720c */ /* 0x000fda0003f04070 */
[----:B------:R-:W-:Y:S01]  /*1f000*/  @!P0 IMAD.IADD R3, R3, 0x1, -R4 ;  /* 0x0000000103038824 */ /* 0x000fe200078e0a04 */
[----:B------:R-:W-:Y:S02]  /*1f010*/  @!P0 IADD3 R2, R2, 0x1, RZ ;  /* 0x0000000102028810 */ /* 0x000fe40007ffe0ff */
[----:B------:R-:W-:Y:S02]  /*1f020*/  ISETP.NE.AND P0, PT, R5, RZ, PT ;  /* 0x000000ff0500720c */ /* 0x000fe40003f05270 */
[----:B------:R-:W-:Y:S02]  /*1f030*/  ISETP.GE.U32.AND P2, PT, R3, R4, PT ;  /* 0x000000040300720c */ /* 0x000fe40003f46070 */
[C---:B------:R-:W-:Y:S02]  /*1f040*/  LOP3.LUT R3, R0.reuse, R5, RZ, 0x3c, !PT ;  /* 0x0000000500037212 */ /* 0x040fe400078e3cff */
[----:B------:R-:W-:Y:S02]  /*1f050*/  IADD3 R4, -R0, RZ, RZ ;  /* 0x000000ff00047210 */ /* 0x000fe40007ffe1ff */
        /* <DEDUP_REMOVED lines=11> */
.L_x_1749:
[----:B--2---:R-:W2:Y:S01]  /*1f110*/  LDL R0, [R1+0x7c] ;  /* 0x00007c0001007983 */ /* 0x004ea20000100800 */
[----:B------:R-:W-:-:S04]  /*1f120*/  IMAD.MOV.U32 R2, RZ, RZ, 0x4 ;  /* 0x00000004ff027424 */ /* 0x000fc800078e00ff */
[----:B--2---:R-:W-:-:S05]  /*1f130*/  IMAD.WIDE R2, R0, R2, c[0x0][0x590] ;  /* 0x0001640000027625 */ /* 0x004fca00078e0202 */
[----:B----4-:R-:W2:Y:S02]  /*1f140*/  LDG.E R4, [R2.64] ;  /* 0x0000000802047981 */ /* 0x010ea4000c1e1900 */
[----:B-12---:R-:W-:-:S05]  /*1f150*/  IMAD R11, R4, R6, RZ ;  /* 0x00000006040b7224 */ /* 0x006fca00078e02ff */
        /* <DEDUP_REMOVED lines=63> */
.L_x_1750:
[----:B------:R-:W-:Y:S05]  /*1f550*/  BSYNC B0 ;  /* 0x0000000000007941 */ /* 0x000fea0003800000 */
.L_x_1748:
[----:B------:R-:W-:-:S04]  /*1f560*/  LOP3.LUT R2, RZ, R2, RZ, 0x33, !PT ;  /* 0x00000002ff027212 */ /* 0x000fc800078e33ff */
[----:B-1----:R-:W-:-:S05]  /*1f570*/  IADD3 R0, R2, R6, RZ ;  /* 0x0000000602007210 */ /* 0x002fca0007ffe0ff */
[----:B------:R1:W-:Y:S01]  /*1f580*/  STL [R1+0x74], R0 ;  /* 0x0000740001007387 */ /* 0x0003e20000100800 */
[----:B------:R-:W-:Y:S05]  /*1f590*/  BRA `(.L_x_1751) ;  /* 0x0000005000007947 */ /* 0x000fea0003800000 */
.L_x_1739:
[----:B------:R-:W-:Y:S01]  /*1f5a0*/  MOV R0, c[0x0][0x53c] ;  /* 0x00014f0000007a02 */ /* 0x000fe20000000f00 */
[----:B------:R3:W-:Y:S04]  /*1f5b0*/  STL [R1+0x70], R10 ;  /* 0x0000700a01007387 */ /* 0x0007e80000100800 */
[----:B------:R3:W-:Y:S04]  /*1f5c0*/  STL [R1+0x74], RZ ;  /* 0x000074ff01007387 */ /* 0x0007e80000100800 */
[----:B------:R3:W-:Y:S04]  /*1f5d0*/  STL [R1+0x78], RZ ;  /* 0x000078ff01007387 */ /* 0x0007e80000100800 */
[----:B------:R3:W-:Y:S02]  /*1f5e0*/  STL [R1+0x7c], R0 ;  /* 0x00007c0001007387 */ /* 0x0007e40000100800 */
.L_x_1751:
[----:B------:R-:W-:Y:S05]  /*1f5f0*/  BSYNC B1 ;  /* 0x0000000000017941 */ /* 0x000fea0003800000 */
.L_x_1737:
        /* <DEDUP_REMOVED lines=9> */
.L_x_1732:
[----:B-1----:R-:W5:Y:S02]  /*1f690*/  LDL R0, [R1+0x7c] ;  /* 0x00007c0001007983 */ /* 0x002f640000100800 */
[----:B-----5:R-:W-:-:S13]  /*1f6a0*/  ISETP.GE.AND P0, PT, R0, c[0x0][0x53c], PT ;  /* 0x00014f0000007a0c */ /* 0x020fda0003f06270 */
[----:B--234-:R-:W-:Y:S01]  /*1f6b0*/  @P0 CALL.REL.NOINC `(.L_x_1752) ;  /* 0x0000001000000944 */ /* 0x01cfe20003c00000 */
[----:B------:R-:W-:Y:S05]  /*1f6c0*/  BRA `(.L_x_1753) ;  /* 0xfffe2d5000007947 */ /* 0x000fea000383ffff */
.L_x_1752:
[----:B------:R-:W-:Y:S05]  /*1f6d0*/  EXIT ;  /* 0x000000000000794d */ /* 0x000fea0003800000 */
.L_x_1541:
[----:B------:R-:W-:Y:S01]  /*1f6e0*/  IMAD.MOV.U32 R0, RZ, RZ, R5 ;  /* 0x000000ffff007224 */ /* 0x000fe200078e0005 */
[----:B------:R-:W-:Y:S02]  /*1f6f0*/  MOV R3, 0x1 ;  /* 0x0000000100037802 */ /* 0x000fe40000000f00 */
[----:B------:R-:W-:Y:S02]  /*1f700*/  MOV R2, 0x1f720 ;  /* 0x0001f72000027802 */ /* 0x000fe40000000f00 */
[----:B------:R-:W-:Y:S05]  /*1f710*/  CALL.REL.NOINC `($__internal_25_$__cuda_sm70_shflsync_up_p) ;  /* 0x00003a5000007944 */ /* 0x000fea0003c00000 */
[----:B------:R-:W-:Y:S01]  /*1f720*/  MOV R0, R4 ;  /* 0x0000000400007202 */ /* 0x000fe20000000f00 */
[----:B------:R-:W-:Y:S05]  /*1f730*/  BRA `(.L_x_1754) ;  /* 0xfffe0d2000007947 */ /* 0x000fea000383ffff */
.L_x_1542:
[----:B------:R-:W-:Y:S01]  /*1f740*/  IMAD.MOV.U32 R0, RZ, RZ, R5 ;  /* 0x000000ffff007224 */ /* 0x000fe200078e0005 */
[----:B------:R-:W-:Y:S02]  /*1f750*/  MOV R3, 0x2 ;  /* 0x0000000200037802 */ /* 0x000fe40000000f00 */
[----:B------:R-:W-:Y:S02]  /*1f760*/  MOV R2, 0x1f780 ;  /* 0x0001f78000027802 */ /* 0x000fe40000000f00 */
[----:B------:R-:W-:Y:S05]  /*1f770*/  CALL.REL.NOINC `($__internal_25_$__cuda_sm70_shflsync_up_p) ;  /* 0x000039f000007944 */ /* 0x000fea0003c00000 */
[----:B------:R-:W-:Y:S01]  /*1f780*/  SEL R4, R4, RZ, P4 ;  /* 0x000000ff04047207 */ /* 0x000fe20002000000 */
[----:B------:R-:W-:Y:S01]  /*1f790*/  IMAD.MOV.U32 R3, RZ, RZ, 0x4 ;  /* 0x00000004ff037424 */ /* 0x000fe200078e00ff */
[----:B------:R-:W-:-:S03]  /*1f7a0*/  MOV R2, 0x1f7d0 ;  /* 0x0001f7d000027802 */ /* 0x000fc60000000f00 */
[----:B------:R-:W-:Y:S02]  /*1f7b0*/  IMAD.IADD R0, R5, 0x1, R4 ;  /* 0x0000000105007824 */ /* 0x000fe400078e0204 */
        /* <DEDUP_REMOVED lines=11> */
[----:B------:R-:W-:Y:S02]  /*1f870*/  SEL R4, R4, RZ, P1 ;  /* 0x000000ff04047207 */ /* 0x000fe40000800000 */
[----:B------:R-:W-:Y:S02]  /*1f880*/  MOV R3, 0x1f ;  /* 0x0000001f00037802 */ /* 0x000fe40000000f00 */
[----:B------:R-:W-:Y:S01]  /*1f890*/  MOV R2, 0x1f8e0 ;  /* 0x0001f8e000027802 */ /* 0x000fe20000000f00 */
[----:B------:R-:W-:Y:S02]  /*1f8a0*/  IMAD.IADD R4, R0, 0x1, R4 ;  /* 0x0000000100047824 */ /* 0x000fe400078e0204 */
[----:B------:R-:W-:Y:S02]  /*1f8b0*/  IMAD.MOV.U32 R0, RZ, RZ, 0x1f ;  /* 0x0000001fff007424 */ /* 0x000fe400078e00ff */
[----:B------:R-:W-:Y:S02]  /*1f8c0*/  IMAD.MOV.U32 R43, RZ, RZ, R4 ;  /* 0x000000ffff2b7224 */ /* 0x000fe400078e0004 */
[----:B------:R-:W-:Y:S05]  /*1f8d0*/  CALL.REL.NOINC `($__internal_24_$__cuda_sm70_shflsync_idx_p) ;  /* 0x0000384000007944 */ /* 0x000fea0003c00000 */
[----:B------:R-:W-:Y:S05]  /*1f8e0*/  BRA `(.L_x_1755) ;  /* 0xfffe0c7000007947 */ /* 0x000fea000383ffff */
.L_x_1544:
[----:B------:R-:W-:Y:S02]  /*1f8f0*/  SEL R0, RZ, 0x1, P0 ;  /* 0x00000001ff007807 */ /* 0x000fe40000000000 */
[----:B------:R-:W-:-:S02]  /*1f900*/  MOV R2, 0x1f920 ;  /* 0x0001f92000027802 */ /* 0x000fc40000000f00 */
[----:B------:R-:W-:Y:S05]  /*1f910*/  CALL.REL.NOINC `($__internal_26_$__cuda_sm70_votesync_ballot) ;  /* 0x000038b000007944 */ /* 0x000fea0003c00000 */
[----:B------:R-:W-:Y:S01]  /*1f920*/  MOV R7, R0 ;  /* 0x0000000000077202 */ /* 0x000fe20000000f00 */
[----:B------:R-:W-:Y:S05]  /*1f930*/  BRA `(.L_x_1756) ;  /* 0xfffe0cb000007947 */ /* 0x000fea000383ffff */
.L_x_1545:
[----:B------:R-:W-:Y:S01]  /*1f940*/  IMAD.MOV.U32 R43, RZ, RZ, R9 ;  /* 0x000000ffff2b7224 */ /* 0x000fe200078e0009 */
[----:B-1----:R-:W-:Y:S01]  /*1f950*/  MOV R0, R5 ;  /* 0x0000000500007202 */ /* 0x002fe20000000f00 */
[----:B------:R-:W-:Y:S01]  /*1f960*/  IMAD.MOV.U32 R3, RZ, RZ, 0x1f ;  /* 0x0000001fff037424 */ /* 0x000fe200078e00ff */
[----:B------:R-:W-:-:S02]  /*1f970*/  MOV R2, 0x1f990 ;  /* 0x0001f99000027802 */ /* 0x000fc40000000f00 */
[----:B------:R-:W-:Y:S05]  /*1f980*/  CALL.REL.NOINC `($__internal_24_$__cuda_sm70_shflsync_idx_p) ;  /* 0x0000379000007944 */ /* 0x000fea0003c00000 */
[----:B------:R-:W-:Y:S01]  /*1f990*/  IMAD.MOV.U32 R12, RZ, RZ, R0 ;  /* 0x000000ffff0c7224 */ /* 0x000fe200078e0000 */
[----:B------:R-:W-:Y:S01]  /*1f9a0*/  MOV R43, R8 ;  /* 0x00000008002b7202 */ /* 0x000fe20000000f00 */
[----:B------:R-:W-:Y:S01]  /*1f9b0*/  IMAD.MOV.U32 R6, RZ, RZ, RZ ;  /* 0x000000ffff067224 */ /* 0x000fe200078e00ff */
[----:B------:R-:W-:Y:S01]  /*1f9c0*/  MOV R0, R5 ;  /* 0x0000000500007202 */ /* 0x000fe20000000f00 */
[----:B------:R-:W-:Y:S01]  /*1f9d0*/  IMAD.MOV.U32 R3, RZ, RZ, 0x1f ;  /* 0x0000001fff037424 */ /* 0x000fe200078e00ff */
[----:B------:R-:W-:-:S02]  /*1f9e0*/  MOV R2, 0x1fa00 ;  /* 0x0001fa0000027802 */ /* 0x000fc40000000f00 */
[----:B------:R-:W-:Y:S05]  /*1f9f0*/  CALL.REL.NOINC `($__internal_24_$__cuda_sm70_shflsync_idx_p) ;  /* 0x0000372000007944 */ /* 0x000fea0003c00000 */
[----:B------:R-:W-:Y:S01]  /*1fa00*/  MOV R9, R0 ;  /* 0x0000000000097202 */ /* 0x000fe20000000f00 */
[----:B------:R-:W-:Y:S05]  /*1fa10*/  BRA `(.L_x_1757) ;  /* 0xfffe0c4000007947 */ /* 0x000fea000383ffff */
.L_x_1548:
[----:B------:R-:W-:Y:S01]  /*1fa20*/  IMAD.MOV.U32 R43, RZ, RZ, R4 ;  /* 0x000000ffff2b7224 */ /* 0x000fe200078e0004 */
[----:B------:R-:W-:-:S02]  /*1fa30*/  MOV R3, 0x1f ;  /* 0x0000001f00037802 */ /* 0x000fc40000000f00 */
[----:B------:R-:W-:Y:S02]  /*1fa40*/  MOV R2, 0x1fa60 ;  /* 0x0001fa6000027802 */ /* 0x000fe40000000f00 */
[----:B--234-:R-:W-:Y:S05]  /*1fa50*/  CALL.REL.NOINC `($__internal_24_$__cuda_sm70_shflsync_idx_p) ;  /* 0x000036c000007944 */ /* 0x01cfea0003c00000 */
[----:B------:R-:W-:Y:S01]  /*1fa60*/  MOV R6, R0 ;  /* 0x0000000000067202 */ /* 0x000fe20000000f00 */
[----:B------:R-:W-:Y:S05]  /*1fa70*/  BRA `(.L_x_1547) ;  /* 0xfffe0c4000007947 */ /* 0x000fea000383ffff */
.L_x_1589:
[----:B------:R-:W-:Y:S01]  /*1fa80*/  IMAD.MOV.U32 R43, RZ, RZ, R6 ;  /* 0x000000ffff2b7224 */ /* 0x000fe200078e0006 */
[----:B------:R-:W-:Y:S01]  /*1fa90*/  MOV R0, RZ ;  /* 0x000000ff00007202 */ /* 0x000fe20000000f00 */
[----:B------:R-:W-:Y:S01]  /*1faa0*/  IMAD.MOV.U32 R3, RZ, RZ, 0x1c1f ;  /* 0x00001c1fff037424 */ /* 0x000fe200078e00ff */
[----:B------:R-:W-:Y:S02]  /*1fab0*/  MOV R2, 0x1fad0 ;  /* 0x0001fad000027802 */ /* 0x000fe40000000f00 */
[----:B-----5:R-:W-:Y:S05]  /*1fac0*/  CALL.REL.NOINC `($__internal_24_$__cuda_sm70_shflsync_idx_p) ;  /* 0x0000365000007944 */ /* 0x020fea0003c00000 */
[----:B------:R-:W-:Y:S01]  /*1fad0*/  MOV R4, R0 ;  /* 0x0000000000047202 */ /* 0x000fe20000000f00 */
[----:B------:R-:W-:Y:S05]  /*1fae0*/  BRA `(.L_x_1758) ;  /* 0xfffe916000007947 */ /* 0x000fea000383ffff */
.L_x_1590:
[----:B------:R-:W-:Y:S01]  /*1faf0*/  IMAD.MOV.U32 R43, RZ, RZ, R12 ;  /* 0x000000ffff2b7224 */ /* 0x000fe200078e000c */
[----:B------:R-:W-:Y:S01]  /*1fb00*/  MOV R0, RZ ;  /* 0x000000ff00007202 */ /* 0x000fe20000000f00 */
[----:B------:R-:W-:Y:S01]  /*1fb10*/  IMAD.MOV.U32 R3, RZ, RZ, 0x1c1f ;  /* 0x00001c1fff037424 */ /* 0x000fe200078e00ff */
[----:B------:R-:W-:Y:S02]  /*1fb20*/  MOV R2, 0x1fb40 ;  /* 0x0001fb4000027802 */ /* 0x000fe40000000f00 */
[----:B-12--5:R-:W-:Y:S05]  /*1fb30*/  CALL.REL.NOINC `($__internal_24_$__cuda_sm70_shflsync_idx_p) ;  /* 0x000035e000007944 */ /* 0x026fea0003c00000 */
[----:B------:R-:W-:Y:S05]  /*1fb40*/  BRA `(.L_x_1759) ;  /* 0xfffe912000007947 */ /* 0x000fea000383ffff */
.L_x_1593:
[----:B------:R-:W-:Y:S01]  /*1fb50*/  IMAD.MOV.U32 R43, RZ, RZ, R6 ;  /* 0x000000ffff2b7224 */ /* 0x000fe200078e0006 */
[----:B--2-4-:R-:W-:Y:S01]  /*1fb60*/  MOV R0, 0x1 ;  /* 0x0000000100007802 */ /* 0x014fe20000000f00 */
[----:B------:R-:W-:Y:S01]  /*1fb70*/  IMAD.MOV.U32 R3, RZ, RZ, 0x1c1f ;  /* 0x00001c1fff037424 */ /* 0x000fe200078e00ff */
[----:B------:R-:W-:-:S02]  /*1fb80*/  MOV R2, 0x1fba0 ;  /* 0x0001fba000027802 */ /* 0x000fc40000000f00 */
[----:B-1---5:R-:W-:Y:S05]  /*1fb90*/  CALL.REL.NOINC `($__internal_24_$__cuda_sm70_shflsync_idx_p) ;  /* 0x0000358000007944 */ /* 0x022fea0003c00000 */
[----:B------:R-:W-:Y:S01]  /*1fba0*/  IMAD.MOV.U32 R4, RZ, RZ, R0 ;  /* 0x000000ffff047224 */ /* 0x000fe200078e0000 */
[----:B------:R-:W-:Y:S01]  /*1fbb0*/  MOV R0, 0x1 ;  /* 0x0000000100007802 */ /* 0x000fe20000000f00 */
[----:B------:R-:W-:Y:S01]  /*1fbc0*/  IMAD.MOV.U32 R43, RZ, RZ, R12 ;  /* 0x000000ffff2b7224 */ /* 0x000fe200078e000c */
[----:B------:R-:W-:-:S02]  /*1fbd0*/  MOV R3, 0x1c1f ;  /* 0x00001c1f00037802 */ /* 0x000fc40000000f00 */
[----:B------:R-:W-:Y:S02]  /*1fbe0*/  MOV R2, 0x1fc00 ;  /* 0x0001fc0000027802 */ /* 0x000fe40000000f00 */
[----:B------:R-:W-:Y:S05]  /*1fbf0*/  CALL.REL.NOINC `($__internal_24_$__cuda_sm70_shflsync_idx_p) ;  /* 0x0000352000007944 */ /* 0x000fea0003c00000 */
[----:B------:R-:W-:Y:S05]  /*1fc00*/  BRA `(.L_x_1760) ;  /* 0xfffe921000007947 */ /* 0x000fea000383ffff */
.L_x_1596:
[----:B------:R-:W-:Y:S01]  /*1fc10*/  IMAD.MOV.U32 R43, RZ, RZ, R6 ;  /* 0x000000ffff2b7224 */ /* 0x000fe200078e0006 */
[----:B--2-4-:R-:W-:Y:S01]  /*1fc20*/  MOV R0, 0x2 ;  /* 0x0000000200007802 */ /* 0x014fe20000000f00 */
[----:B------:R-:W-:Y:S01]  /*1fc30*/  IMAD.MOV.U32 R3, RZ, RZ, 0x1c1f ;  /* 0x00001c1fff037424 */ /* 0x000fe200078e00ff */
[----:B------:R-:W-:Y:S02]  /*1fc40*/  MOV R2, 0x1fc60 ;  /* 0x0001fc6000027802 */ /* 0x000fe40000000f00 */
[----:B-1-3-5:R-:W-:Y:S05]  /*1fc50*/  CALL.REL.NOINC `($__internal_24_$__cuda_sm70_shflsync_idx_p) ;  /* 0x000034c000007944 */ /* 0x02afea0003c00000 */
[----:B------:R-:W-:Y:S01]  /*1fc60*/  MOV R4, R0 ;  /* 0x0000000000047202 */ /* 0x000fe20000000f00 */
[----:B------:R-:W-:Y:S05]  /*1fc70*/  BRA `(.L_x_1761) ;  /* 0xfffe933000007947 */ /* 0x000fea000383ffff */
.L_x_1597:
[----:B------:R-:W-:Y:S01]  /*1fc80*/  IMAD.MOV.U32 R43, RZ, RZ, R12 ;  /* 0x000000ffff2b7224 */ /* 0x000fe200078e000c */
[----:B--2-4-:R-:W-:Y:S01]  /*1fc90*/  MOV R0, 0x2 ;  /* 0x0000000200007802 */ /* 0x014fe20000000f00 */
[----:B------:R-:W-:Y:S01]  /*1fca0*/  IMAD.MOV.U32 R3, RZ, RZ, 0x1c1f ;  /* 0x00001c1fff037424 */ /* 0x000fe200078e00ff */
[----:B------:R-:W-:Y:S02]  /*1fcb0*/  MOV R2, 0x1fcd0 ;  /* 0x0001fcd000027802 */ /* 0x000fe40000000f00 */
[----:B-1-3-5:R-:W-:Y:S05]  /*1fcc0*/  CALL.REL.NOINC `($__internal_24_$__cuda_sm70_shflsync_idx_p) ;  /* 0x0000345000007944 */ /* 0x02afea0003c00000 */
[----:B------:R-:W-:Y:S05]  /*1fcd0*/  BRA `(.L_x_1762) ;  /* 0xfffe92f000007947 */ /* 0x000fea000383ffff */
.L_x_1600:
[----:B------:R-:W-:Y:S01]  /*1fce0*/  IMAD.MOV.U32 R43, RZ, RZ, R6 ;  /* 0x000000ffff2b7224 */ /* 0x000fe200078e0006 */
[----:B-1--4-:R-:W-:Y:S01]  /*1fcf0*/  MOV R0, 0x3 ;  /* 0x0000000300007802 */ /* 0x012fe20000000f00 */
[----:B------:R-:W-:Y:S01]  /*1fd00*/  IMAD.MOV.U32 R3, RZ, RZ, 0x1c1f ;  /* 0x00001c1fff037424 */ /* 0x000fe200078e00ff */
[----:B------:R-:W-:-:S02]  /*1fd10*/  MOV R2, 0x1fd30 ;  /* 0x0001fd3000027802 */ /* 0x000fc40000000f00 */
[----:B--23-5:R-:W-:Y:S05]  /*1fd20*/  CALL.REL.NOINC `($__internal_24_$__cuda_sm70_shflsync_idx_p) ;  /* 0x000033f000007944 */ /* 0x02cfea0003c00000 */
[----:B------:R-:W-:Y:S01]  /*1fd30*/  IMAD.MOV.U32 R4, RZ, RZ, R0 ;  /* 0x000000ffff047224 */ /* 0x000fe200078e0000 */
[----:B------:R-:W-:Y:S01]  /*1fd40*/  MOV R0, 0x3 ;  /* 0x0000000300007802 */ /* 0x000fe20000000f00 */
[----:B------:R-:W-:Y:S01]  /*1fd50*/  IMAD.MOV.U32 R43, RZ, RZ, R12 ;  /* 0x000000ffff2b7224 */ /* 0x000fe200078e000c */
[----:B------:R-:W-:-:S02]  /*1fd60*/  MOV R3, 0x1c1f ;  /* 0x00001c1f00037802 */ /* 0x000fc40000000f00 */
[----:B------:R-:W-:Y:S02]  /*1fd70*/  MOV R2, 0x1fd90 ;  /* 0x0001fd9000027802 */ /* 0x000fe40000000f00 */
[----:B------:R-:W-:Y:S05]  /*1fd80*/  CALL.REL.NOINC `($__internal_24_$__cuda_sm70_shflsync_idx_p) ;  /* 0x0000339000007944 */ /* 0x000fea0003c00000 */
[----:B------:R-:W-:Y:S05]  /*1fd90*/  BRA `(.L_x_1763) ;  /* 0xfffe93d000007947 */ /* 0x000fea000383ffff */
.L_x_1647:
[----:B-----5:R-:W-:Y:S01]  /*1fda0*/  IMAD.MOV.U32 R43, RZ, RZ, R3 ;  /* 0x000000ffff2b7224 */ /* 0x020fe200078e0003 */
[----:B------:R-:W-:Y:S01]  /*1fdb0*/  MOV R0, 0x1 ;  /* 0x0000000100007802 */ /* 0x000fe20000000f00 */
[----:B------:R-:W-:Y:S01]  /*1fdc0*/  IMAD.MOV.U32 R3, RZ, RZ, 0x1c1f ;  /* 0x00001c1fff037424 */ /* 0x000fe200078e00ff */
[----:B------:R-:W-:Y:S02]  /*1fdd0*/  MOV R2, 0x1fdf0 ;  /* 0x0001fdf000027802 */ /* 0x000fe40000000f00 */
[----:B----4-:R-:W-:Y:S05]  /*1fde0*/  CALL.REL.NOINC `($__internal_24_$__cuda_sm70_shflsync_idx_p) ;  /* 0x0000333000007944 */ /* 0x010fea0003c00000 */
[----:B------:R-:W-:Y:S01]  /*1fdf0*/  IMAD.MOV.U32 R5, RZ, RZ, R0 ;  /* 0x000000ffff057224 */ /* 0x000fe200078e0000 */
[----:B------:R-:W-:Y:S01]  /*1fe00*/  MOV R0, 0x1 ;  /* 0x0000000100007802 */ /* 0x000fe20000000f00 */
[----:B------:R-:W-:Y:S01]  /*1fe10*/  IMAD.MOV.U32 R43, RZ, RZ, R6 ;  /* 0x000000ffff2b7224 */ /* 0x000fe200078e0006 */
[----:B------:R-:W-:Y:S02]  /*1fe20*/  MOV R3, 0x1c1f ;  /* 0x00001c1f00037802 */ /* 0x000fe40000000f00 */
[----:B------:R-:W-:Y:S02]  /*1fe30*/  MOV R2, 0x1fe50 ;  /* 0x0001fe5000027802 */ /* 0x000fe40000000f00 */
[----:B------:R-:W-:Y:S05]  /*1fe40*/  CALL.REL.NOINC `($__internal_24_$__cuda_sm70_shflsync_idx_p) ;  /* 0x000032d000007944 */ /* 0x000fea0003c00000 */
[----:B------:R-:W-:Y:S05]  /*1fe50*/  BRA `(.L_x_1764) ;  /* 0xffff06c000007947 */ /* 0x000fea000383ffff */
.L_x_1650:
[----:B------:R-:W-:Y:S01]  /*1fe60*/  IMAD.MOV.U32 R43, RZ, RZ, R5 ;  /* 0x000000ffff2b7224 */ /* 0x000fe200078e0005 */
[----:B------:R-:W-:Y:S01]  /*1fe70*/  MOV R0, RZ ;  /* 0x000000ff00007202 */ /* 0x000fe20000000f00 */
[----:B------:R-:W-:Y:S01]  /*1fe80*/  IMAD.MOV.U32 R3, RZ, RZ, 0x1c1f ;  /* 0x00001c1fff037424 */ /* 0x000fe200078e00ff */
[----:B------:R-:W-:-:S02]  /*1fe90*/  MOV R2, 0x1feb0 ;  /* 0x0001feb000027802 */ /* 0x000fc40000000f00 */
[----:B------:R-:W-:Y:S05]  /*1fea0*/  CALL.REL.NOINC `($__internal_24_$__cuda_sm70_shflsync_idx_p) ;  /* 0x0000327000007944 */ /* 0x000fea0003c00000 */
[----:B------:R-:W-:Y:S01]  /*1feb0*/  MOV R4, R0 ;  /* 0x0000000000047202 */ /* 0x000fe20000000f00 */
[----:B------:R-:W-:Y:S05]  /*1fec0*/  BRA `(.L_x_1765) ;  /* 0xffff162000007947 */ /* 0x000fea000383ffff */
.L_x_1651:
[----:B------:R-:W-:Y:S01]  /*1fed0*/  IMAD.MOV.U32 R43, RZ, RZ, R6 ;  /* 0x000000ffff2b7224 */ /* 0x000fe200078e0006 */
[----:B------:R-:W-:Y:S01]  /*1fee0*/  MOV R0, RZ ;  /* 0x000000ff00007202 */ /* 0x000fe20000000f00 */
[----:B------:R-:W-:Y:S01]  /*1fef0*/  IMAD.MOV.U32 R3, RZ, RZ, 0x1c1f ;  /* 0x00001c1fff037424 */ /* 0x000fe200078e00ff */
[----:B------:R-:W-:-:S02]  /*1ff00*/  MOV R2, 0x1ff20 ;  /* 0x0001ff2000027802 */ /* 0x000fc40000000f00 */
[----:B-12---:R-:W-:Y:S05]  /*1ff10*/  CALL.REL.NOINC `($__internal_24_$__cuda_sm70_shflsync_idx_p) ;  /* 0x0000320000007944 */ /* 0x006fea0003c00000 */
[----:B------:R-:W-:Y:S05]  /*1ff20*/  BRA `(.L_x_1766) ;  /* 0xffff15e000007947 */ /* 0x000fea000383ffff */
.L_x_1654:
[----:B------:R-:W-:Y:S01]  /*1ff30*/  IMAD.MOV.U32 R43, RZ, RZ, R5 ;  /* 0x000000ffff2b7224 */ /* 0x000fe200078e0005 */
[----:B----4-:R-:W-:Y:S01]  /*1ff40*/  MOV R0, 0x1 ;  /* 0x0000000100007802 */ /* 0x010fe20000000f00 */
[----:B--2---:R-:W-:Y:S01]  /*1ff50*/  IMAD.MOV.U32 R3, RZ, RZ, 0x1c1f ;  /* 0x00001c1fff037424 */ /* 0x004fe200078e00ff */
[----:B------:R-:W-:-:S03]  /*1ff60*/  MOV R2, 0x1ff80 ;  /* 0x0001ff8000027802 */ /* 0x000fc60000000f00 */
[----:B-1-3--:R-:W-:Y:S05]  /*1ff70*/  CALL.REL.NOINC `($__internal_24_$__cuda_sm70_shflsync_idx_p) ;  /* 0x000031a000007944 */ /* 0x00afea0003c00000 */
[----:B------:R-:W-:Y:S01]  /*1ff80*/  IMAD.MOV.U32 R4, RZ, RZ, R0 ;  /* 0x000000ffff047224 */ /* 0x000fe200078e0000 */
[----:B------:R-:W-:Y:S01]  /*1ff90*/  MOV R0, 0x1 ;  /* 0x0000000100007802 */ /* 0x000fe20000000f00 */
[----:B------:R-:W-:Y:S01]  /*1ffa0*/  IMAD.MOV.U32 R43, RZ, RZ, R6 ;  /* 0x000000ffff2b7224 */ /* 0x000fe200078e0006 */
[----:B------:R-:W-:-:S02]  /*1ffb0*/  MOV R3, 0x1c1f ;  /* 0x00001c1f00037802 */ /* 0x000fc40000000f00 */
[----:B------:R-:W-:Y:S02]  /*1ffc0*/  MOV R2, 0x1ffe0 ;  /* 0x0001ffe000027802 */ /* 0x000fe40000000f00 */
[----:B------:R-:W-:Y:S05]  /*1ffd0*/  CALL.REL.NOINC `($__internal_24_$__cuda_sm70_shflsync_idx_p) ;  /* 0x0000314000007944 */ /* 0x000fea0003c00000 */
[----:B------:R-:W-:Y:S05]  /*1ffe0*/  BRA `(.L_x_1767) ;  /* 0xffff16a000007947 */ /* 0x000fea000383ffff */
.L_x_1655:
[----:B------:R-:W-:Y:S01]  /*1fff0*/  IMAD.MOV.U32 R43, RZ, RZ, R4 ;  /* 0x000000ffff2b7224 */ /* 0x000fe200078e0004 */
[----:B------:R-:W-:Y:S01]  /*20000*/  MOV R0, RZ ;  /* 0x000000ff00007202 */ /* 0x000fe20000000f00 */
[----:B------:R-:W-:Y:S01]  /*20010*/  IMAD.MOV.U32 R3, RZ, RZ, 0x1c1f ;  /* 0x00001c1fff037424 */ /* 0x000fe200078e00ff */
[----:B------:R-:W-:Y:S02]  /*20020*/  MOV R2, 0x20040 ;  /* 0x0002004000027802 */ /* 0x000fe40000000f00 */
[----:B------:R-:W-:Y:S05]  /*20030*/  CALL.REL.NOINC `($__internal_24_$__cuda_sm70_shflsync_idx_p) ;  /* 0x000030e000007944 */ /* 0x000fea0003c00000 */
[----:B------:R-:W-:Y:S05]  /*20040*/  BRA `(.L_x_1768) ;  /* 0xffff187000007947 */ /* 0x000fea000383ffff */
.L_x_1656:
[----:B------:R-:W-:Y:S01]  /*20050*/  IMAD.MOV.U32 R43, RZ, RZ, R4 ;  /* 0x000000ffff2b7224 */ /* 0x000fe200078e0004 */
[----:B------:R-:W-:Y:S01]  /*20060*/  MOV R0, 0x1 ;  /* 0x0000000100007802 */ /* 0x000fe20000000f00 */
[----:B------:R-:W-:Y:S01]  /*20070*/  IMAD.MOV.U32 R3, RZ, RZ, 0x1c1f ;  /* 0x00001c1fff037424 */ /* 0x000fe200078e00ff */
[----:B------:R-:W-:Y:S02]  /*20080*/  MOV R2, 0x200a0 ;  /* 0x000200a000027802 */ /* 0x000fe40000000f00 */
[----:B-1----:R-:W-:Y:S05]  /*20090*/  CALL.REL.NOINC `($__internal_24_$__cuda_sm70_shflsync_idx_p) ;  /* 0x0000308000007944 */ /* 0x002fea0003c00000 */
[----:B------:R-:W-:Y:S01]  /*200a0*/  IMAD.IADD R0, R5, 0x1, R0 ;  /* 0x0000000105007824 */ /* 0x000fe200078e0200 */
[----:B------:R-:W-:Y:S01]  /*200b0*/  MOV R2, 0x20290 ;  /* 0x0002029000027802 */ /* 0x000fe20000000f00 */
[----:B------:R-:W-:Y:S02]  /*200c0*/  IMAD.MOV.U32 R43, RZ, RZ, R4 ;  /* 0x000000ffff2b7224 */ /* 0x000fe400078e0004 */
[----:B------:R-:W-:Y:S01]  /*200d0*/  IMAD.MOV.U32 R3, RZ, RZ, 0x1c1f ;  /* 0x00001c1fff037424 */ /* 0x000fe200078e00ff */
        /* <DEDUP_REMOVED lines=19> */
[----:B------:R-:W-:Y:S01]  /*20210*/  ISETP.GT.AND P0, PT, R0, 0x29, PT ;  /* 0x000000290000780c */ /* 0x000fe20003f04270 */
[----:B------:R-:W-:Y:S01]  /*20220*/  IMAD.MOV.U32 R0, RZ, RZ, 0x2 ;  /* 0x00000002ff007424 */ /* 0x000fe200078e00ff */
[----:B------:R-:W-:Y:S02]  /*20230*/  FSEL R27, R61, -INF , P4 ;  /* 0xff8000003d1b7808 */ /* 0x000fe40002000000 */
[----:B------:R-:W-:Y:S02]  /*20240*/  FSEL R81, R48, -INF , P3 ;  /* 0xff80000030517808 */ /* 0x000fe40001800000 */
[----:B------:R-:W-:Y:S02]  /*20250*/  FSEL R80, R45, -INF , P2 ;  /* 0xff8000002d507808 */ /* 0x000fe40001000000 */
[----:B------:R-:W-:Y:S02]  /*20260*/  FSEL R55, R37, -INF , P1 ;  /* 0xff80000025377808 */ /* 0x000fe40000800000 */
[----:B------:R-:W-:-:S02]  /*20270*/  FSEL R54, R35, -INF , P0 ;  /* 0xff80000023367808 */ /* 0x000fc40000000000 */
[----:B------:R-:W-:Y:S05]  /*20280*/  CALL.REL.NOINC `($__internal_24_$__cuda_sm70_shflsync_idx_p) ;  /* 0x00002e9000007944 */ /* 0x000fea0003c00000 */
[----:B------:R-:W-:Y:S01]  /*20290*/  IMAD.IADD R0, R5, 0x1, R0 ;  /* 0x0000000105007824 */ /* 0x000fe200078e0200 */
[----:B------:R-:W-:Y:S01]  /*202a0*/  MOV R2, 0x20480 ;  /* 0x0002048000027802 */ /* 0x000fe20000000f00 */
[----:B------:R-:W-:-:S02]  /*202b0*/  IMAD.MOV.U32 R43, RZ, RZ, R4 ;  /* 0x000000ffff2b7224 */ /* 0x000fc400078e0004 */
[----:B------:R-:W-:Y:S01]  /*202c0*/  IMAD.MOV.U32 R3, RZ, RZ, 0x1c1f ;  /* 0x00001c1fff037424 */ /* 0x000fe200078e00ff */
[----:B------:R-:W-:-:S04]  /*202d0*/  IMNMX R0, R6, R0, PT ;  /* 0x0000000006007217 */ /* 0x000fc80003800200 */
[C---:B------:R-:W-:Y:S02]  /*202e0*/  ISETP.GT.AND P1, PT, R0.reuse, RZ, PT ;  /* 0x000000ff0000720c */ /* 0x040fe40003f24270 */
[C---:B------:R-:W-:Y:S02]  /*202f0*/  ISETP.GT.AND P0, PT, R0.reuse, 0x1, PT ;  /* 0x000000010000780c */ /* 0x040fe40003f04270 */
        /* <DEDUP_REMOVED lines=25> */
[----:B------:R-:W-:-:S02]  /*20490*/  FMNMX.FTZ R3, R12, R14, !PT ;  /* 0x0000000e0c037209 */ /* 0x000fc40007810000 */
[----:B------:R-:W-:Y:S02]  /*204a0*/  FMNMX.FTZ R2, R26, R28, !PT ;  /* 0x0000001c1a027209 */ /* 0x000fe40007810000 */
[----:B------:R-:W-:Y:S01]  /*204b0*/  IMNMX R6, R6, R0, PT ;  /* 0x0000000006067217 */ /* 0x000fe20003800200 */
[----:B------:R-:W-:Y:S01]  /*204c0*/  IMAD.MOV.U32 R0, RZ, RZ, 0x2 ;  /* 0x00000002ff007424 */ /* 0x000fe200078e00ff */
[----:B------:R-:W-:Y:S02]  /*204d0*/  FMNMX.FTZ R3, R16, R3, !PT ;  /* 0x0000000310037209 */ /* 0x000fe40007810000 */
[C---:B------:R-:W-:Y:S02]  /*204e0*/  ISETP.GT.AND P1, PT, R6.reuse, RZ, PT ;  /* 0x000000ff0600720c */ /* 0x040fe40003f24270 */
[----:B------:R-:W-:Y:S02]  /*204f0*/  ISETP.GT.AND P0, PT, R6, 0x1, PT ;  /* 0x000000010600780c */ /* 0x000fe40003f04270 */
[----:B------:R-:W-:-:S02]  /*20500*/  FMNMX.FTZ R4, R11, R13, !PT ;  /* 0x0000000d0b047209 */ /* 0x000fc40007810000 */
[----:B------:R-:W-:Y:S02]  /*20510*/  ISETP.GT.AND P3, PT, R6, 0x8, PT ;  /* 0x000000080600780c */ /* 0x000fe40003f64270 */
[----:B------:R-:W-:Y:S02]  /*20520*/  FSEL R31, R106, -INF , P1 ;  /* 0xff8000006a1f7808 */ /* 0x000fe40000800000 */
        /* <DEDUP_REMOVED lines=8> */
[----:B------:R-:W-:Y:S02]  /*205b0*/  ISETP.GT.AND P2, PT, R6, 0x10, PT ;  /* 0x000000100600780c */ /* 0x000fe40003f44270 */
[----:B------:R-:W-:-:S02]  /*205c0*/  FSEL R37, R91, -INF , P4 ;  /* 0xff8000005b257808 */ /* 0x000fc40002000000 */
[----:B------:R-:W-:Y:S02]  /*205d0*/  FMNMX.FTZ R4, R17, R4, !PT ;  /* 0x0000000411047209 */ /* 0x000fe40007810000 */
[----:B------:R-:W-:Y:S02]  /*205e0*/  FMNMX.FTZ R2, R35, R3, !PT ;  /* 0x0000000323027209 */ /* 0x000fe40007810000 */
[----:B------:R-:W-:Y:S02]  /*205f0*/  ISETP.GT.AND P1, PT, R6, 0x11, PT ;  /* 0x000000110600780c */ /* 0x000fe40003f24270 */
[----:B------:R-:W-:Y:S02]  /*20600*/  FSEL R39, R72, -INF , P2 ;  /* 0xff80000048277808 */ /* 0x000fe40001000000 */
[----:B------:R-:W-:Y:S02]  /*20610*/  FMNMX.FTZ R106, R19, R4, !PT ;  /* 0x00000004136a7209 */ /* 0x000fe40007810000 */
[----:B------:R-:W-:-:S02]  /*20620*/  FMNMX.FTZ R2, R37, R2, !PT ;  /* 0x0000000225027209 */ /* 0x000fc40007810000 */
[----:B------:R-:W-:Y:S02]  /*20630*/  ISETP.GT.AND P0, PT, R6, 0x18, PT ;  /* 0x000000180600780c */ /* 0x000fe40003f04270 */
[----:B------:R-:W-:Y:S02]  /*20640*/  FSEL R40, R63, -INF , P1 ;  /* 0xff8000003f287808 */ /* 0x000fe40000800000 */
[----:B------:R-:W-:Y:S02]  /*20650*/  FMNMX.FTZ R106, R21, R106, !PT ;  /* 0x0000006a156a7209 */ /* 0x000fe40007810000 */
[----:B------:R-:W-:Y:S02]  /*20660*/  FMNMX.FTZ R2, R39, R2, !PT ;  /* 0x0000000227027209 */ /* 0x000fe40007810000 */
        /* <DEDUP_REMOVED lines=35> */
[----:B------:R-:W-:Y:S01]  /*208a0*/  FMNMX.FTZ R105, R55, R105, !PT ;  /* 0x0000006937697209 */ /* 0x000fe20007810000 */
[----:B------:R-:W-:Y:S01]  /*208b0*/  IMAD.MOV.U32 R4, RZ, RZ, R106 ;  /* 0x000000ffff047224 */ /* 0x000fe200078e006a */
[----:B------:R-:W-:Y:S02]  /*208c0*/  FMNMX.FTZ R104, R83, R104, !PT ;  /* 0x0000006853687209 */ /* 0x000fe40007810000 */
[----:B------:R-:W-:-:S02]  /*208d0*/  FMNMX.FTZ R9, R50, R2, !PT ;  /* 0x0000000232097209 */ /* 0x000fc40007810000 */
[----:B------:R-:W-:Y:S02]  /*208e0*/  FMNMX.FTZ R105, R54, R105, !PT ;  /* 0x0000006936697209 */ /* 0x000fe40007810000 */
[----:B------:R-:W-:Y:S02]  /*208f0*/  FMNMX.FTZ R104, R82, R104, !PT ;  /* 0x0000006852687209 */ /* 0x000fe40007810000 */
[----:B------:R-:W-:Y:S02]  /*20900*/  MOV R2, 0x20920 ;  /* 0x0002092000027802 */ /* 0x000fe40000000f00 */
[----:B------:R-:W-:Y:S05]  /*20910*/  CALL.REL.NOINC `($__internal_23_$__cuda_sm70_shflsync_bfly_p) ;  /* 0x000027a000007944 */ /* 0x000fea0003c00000 */
[----:B------:R-:W-:Y:S01]  /*20920*/  FMNMX.FTZ R106, R106, R0, !PT ;  /* 0x000000006a6a7209 */ /* 0x000fe20007810000 */
[----:B------:R-:W-:Y:S01]  /*20930*/  IMAD.MOV.U32 R0, RZ, RZ, 0x1 ;  /* 0x00000001ff007424 */ /* 0x000fe200078e00ff */
[----:B------:R-:W-:-:S03]  /*20940*/  MOV R2, 0x20970 ;  /* 0x0002097000027802 */ /* 0x000fc60000000f00 */
[----:B------:R-:W-:Y:S02]  /*20950*/  IMAD.MOV.U32 R4, RZ, RZ, R106 ;  /* 0x000000ffff047224 */ /* 0x000fe400078e006a */
[----:B------:R-:W-:Y:S05]  /*20960*/  CALL.REL.NOINC `($__internal_23_$__cuda_sm70_shflsync_bfly_p) ;  /* 0x0000275000007944 */ /* 0x000fea0003c00000 */
[----:B------:R-:W-:Y:S01]  /*20970*/  FMNMX.FTZ R106, R106, R0, !PT ;  /* 0x000000006a6a7209 */ /* 0x000fe20007810000 */
[----:B------:R-:W-:Y:S01]  /*20980*/  IMAD.MOV.U32 R4, RZ, RZ, R105 ;  /* 0x000000ffff047224 */ /* 0x000fe200078e0069 */
[----:B------:R-:W-:Y:S01]  /*20990*/  MOV R2, 0x209c0 ;  /* 0x000209c000027802 */ /* 0x000fe20000000f00 */
[----:B------:R-:W-:Y:S02]  /*209a0*/  IMAD.MOV.U32 R0, RZ, RZ, 0x2 ;  /* 0x00000002ff007424 */ /* 0x000fe400078e00ff */
        /* <DEDUP_REMOVED lines=26> */
[----:B------:R-:W-:Y:S01]  /*20b50*/  MOV R10, R0 ;  /* 0x00000000000a7202 */ /* 0x000fe20000000f00 */
[----:B------:R-:W-:Y:S05]  /*20b60*/  BRA `(.L_x_1769) ;  /* 0xffff17c000007947 */ /* 0x000fea000383ffff */
.L_x_1660:
[----:B------:R-:W-:Y:S01]  /*20b70*/  MOV R0, RZ ;  /* 0x000000ff00007202 */ /* 0x000fe20000000f00 */
[----:B------:R-:W-:Y:S01]  /*20b80*/  IMAD.MOV.U32 R43, RZ, RZ, R5 ;  /* 0x000000ffff2b7224 */ /* 0x000fe200078e0005 */
[----:B------:R-:W-:Y:S01]  /*20b90*/  MOV R2, 0x20bc0 ;  /* 0x00020bc000027802 */ /* 0x000fe20000000f00 */
[----:B------:R-:W-:Y:S02]  /*20ba0*/  IMAD.MOV.U32 R3, RZ, RZ, 0x1c1f ;  /* 0x00001c1fff037424 */ /* 0x000fe400078e00ff */
[----:B------:R-:W-:Y:S05]  /*20bb0*/  CALL.REL.NOINC `($__internal_24_$__cuda_sm70_shflsync_idx_p) ;  /* 0x0000256000007944 */ /* 0x000fea0003c00000 */
[----:B------:R-:W-:Y:S01]  /*20bc0*/  MOV R4, R0 ;  /* 0x0000000000047202 */ /* 0x000fe20000000f00 */
[----:B------:R-:W-:-:S05]  /*20bd0*/  BRA `(.L_x_1770) ;  /* 0xffff2bb000007947 */ /* 0x000fca000383ffff */
.L_x_1661:
[----:B------:R-:W-:Y:S01]  /*20be0*/  MOV R0, RZ ;  /* 0x000000ff00007202 */ /* 0x000fe20000000f00 */
[----:B------:R-:W-:Y:S01]  /*20bf0*/  IMAD.MOV.U32 R43, RZ, RZ, R10 ;  /* 0x000000ffff2b7224 */ /* 0x000fe200078e000a */
[----:B------:R-:W-:Y:S01]  /*20c00*/  MOV R2, 0x20c30 ;  /* 0x00020c3000027802 */ /* 0x000fe20000000f00 */
[----:B------:R-:W-:Y:S02]  /*20c10*/  IMAD.MOV.U32 R3, RZ, RZ, 0x1c1f ;  /* 0x00001c1fff037424 */ /* 0x000fe400078e00ff */
[----:B-12---:R-:W-:Y:S05]  /*20c20*/  CALL.REL.NOINC `($__internal_24_$__cuda_sm70_shflsync_idx_p) ;  /* 0x000024f000007944 */ /* 0x006fea0003c00000 */
[----:B------:R-:W-:-:S05]  /*20c30*/  BRA `(.L_x_1771) ;  /* 0xffff2b7000007947 */ /* 0x000fca000383ffff */
.L_x_1662:
[----:B------:R-:W-:Y:S01]  /*20c40*/  MOV R0, 0x1 ;  /* 0x0000000100007802 */ /* 0x000fe20000000f00 */
[----:B------:R-:W-:Y:S01]  /*20c50*/  IMAD.MOV.U32 R43, RZ, RZ, R5 ;  /* 0x000000ffff2b7224 */ /* 0x000fe200078e0005 */
[----:B----4-:R-:W-:Y:S01]  /*20c60*/  MOV R2, 0x20c90 ;  /* 0x00020c9000027802 */ /* 0x010fe20000000f00 */
[----:B------:R-:W-:Y:S02]  /*20c70*/  IMAD.MOV.U32 R3, RZ, RZ, 0x1c1f ;  /* 0x00001c1fff037424 */ /* 0x000fe400078e00ff */
[----:B-1----:R-:W-:Y:S05]  /*20c80*/  CALL.REL.NOINC `($__internal_24_$__cuda_sm70_shflsync_idx_p) ;  /* 0x0000249000007944 */ /* 0x002fea0003c00000 */
[----:B------:R-:W-:Y:S01]  /*20c90*/  MOV R3, 0x1c1f ;  /* 0x00001c1f00037802 */ /* 0x000fe20000000f00 */
[----:B------:R-:W-:Y:S01]  /*20ca0*/  IMAD.MOV.U32 R4, RZ, RZ, R0 ;  /* 0x000000ffff047224 */ /* 0x000fe200078e0000 */
[----:B------:R-:W-:Y:S01]  /*20cb0*/  MOV R0, 0x1 ;  /* 0x0000000100007802 */ /* 0x000fe20000000f00 */
[----:B------:R-:W-:Y:S01]  /*20cc0*/  IMAD.MOV.U32 R43, RZ, RZ, R10 ;  /* 0x000000ffff2b7224 */ /* 0x000fe200078e000a */
[----:B------:R-:W-:Y:S02]  /*20cd0*/  MOV R2, 0x20cf0 ;  /* 0x00020cf000027802 */ /* 0x000fe40000000f00 */
[----:B------:R-:W-:Y:S05]  /*20ce0*/  CALL.REL.NOINC `($__internal_24_$__cuda_sm70_shflsync_idx_p) ;  /* 0x0000243000007944 */ /* 0x000fea0003c00000 */
[----:B------:R-:W-:-:S05]  /*20cf0*/  BRA `(.L_x_1772) ;  /* 0xffff2c2000007947 */ /* 0x000fca000383ffff */
.L_x_1665:
[----:B------:R-:W-:Y:S01]  /*20d00*/  MOV R0, RZ ;  /* 0x000000ff00007202 */ /* 0x000fe20000000f00 */
[----:B------:R-:W-:Y:S01]  /*20d10*/  IMAD.MOV.U32 R43, RZ, RZ, R10 ;  /* 0x000000ffff2b7224 */ /* 0x000fe200078e000a */
[----:B------:R-:W-:Y:S01]  /*20d20*/  MOV R2, 0x20d50 ;  /* 0x00020d5000027802 */ /* 0x000fe20000000f00 */
[----:B------:R-:W-:Y:S02]  /*20d30*/  IMAD.MOV.U32 R3, RZ, RZ, 0x1c1f ;  /* 0x00001c1fff037424 */ /* 0x000fe400078e00ff */
[----:B------:R-:W-:Y:S05]  /*20d40*/  CALL.REL.NOINC `($__internal_24_$__cuda_sm70_shflsync_idx_p) ;  /* 0x000023d000007944 */ /* 0x000fea0003c00000 */
[----:B------:R-:W-:Y:S01]  /*20d50*/  MOV R4, R0 ;  /* 0x0000000000047202 */ /* 0x000fe20000000f00 */
[----:B------:R-:W-:-:S05]  /*20d60*/  BRA `(.L_x_1773) ;  /* 0xffff3b5000007947 */ /* 0x000fca000383ffff */
.L_x_1666:
[----:B------:R-:W-:Y:S01]  /*20d70*/  MOV R0, RZ ;  /* 0x000000ff00007202 */ /* 0x000fe20000000f00 */
[----:B------:R-:W-:Y:S01]  /*20d80*/  IMAD.MOV.U32 R43, RZ, RZ, R11 ;  /* 0x000000ffff2b7224 */ /* 0x000fe200078e000b */
[----:B------:R-:W-:Y:S01]  /*20d90*/  MOV R2, 0x20dc0 ;  /* 0x00020dc000027802 */ /* 0x000fe20000000f00 */
[----:B------:R-:W-:Y:S02]  /*20da0*/  IMAD.MOV.U32 R3, RZ, RZ, 0x1c1f ;  /* 0x00001c1fff037424 */ /* 0x000fe400078e00ff */
[----:B-12---:R-:W-:Y:S05]  /*20db0*/  CALL.REL.NOINC `($__internal_24_$__cuda_sm70_shflsync_idx_p) ;  /* 0x0000236000007944 */ /* 0x006fea0003c00000 */
[----:B------:R-:W-:-:S05]  /*20dc0*/  BRA `(.L_x_1774) ;  /* 0xffff3b1000007947 */ /* 0x000fca000383ffff */
.L_x_1667:
[----:B------:R-:W-:Y:S01]  /*20dd0*/  MOV R0, 0x1 ;  /* 0x0000000100007802 */ /* 0x000fe20000000f00 */
[----:B------:R-:W-:Y:S01]  /*20de0*/  IMAD.MOV.U32 R43, RZ, RZ, R10 ;  /* 0x000000ffff2b7224 */ /* 0x000fe200078e000a */
[----:B---3--:R-:W-:Y:S01]  /*20df0*/  MOV R2, 0x20e20 ;  /* 0x00020e2000027802 */ /* 0x008fe20000000f00 */
[----:B------:R-:W-:Y:S03]  /*20e00*/  IMAD.MOV.U32 R3, RZ, RZ, 0x1c1f ;  /* 0x00001c1fff037424 */ /* 0x000fe600078e00ff */
        /* <DEDUP_REMOVED lines=8> */
.L_x_1668:
[----:B------:R-:W-:Y:S01]  /*20e90*/  MOV R0, RZ ;  /* 0x000000ff00007202 */ /* 0x000fe20000000f00 */
[----:B------:R-:W-:Y:S01]  /*20ea0*/  IMAD.MOV.U32 R43, RZ, RZ, R4 ;  /* 0x000000ffff2b7224 */ /* 0x000fe200078e0004 */
[----:B------:R-:W-:Y:S01]  /*20eb0*/  MOV R2, 0x20ee0 ;  /* 0x00020ee000027802 */ /* 0x000fe20000000f00 */
[----:B------:R-:W-:Y:S02]  /*20ec0*/  IMAD.MOV.U32 R3, RZ, RZ, 0x1c1f ;  /* 0x00001c1fff037424 */ /* 0x000fe400078e00ff */
[----:B------:R-:W-:Y:S05]  /*20ed0*/  CALL.REL.NOINC `($__internal_24_$__cuda_sm70_shflsync_idx_p) ;  /* 0x0000224000007944 */ /* 0x000fea0003c00000 */
[----:B------:R-:W-:-:S05]  /*20ee0*/  BRA `(.L_x_1776) ;  /* 0xffff3d6000007947 */ /* 0x000fca000383ffff */
.L_x_1669:
[----:B------:R-:W-:Y:S01]  /*20ef0*/  MOV R0, 0x1 ;  /* 0x0000000100007802 */ /* 0x000fe20000000f00 */
[----:B------:R-:W-:Y:S01]  /*20f00*/  IMAD.MOV.U32 R43, RZ, RZ, R4 ;  /* 0x000000ffff2b7224 */ /* 0x000fe200078e0004 */
[----:B------:R-:W-:Y:S01]  /*20f10*/  MOV R2, 0x20f40 ;  /* 0x00020f4000027802 */ /* 0x000fe20000000f00 */
[----:B------:R-:W-:Y:S02]  /*20f20*/  IMAD.MOV.U32 R3, RZ, RZ, 0x1c1f ;  /* 0x00001c1fff037424 */ /* 0x000fe400078e00ff */
[----:B-1----:R-:W-:Y:S05]  /*20f30*/  CALL.REL.NOINC `($__internal_24_$__cuda_sm70_shflsync_idx_p) ;  /* 0x000021e000007944 */ /* 0x002fea0003c00000 */
        /* <DEDUP_REMOVED lines=12> */
[C---:B------:R-:W-:Y:S02]  /*21000*/  ISETP.GT.AND P0, PT, R0.reuse, 0x18, PT ;  /* 0x000000180000780c */ /* 0x040fe40003f04270 */
        /* <DEDUP_REMOVED lines=9> */
[----:B------:R-:W-:Y:S01]  /*210a0*/  ISETP.GT.AND P0, PT, R0, 0x29, PT ;  /* 0x000000290000780c */ /* 0x000fe20003f04270 */
[----:B------:R-:W-:Y:S01]  /*210b0*/  IMAD.MOV.U32 R0, RZ, RZ, 0x2 ;  /* 0x00000002ff007424 */ /* 0x000fe200078e00ff */
[----:B------:R-:W-:Y:S02]  /*210c0*/  FSEL R29, R29, -INF , P4 ;  /* 0xff8000001d1d7808 */ /* 0x000fe40002000000 */
[----:B------:R-:W-:Y:S02]  /*210d0*/  FSEL R28, R28, -INF , P3 ;  /* 0xff8000001c1c7808 */ /* 0x000fe40001800000 */
[----:B------:R-:W-:Y:S02]  /*210e0*/  FSEL R27, R27, -INF , P2 ;  /* 0xff8000001b1b7808 */ /* 0x000fe40001000000 */
[----:B------:R-:W-:Y:S02]  /*210f0*/  FSEL R26, R23, -INF , P1 ;  /* 0xff800000171a7808 */ /* 0x000fe40000800000 */
[----:B------:R-:W-:Y:S02]  /*21100*/  FSEL R25, R22, -INF , P0 ;  /* 0xff80000016197808 */ /* 0x000fe40000000000 */
[----:B------:R-:W-:Y:S05]  /*21110*/  CALL.REL.NOINC `($__internal_24_$__cuda_sm70_shflsync_idx_p) ;  /* 0x0000200000007944 */ /* 0x000fea0003c00000 */
        /* <DEDUP_REMOVED lines=105> */
[----:B------:R-:W-:Y:S05]  /*217b0*/  CALL.REL.NOINC `($__internal_23_$__cuda_sm70_shflsync_bfly_p) ;  /* 0x0000190000007944 */ /* 0x000fea0003c00000 */
[----:B------:R-:W-:Y:S01]  /*217c0*/  FMNMX.FTZ R4, R4, R0, !PT ;  /* 0x0000000004047209 */ /* 0x000fe20007810000 */
[----:B------:R-:W-:Y:S01]  /*217d0*/  IMAD.MOV.U32 R0, RZ, RZ, 0x1 ;  /* 0x00000001ff007424 */ /* 0x000fe200078e00ff */
[----:B------:R-:W-:Y:S02]  /*217e0*/  MOV R2, 0x21800 ;  /* 0x0002180000027802 */ /* 0x000fe40000000f00 */
        /* <DEDUP_REMOVED lines=28> */
[----:B------:R-:W-:-:S05]  /*219b0*/  BRA `(.L_x_1777) ;  /* 0xffff3d0000007947 */ /* 0x000fca000383ffff */
.L_x_1672:
[----:B-1--4-:R-:W-:Y:S01]  /*219c0*/  MOV R0, RZ ;  /* 0x000000ff00007202 */ /* 0x012fe20000000f00 */
[----:B------:R-:W-:Y:S01]  /*219d0*/  IMAD.MOV.U32 R43, RZ, RZ, R4 ;  /* 0x000000ffff2b7224 */ /* 0x000fe200078e0004 */
[----:B------:R-:W-:Y:S01]  /*219e0*/  MOV R2, 0x21a10 ;  /* 0x00021a1000027802 */ /* 0x000fe20000000f00 */
[----:B------:R-:W-:Y:S02]  /*219f0*/  IMAD.MOV.U32 R3, RZ, RZ, 0x1c1f ;  /* 0x00001c1fff037424 */ /* 0x000fe400078e00ff */
[----:B------:R-:W-:Y:S05]  /*21a00*/  CALL.REL.NOINC `($__internal_24_$__cuda_sm70_shflsync_idx_p) ;  /* 0x0000171000007944 */ /* 0x000fea0003c00000 */
[----:B------:R-:W-:-:S05]  /*21a10*/  BRA `(.L_x_1778) ;  /* 0xffff576000007947 */ /* 0x000fca000383ffff */
.L_x_1675:
[----:B------:R-:W-:Y:S01]  /*21a20*/  MOV R0, 0x1 ;  /* 0x0000000100007802 */ /* 0x000fe20000000f00 */
[----:B------:R-:W-:Y:S01]  /*21a30*/  IMAD.MOV.U32 R43, RZ, RZ, R4 ;  /* 0x000000ffff2b7224 */ /* 0x000fe200078e0004 */
[----:B--2---:R-:W-:Y:S01]  /*21a40*/  MOV R2, 0x21a70 ;  /* 0x00021a7000027802 */ /* 0x004fe20000000f00 */
[----:B------:R-:W-:Y:S02]  /*21a50*/  IMAD.MOV.U32 R3, RZ, RZ, 0x1c1f ;  /* 0x00001c1fff037424 */ /* 0x000fe400078e00ff */
[----:B------:R-:W-:Y:S05]  /*21a60*/  CALL.REL.NOINC `($__internal_24_$__cuda_sm70_shflsync_idx_p) ;  /* 0x000016b000007944 */ /* 0x000fea0003c00000 */
[----:B------:R-:W-:Y:S01]  /*21a70*/  MOV R3, 0x1c1f ;  /* 0x00001c1f00037802 */ /* 0x000fe20000000f00 */
[----:B------:R-:W-:Y:S01]  /*21a80*/  IMAD.MOV.U32 R4, RZ, RZ, R0 ;  /* 0x000000ffff047224 */ /* 0x000fe200078e0000 */
[----:B------:R-:W-:Y:S01]  /*21a90*/  MOV R0, 0x1 ;  /* 0x0000000100007802 */ /* 0x000fe20000000f00 */
[----:B------:R-:W-:Y:S01]  /*21aa0*/  IMAD.MOV.U32 R43, RZ, RZ, R6 ;  /* 0x000000ffff2b7224 */ /* 0x000fe200078e0006 */
[----:B------:R-:W-:Y:S02]  /*21ab0*/  MOV R2, 0x21ad0 ;  /* 0x00021ad000027802 */ /* 0x000fe40000000f00 */
[----:B------:R-:W-:Y:S05]  /*21ac0*/  CALL.REL.NOINC `($__internal_24_$__cuda_sm70_shflsync_idx_p) ;  /* 0x0000165000007944 */ /* 0x000fea0003c00000 */
[----:B------:R-:W-:-:S05]  /*21ad0*/  BRA `(.L_x_1779) ;  /* 0xffff582000007947 */ /* 0x000fca000383ffff */
.L_x_1678:
[----:B------:R-:W-:Y:S01]  /*21ae0*/  MOV R0, RZ ;  /* 0x000000ff00007202 */ /* 0x000fe20000000f00 */
[----:B------:R-:W-:Y:S01]  /*21af0*/  IMAD.MOV.U32 R43, RZ, RZ, R10 ;  /* 0x000000ffff2b7224 */ /* 0x000fe200078e000a */
[----:B------:R-:W-:Y:S01]  /*21b00*/  MOV R2, 0x21b30 ;  /* 0x00021b3000027802 */ /* 0x000fe20000000f00 */
[----:B------:R-:W-:Y:S02]  /*21b10*/  IMAD.MOV.U32 R3, RZ, RZ, 0x1c1f ;  /* 0x00001c1fff037424 */ /* 0x000fe400078e00ff */
[----:B------:R-:W-:Y:S05]  /*21b20*/  CALL.REL.NOINC `($__internal_24_$__cuda_sm70_shflsync_idx_p) ;  /* 0x000015f000007944 */ /* 0x000fea0003c00000 */
[----:B------:R-:W-:Y:S01]  /*21b30*/  MOV R4, R0 ;  /* 0x0000000000047202 */ /* 0x000fe20000000f00 */
[----:B------:R-:W-:-:S05]  /*21b40*/  BRA `(.L_x_1780) ;  /* 0xffff676000007947 */ /* 0x000fca000383ffff */
.L_x_1679:
[----:B------:R-:W-:Y:S01]  /*21b50*/  MOV R0, RZ ;  /* 0x000000ff00007202 */ /* 0x000fe20000000f00 */
[----:B------:R-:W-:Y:S01]  /*21b60*/  IMAD.MOV.U32 R43, RZ, RZ, R11 ;  /* 0x000000ffff2b7224 */ /* 0x000fe200078e000b */
[----:B------:R-:W-:Y:S01]  /*21b70*/  MOV R2, 0x21ba0 ;  /* 0x00021ba000027802 */ /* 0x000fe20000000f00 */
[----:B------:R-:W-:Y:S02]  /*21b80*/  IMAD.MOV.U32 R3, RZ, RZ, 0x1c1f ;  /* 0x00001c1fff037424 */ /* 0x000fe400078e00ff */
[----:B-12---:R-:W-:Y:S05]  /*21b90*/  CALL.REL.NOINC `($__internal_24_$__cuda_sm70_shflsync_idx_p) ;  /* 0x0000158000007944 */ /* 0x006fea0003c00000 */
[----:B------:R-:W-:-:S05]  /*21ba0*/  BRA `(.L_x_1781) ;  /* 0xffff672000007947 */ /* 0x000fca000383ffff */
.L_x_1680:
[----:B------:R-:W-:Y:S01]  /*21bb0*/  MOV R0, 0x1 ;  /* 0x0000000100007802 */ /* 0x000fe20000000f00 */
[----:B------:R-:W-:Y:S01]  /*21bc0*/  IMAD.MOV.U32 R43, RZ, RZ, R10 ;  /* 0x000000ffff2b7224 */ /* 0x000fe200078e000a */
[----:B----4-:R-:W-:Y:S01]  /*21bd0*/  MOV R2, 0x21c00 ;  /* 0x00021c0000027802 */ /* 0x010fe20000000f00 */
[----:B------:R-:W-:Y:S03]  /*21be0*/  IMAD.MOV.U32 R3, RZ, RZ, 0x1c1f ;  /* 0x00001c1fff037424 */ /* 0x000fe600078e00ff */
[----:B-1-3--:R-:W-:Y:S05]  /*21bf0*/  CALL.REL.NOINC `($__internal_24_$__cuda_sm70_shflsync_idx_p) ;  /* 0x0000152000007944 */ /* 0x00afea0003c00000 */
[----:B------:R-:W-:Y:S01]  /*21c00*/  MOV R3, 0x1c1f ;  /* 0x00001c1f00037802 */ /* 0x000fe20000000f00 */
[----:B------:R-:W-:Y:S01]  /*21c10*/  IMAD.MOV.U32 R4, RZ, RZ, R0 ;  /* 0x000000ffff047224 */ /* 0x000fe200078e0000 */
[----:B------:R-:W-:Y:S01]  /*21c20*/  MOV R0, 0x1 ;  /* 0x0000000100007802 */ /* 0x000fe20000000f00 */
[----:B------:R-:W-:Y:S01]  /*21c30*/  IMAD.MOV.U32 R43, RZ, RZ, R11 ;  /* 0x000000ffff2b7224 */ /* 0x000fe200078e000b */
[----:B------:R-:W-:Y:S02]  /*21c40*/  MOV R2, 0x21c60 ;  /* 0x00021c6000027802 */ /* 0x000fe40000000f00 */
[----:B------:R-:W-:Y:S05]  /*21c50*/  CALL.REL.NOINC `($__internal_24_$__cuda_sm70_shflsync_idx_p) ;  /* 0x000014c000007944 */ /* 0x000fea0003c00000 */
[----:B------:R-:W-:-:S05]  /*21c60*/  BRA `(.L_x_1782) ;  /* 0xffff676000007947 */ /* 0x000fca000383ffff */
.L_x_1681:
[----:B------:R-:W-:Y:S02]  /*21c70*/  MOV R0, 0x2 ;  /* 0x0000000200007802 */ /* 0x000fe40000000f00 */
[----:B------:R-:W-:Y:S02]  /*21c80*/  MOV R2, 0x21ca0 ;  /* 0x00021ca000027802 */ /* 0x000fe40000000f00 */
[----:B------:R-:W-:Y:S05]  /*21c90*/  CALL.REL.NOINC `($__internal_23_$__cuda_sm70_shflsync_bfly_p) ;  /* 0x0000142000007944 */ /* 0x000fea0003c00000 */
[----:B------:R-:W-:-:S05]  /*21ca0*/  BRA `(.L_x_1783) ;  /* 0xffff6b2000007947 */ /* 0x000fca000383ffff */
.L_x_1682:
[----:B------:R-:W-:Y:S02]  /*21cb0*/  MOV R0, 0x1 ;  /* 0x0000000100007802 */ /* 0x000fe40000000f00 */
        /* <DEDUP_REMOVED lines=30> */
.L_x_1684:
[----:B------:R-:W-:Y:S01]  /*21ea0*/  IMAD.MOV.U32 R4, RZ, RZ, R225 ;  /* 0x000000ffff047224 */ /* 0x000fe200078e00e1 */
[----:B------:R-:W-:-:S02]  /*21eb0*/  MOV R0, 0x2 ;  /* 0x0000000200007802 */ /* 0x000fc40000000f00 */
[----:B------:R-:W-:Y:S02]  /*21ec0*/  MOV R2, 0x21ee0 ;  /* 0x00021ee000027802 */ /* 0x000fe40000000f00 */
[----:B------:R-:W-:Y:S05]  /*21ed0*/  CALL.REL.NOINC `($__internal_23_$__cuda_sm70_shflsync_bfly_p) ;  /* 0x000011e000007944 */ /* 0x000fea0003c00000 */
[----:B------:R-:W-:Y:S05]  /*21ee0*/  BRA `(.L_x_1785) ;  /* 0xffff81a000007947 */ /* 0x000fea000383ffff */
.L_x_1685:
[----:B------:R-:W-:Y:S02]  /*21ef0*/  MOV R0, 0x1 ;  /* 0x0000000100007802 */ /* 0x000fe40000000f00 */
[----:B------:R-:W-:Y:S02]  /*21f00*/  MOV R2, 0x21f20 ;  /* 0x00021f2000027802 */ /* 0x000fe40000000f00 */
[----:B-1----:R-:W-:Y:S05]  /*21f10*/  CALL.REL.NOINC `($__internal_23_$__cuda_sm70_shflsync_bfly_p) ;  /* 0x000011a000007944 */ /* 0x002fea0003c00000 */
[----:B------:R-:W-:Y:S01]  /*21f20*/  FADD.FTZ R9, R4, R0 ;  /* 0x0000000004097221 */ /* 0x000fe20000010000 */
[----:B------:R-:W-:Y:S02]  /*21f30*/  MOV R4, R236 ;  /* 0x000000ec00047202 */ /* 0x000fe40000000f00 */
[----:B------:R-:W-:Y:S02]  /*21f40*/  MOV R0, 0x2 ;  /* 0x0000000200007802 */ /* 0x000fe40000000f00 */
[----:B------:R-:W-:Y:S02]  /*21f50*/  MOV R2, 0x21f70 ;  /* 0x00021f7000027802 */ /* 0x000fe40000000f00 */
[----:B------:R-:W-:Y:S05]  /*21f60*/  CALL.REL.NOINC `($__internal_23_$__cuda_sm70_shflsync_bfly_p) ;  /* 0x0000115000007944 */ /* 0x000fea0003c00000 */
[----:B------:R-:W-:Y:S01]  /*21f70*/  FADD.FTZ R8, R236, R0 ;  /* 0x00000000ec087221 */ /* 0x000fe20000010000 */
[----:B------:R-:W-:Y:S02]  /*21f80*/  MOV R0, 0x1 ;  /* 0x0000000100007802 */ /* 0x000fe40000000f00 */
[----:B------:R-:W-:-:S02]  /*21f90*/  MOV R2, 0x21fc0 ;  /* 0x00021fc000027802 */ /* 0x000fc40000000f00 */
[----:B------:R-:W-:Y:S02]  /*21fa0*/  MOV R4, R8 ;  /* 0x0000000800047202 */ /* 0x000fe40000000f00 */
[----:B------:R-:W-:Y:S05]  /*21fb0*/  CALL.REL.NOINC `($__internal_23_$__cuda_sm70_shflsync_bfly_p) ;  /* 0x0000110000007944 */ /* 0x000fea0003c00000 */
[----:B------:R-:W-:Y:S01]  /*21fc0*/  FADD.FTZ R8, R8, R0 ;  /* 0x0000000008087221 */ /* 0x000fe20000010000 */
[----:B------:R-:W-:Y:S02]  /*21fd0*/  MOV R4, R237 ;  /* 0x000000ed00047202 */ /* 0x000fe40000000f00 */
[----:B------:R-:W-:Y:S02]  /*21fe0*/  MOV R0, 0x2 ;  /* 0x0000000200007802 */ /* 0x000fe40000000f00 */
[----:B------:R-:W-:Y:S02]  /*21ff0*/  MOV R2, 0x22010 ;  /* 0x0002201000027802 */ /* 0x000fe40000000f00 */
[----:B------:R-:W-:Y:S05]  /*22000*/  CALL.REL.NOINC `($__internal_23_$__cuda_sm70_shflsync_bfly_p) ;  /* 0x000010b000007944 */ /* 0x000fea0003c00000 */
[----:B------:R-:W-:Y:S01]  /*22010*/  FADD.FTZ R6, R237, R0 ;  /* 0x00000000ed067221 */ /* 0x000fe20000010000 */
[----:B------:R-:W-:Y:S02]  /*22020*/  MOV R0, 0x1 ;  /* 0x0000000100007802 */ /* 0x000fe40000000f00 */
[----:B------:R-:W-:Y:S02]  /*22030*/  MOV R2, 0x22060 ;  /* 0x0002206000027802 */ /* 0x000fe40000000f00 */
[----:B------:R-:W-:-:S02]  /*22040*/  MOV R4, R6 ;  /* 0x0000000600047202 */ /* 0x000fc40000000f00 */
[----:B------:R-:W-:Y:S05]  /*22050*/  CALL.REL.NOINC `($__internal_23_$__cuda_sm70_shflsync_bfly_p) ;  /* 0x0000106000007944 */ /* 0x000fea0003c00000 */
[----:B------:R-:W-:Y:S01]  /*22060*/  FADD.FTZ R6, R6, R0 ;  /* 0x0000000006067221 */ /* 0x000fe20000010000 */
[----:B------:R-:W-:-:S02]  /*22070*/  MOV R4, R238 ;  /* 0x000000ee00047202 */ /* 0x000fc40000000f00 */
[----:B------:R-:W-:Y:S02]  /*22080*/  MOV R0, 0x2 ;  /* 0x0000000200007802 */ /* 0x000fe40000000f00 */
[----:B------:R-:W-:Y:S02]  /*22090*/  MOV R2, 0x220b0 ;  /* 0x000220b000027802 */ /* 0x000fe40000000f00 */
[----:B------:R-:W-:Y:S05]  /*220a0*/  CALL.REL.NOINC `($__internal_23_$__cuda_sm70_shflsync_bfly_p) ;  /* 0x0000101000007944 */ /* 0x000fea0003c00000 */
[----:B------:R-:W-:Y:S01]  /*220b0*/  FADD.FTZ R10, R238, R0 ;  /* 0x00000000ee0a7221 */ /* 0x000fe20000010000 */
[----:B------:R-:W-:Y:S02]  /*220c0*/  MOV R0, 0x1 ;  /* 0x0000000100007802 */ /* 0x000fe40000000f00 */
[----:B------:R-:W-:Y:S02]  /*220d0*/  MOV R2, 0x22100 ;  /* 0x0002210000027802 */ /* 0x000fe40000000f00 */
[----:B------:R-:W-:Y:S02]  /*220e0*/  MOV R4, R10 ;  /* 0x0000000a00047202 */ /* 0x000fe40000000f00 */
[----:B------:R-:W-:Y:S05]  /*220f0*/  CALL.REL.NOINC `($__internal_23_$__cuda_sm70_shflsync_bfly_p) ;  /* 0x00000fc000007944 */ /* 0x000fea0003c00000 */
[----:B------:R-:W-:Y:S01]  /*22100*/  MOV R12, R0 ;  /* 0x00000000000c7202 */ /* 0x000fe20000000f00 */
[----:B------:R-:W-:Y:S05]  /*22110*/  BRA `(.L_x_1786) ;  /* 0xffff806000007947 */ /* 0x000fea000383ffff */
.L_x_1692:
[----:B-1234-:R-:W-:Y:S01]  /*22120*/  IMAD.MOV.U32 R43, RZ, RZ, R12 ;  /* 0x000000ffff2b7224 */ /* 0x01efe200078e000c */
[----:B------:R-:W-:Y:S01]  /*22130*/  MOV R0, RZ ;  /* 0x000000ff00007202 */ /* 0x000fe20000000f00 */
[----:B------:R-:W-:Y:S01]  /*22140*/  IMAD.MOV.U32 R3, RZ, RZ, 0x1c1f ;  /* 0x00001c1fff037424 */ /* 0x000fe200078e00ff */
[----:B------:R-:W-:-:S02]  /*22150*/  MOV R2, 0x22170 ;  /* 0x0002217000027802 */ /* 0x000fc40000000f00 */
[----:B------:R-:W-:Y:S05]  /*22160*/  CALL.REL.NOINC `($__internal_24_$__cuda_sm70_shflsync_idx_p) ;  /* 0x00000fb000007944 */ /* 0x000fea0003c00000 */
[----:B------:R-:W-:Y:S01]  /*22170*/  MOV R5, R0 ;  /* 0x0000000000057202 */ /* 0x000fe20000000f00 */
[----:B------:R-:W-:Y:S05]  /*22180*/  BRA `(.L_x_1787) ;  /* 0xffff9a9000007947 */ /* 0x000fea000383ffff */
.L_x_1693:
[----:B------:R-:W-:Y:S01]  /*22190*/  IMAD.MOV.U32 R43, RZ, RZ, R13 ;  /* 0x000000ffff2b7224 */ /* 0x000fe200078e000d */
[----:B------:R-:W-:Y:S01]  /*221a0*/  MOV R0, RZ ;  /* 0x000000ff00007202 */ /* 0x000fe20000000f00 */
[----:B------:R-:W-:Y:S01]  /*221b0*/  IMAD.MOV.U32 R3, RZ, RZ, 0x1c1f ;  /* 0x00001c1fff037424 */ /* 0x000fe200078e00ff */
[----:B------:R-:W-:-:S02]  /*221c0*/  MOV R2, 0x221e0 ;  /* 0x000221e000027802 */ /* 0x000fc40000000f00 */
[----:B-12---:R-:W-:Y:S05]  /*221d0*/  CALL.REL.NOINC `($__internal_24_$__cuda_sm70_shflsync_idx_p) ;  /* 0x00000f4000007944 */ /* 0x006fea0003c00000 */
[----:B------:R-:W-:Y:S05]  /*221e0*/  BRA `(.L_x_1788) ;  /* 0xffff9a5000007947 */ /* 0x000fea000383ffff */
.L_x_1696:
[----:B------:R-:W-:Y:S01]  /*221f0*/  IMAD.MOV.U32 R43, RZ, RZ, R12 ;  /* 0x000000ffff2b7224 */ /* 0x000fe200078e000c */
[----:B----4-:R-:W-:Y:S01]  /*22200*/  MOV R0, 0x1 ;  /* 0x0000000100007802 */ /* 0x010fe20000000f00 */
[----:B--2---:R-:W-:Y:S01]  /*22210*/  IMAD.MOV.U32 R3, RZ, RZ, 0x1c1f ;  /* 0x00001c1fff037424 */ /* 0x004fe200078e00ff */
[----:B------:R-:W-:-:S02]  /*22220*/  MOV R2, 0x22240 ;  /* 0x0002224000027802 */ /* 0x000fc40000000f00 */
        /* <DEDUP_REMOVED lines=8> */
.L_x_1699:
[----:B------:R-:W-:Y:S01]  /*222b0*/  IMAD.MOV.U32 R43, RZ, RZ, R12 ;  /* 0x000000ffff2b7224 */ /* 0x000fe200078e000c */
[----:B----4-:R-:W-:Y:S01]  /*222c0*/  MOV R0, 0x2 ;  /* 0x0000000200007802 */ /* 0x010fe20000000f00 */
[----:B-1----:R-:W-:Y:S01]  /*222d0*/  IMAD.MOV.U32 R3, RZ, RZ, 0x1c1f ;  /* 0x00001c1fff037424 */ /* 0x002fe200078e00ff */
[----:B------:R-:W-:Y:S02]  /*222e0*/  MOV R2, 0x22300 ;  /* 0x0002230000027802 */ /* 0x000fe40000000f00 */
[----:B--23--:R-:W-:Y:S05]  /*222f0*/  CALL.REL.NOINC `($__internal_24_$__cuda_sm70_shflsync_idx_p) ;  /* 0x00000e2000007944 */ /* 0x00cfea0003c00000 */
[----:B------:R-:W-:Y:S01]  /*22300*/  MOV R5, R0 ;  /* 0x0000000000057202 */ /* 0x000fe20000000f00 */
[----:B------:R-:W-:Y:S05]  /*22310*/  BRA `(.L_x_1790) ;  /* 0xffff9c0000007947 */ /* 0x000fea000383ffff */
.L_x_1700:
[----:B------:R-:W-:Y:S01]  /*22320*/  IMAD.MOV.U32 R43, RZ, RZ, R13 ;  /* 0x000000ffff2b7224 */ /* 0x000fe200078e000d */
[----:B----4-:R-:W-:Y:S01]  /*22330*/  MOV R0, 0x2 ;  /* 0x0000000200007802 */ /* 0x010fe20000000f00 */
[----:B------:R-:W-:Y:S01]  /*22340*/  IMAD.MOV.U32 R3, RZ, RZ, 0x1c1f ;  /* 0x00001c1fff037424 */ /* 0x000fe200078e00ff */
[----:B------:R-:W-:Y:S02]  /*22350*/  MOV R2, 0x22370 ;  /* 0x0002237000027802 */ /* 0x000fe40000000f00 */
[----:B-123--:R-:W-:Y:S05]  /*22360*/  CALL.REL.NOINC `($__internal_24_$__cuda_sm70_shflsync_idx_p) ;  /* 0x00000db000007944 */ /* 0x00efea0003c00000 */
[----:B------:R-:W-:Y:S05]  /*22370*/  BRA `(.L_x_1791) ;  /* 0xffff9bc000007947 */ /* 0x000fea000383ffff */
.L_x_1703:
[----:B------:R-:W-:Y:S01]  /*22380*/  IMAD.MOV.U32 R43, RZ, RZ, R12 ;  /* 0x000000ffff2b7224 */ /* 0x000fe200078e000c */
[----:B-1----:R-:W-:Y:S01]  /*22390*/  MOV R0, 0x3 ;  /* 0x0000000300007802 */ /* 0x002fe20000000f00 */
[----:B------:R-:W-:Y:S01]  /*223a0*/  IMAD.MOV.U32 R3, RZ, RZ, 0x1c1f ;  /* 0x00001c1fff037424 */ /* 0x000fe200078e00ff */
[----:B------:R-:W-:-:S02]  /*223b0*/  MOV R2, 0x223d0 ;  /* 0x000223d000027802 */ /* 0x000fc40000000f00 */
[----:B--234-:R-:W-:Y:S05]  /*223c0*/  CALL.REL.NOINC `($__internal_24_$__cuda_sm70_shflsync_idx_p) ;  /* 0x00000d5000007944 */ /* 0x01cfea0003c00000 */
[----:B------:R-:W-:Y:S01]  /*223d0*/  IMAD.MOV.U32 R5, RZ, RZ, R0 ;  /* 0x000000ffff057224 */ /* 0x000fe200078e0000 */
[----:B------:R-:W-:Y:S01]  /*223e0*/  MOV R0, 0x3 ;  /* 0x0000000300007802 */ /* 0x000fe20000000f00 */
[----:B------:R-:W-:Y:S01]  /*223f0*/  IMAD.MOV.U32 R43, RZ, RZ, R13 ;  /* 0x000000ffff2b7224 */ /* 0x000fe200078e000d */
[----:B------:R-:W-:-:S02]  /*22400*/  MOV R3, 0x1c1f ;  /* 0x00001c1f00037802 */ /* 0x000fc40000000f00 */
[----:B------:R-:W-:Y:S02]  /*22410*/  MOV R2, 0x22430 ;  /* 0x0002243000027802 */ /* 0x000fe40000000f00 */
[----:B------:R-:W-:Y:S05]  /*22420*/  CALL.REL.NOINC `($__internal_24_$__cuda_sm70_shflsync_idx_p) ;  /* 0x00000cf000007944 */ /* 0x000fea0003c00000 */
[----:B------:R-:W-:Y:S05]  /*22430*/  BRA `(.L_x_1792) ;  /* 0xffff9c8000007947 */ /* 0x000fea000383ffff */
.L_x_1705:
[----:B------:R-:W-:Y:S01]  /*22440*/  IMAD.MOV.U32 R43, RZ, RZ, R6 ;  /* 0x000000ffff2b7224 */ /* 0x000fe200078e0006 */
[----:B------:R-:W-:Y:S01]  /*22450*/  MOV R0, RZ ;  /* 0x000000ff00007202 */ /* 0x000fe20000000f00 */
[----:B------:R-:W-:Y:S01]  /*22460*/  IMAD.MOV.U32 R3, RZ, RZ, 0x1c1f ;  /* 0x00001c1fff037424 */ /* 0x000fe200078e00ff */
[----:B------:R-:W-:Y:S02]  /*22470*/  MOV R2, 0x22490 ;  /* 0x0002249000027802 */ /* 0x000fe40000000f00 */
[----:B------:R-:W-:Y:S05]  /*22480*/  CALL.REL.NOINC `($__internal_24_$__cuda_sm70_shflsync_idx_p) ;  /* 0x00000c9000007944 */ /* 0x000fea0003c00000 */
[----:B------:R-:W-:Y:S01]  /*22490*/  MOV R4, R0 ;  /* 0x0000000000047202 */ /* 0x000fe20000000f00 */
[----:B------:R-:W-:Y:S05]  /*224a0*/  BRA `(.L_x_1793) ;  /* 0xffff9f8000007947 */ /* 0x000fea000383ffff */
.L_x_1706:
[----:B------:R-:W-:Y:S01]  /*224b0*/  IMAD.MOV.U32 R43, RZ, RZ, R5 ;  /* 0x000000ffff2b7224 */ /* 0x000fe200078e0005 */
[----:B------:R-:W-:Y:S01]  /*224c0*/  MOV R0, RZ ;  /* 0x000000ff00007202 */ /* 0x000fe20000000f00 */
[----:B------:R-:W-:Y:S01]  /*224d0*/  IMAD.MOV.U32 R3, RZ, RZ, 0x1c1f ;  /* 0x00001c1fff037424 */ /* 0x000fe200078e00ff */
[----:B------:R-:W-:Y:S02]  /*224e0*/  MOV R2, 0x22500 ;  /* 0x0002250000027802 */ /* 0x000fe40000000f00 */
[----:B-12---:R-:W-:Y:S05]  /*224f0*/  CALL.REL.NOINC `($__internal_24_$__cuda_sm70_shflsync_idx_p) ;  /* 0x00000c2000007944 */ /* 0x006fea0003c00000 */
[----:B------:R-:W-:Y:S05]  /*22500*/  BRA `(.L_x_1794) ;  /* 0xffff9f4000007947 */ /* 0x000fea000383ffff */
.L_x_1709:
        /* <DEDUP_REMOVED lines=12> */
.L_x_1712:
[----:B------:R-:W-:Y:S01]  /*225d0*/  IMAD.MOV.U32 R43, RZ, RZ, R6 ;  /* 0x000000ffff2b7224 */ /* 0x000fe200078e0006 */
[----:B----4-:R-:W-:Y:S01]  /*225e0*/  MOV R0, 0x2 ;  /* 0x0000000200007802 */ /* 0x010fe20000000f00 */
[----:B------:R-:W-:Y:S01]  /*225f0*/  IMAD.MOV.U32 R3, RZ, RZ, 0x1c1f ;  /* 0x00001c1fff037424 */ /* 0x000fe200078e00ff */
[----:B------:R-:W-:Y:S02]  /*22600*/  MOV R2, 0x22620 ;  /* 0x0002262000027802 */ /* 0x000fe40000000f00 */
[----:B-123--:R-:W-:Y:S05]  /*22610*/  CALL.REL.NOINC `($__internal_24_$__cuda_sm70_shflsync_idx_p) ;  /* 0x00000b0000007944 */ /* 0x00efea0003c00000 */
[----:B------:R-:W-:Y:S01]  /*22620*/  MOV R4, R0 ;  /* 0x0000000000047202 */ /* 0x000fe20000000f00 */
[----:B------:R-:W-:Y:S05]  /*22630*/  BRA `(.L_x_1796) ;  /* 0xffffa7c000007947 */ /* 0x000fea000383ffff */
.L_x_1713:
[----:B------:R-:W-:Y:S01]  /*22640*/  IMAD.MOV.U32 R43, RZ, RZ, R5 ;  /* 0x000000ffff2b7224 */ /* 0x000fe200078e0005 */
[----:B----4-:R-:W-:Y:S01]  /*22650*/  MOV R0, 0x2 ;  /* 0x0000000200007802 */ /* 0x010fe20000000f00 */
[----:B------:R-:W-:Y:S01]  /*22660*/  IMAD.MOV.U32 R3, RZ, RZ, 0x1c1f ;  /* 0x00001c1fff037424 */ /* 0x000fe200078e00ff */
[----:B------:R-:W-:Y:S02]  /*22670*/  MOV R2, 0x22690 ;  /* 0x0002269000027802 */ /* 0x000fe40000000f00 */
[----:B-123--:R-:W-:Y:S05]  /*22680*/  CALL.REL.NOINC `($__internal_24_$__cuda_sm70_shflsync_idx_p) ;  /* 0x00000a9000007944 */ /* 0x00efea0003c00000 */
[----:B------:R-:W-:Y:S05]  /*22690*/  BRA `(.L_x_1797) ;  /* 0xffffa78000007947 */ /* 0x000fea000383ffff */
.L_x_1716:
[----:B------:R-:W-:Y:S01]  /*226a0*/  IMAD.MOV.U32 R43, RZ, RZ, R6 ;  /* 0x000000ffff2b7224 */ /* 0x000fe200078e0006 */
[----:B-1----:R-:W-:Y:S01]  /*226b0*/  MOV R0, 0x3 ;  /* 0x0000000300007802 */ /* 0x002fe20000000f00 */
[----:B--2---:R-:W-:Y:S01]  /*226c0*/  IMAD.MOV.U32 R3, RZ, RZ, 0x1c1f ;  /* 0x00001c1fff037424 */ /* 0x004fe200078e00ff */
[----:B------:R-:W-:-:S02]  /*226d0*/  MOV R2, 0x226f0 ;  /* 0x000226f000027802 */ /* 0x000fc40000000f00 */
[----:B---34-:R-:W-:Y:S05]  /*226e0*/  CALL.REL.NOINC `($__internal_24_$__cuda_sm70_shflsync_idx_p) ;  /* 0x00000a3000007944 */ /* 0x018fea0003c00000 */
[----:B------:R-:W-:Y:S01]  /*226f0*/  IMAD.MOV.U32 R4, RZ, RZ, R0 ;  /* 0x000000ffff047224 */ /* 0x000fe200078e0000 */
[----:B------:R-:W-:Y:S01]  /*22700*/  MOV R0, 0x3 ;  /* 0x0000000300007802 */ /* 0x000fe20000000f00 */
[----:B------:R-:W-:Y:S01]  /*22710*/  IMAD.MOV.U32 R43, RZ, RZ, R5 ;  /* 0x000000ffff2b7224 */ /* 0x000fe200078e0005 */
[----:B------:R-:W-:-:S02]  /*22720*/  MOV R3, 0x1c1f ;  /* 0x00001c1f00037802 */ /* 0x000fc40000000f00 */
[----:B------:R-:W-:Y:S02]  /*22730*/  MOV R2, 0x22750 ;  /* 0x0002275000027802 */ /* 0x000fe40000000f00 */
[----:B------:R-:W-:Y:S05]  /*22740*/  CALL.REL.NOINC `($__internal_24_$__cuda_sm70_shflsync_idx_p) ;  /* 0x000009d000007944 */ /* 0x000fea0003c00000 */
[----:B------:R-:W-:Y:S05]  /*22750*/  BRA `(.L_x_1798) ;  /* 0xffffabb000007947 */ /* 0x000fea000383ffff */
.L_x_1720:
[----:B------:R-:W-:Y:S01]  /*22760*/  IMAD.MOV.U32 R43, RZ, RZ, R5 ;  /* 0x000000ffff2b7224 */ /* 0x000fe200078e0005 */
[----:B------:R-:W-:Y:S01]  /*22770*/  MOV R0, RZ ;  /* 0x000000ff00007202 */ /* 0x000fe20000000f00 */
[----:B------:R-:W-:Y:S01]  /*22780*/  IMAD.MOV.U32 R3, RZ, RZ, 0x1c1f ;  /* 0x00001c1fff037424 */ /* 0x000fe200078e00ff */
[----:B------:R-:W-:Y:S02]  /*22790*/  MOV R2, 0x227b0 ;  /* 0x000227b000027802 */ /* 0x000fe40000000f00 */
[----:B------:R-:W-:Y:S05]  /*227a0*/  CALL.REL.NOINC `($__internal_24_$__cuda_sm70_shflsync_idx_p) ;  /* 0x0000097000007944 */ /* 0x000fea0003c00000 */
[----:B------:R-:W-:Y:S01]  /*227b0*/  MOV R4, R0 ;  /* 0x0000000000047202 */ /* 0x000fe20000000f00 */
[----:B------:R-:W-:Y:S05]  /*227c0*/  BRA `(.L_x_1799) ;  /* 0xffffb7f000007947 */ /* 0x000fea000383ffff */
.L_x_1721:
[----:B------:R-:W-:Y:S01]  /*227d0*/  IMAD.MOV.U32 R43, RZ, RZ, R13 ;  /* 0x000000ffff2b7224 */ /* 0x000fe200078e000d */
[----:B------:R-:W-:Y:S01]  /*227e0*/  MOV R0, RZ ;  /* 0x000000ff00007202 */ /* 0x000fe20000000f00 */
[----:B------:R-:W-:Y:S01]  /*227f0*/  IMAD.MOV.U32 R3, RZ, RZ, 0x1c1f ;  /* 0x00001c1fff037424 */ /* 0x000fe200078e00ff */
[----:B------:R-:W-:Y:S02]  /*22800*/  MOV R2, 0x22820 ;  /* 0x0002282000027802 */ /* 0x000fe40000000f00 */
[----:B-12---:R-:W-:Y:S05]  /*22810*/  CALL.REL.NOINC `($__internal_24_$__cuda_sm70_shflsync_idx_p) ;  /* 0x0000090000007944 */ /* 0x006fea0003c00000 */
[----:B------:R-:W-:Y:S05]  /*22820*/  BRA `(.L_x_1800) ;  /* 0xffffb7b000007947 */ /* 0x000fea000383ffff */
.L_x_1724:
        /* <DEDUP_REMOVED lines=12> */
.L_x_1727:
[----:B------:R-:W-:Y:S01]  /*228f0*/  IMAD.MOV.U32 R43, RZ, RZ, R5 ;  /* 0x000000ffff2b7224 */ /* 0x000fe200078e0005 */
[----:B----4-:R-:W-:Y:S01]  /*22900*/  MOV R0, 0x2 ;  /* 0x0000000200007802 */ /* 0x010fe20000000f00 */
[----:B-1----:R-:W-:Y:S01]  /*22910*/  IMAD.MOV.U32 R3, RZ, RZ, 0x1c1f ;  /* 0x00001c1fff037424 */ /* 0x002fe200078e00ff */
[----:B------:R-:W-:Y:S02]  /*22920*/  MOV R2, 0x22940 ;  /* 0x0002294000027802 */ /* 0x000fe40000000f00 */
[----:B--23--:R-:W-:Y:S05]  /*22930*/  CALL.REL.NOINC `($__internal_24_$__cuda_sm70_shflsync_idx_p) ;  /* 0x000007e000007944 */ /* 0x00cfea0003c00000 */
[----:B------:R-:W-:Y:S01]  /*22940*/  MOV R4, R0 ;  /* 0x0000000000047202 */ /* 0x000fe20000000f00 */
[----:B------:R-:W-:Y:S05]  /*22950*/  BRA `(.L_x_1802) ;  /* 0xffffb97000007947 */ /* 0x000fea000383ffff */
.L_x_1728:
[----:B------:R-:W-:Y:S01]  /*22960*/  IMAD.MOV.U32 R43, RZ, RZ, R13 ;  /* 0x000000ffff2b7224 */ /* 0x000fe200078e000d */
[----:B----4-:R-:W-:Y:S01]  /*22970*/  MOV R0, 0x2 ;  /* 0x0000000200007802 */ /* 0x010fe20000000f00 */
[----:B------:R-:W-:Y:S01]  /*22980*/  IMAD.MOV.U32 R3, RZ, RZ, 0x1c1f ;  /* 0x00001c1fff037424 */ /* 0x000fe200078e00ff */
[----:B------:R-:W-:Y:S02]  /*22990*/  MOV R2, 0x229b0 ;  /* 0x000229b000027802 */ /* 0x000fe40000000f00 */
[----:B-123--:R-:W-:Y:S05]  /*229a0*/  CALL.REL.NOINC `($__internal_24_$__cuda_sm70_shflsync_idx_p) ;  /* 0x0000077000007944 */ /* 0x00efea0003c00000 */
[----:B------:R-:W-:Y:S05]  /*229b0*/  BRA `(.L_x_1803) ;  /* 0xffffb93000007947 */ /* 0x000fea000383ffff */
.L_x_1731:
        /* <DEDUP_REMOVED lines=12> */
.L_x_1733:
[----:B------:R-:W-:Y:S01]  /*22a80*/  IMAD.MOV.U32 R43, RZ, RZ, R42 ;  /* 0x000000ffff2b7224 */ /* 0x000fe200078e002a */
[----:B------:R-:W-:Y:S01]  /*22a90*/  MOV R0, RZ ;  /* 0x000000ff00007202 */ /* 0x000fe20000000f00 */
[----:B------:R-:W-:Y:S01]  /*22aa0*/  IMAD.MOV.U32 R3, RZ, RZ, 0x1f ;  /* 0x0000001fff037424 */ /* 0x000fe200078e00ff */
[----:B------:R-:W-:Y:S02]  /*22ab0*/  MOV R2, 0x22ad0 ;  /* 0x00022ad000027802 */ /* 0x000fe40000000f00 */
[----:B--234-:R-:W-:Y:S05]  /*22ac0*/  CALL.REL.NOINC `($__internal_24_$__cuda_sm70_shflsync_idx_p) ;  /* 0x0000065000007944 */ /* 0x01cfea0003c00000 */
[----:B------:R-:W-:Y:S01]  /*22ad0*/  MOV R10, R0 ;  /* 0x00000000000a7202 */ /* 0x000fe20000000f00 */
[----:B------:R-:W-:Y:S05]  /*22ae0*/  BRA `(.L_x_1805) ;  /* 0xffffbbb000007947 */ /* 0x000fea000383ffff */
.L_x_1734:
[----:B------:R-:W-:Y:S01]  /*22af0*/  IMAD.MOV.U32 R43, RZ, RZ, R42 ;  /* 0x000000ffff2b7224 */ /* 0x000fe200078e002a */
[----:B------:R-:W-:Y:S01]  /*22b00*/  MOV R0, 0x1 ;  /* 0x0000000100007802 */ /* 0x000fe20000000f00 */
[----:B------:R-:W-:Y:S01]  /*22b10*/  IMAD.MOV.U32 R3, RZ, RZ, 0x1f ;  /* 0x0000001fff037424 */ /* 0x000fe200078e00ff */
[----:B------:R-:W-:Y:S02]  /*22b20*/  MOV R2, 0x22b40 ;  /* 0x00022b4000027802 */ /* 0x000fe40000000f00 */
[----:B-1234-:R-:W-:Y:S05]  /*22b30*/  CALL.REL.NOINC `($__internal_24_$__cuda_sm70_shflsync_idx_p) ;  /* 0x000005e000007944 */ /* 0x01efea0003c00000 */
[----:B------:R-:W-:Y:S01]  /*22b40*/  MOV R9, R0 ;  /* 0x0000000000097202 */ /* 0x000fe20000000f00 */
[----:B------:R-:W-:Y:S05]  /*22b50*/  BRA `(.L_x_1806) ;  /* 0xffffbb6000007947 */ /* 0x000fea000383ffff */
.L_x_1735:
[----:B------:R-:W-:Y:S02]  /*22b60*/  MOV R3, 0x1 ;  /* 0x0000000100037802 */ /* 0x000fe40000000f00 */
[----:B------:R-:W-:-:S02]  /*22b70*/  MOV R2, 0x22b90 ;  /* 0x00022b9000027802 */ /* 0x000fc40000000f00 */
[----:B-1----:R-:W-:Y:S05]  /*22b80*/  CALL.REL.NOINC `($__internal_25_$__cuda_sm70_shflsync_up_p) ;  /* 0x000005e000007944 */ /* 0x002fea0003c00000 */
[----:B------:R-:W-:Y:S05]  /*22b90*/  BRA `(.L_x_1807) ;  /* 0xffffbc5000007947 */ /* 0x000fea000383ffff */
.L_x_1736:
[----:B------:R-:W-:Y:S02]  /*22ba0*/  MOV R3, 0x2 ;  /* 0x0000000200037802 */ /* 0x000fe40000000f00 */
[----:B------:R-:W-:-:S02]  /*22bb0*/  MOV R2, 0x22bd0 ;  /* 0x00022bd000027802 */ /* 0x000fc40000000f00 */
[----:B-1----:R-:W-:Y:S05]  /*22bc0*/  CALL.REL.NOINC `($__internal_25_$__cuda_sm70_shflsync_up_p) ;  /* 0x000005a000007944 */ /* 0x002fea0003c00000 */
        /* <DEDUP_REMOVED lines=23> */
.L_x_1740:
[----:B------:R-:W-:Y:S02]  /*22d40*/  MOV R3, 0x1 ;  /* 0x0000000100037802 */ /* 0x000fe40000000f00 */
[----:B------:R-:W-:-:S02]  /*22d50*/  MOV R2, 0x22d70 ;  /* 0x00022d7000027802 */ /* 0x000fc40000000f00 */
[----:B-1----:R-:W-:Y:S05]  /*22d60*/  CALL.REL.NOINC `($__internal_25_$__cuda_sm70_shflsync_up_p) ;  /* 0x0000040000007944 */ /* 0x002fea0003c00000 */
[----:B------:R-:W-:Y:S01]  /*22d70*/  MOV R2, R4 ;  /* 0x0000000400027202 */ /* 0x000fe20000000f00 */
[----:B------:R-:W-:Y:S05]  /*22d80*/  BRA `(.L_x_1809) ;  /* 0xffffbcd000007947 */ /* 0x000fea000383ffff */
.L_x_1741:
        /* <DEDUP_REMOVED lines=26> */
.L_x_1743:
[----:B------:R-:W-:Y:S02]  /*22f30*/  SEL R0, RZ, 0x1, P0 ;  /* 0x00000001ff007807 */ /* 0x000fe40000000000 */
[----:B------:R-:W-:-:S02]  /*22f40*/  MOV R2, 0x22f60 ;  /* 0x00022f6000027802 */ /* 0x000fc40000000f00 */
[----:B-12---:R-:W-:Y:S05]  /*22f50*/  CALL.REL.NOINC `($__internal_26_$__cuda_sm70_votesync_ballot) ;  /* 0x0000027000007944 */ /* 0x006fea0003c00000 */
[----:B------:R-:W-:Y:S01]  /*22f60*/  MOV R12, R0 ;  /* 0x00000000000c7202 */ /* 0x000fe20000000f00 */
[----:B------:R-:W-:Y:S05]  /*22f70*/  BRA `(.L_x_1811) ;  /* 0xffffbc7000007947 */ /* 0x000fea000383ffff */
.L_x_1744:
[----:B------:R-:W-:Y:S01]  /*22f80*/  IMAD.MOV.U32 R43, RZ, RZ, R6 ;  /* 0x000000ffff2b7224 */ /* 0x000fe200078e0006 */
[----:B---3--:R-:W-:Y:S01]  /*22f90*/  MOV R0, R9 ;  /* 0x0000000900007202 */ /* 0x008fe20000000f00 */
[----:B------:R-:W-:Y:S01]  /*22fa0*/  IMAD.MOV.U32 R3, RZ, RZ, 0x1f ;  /* 0x0000001fff037424 */ /* 0x000fe200078e00ff */
[----:B------:R-:W-:-:S02]  /*22fb0*/  MOV R2, 0x22fd0 ;  /* 0x00022fd000027802 */ /* 0x000fc40000000f00 */
[----:B-12---:R-:W-:Y:S05]  /*22fc0*/  CALL.REL.NOINC `($__internal_24_$__cuda_sm70_shflsync_idx_p) ;  /* 0x0000015000007944 */ /* 0x006fea0003c00000 */
[----:B------:R-:W-:Y:S01]  /*22fd0*/  IMAD.MOV.U32 R6, RZ, RZ, R0 ;  /* 0x000000ffff067224 */ /* 0x000fe200078e0000 */
[----:B------:R-:W-:Y:S01]  /*22fe0*/  MOV R0, R9 ;  /* 0x0000000900007202 */ /* 0x000fe20000000f00 */
[----:B------:R-:W-:Y:S01]  /*22ff0*/  IMAD.MOV.U32 R43, RZ, RZ, R8 ;  /* 0x000000ffff2b7224 */ /* 0x000fe200078e0008 */
[----:B------:R-:W-:-:S02]  /*23000*/  MOV R3, 0x1f ;  /* 0x0000001f00037802 */ /* 0x000fc40000000f00 */
[----:B------:R-:W-:Y:S02]  /*23010*/  MOV R2, 0x23030 ;  /* 0x0002303000027802 */ /* 0x000fe40000000f00 */
[----:B------:R-:W-:Y:S05]  /*23020*/  CALL.REL.NOINC `($__internal_24_$__cuda_sm70_shflsync_idx_p) ;  /* 0x000000f000007944 */ /* 0x000fea0003c00000 */
[----:B------:R-:W-:Y:S01]  /*23030*/  MOV R5, R0 ;  /* 0x0000000000057202 */ /* 0x000fe20000000f00 */
[----:B------:R-:W-:Y:S05]  /*23040*/  BRA `(.L_x_1812) ;  /* 0xffffbc1000007947 */ /* 0x000fea000383ffff */
.L_x_1747:
[----:B------:R-:W-:Y:S01]  /*23050*/  IMAD.MOV.U32 R43, RZ, RZ, R4 ;  /* 0x000000ffff2b7224 */ /* 0x000fe200078e0004 */
[----:B---3--:R-:W-:Y:S01]  /*23060*/  MOV R0, R9 ;  /* 0x0000000900007202 */ /* 0x008fe20000000f00 */
[----:B------:R-:W-:Y:S01]  /*23070*/  IMAD.MOV.U32 R3, RZ, RZ, 0x1f ;  /* 0x0000001fff037424 */ /* 0x000fe200078e00ff */
[----:B------:R-:W-:Y:S02]  /*23080*/  MOV R2, 0x230a0 ;  /* 0x000230a000027802 */ /* 0x000fe40000000f00 */
[----:B-12---:R-:W-:Y:S05]  /*23090*/  CALL.REL.NOINC `($__internal_24_$__cuda_sm70_shflsync_idx_p) ;  /* 0x0000008000007944 */ /* 0x006fea0003c00000 */
[----:B------:R-:W-:Y:S01]  /*230a0*/  MOV R13, R0 ;  /* 0x00000000000d7202 */ /* 0x000fe20000000f00 */
[----:B------:R-:W-:Y:S05]  /*230b0*/  BRA `(.L_x_1746) ;  /* 0xffffbc0000007947 */ /* 0x000fea000383ffff */
        .weak           $__internal_23_$__cuda_sm70_shflsync_bfly_p
        .type           $__internal_23_$__cuda_sm70_shflsync_bfly_p,@function
        .size           $__internal_23_$__cuda_sm70_shflsync_bfly_p,($__internal_24_$__cuda_sm70_shflsync_idx_p - $__internal_23_$__cuda_sm70_shflsync_bfly_p)
$__internal_23_$__cuda_sm70_shflsync_bfly_p:
[----:B------:R-:W-:Y:S02]  /*230c0*/  MOV R176, 0xffffffff ;  /* 0xffffffff00b07802 */ /* 0x000fe40000000f00 */
[----:B------:R-:W-:Y:S02]  /*230d0*/  MOV R3, 0x1f ;  /* 0x0000001f00037802 */ /* 0x000fe40000000f00 */
[----:B------:R-:W-:Y:S04]  /*230e0*/  WARPSYNC R176 ;  /* 0x000000b000007348 */ /* 0x000fe80003800000 */
[----:B------:R1:W2:Y:S02]  /*230f0*/  SHFL.BFLY PT, R0, R4, R0, R3 ;  /* 0x0c00000004007389 */ /* 0x0002a400000e0003 */
[----:B-1----:R-:W-:-:S04]  /*23100*/  MOV R3, 0x0 ;  /* 0x0000000000037802 */ /* 0x002fc80000000f00 */
[----:B--2---:R-:W-:Y:S05]  /*23110*/  RET.REL.NODEC R2 `(_ZN7cutlass13device_kernelIN5flash19enable_sm80_to_sm89INS1_16FlashAttnFwdSm80INS1_25CollectiveMainloopFwdSm80ILi4ELi1ELb0EN4cute5tupleIJNS5_1CILi128EEENS7_ILi48EEENS7_ILi96EEEEEELi96ENS_6half_tEfNS_4arch4Sm80ELb1ELb0ELb1ELb1ELb1ELb1ELb1ELb1EEENS1_21CollectiveEpilogueFwdINS6_IJS8_SA_S9_EEENS6_IJNS7_ILi1EEESI_SI_EEESC_SE_Li128ELb1ELb1ELb1ELb0EEENS1_36VarlenDynamicPersistentTileSchedulerILi128ELi48ELi128ELi128ELb1ELb1ELb0ELb1ELb1ELb1EEEEEEEEEvNT_6ParamsE) ;  /* 0xfffdcee002007950 */ /* 0x004fea0003c3ffff */
        .weak           $__internal_24_$__cuda_sm70_shflsync_idx_p
        .type           $__internal_24_$__cuda_sm70_shflsync_idx_p,@function
        .size           $__internal_24_$__cuda_sm70_shflsync_idx_p,($__internal_25_$__cuda_sm70_shflsync_up_p - $__internal_24_$__cuda_sm70_shflsync_idx_p)
$__internal_24_$__cuda_sm70_shflsync_idx_p:
[----:B------:R-:W-:-:S04]  /*23120*/  MOV R222, 0xffffffff ;  /* 0xffffffff00de7802 */ /* 0x000fc80000000f00 */
[----:B------:R-:W-:Y:S04]  /*23130*/  WARPSYNC R222 ;  /* 0x000000de00007348 */ /* 0x000fe80003800000 */
[----:B------:R1:W2:Y:S02]  /*23140*/  SHFL.IDX PT, R0, R43, R0, R3 ;  /* 0x000000002b007389 */ /* 0x0002a400000e0003 */
[----:B-1----:R-:W-:-:S04]  /*23150*/  MOV R3, 0x0 ;  /* 0x0000000000037802 */ /* 0x002fc80000000f00 */
[----:B--2---:R-:W-:Y:S05]  /*23160*/  RET.REL.NODEC R2 `(_ZN7cutlass13device_kernelIN5flash19enable_sm80_to_sm89INS1_16FlashAttnFwdSm80INS1_25CollectiveMainloopFwdSm80ILi4ELi1ELb0EN4cute5tupleIJNS5_1CILi128EEENS7_ILi48EEENS7_ILi96EEEEEELi96ENS_6half_tEfNS_4arch4Sm80ELb1ELb0ELb1ELb1ELb1ELb1ELb1ELb1EEENS1_21CollectiveEpilogueFwdINS6_IJS8_SA_S9_EEENS6_IJNS7_ILi1EEESI_SI_EEESC_SE_Li128ELb1ELb1ELb1ELb0EEENS1_36VarlenDynamicPersistentTileSchedulerILi128ELi48ELi128ELi128ELb1ELb1ELb0ELb1ELb1ELb1EEEEEEEEEvNT_6ParamsE) ;  /* 0xfffdce9002007950 */ /* 0x004fea0003c3ffff */
        .weak           $__internal_25_$__cuda_sm70_shflsync_up_p
        .type           $__internal_25_$__cuda_sm70_shflsync_up_p,@function
        .size           $__internal_25_$__cuda_sm70_shflsync_up_p,($__internal_26_$__cuda_sm70_votesync_ballot - $__internal_25_$__cuda_sm70_shflsync_up_p)
$__internal_25_$__cuda_sm70_shflsync_up_p:
[----:B------:R-:W-:Y:S02]  /*23170*/  MOV R4, RZ ;  /* 0x000000ff00047202 */ /* 0x000fe40000000f00 */
[----:B------:R-:W-:-:S04]  /*23180*/  MOV R11, 0xffffffff ;  /* 0xffffffff000b7802 */ /* 0x000fc80000000f00 */
[----:B------:R-:W-:Y:S04]  /*23190*/  WARPSYNC R11 ;  /* 0x0000000b00007348 */ /* 0x000fe80003800000 */
[----:B------:R1:W2:Y:S02]  /*231a0*/  SHFL.UP PT, R4, R0, R3, R4 ;  /* 0x0400000300047389 */ /* 0x0002a400000e0004 */
[----:B-1----:R-:W-:-:S04]  /*231b0*/  MOV R3, 0x0 ;  /* 0x0000000000037802 */ /* 0x002fc80000000f00 */
[----:B--2---:R-:W-:Y:S05]  /*231c0*/  RET.REL.NODEC R2 `(_ZN7cutlass13device_kernelIN5flash19enable_sm80_to_sm89INS1_16FlashAttnFwdSm80INS1_25CollectiveMainloopFwdSm80ILi4ELi1ELb0EN4cute5tupleIJNS5_1CILi128EEENS7_ILi48EEENS7_ILi96EEEEEELi96ENS_6half_tEfNS_4arch4Sm80ELb1ELb0ELb1ELb1ELb1ELb1ELb1ELb1EEENS1_21CollectiveEpilogueFwdINS6_IJS8_SA_S9_EEENS6_IJNS7_ILi1EEESI_SI_EEESC_SE_Li128ELb1ELb1ELb1ELb0EEENS1_36VarlenDynamicPersistentTileSchedulerILi128ELi48ELi128ELi128ELb1ELb1ELb0ELb1ELb1ELb1EEEEEEEEEvNT_6ParamsE) ;  /* 0xfffdce3002007950 */ /* 0x004fea0003c3ffff */
        .weak           $__internal_26_$__cuda_sm70_votesync_ballot
        .type           $__internal_26_$__cuda_sm70_votesync_ballot,@function
        .size           $__internal_26_$__cuda_sm70_votesync_ballot,(.L_x_3659 - $__internal_26_$__cuda_sm70_votesync_ballot)
$__internal_26_$__cuda_sm70_votesync_ballot:
[----:B------:R-:W-:Y:S01]  /*231d0*/  ISETP.NE.U32.AND P0, PT, R0, 0x1, PT ;  /* 0x000000010000780c */ /* 0x000fe20003f05070 */
[----:B------:R-:W-:-:S04]  /*231e0*/  IMAD.MOV.U32 R3, RZ, RZ, -0x1 ;  /* 0xffffffffff037424 */ /* 0x000fc800078e00ff */
[----:B------:R-:W-:Y:S08]  /*231f0*/  WARPSYNC R3 ;  /* 0x0000000300007348 */ /* 0x000ff00003800000 */
[----:B------:R-:W-:-:S04]  /*23200*/  VOTE.ANY R0, PT, !P0 ;  /* 0x0000000000007806 */ /* 0x000fc800040e0100 */
[----:B------:R-:W-:Y:S01]  /*23210*/  LOP3.LUT R0, R0, R3, RZ, 0xc0, !PT ;  /* 0x0000000300007212 */ /* 0x000fe200078ec0ff */
[----:B------:R-:W-:-:S04]  /*23220*/  IMAD.MOV.U32 R3, RZ, RZ, 0x0 ;  /* 0x00000000ff037424 */ /* 0x000fc800078e00ff */
[----:B------:R-:W-:Y:S05]  /*23230*/  RET.REL.NODEC R2 `(_ZN7cutlass13device_kernelIN5flash19enable_sm80_to_sm89INS1_16FlashAttnFwdSm80INS1_25CollectiveMainloopFwdSm80ILi4ELi1ELb0EN4cute5tupleIJNS5_1CILi128EEENS7_ILi48EEENS7_ILi96EEEEEELi96ENS_6half_tEfNS_4arch4Sm80ELb1ELb0ELb1ELb1ELb1ELb1ELb1ELb1EEENS1_21CollectiveEpilogueFwdINS6_IJS8_SA_S9_EEENS6_IJNS7_ILi1EEESI_SI_EEESC_SE_Li128ELb1ELb1ELb1ELb0EEENS1_36VarlenDynamicPersistentTileSchedulerILi128ELi48ELi128ELi128ELb1ELb1ELb0ELb1ELb1ELb1EEEEEEEEEvNT_6ParamsE) ;  /* 0xfffdcdc002007950 */ /* 0x000fea0003c3ffff */
.L_x_1813:
        /* <DEDUP_REMOVED lines=12> */
.L_x_3659:


//--------------------- .text._ZN7cutlass13device_kernelIN5flash19enable_sm80_to_sm89INS1_16FlashAttnFwdSm80INS1_25CollectiveMainloopFwdSm80ILi4ELi1ELb0EN4cute5tupleIJNS5_1CILi128EEENS7_ILi64EEENS7_ILi96EEEEEELi96ENS_6half_tEfNS_4arch4Sm80ELb0ELb0ELb0ELb0ELb1ELb0ELb1ELb1EEENS1_21CollectiveEpilogueFwdINS6_IJS8_SA_S9_EEENS6_IJNS7_ILi1EEESI_SI_EEESC_SE_Li128ELb0ELb1ELb1ELb0EEENS1_19SingleTileSchedulerILb0ELb1ELb1ELi128EEEEEEEEEvNT_6ParamsE --------------------------
	.section	.text._ZN7cutlass13device_kernelIN5flash19enable_sm80_to_sm89INS1_16FlashAttnFwdSm80INS1_25CollectiveMainloopFwdSm80ILi4ELi1ELb0EN4cute5tupleIJNS5_1CILi128EEENS7_ILi64EEENS7_ILi96EEEEEELi96ENS_6half_tEfNS_4arch4Sm80ELb0ELb0ELb0ELb0ELb1ELb0ELb1ELb1EEENS1_21CollectiveEpilogueFwdINS6_IJS8_SA_S9_EEENS6_IJNS7_ILi1EEESI_SI_EEESC_SE_Li128ELb0ELb1ELb1ELb0EEENS1_19SingleTileSchedulerILb0ELb1ELb1ELi128EEEEEEEEEvNT_6ParamsE,"ax",@progbits
	.sectioninfo	@"SHI_REGISTERS=255"
	.align	128
.text._ZN7cutlass13device_kernelIN5flash19enable_sm80_to_sm89INS1_16FlashAttnFwdSm80INS1_25CollectiveMainloopFwdSm80ILi4ELi1ELb0EN4cute5tupleIJNS5_1CILi128EEENS7_ILi64EEENS7_ILi96EEEEEELi96ENS_6half_tEfNS_4arch4Sm80ELb0ELb0ELb0ELb0ELb1ELb0ELb1ELb1EEENS1_21CollectiveEpilogueFwdINS6_IJS8_SA_S9_EEENS6_IJNS7_ILi1EEESI_SI_EEESC_SE_Li128ELb0ELb1ELb1ELb0EEENS1_19SingleTileSchedulerILb0ELb1ELb1ELi128EEEEEEEEEvNT_6ParamsE:
        .type           _ZN7cutlass13device_kernelIN5flash19enable_sm80_to_sm89INS1_16FlashAttnFwdSm80INS1_25CollectiveMainloopFwdSm80ILi4ELi1ELb0EN4cute5tupleIJNS5_1CILi128EEENS7_ILi64EEENS7_ILi96EEEEEELi96ENS_6half_tEfNS_4arch4Sm80ELb0ELb0ELb0ELb0ELb1ELb0ELb1ELb1EEENS1_21CollectiveEpilogueFwdINS6_IJS8_SA_S9_EEENS6_IJNS7_ILi1EEESI_SI_EEESC_SE_Li128ELb0ELb1ELb1ELb0EEENS1_19SingleTileSchedulerILb0ELb1ELb1ELi128EEEEEEEEEvNT_6ParamsE,@function
        .size           _ZN7cutlass13device_kernelIN5flash19enable_sm80_to_sm89INS1_16FlashAttnFwdSm80INS1_25CollectiveMainloopFwdSm80ILi4ELi1ELb0EN4cute5tupleIJNS5_1CILi128EEENS7_ILi64EEENS7_ILi96EEEEEELi96ENS_6half_tEfNS_4arch4Sm80ELb0ELb0ELb0ELb0ELb1ELb0ELb1ELb1EEENS1_21CollectiveEpilogueFwdINS6_IJS8_SA_S9_EEENS6_IJNS7_ILi1EEESI_SI_EEESC_SE_Li128ELb0ELb1ELb1ELb0EEENS1_19SingleTileSchedulerILb0ELb1ELb1ELi128EEEEEEEEEvNT_6ParamsE,(.L_x_3664 - _ZN7cutlass13device_kernelIN5flash19enable_sm80_to_sm89INS1_16FlashAttnFwdSm80INS1_25CollectiveMainloopFwdSm80ILi4ELi1ELb0EN4cute5tupleIJNS5_1CILi128EEENS7_ILi64EEENS7_ILi96EEEEEELi96ENS_6half_tEfNS_4arch4Sm80ELb0ELb0ELb0ELb0ELb1ELb0ELb1ELb1EEENS1_21CollectiveEpilogueFwdINS6_IJS8_SA_S9_EEENS6_IJNS7_ILi1EEESI_SI_EEESC_SE_Li128ELb0ELb1ELb1ELb0EEENS1_19SingleTileSchedulerILb0ELb1ELb1ELi128EEEEEEEEEvNT_6ParamsE)
        .other          _ZN7cutlass13device_kernelIN5flash19enable_sm80_to_sm89INS1_16FlashAttnFwdSm80INS1_25CollectiveMainloopFwdSm80ILi4ELi1ELb0EN4cute5tupleIJNS5_1CILi128EEENS7_ILi64EEENS7_ILi96EEEEEELi96ENS_6half_tEfNS_4arch4Sm80ELb0ELb0ELb0ELb0ELb1ELb0ELb1ELb1EEENS1_21CollectiveEpilogueFwdINS6_IJS8_SA_S9_EEENS6_IJNS7_ILi1EEESI_SI_EEESC_SE_Li128ELb0ELb1ELb1ELb0EEENS1_19SingleTileSchedulerILb0ELb1ELb1ELi128EEEEEEEEEvNT_6ParamsE,@"STO_CUDA_ENTRY STV_DEFAULT"
_ZN7cutlass13device_kernelIN5flash19enable_sm80_to_sm89INS1_16FlashAttnFwdSm80INS1_25CollectiveMainloopFwdSm80ILi4ELi1ELb0EN4cute5tupleIJNS5_1CILi128EEENS7_ILi64EEENS7_ILi96EEEEEELi96ENS_6half_tEfNS_4arch4Sm80ELb0ELb0ELb0ELb0ELb1ELb0ELb1ELb1EEENS1_21CollectiveEpilogueFwdINS6_IJS8_SA_S9_EEENS6_IJNS7_ILi1EEESI_SI_EEESC_SE_Li128ELb0ELb1ELb1ELb0EEENS1_19SingleTileSchedulerILb0ELb1ELb1ELi128EEEEEEEEEvNT_6ParamsE:
        /* <DEDUP_REMOVED lines=9> */
[----:B--23--:R-:W-:Y:S01]  /*0090*/  IMAD.MOV.U32 R0, RZ, RZ, c[0x0][0x550] ;  /* 0x00015400ff007624 */ /* 0x00cfe200078e00ff */
[----:B------:R-:W-:-:S04]  /*00a0*/  MOV R251, R2 ;  /* 0x0000000200fb7202 */ /* 0x000fc80000000f00 */
[----:B------:R-:W-:-:S13]  /*00b0*/  ISETP.NE.AND P0, PT, R0, 0x1, PT ;  /* 0x000000010000780c */ /* 0x000fda0003f05270 */
[----:B------:R-:W-:Y:S05]  /*00c0*/  @!P0 BRA `(.L_x_1815) ;  /* 0x0000008000008947 */ /* 0x000fea0003800000 */
[----:B------:R-:W-:-:S05]  /*00d0*/  IMAD.HI.U32 R0, R2, c[0x0][0x554], RZ ;  /* 0x0001550002007a27 */ /* 0x000fca00078e00ff */
[----:B------:R-:W-:Y:S01]  /*00e0*/  SHF.R.U32.HI R251, RZ, c[0x0][0x558], R0 ;  /* 0x00015600fffb7a19 */ /* 0x000fe20000011600 */
[----:B------:R-:W-:Y:S05]  /*00f0*/  BRA `(.L_x_1815) ;  /* 0x0000005000007947 */ /* 0x000fea0003800000 */
.L_x_1814:
[----:B--23--:R-:W-:Y:S01]  /*0100*/  IMAD.MOV.U32 R0, RZ, RZ, c[0x0][0x550] ;  /* 0x00015400ff007624 */ /* 0x00cfe200078e00ff */
[----:B------:R-:W-:-:S04]  /*0110*/  MOV R251, R2 ;  /* 0x0000000200fb7202 */ /* 0x000fc80000000f00 */
[----:B------:R-:W-:-:S13]  /*0120*/  ISETP.NE.AND P0, PT, R0, 0x1, PT ;  /* 0x000000010000780c */ /* 0x000fda0003f05270 */
[----:B------:R-:W-:-:S05]  /*0130*/  @P0 IMAD.HI.U32 R0, R2, c[0x0][0x554], RZ ;  /* 0x0001550002000a27 */ /* 0x000fca00078e00ff */
[----:B------:R-:W-:Y:S02]  /*0140*/  @P0 SHF.R.U32.HI R251, RZ, c[0x0][0x558], R0 ;  /* 0x00015600fffb0a19 */ /* 0x000fe40000011600 */
.L_x_1815:
[----:B------:R-:W-:Y:S02]  /*0150*/  ISETP.GE.AND P0, PT, R25, RZ, PT ;  /* 0x000000ff1900720c */ /* 0x000fe40003f06270 */
[----:B------:R-:W-:-:S05]  /*0160*/  IADD3 R0, -R251, RZ, RZ ;  /* 0x000000fffb007210 */ /* 0x000fca0007ffe1ff */
[----:B------:R-:W-:-:S06]  /*0170*/  IMAD R11, R0, c[0x0][0x550], R2 ;  /* 0x00015400000b7a24 */ /* 0x000fcc00078e0202 */
[----:B------:R-:W-:Y:S05]  /*0180*/  @!P0 EXIT ;  /* 0x000000000000894d */ /* 0x000fea0003800000 */
[----:B------:R-:W-:Y:S01]  /*0190*/  ISETP.NE.U32.AND P0, PT, RZ, c[0x0][0x370], PT ;  /* 0x0000dc00ff007a0c */ /* 0x000fe20003f05070 */
[----:B------:R-:W-:Y:S01]  /*01a0*/  IMAD.MOV.U32 R252, RZ, RZ, RZ ;  /* 0x000000fffffc7224 */ /* 0x000fe200078e00ff */
[----:B------:R-:W-:Y:S02]  /*01b0*/  ULDC.64 UR6, c[0x0][0x118] ;  /* 0x0000460000067ab9 */ /* 0x000fe40000000a00 */
[----:B------:R-:W-:Y:S01]  /*01c0*/  ISETP.NE.AND.EX P0, PT, RZ, c[0x0][0x374], PT, P0 ;  /* 0x0000dd00ff007a0c */ /* 0x000fe20003f05300 */
[----:B------:R-:W-:-:S04]  /*01d0*/  IMAD.MOV.U32 R0, RZ, RZ, c[0x0][0x2ac] ;  /* 0x0000ab00ff007624 */ /* 0x000fc800078e00ff */
[----:B------:R-:W-:-:S08]  /*01e0*/  IMAD R138, R0, c[0x0][0x1d0], RZ ;  /* 0x00007400008a7a24 */ /* 0x000fd000078e02ff */
[----:B------:R-:W-:-:S04]  /*01f0*/  @P0 IMAD.MOV.U32 R2, RZ, RZ, 0x4 ;  /* 0x00000004ff020424 */ /* 0x000fc800078e00ff */
[----:B------:R-:W-:-:S05]  /*0200*/  @P0 IMAD.WIDE R2, R25, R2, c[0x0][0x370] ;  /* 0x0000dc0019020625 */ /* 0x000fca00078e0202 */
[----:B------:R1:W5:Y:S01]  /*0210*/  @P0 LDG.E R252, [R2.64] ;  /* 0x0000000602fc0981 */ /* 0x000362000c1e1900 */
[C---:B------:R-:W-:Y:S02]  /*0220*/  ISETP.GE.AND P0, PT, R138.reuse, 0x1, PT ;  /* 0x000000018a00780c */ /* 0x040fe40003f06270 */
[----:B-1----:R-:W-:-:S04]  /*0230*/  IADD3 R2, R138, 0x3f, RZ ;  /* 0x0000003f8a027810 */ /* 0x002fc80007ffe0ff */
[----:B------:R-:W-:-:S04]  /*0240*/  SHF.R.S32.HI R0, RZ, 0x1f, R2 ;  /* 0x0000001fff007819 */ /* 0x000fc80000011402 */
[----:B------:R-:W-:Y:S01]  /*0250*/  LEA.HI R2, R0, R2, RZ, 0x6 ;  /* 0x0000000200027211 */ /* 0x000fe200078f30ff */
[----:B------:R-:W-:-:S03]  /*0260*/  IMAD.MOV.U32 R0, RZ, RZ, RZ ;  /* 0x000000ffff007224 */ /* 0x000fc600078e00ff */
[----:B------:R-:W-:Y:S01]  /*0270*/  SHF.R.S32.HI R10, RZ, 0x6, R2 ;  /* 0x00000006ff0a7819 */ /* 0x000fe20000011402 */
        /* <DEDUP_REMOVED lines=8> */
[----:B------:R-:W1:Y:S08]  /*0300*/  I2F.RP R2, R4 ;  /* 0x0000000400027306 */ /* 0x000e700000209400 */
[----:B-1----:R-:W1:Y:S02]  /*0310*/  MUFU.RCP R2, R2 ;  /* 0x0000000200027308 */ /* 0x002e640000001000 */
[----:B-1----:R-:W-:-:S06]  /*0320*/  IADD3 R2, R2, 0xffffffe, RZ ;  /* 0x0ffffffe02027810 */ /* 0x002fcc0007ffe0ff */
[----:B------:R-:W1:Y:S02]  /*0330*/  F2I.FTZ.U32.TRUNC.NTZ R3, R2 ;  /* 0x0000000200037305 */ /* 0x000e64000021f000 */
[----:B-1----:R-:W-:Y:S02]  /*0340*/  IMAD.MOV R0, RZ, RZ, -R3 ;  /* 0x000000ffff007224 */ /* 0x002fe400078e0a03 */
        /* <DEDUP_REMOVED lines=20> */
.L_x_1816:
        /* <DEDUP_REMOVED lines=59> */
[----:B------:R-:W-:-:S04]  /*0840*/  @P2 IMAD.MOV.U32 R2, RZ, RZ, 0x4 ;  /* 0x00000004ff022424 */ /* 0x000fc800078e00ff */
[----:B------:R-:W-:-:S05]  /*0850*/  @P2 IMAD.WIDE R2, R25, R2, c[0x0][0x340] ;  /* 0x0000d00019022625 */ /* 0x000fca00078e0202 */
[----:B------:R1:W5:Y:S01]  /*0860*/  @P2 LDG.E R14, [R2.64] ;  /* 0x00000006020e2981 */ /* 0x000362000c1e1900 */
[----:B------:R-:W-:Y:S01]  /*0870*/  SHF.R.S32.HI R9, RZ, 0x1f, R172 ;  /* 0x0000001fff097819 */ /* 0x000fe200000114ac */
[----:B------:R-:W-:Y:S01]  /*0880*/  IMAD.MOV.U32 R0, RZ, RZ, c[0x0][0x2c4] ;  /* 0x0000b100ff007624 */ /* 0x000fe200078e00ff */
[----:B------:R-:W-:Y:S01]  /*0890*/  SHF.R.S32.HI R6, RZ, 0x1f, R25 ;  /* 0x0000001fff067819 */ /* 0x000fe20000011419 */
[----:B------:R-:W2:Y:S01]  /*08a0*/  S2R R15, SR_CTAID.X ;  /* 0x00000000000f7919 */ /* 0x000ea20000002500 */
        /* <DEDUP_REMOVED lines=15> */
[----:B-1----:R-:W-:-:S04]  /*09a0*/  LEA.HI R3, R9, R172, RZ, 0x2 ;  /* 0x000000ac09037211 */ /* 0x002fc800078f10ff */
[----:B------:R-:W-:Y:S02]  /*09b0*/  LOP3.LUT R2, R3, 0xfffffffc, RZ, 0xc0, !PT ;  /* 0xfffffffc03027812 */ /* 0x000fe400078ec0ff */
[----:B------:R-:W-:-:S03]  /*09c0*/  SHF.R.S32.HI R13, RZ, 0x2, R3 ;  /* 0x00000002ff0d7819 */ /* 0x000fc60000011403 */
[----:B------:R-:W-:Y:S02]  /*09d0*/  IMAD.IADD R8, R172, 0x1, -R2 ;  /* 0x00000001ac087824 */ /* 0x000fe400078e0a02 */
[----:B------:R-:W-:-:S04]  /*09e0*/  IMAD.WIDE.U32 R2, R251, c[0x0][0x1b8], RZ ;  /* 0x00006e00fb027a25 */ /* 0x000fc800078e00ff */
[----:B------:R-:W-:Y:S02]  /*09f0*/  IMAD R245, R8, 0x20, R13 ;  /* 0x0000002008f57824 */ /* 0x000fe400078e020d */
[----:B------:R-:W-:Y:S02]  /*0a00*/  IMAD.IADD R3, R3, 0x1, R0 ;  /* 0x0000000103037824 */ /* 0x000fe400078e0200 */
[----:B--2---:R-:W-:Y:S02]  /*0a10*/  IMAD R4, R15, 0x80, R245 ;  /* 0x000000800f047824 */ /* 0x004fe400078e02f5 */
        /* <DEDUP_REMOVED lines=38> */
[----:B------:R1:W2:Y:S01]  /*0c80*/  SHFL.IDX PT, R3, R11, RZ, 0x1c1f ;  /* 0x001c1fff0b037589 */ /* 0x0002a200000e0000 */
[----:B------:R-:W-:-:S02]  /*0c90*/  ISETP.GE.AND P0, PT, R15, UR4, PT ;  /* 0x000000040f007c0c */ /* 0x000fc4000bf06270 */
[----:B------:R-:W-:Y:S01]  /*0ca0*/  LOP3.LUT R4, R0, 0xfffffffc, RZ, 0xc0, !PT ;  /* 0xfffffffc00047812 */ /* 0x000fe200078ec0ff */
[----:B------:R1:W3:Y:S01]  /*0cb0*/  SHFL.IDX PT, R2, R12, RZ, 0x1c1f ;  /* 0x001c1fff0c027589 */ /* 0x0002e200000e0000 */
        /* <DEDUP_REMOVED lines=10> */
[----:B-123--:R-:W-:Y:S01]  /*0d60*/  SHF.R.S32.HI R5, RZ, 0x1f, R18 ;  /* 0x0000001fff057819 */ /* 0x00efe20000011412 */
        /* <DEDUP_REMOVED lines=13> */
.L_x_1819:
[----:B-123--:R-:W-:Y:S05]  /*0e40*/  BSYNC B0 ;  /* 0x0000000000007941 */ /* 0x00efea0003800000 */
.L_x_1818:
[----:B------:R-:W-:Y:S01]  /*0e50*/  IADD3 R0, R15, 0x20, RZ ;  /* 0x000000200f007810 */ /* 0x000fe20007ffe0ff */
[----:B------:R1:W2:Y:S01]  /*0e60*/  SHFL.IDX PT, R3, R11, 0x1, 0x1c1f ;  /* 0x003c1f000b037f89 */ /* 0x0002a200000e0000 */
[----:B------:R-:W-:Y:S02]  /*0e70*/  BSSY B0, `(.L_x_1820) ;  /* 0x0000012000007945 */ /* 0x000fe40003800000 */
[----:B------:R-:W-:Y:S01]  /*0e80*/  ISETP.GE.AND P0, PT, R0, UR4, PT ;  /* 0x0000000400007c0c */ /* 0x000fe2000bf06270 */
[----:B------:R1:W3:-:S12]  /*0e90*/  SHFL.IDX PT, R2, R12, 0x1, 0x1c1f ;  /* 0x003c1f000c027f89 */ /* 0x0002d800000e0000 */
[----:B------:R-:W-:Y:S05]  /*0ea0*/  @P0 BRA `(.L_x_1821) ;  /* 0x000000e000000947 */ /* 0x000fea0003800000 */
[----:B------:R-:W-:Y:S01]  /*0eb0*/  SHF.R.S32.HI R5, RZ, 0x1f, R18 ;  /* 0x0000001fff057819 */ /* 0x000fe20000011412 */
[----:B--23--:R-:W-:Y:S01]  /*0ec0*/  IMAD.WIDE R8, R56, 0x2, R2 ;  /* 0x0000000238087825 */ /* 0x00cfe200078e0202 */
        /* <DEDUP_REMOVED lines=12> */
.L_x_1821:
[----:B------:R-:W-:Y:S05]  /*0f90*/  BSYNC B0 ;  /* 0x0000000000007941 */ /* 0x000fea0003800000 */
.L_x_1820:
[----:B--2---:R-:W-:Y:S01]  /*0fa0*/  IADD3 R0, R15, 0x40, RZ ;  /* 0x000000400f007810 */ /* 0x004fe20007ffe0ff */
[----:B------:R2:W4:Y:S01]  /*0fb0*/  SHFL.IDX PT, R3, R11, 0x2, 0x1c1f ;  /* 0x005c1f000b037f89 */ /* 0x00052200000e0000 */
[----:B------:R-:W-:Y:S02]  /*0fc0*/  BSSY B0, `(.L_x_1822) ;  /* 0x0000012000007945 */ /* 0x000fe40003800000 */
[----:B------:R-:W-:Y:S01]  /*0fd0*/  ISETP.GE.AND P0, PT, R0, UR4, PT ;  /* 0x0000000400007c0c */ /* 0x000fe2000bf06270 */
[----:B---3--:R2:W3:-:S12]  /*0fe0*/  SHFL.IDX PT, R2, R12, 0x2, 0x1c1f ;  /* 0x005c1f000c027f89 */ /* 0x0084d800000e0000 */
        /* <DEDUP_REMOVED lines=15> */
.L_x_1823:
[----:B------:R-:W-:Y:S05]  /*10e0*/  BSYNC B0 ;  /* 0x0000000000007941 */ /* 0x000fea0003800000 */
.L_x_1822:
[----:B---3--:R-:W-:Y:S01]  /*10f0*/  IMAD.MOV.U32 R0, RZ, RZ, c[0x0][0x2b8] ;  /* 0x0000ae00ff007624 */ /* 0x008fe200078e00ff */
[----:B------:R-:W-:Y:S01]  /*1100*/  IADD3 R152, R200, -0x1, RZ ;  /* 0xffffffffc8987810 */ /* 0x000fe20007ffe0ff */
[----:B------:R-:W-:Y:S01]  /*1110*/  SHFL.IDX PT, R2, R12, 0x3, 0x1c1f ;  /* 0x007c1f000c027f89 */ /* 0x000fe200000e0000 */
[----:B-----5:R-:W-:Y:S01]  /*1120*/  SHF.R.S32.HI R5, RZ, 0x1f, R14 ;  /* 0x0000001fff057819 */ /* 0x020fe2000001140e */
[----:B------:R-:W-:Y:S01]  /*1130*/  IMAD.WIDE.U32 R162, R14, c[0x0][0x2b0], RZ ;  /* 0x0000ac000ea27a25 */ /* 0x000fe200078e00ff */
[----:B------:R-:W-:Y:S01]  /*1140*/  ISETP.NE.AND P0, PT, R0, 0x1, PT ;  /* 0x000000010000780c */ /* 0x000fe20003f05270 */
[----:B----4-:R-:W3:Y:S01]  /*1150*/  SHFL.IDX PT, R3, R11, 0x3, 0x1c1f ;  /* 0x007c1f000b037f89 */ /* 0x010ee200000e0000 */
[----:B------:R-:W-:Y:S01]  /*1160*/  IADD3 R7, R15, 0x60, RZ ;  /* 0x000000600f077810 */ /* 0x000fe20007ffe0ff */
[----:B------:R-:W-:Y:S01]  /*1170*/  IMAD R0, R152, 0x40, R245 ;  /* 0x0000004098007824 */ /* 0x000fe200078e02f5 */
[----:B------:R-:W-:Y:S01]  /*1180*/  SHF.R.S32.HI R9, RZ, 0x1f, R55 ;  /* 0x0000001fff097819 */ /* 0x000fe20000011437 */
[----:B------:R-:W-:Y:S01]  /*1190*/  IMAD R5, R5, c[0x0][0x2b0], RZ ;  /* 0x0000ac0005057a24 */ /* 0x000fe200078e02ff */
[----:B------:R-:W-:Y:S01]  /*11a0*/  ISETP.GE.AND P2, PT, R7, UR4, PT ;  /* 0x0000000407007c0c */ /* 0x000fe2000bf46270 */
[C---:B------:R-:W-:Y:S01]  /*11b0*/  IMAD.IADD R10, R0.reuse, 0x1, R252 ;  /* 0x00000001000a7824 */ /* 0x040fe200078e02fc */
[----:B------:R-:W-:Y:S01]  /*11c0*/  ISETP.GE.AND P6, PT, R0, R138, PT ;  /* 0x0000008a0000720c */ /* 0x000fe20003fc6270 */
[----:B------:R-:W-:Y:S01]  /*11d0*/  IMAD R8, R14, c[0x0][0x2b4], R5 ;  /* 0x0000ad000e087a24 */ /* 0x000fe200078e0205 */
[----:B------:R-:W-:Y:S01]  /*11e0*/  LEA.HI R9, R9, R55, RZ, 0x3 ;  /* 0x0000003709097211 */ /* 0x000fe200078f18ff */
[----:B------:R-:W-:Y:S01]  /*11f0*/  IMAD.MOV.U32 R0, RZ, RZ, R10 ;  /* 0x000000ffff007224 */ /* 0x000fe200078e000a */
[----:B------:R-:W-:Y:S01]  /*1200*/  ISETP.GT.OR P6, PT, R245, 0x3f, P6 ;  /* 0x0000003ff500780c */ /* 0x000fe200037c4670 */
[----:B------:R-:W-:Y:S01]  /*1210*/  @P0 IMAD.HI.U32 R6, R10, c[0x0][0x2bc], RZ ;  /* 0x0000af000a060a27 */ /* 0x000fe200078e00ff */
[----:B------:R-:W-:Y:S01]  /*1220*/  LOP3.LUT R186, R9, 0xfffffff8, RZ, 0xc0, !PT ;  /* 0xfffffff809ba7812 */ /* 0x000fe200078ec0ff */
[----:B------:R-:W-:Y:S02]  /*1230*/  STL.64 [R1+0x8], R162 ;  /* 0x000008a201007387 */ /* 0x000fe40000100a00 */
[----:B------:R-:W-:Y:S01]  /*1240*/  IMAD.SHL.U32 R221, R221, 0x2, RZ ;  /* 0x00000002dddd7824 */ /* 0x000fe200078e00ff */
[----:B------:R-:W-:Y:S01]  /*1250*/  @P0 SHF.R.U32.HI R0, RZ, c[0x0][0x2c0], R6 ;  /* 0x0000b000ff000a19 */ /* 0x000fe20000011606 */
[----:B------:R-:W-:Y:S01]  /*1260*/  IMAD.IADD R160, R163, 0x1, R8 ;  /* 0x00000001a3a07824 */ /* 0x000fe200078e0208 */
[----:B------:R-:W-:Y:S01]  /*1270*/  SHF.R.S32.HI R6, RZ, 0x1f, R18 ;  /* 0x0000001fff067819 */ /* 0x000fe20000011412 */
[----:B------:R-:W-:-:S03]  /*1280*/  IMAD.MOV.U32 R222, RZ, RZ, RZ ;  /* 0x000000ffffde7224 */ /* 0x000fc600078e00ff */
[----:B------:R-:W-:Y:S01]  /*1290*/  LEA.HI R5, R6, R18, RZ, 0x3 ;  /* 0x0000001206057211 */ /* 0x000fe200078f18ff */
[----:B---3--:R-:W-:-:S04]  /*12a0*/  @!P2 IMAD.WIDE R6, R56, 0x2, R2 ;  /* 0x000000023806a825 */ /* 0x008fc800078e0202 */
[----:B------:R-:W-:Y:S01]  /*12b0*/  IMAD.WIDE.U32 R158, R251, c[0x0][0x1e8], RZ ;  /* 0x00007a00fb9e7a25 */ /* 0x000fe200078e00ff */
[----:B------:R-:W-:Y:S01]  /*12c0*/  LOP3.LUT R185, R5, 0xfffffff8, RZ, 0xc0, !PT ;  /* 0xfffffff805b97812 */ /* 0x000fe200078ec0ff */
[----:B------:R-:W-:Y:S01]  /*12d0*/  @!PT LDS RZ, [RZ] ;  /* 0x00000000fffff984 */ /* 0x000fe20000000800 */
[----:B------:R3:W-:Y:S01]  /*12e0*/  @!P2 LDGSTS.E.BYPASS.LTC128B.128 [R221+0x7900], [R6.64], !P5 ;  /* 0x0790000006ddafae */ /* 0x0007e2000e901d46 */
[----:B------:R-:W-:-:S03]  /*12f0*/  @!P6 IADD3 R5, P1, R0, R162, RZ ;  /* 0x000000a20005e210 */ /* 0x000fc60007f3e0ff */
[----:B------:R-:W-:-:S04]  /*1300*/  @!P2 IMAD.WIDE R8, R185, 0x2, R2 ;  /* 0x00000002b908a825 */ /* 0x000fc800078e0202 */
[----:B------:R-:W-:Y:S01]  /*1310*/  IMAD R138, R152, -0x40, R138 ;  /* 0xffffffc0988a7824 */ /* 0x000fe200078e028a */
[----:B------:R4:W-:Y:S01]  /*1320*/  @!P2 LDGSTS.E.BYPASS.LTC128B.128 [R221+0x9900], [R8.64], !P4 ;  /* 0x0990000008ddafae */ /* 0x0009e2000e101d46 */
[----:B------:R-:W-:Y:S01]  /*1330*/  @!P2 IMAD.WIDE R2, R186, 0x2, R2 ;  /* 0x00000002ba02a825 */ /* 0x000fe200078e0202 */
[----:B------:R-:W-:-:S03]  /*1340*/  SHF.R.S32.HI R14, RZ, 0x4, R19 ;  /* 0x00000004ff0e7819 */ /* 0x000fc60000011413 */
[----:B------:R-:W-:Y:S01]  /*1350*/  IMAD.WIDE.U32 R26, R251, c[0x0][0x210], RZ ;  /* 0x00008400fb1a7a25 */ /* 0x000fe200078e00ff */
[----:B------:R1:W-:Y:S04]  /*1360*/  @!P2 LDGSTS.E.BYPASS.LTC128B.128 [R221+0xb900], [R2.64], !P3 ;  /* 0x0b90000002ddafae */ /* 0x0003e8000d901d46 */
[----:B------:R-:W0:Y:S01]  /*1370*/  LDGDEPBAR ;  /* 0x00000000000079af */ /* 0x000e220000000000 */
[----:B-12---:R-:W-:Y:S02]  /*1380*/  LOP3.LUT R12, R24, 0xfffffff8, RZ, 0xc0, !PT ;  /* 0xfffffff8180c7812 */ /* 0x006fe400078ec0ff */
[----:B------:R-:W-:Y:S01]  /*1390*/  SHF.R.S32.HI R11, RZ, 0x1f, R16 ;  /* 0x0000001fff0b7819 */ /* 0x000fe20000011410 */
[----:B------:R-:W-:Y:S01]  /*13a0*/  STL [R1+0x1c], R160 ;  /* 0x00001ca001007387 */ /* 0x000fe20000100800 */
[----:B---3--:R-:W-:-:S02]  /*13b0*/  @!P6 LEA.HI.X.SX32 R7, R0, R160, 0x1, P1 ;  /* 0x000000a00007e211 */ /* 0x008fc400008f0eff */
[----:B------:R-:W-:-:S04]  /*13c0*/  @!P6 LEA R6, P1, R5, c[0x0][0x2a0], 0x2 ;  /* 0x0000a8000506ea11 */ /* 0x000fc800078210ff */
[----:B------:R-:W-:Y:S01]  /*13d0*/  @!P6 LEA.HI.X R7, R5, c[0x0][0x2a4], R7, 0x2, P1 ;  /* 0x0000a9000507ea11 */ /* 0x000fe200008f1407 */
[----:B------:R-:W-:Y:S06]  /*13e0*/  BAR.SYNC.DEFER_BLOCKING 0x0 ;  /* 0x0000000000007b1d */ /* 0x000fec0000010000 */
[----:B------:R-:W2:Y:S01]  /*13f0*/  @!P6 LDG.E R222, [R6.64] ;  /* 0x0000000606dee981 */ /* 0x000ea2000c1e1900 */
[----:B------:R-:W-:Y:S01]  /*1400*/  IMAD.MOV R0, RZ, RZ, -R0 ;  /* 0x000000ffff007224 */ /* 0x000fe200078e0a00 */
[----:B----4-:R-:W-:Y:S01]  /*1410*/  SHF.R.S32.HI R9, RZ, 0x1f, R251 ;  /* 0x0000001fff097819 */ /* 0x010fe200000114fb */
[----:B------:R-:W-:Y:S01]  /*1420*/  IMAD.IADD R54, R138, 0x1, -R13 ;  /* 0x000000018a367824 */ /* 0x000fe200078e0a0d */
[----:B------:R-:W-:Y:S01]  /*1430*/  ISETP.GE.AND P3, PT, R56, c[0x0][0x1d4], PT ;  /* 0x0000750038007a0c */ /* 0x000fe20003f66270 */
[----:B------:R-:W-:Y:S01]  /*1440*/  IMAD R223, R0, c[0x0][0x2b8], R10 ;  /* 0x0000ae0000df7a24 */ /* 0x000fe200078e020a */
[----:B------:R-:W-:Y:S01]  /*1450*/  ISETP.GE.AND P2, PT, R18, c[0x0][0x1d4], PT ;  /* 0x0000750012007a0c */ /* 0x000fe20003f46270 */
[----:B------:R-:W-:Y:S01]  /*1460*/  IMAD.IADD R12, R172, 0x1, -R12 ;  /* 0x00000001ac0c7824 */ /* 0x000fe200078e0a0c */
[----:B------:R-:W-:Y:S01]  /*1470*/  ISETP.GE.AND P5, PT, R54, 0x1, PT ;  /* 0x000000013600780c */ /* 0x000fe20003fa6270 */
[----:B------:R-:W-:Y:S01]  /*1480*/  IMAD.WIDE.U32 R2, R223, c[0x0][0x1e0], RZ ;  /* 0x00007800df027a25 */ /* 0x000fe200078e00ff */
[----:B------:R-:W-:Y:S01]  /*1490*/  SHF.R.S32.HI R5, RZ, 0x1f, R223 ;  /* 0x0000001fff057819 */ /* 0x000fe200000114df */
[----:B------:R-:W-:Y:S01]  /*14a0*/  STL.64 [R1], R158 ;  /* 0x0000009e01007387 */ /* 0x000fe20000100a00 */
[----:B------:R-:W-:-:S02]  /*14b0*/  LEA.HI R13, R12, R12, RZ, 0x1 ;  /* 0x0000000c0c0d7211 */ /* 0x000fc400078f08ff */
[----:B------:R-:W-:Y:S01]  /*14c0*/  ISETP.GT.AND P6, PT, R54, 0x20, PT ;  /* 0x000000203600780c */ /* 0x000fe20003fc4270 */
[C---:B------:R-:W-:Y:S01]  /*14d0*/  IMAD R0, R5.reuse, c[0x0][0x1e0], RZ ;  /* 0x0000780005007a24 */ /* 0x040fe200078e02ff */
[----:B------:R-:W-:Y:S01]  /*14e0*/  SHF.R.S32.HI R156, RZ, 0x1f, R56 ;  /* 0x0000001fff9c7819 */ /* 0x000fe20000011438 */
[----:B------:R-:W-:Y:S01]  /*14f0*/  IMAD R5, R5, c[0x0][0x208], RZ ;  /* 0x0000820005057a24 */ /* 0x000fe200078e02ff */
[----:B------:R-:W-:Y:S01]  /*1500*/  SHF.R.S32.HI R155, RZ, 0x1f, R185 ;  /* 0x0000001fff9b7819 */ /* 0x000fe200000114b9 */
[C---:B------:R-:W-:Y:S01]  /*1510*/  IMAD R0, R223.reuse, c[0x0][0x1e4], R0 ;  /* 0x00007900df007a24 */ /* 0x040fe200078e0200 */
[----:B------:R-:W-:Y:S01]  /*1520*/  SHF.R.S32.HI R154, RZ, 0x1f, R186 ;  /* 0x0000001fff9a7819 */ /* 0x000fe200000114ba */
[----:B------:R-:W-:Y:S02]  /*1530*/  IMAD R5, R223, c[0x0][0x20c], R5 ;  /* 0x00008300df057a24 */ /* 0x000fe400078e0205 */
[----:B------:R-:W-:Y:S02]  /*1540*/  IMAD.IADD R3, R3, 0x1, R0 ;  /* 0x0000000103037824 */ /* 0x000fe400078e0200 */
[----:B------:R-:W-:-:S04]  /*1550*/  IMAD R0, R9, c[0x0][0x1e8], RZ ;  /* 0x00007a0009007a24 */ /* 0x000fc800078e02ff */
[----:B------:R-:W-:-:S04]  /*1560*/  IMAD R0, R251, c[0x0][0x1ec], R0 ;  /* 0x00007b00fb007a24 */ /* 0x000fc800078e0200 */
[----:B------:R-:W-:-:S05]  /*1570*/  IMAD.IADD R157, R159, 0x1, R0 ;  /* 0x000000019f9d7824 */ /* 0x000fca00078e0200 */
[----:B------:R-:W-:Y:S04]  /*1580*/  STL [R1+0x18], R157 ;  /* 0x0000189d01007387 */ /* 0x000fe80000100800 */
[----:B------:R-:W-:Y:S01]  /*1590*/  STL.64 [R1+0x10], R26 ;  /* 0x0000101a01007387 */ /* 0x000fe20000100a00 */
[----:B--2---:R-:W-:Y:S01]  /*15a0*/  SHF.R.S32.HI R10, RZ, 0x1f, R222 ;  /* 0x0000001fff0a7819 */ /* 0x004fe200000114de */
[----:B------:R-:W-:-:S04]  /*15b0*/  IMAD.WIDE.U32 R6, R222, c[0x0][0x1f0], R2 ;  /* 0x00007c00de067a25 */ /* 0x000fc800078e0002 */
[----:B------:R-:W-:Y:S01]  /*15c0*/  IMAD R8, R10, c[0x0][0x1f0], RZ ;  /* 0x00007c000a087a24 */ /* 0x000fe200078e02ff */
[----:B------:R-:W-:Y:S01]  /*15d0*/  IADD3 R0, P1, R158, R6, RZ ;  /* 0x000000069e007210 */ /* 0x000fe20007f3e0ff */
[----:B------:R-:W-:-:S04]  /*15e0*/  IMAD.WIDE.U32 R2, R223, c[0x0][0x208], RZ ;  /* 0x00008200df027a25 */ /* 0x000fc800078e00ff */
[C---:B------:R-:W-:Y:S02]  /*15f0*/  IMAD R8, R222.reuse, c[0x0][0x1f4], R8 ;  /* 0x00007d00de087a24 */ /* 0x040fe400078e0208 */
[----:B------:R-:W-:Y:S01]  /*1600*/  IMAD.IADD R3, R3, 0x1, R5 ;  /* 0x0000000103037824 */ /* 0x000fe200078e0205 */
[----:B------:R-:W-:Y:S02]  /*1610*/  LOP3.LUT R5, R17, 0x7fffffe, RZ, 0xc0, !PT ;  /* 0x07fffffe11057812 */ /* 0x000fe400078ec0ff */
[----:B------:R-:W-:Y:S01]  /*1620*/  IADD3.X R6, R157, R7, R8, P1, !PT ;  /* 0x000000079d067210 */ /* 0x000fe20000ffe408 */
[----:B------:R-:W-:Y:S01]  /*1630*/  IMAD.WIDE.U32 R2, R222, c[0x0][0x218], R2 ;  /* 0x00008600de027a25 */ /* 0x000fe200078e0002 */
[----:B------:R-:W-:Y:S02]  /*1640*/  LEA R15, P1, R0, c[0x0][0x1c8], 0x1 ;  /* 0x00007200000f7a11 */ /* 0x000fe400078208ff */
[----:B------:R-:W-:Y:S01]  /*1650*/  LEA.HI R8, R19, R14, RZ, 0x1 ;  /* 0x0000000e13087211 */ /* 0x000fe200078f08ff */
[----:B------:R-:W-:Y:S01]  /*1660*/  IMAD.IADD R137, R16, 0x1, -R5 ;  /* 0x0000000110897824 */ /* 0x000fe200078e0a05 */
[----:B------:R-:W-:Y:S01]  /*1670*/  LEA.HI.X R20, R0, c[0x0][0x1cc], R6, 0x1, P1 ;  /* 0x0000730000147a11 */ /* 0x000fe200008f0c06 */
[----:B------:R-:W-:Y:S01]  /*1680*/  IMAD R0, R9, c[0x0][0x210], RZ ;  /* 0x0000840009007a24 */ /* 0x000fe200078e02ff */
[----:B------:R-:W-:Y:S01]  /*1690*/  SHFL.IDX PT, R6, R15, RZ, 0x1c1f ;  /* 0x001c1fff0f067589 */ /* 0x000fe200000e0000 */
[----:B------:R-:W-:-:S02]  /*16a0*/  LOP3.LUT R8, R8, 0xfffffffe, RZ, 0xc0, !PT ;  /* 0xfffffffe08087812 */ /* 0x000fc400078ec0ff */
[----:B------:R-:W-:Y:S01]  /*16b0*/  IMAD R5, R251, c[0x0][0x214], R0 ;  /* 0x00008500fb057a24 */ /* 0x000fe200078e0200 */
[----:B------:R-:W1:Y:S01]  /*16c0*/  SHFL.IDX PT, R7, R20, RZ, 0x1c1f ;  /* 0x001c1fff14077589 */ /* 0x000e6200000e0000 */
[----:B------:R-:W-:Y:S01]  /*16d0*/  IMAD R0, R10, c[0x0][0x218], RZ ;  /* 0x000086000a007a24 */ /* 0x000fe200078e02ff */
[----:B------:R-:W-:Y:S01]  /*16e0*/  LEA.HI R19, R11, R16, RZ, 0x3 ;  /* 0x000000100b137211 */ /* 0x000fe200078f18ff */
[----:B------:R-:W-:Y:S01]  /*16f0*/  IMAD.IADD R25, R27, 0x1, R5 ;  /* 0x000000011b197824 */ /* 0x000fe200078e0205 */
[----:B------:R-:W-:Y:S01]  /*1700*/  IADD3 R5, P1, R26, R2, RZ ;  /* 0x000000021a057210 */ /* 0x000fe20007f3e0ff */
[----:B------:R-:W-:Y:S01]  /*1710*/  IMAD R0, R222, c[0x0][0x21c], R0 ;  /* 0x00008700de007a24 */ /* 0x000fe200078e0200 */
[----:B------:R-:W-:Y:S01]  /*1720*/  LOP3.LUT R11, R13, 0x7fffffe, RZ, 0xc0, !PT ;  /* 0x07fffffe0d0b7812 */ /* 0x000fe200078ec0ff */
[----:B------:R-:W-:Y:S01]  /*1730*/  IMAD.IADD R14, R14, 0x1, -R8 ;  /* 0x000000010e0e7824 */ /* 0x000fe200078e0a08 */
[----:B------:R-:W-:Y:S02]  /*1740*/  STL [R1+0x20], R25 ;  /* 0x0000201901007387 */ /* 0x000fe40000100800 */
[----:B------:R-:W-:Y:S01]  /*1750*/  IADD3.X R10, R25, R3, R0, P1, !PT ;  /* 0x00000003190a7210 */ /* 0x000fe20000ffe400 */
[----:B------:R-:W-:Y:S01]  /*1760*/  IMAD.IADD R17, R12, 0x1, -R11 ;  /* 0x000000010c117824 */ /* 0x000fe200078e0a0b */
[----:B------:R-:W-:-:S03]  /*1770*/  LEA R0, P1, R5, c[0x0][0x1f8], 0x1 ;  /* 0x00007e0005007a11 */ /* 0x000fc600078208ff */
[----:B------:R-:W-:Y:S01]  /*1780*/  IMAD R17, R14, 0x8, R17 ;  /* 0x000000080e117824 */ /* 0x000fe200078e0211 */
[----:B------:R-:W-:Y:S01]  /*1790*/  LEA.HI.X R11, R5, c[0x0][0x1fc], R10, 0x1, P1 ;  /* 0x00007f00050b7a11 */ /* 0x000fe200008f0c0a */
[----:B------:R-:W2:Y:S01]  /*17a0*/  SHFL.IDX PT, R16, R0, RZ, 0x1c1f ;  /* 0x001c1fff00107589 */ /* 0x000ea200000e0000 */
[----:B------:R-:W-:Y:S01]  /*17b0*/  IMAD.SHL.U32 R5, R21, 0x40, RZ ;  /* 0x0000004015057824 */ /* 0x000fe200078e00ff */
[----:B------:R-:W-:Y:S02]  /*17c0*/  ISETP.GE.AND P1, PT, R55, c[0x0][0x1d4], PT ;  /* 0x0000750037007a0c */ /* 0x000fe40003f26270 */
[----:B------:R3:W-:Y:S02]  /*17d0*/  SHFL.IDX PT, R10, R0, 0x1, 0x1c1f ;  /* 0x003c1f00000a7f89 */ /* 0x0007e400000e0000 */
[----:B------:R-:W-:Y:S01]  /*17e0*/  LOP3.LUT R5, R5, 0xc0, RZ, 0xc0, !PT ;  /* 0x000000c005057812 */ /* 0x000fe200078ec0ff */
[--C-:B-1----:R-:W-:Y:S01]  /*17f0*/  @P5 IMAD.WIDE R8, R56, 0x2, R6.reuse ;  /* 0x0000000238085825 */ /* 0x102fe200078e0206 */
[----:B------:R-:W-:Y:S03]  /*1800*/  SHFL.IDX PT, R12, R11, RZ, 0x1c1f ;  /* 0x001c1fff0b0c7589 */ /* 0x000fe600000e0000 */
[--C-:B------:R-:W-:Y:S01]  /*1810*/  @P5 IMAD.WIDE R2, R185, 0x2, R6.reuse ;  /* 0x00000002b9025825 */ /* 0x100fe200078e0206 */
[----:B------:R1:W-:Y:S03]  /*1820*/  @P5 LDGSTS.E.BYPASS.LTC128B.128 [R221+0x3100], [R8.64], !P3 ;  /* 0x0310000008dd5fae */ /* 0x0003e6000d901d46 */
[----:B------:R-:W-:Y:S01]  /*1830*/  @P5 IMAD.WIDE R6, R186, 0x2, R6 ;  /* 0x00000002ba065825 */ /* 0x000fe200078e0206 */
[----:B------:R4:W-:Y:S04]  /*1840*/  @P5 LDGSTS.E.BYPASS.LTC128B.128 [R221+0x4100], [R2.64], !P2 ;  /* 0x0410000002dd5fae */ /* 0x0009e8000d101d46 */
[----:B------:R2:W-:Y:S04]  /*1850*/  @P5 LDGSTS.E.BYPASS.LTC128B.128 [R221+0x5100], [R6.64], !P1 ;  /* 0x0510000006dd5fae */ /* 0x0005e8000c901d46 */
[----:B------:R-:W-:Y:S01]  /*1860*/  SHFL.IDX PT, R11, R11, 0x1, 0x1c1f ;  /* 0x003c1f000b0b7f89 */ /* 0x000fe200000e0000 */
[----:B---3--:R-:W-:-:S04]  /*1870*/  SHF.R.S32.HI R0, RZ, 0x1, R13 ;  /* 0x00000001ff007819 */ /* 0x008fc8000001140d */
[C---:B------:R-:W-:Y:S01]  /*1880*/  LOP3.LUT P4, RZ, R0.reuse, 0x2, RZ, 0xc0, !PT ;  /* 0x0000000200ff7812 */ /* 0x040fe2000788c0ff */
[----:B------:R-:W-:-:S05]  /*1890*/  IMAD.SHL.U32 R0, R0, 0x40, RZ ;  /* 0x0000004000007824 */ /* 0x000fca00078e00ff */
[----:B------:R-:W-:Y:S01]  /*18a0*/  LOP3.LUT R0, R0, 0xc0, RZ, 0xc0, !PT ;  /* 0x000000c000007812 */ /* 0x000fe200078ec0ff */
[----:B-1----:R-:W-:Y:S02]  /*18b0*/  IMAD.SHL.U32 R8, R14, 0x8, RZ ;  /* 0x000000080e087824 */ /* 0x002fe400078e00ff */
[----:B------:R-:W-:Y:S01]  /*18c0*/  IMAD.SHL.U32 R9, R22, 0x8, RZ ;  /* 0x0000000816097824 */ /* 0x000fe200078e00ff */
[----:B----4-:R1:W-:Y:S02]  /*18d0*/  SHFL.IDX PT, R2, R15, 0x1, 0x1c1f ;  /* 0x003c1f000f027f89 */ /* 0x0103e400000e0000 */
[----:B------:R-:W-:Y:S02]  /*18e0*/  LOP3.LUT R8, R5, 0x8, R8, 0xf8, !PT ;  /* 0x0000000805087812 */ /* 0x000fe400078ef808 */
[----:B------:R-:W-:Y:S01]  /*18f0*/  SHF.R.U32.HI R5, RZ, 0x3, R5 ;  /* 0x00000003ff057819 */ /* 0x000fe20000011605 */
[----:B------:R-:W3:Y:S03]  /*1900*/  SHFL.IDX PT, R3, R20, 0x1, 0x1c1f ;  /* 0x003c1f0014037f89 */ /* 0x000ee600000e0000 */
[----:B------:R-:W-:-:S02]  /*1910*/  LOP3.LUT R136, R8, R5, RZ, 0x3c, !PT ;  /* 0x0000000508887212 */ /* 0x000fc400078e3cff */
[----:B------:R-:W-:Y:S02]  /*1920*/  LOP3.LUT R5, R0, 0x8, R9, 0xf8, !PT ;  /* 0x0000000800057812 */ /* 0x000fe400078ef809 */
[----:B------:R-:W-:-:S04]  /*1930*/  SHF.R.U32.HI R0, RZ, 0x3, R0 ;  /* 0x00000003ff007819 */ /* 0x000fc80000011600 */
[----:B------:R-:W-:Y:S01]  /*1940*/  LOP3.LUT R5, R5, R0, RZ, 0x3c, !PT ;  /* 0x0000000005057212 */ /* 0x000fe200078e3cff */
[----:B------:R-:W-:-:S05]  /*1950*/  IMAD.SHL.U32 R0, R19, 0x20, RZ ;  /* 0x0000002013007824 */ /* 0x000fca00078e00ff */
[----:B------:R-:W-:Y:S01]  /*1960*/  LOP3.LUT R57, R0, 0xffffff00, RZ, 0xc0, !PT ;  /* 0xffffff0000397812 */ /* 0x000fe200078ec0ff */
[----:B-1----:R-:W-:-:S04]  /*1970*/  IMAD.WIDE R14, R56, 0x2, RZ ;  /* 0x00000002380e7825 */ /* 0x002fc800078e02ff */
[----:B------:R-:W-:Y:S01]  /*1980*/  IMAD R0, R23, 0x200, R57 ;  /* 0x0000020017007824 */ /* 0x000fe200078e0239 */
[----:B--2---:R-:W-:Y:S01]  /*1990*/  IADD3 R60, P5, R16, R14, RZ ;  /* 0x0000000e103c7210 */ /* 0x004fe20007fbe0ff */
[----:B---3--:R-:W-:-:S04]  /*19a0*/  @P6 IMAD.WIDE R6, R56, 0x2, R2 ;  /* 0x0000000238066825 */ /* 0x008fc800078e0202 */
[--C-:B------:R-:W-:Y:S01]  /*19b0*/  @P6 IMAD.WIDE R8, R185, 0x2, R2.reuse ;  /* 0x00000002b9086825 */ /* 0x100fe200078e0202 */
[----:B------:R1:W-:Y:S03]  /*19c0*/  @P6 LDGSTS.E.BYPASS.LTC128B.128 [R221+0x3900], [R6.64], !P3 ;  /* 0x0390000006dd6fae */ /* 0x0003e6000d901d46 */
[----:B------:R-:W-:Y:S01]  /*19d0*/  @P6 IMAD.WIDE R2, R186, 0x2, R2 ;  /* 0x00000002ba026825 */ /* 0x000fe200078e0202 */
[----:B------:R2:W-:Y:S03]  /*19e0*/  @P6 LDGSTS.E.BYPASS.LTC128B.128 [R221+0x4900], [R8.64], !P2 ;  /* 0x0490000008dd6fae */ /* 0x0005e6000d101d46 */
[----:B------:R-:W-:Y:S01]  /*19f0*/  IMAD.X R61, R12, 0x1, R15, P5 ;  /* 0x000000010c3d7824 */ /* 0x000fe200028e060f */
[----:B------:R3:W-:Y:S01]  /*1a00*/  @P6 LDGSTS.E.BYPASS.LTC128B.128 [R221+0x5900], [R2.64], !P1 ;  /* 0x0590000002dd6fae */ /* 0x0007e2000c901d46 */
[----:B------:R-:W-:Y:S01]  /*1a10*/  IADD3 R58, P5, R14, R10, RZ ;  /* 0x0000000a0e3a7210 */ /* 0x000fe20007fbe0ff */
[----:B------:R-:W-:-:S02]  /*1a20*/  IMAD R0, R137, 0x20, R0 ;  /* 0x0000002089007824 */ /* 0x000fc400078e0200 */
[----:B------:R-:W0:Y:S02]  /*1a30*/  LDGDEPBAR ;  /* 0x00000000000079af */ /* 0x000e240000000000 */
[----:B------:R-:W-:Y:S02]  /*1a40*/  IMAD.X R59, R15, 0x1, R11, P5 ;  /* 0x000000010f3b7824 */ /* 0x000fe400028e060b */
[----:B------:R-:W-:-:S04]  /*1a50*/  IMAD.IADD R0, R136, 0x1, R0 ;  /* 0x0000000188007824 */ /* 0x000fc800078e0200 */
[----:B------:R-:W-:-:S04]  /*1a60*/  IMAD.SHL.U32 R219, R0, 0x2, RZ ;  /* 0x0000000200db7824 */ /* 0x000fc800078e00ff */
[----:B------:R-:W-:Y:S02]  /*1a70*/  IMAD R220, R4, 0x2, R219 ;  /* 0x0000000204dc7824 */ /* 0x000fe400078e02db */
[----:B-1----:R-:W-:-:S04]  /*1a80*/  IMAD.WIDE R6, R185, 0x2, RZ ;  /* 0x00000002b9067825 */ /* 0x002fc800078e02ff */
[----:B--2---:R-:W-:Y:S01]  /*1a90*/  IMAD.WIDE R8, R186, 0x2, RZ ;  /* 0x00000002ba087825 */ /* 0x004fe200078e02ff */
[----:B------:R-:W-:Y:S02]  /*1aa0*/  IADD3 R52, P6, R16, R6, RZ ;  /* 0x0000000610347210 */ /* 0x000fe40007fde0ff */
[----:B------:R-:W-:Y:S01]  /*1ab0*/  IADD3 R50, P5, R6, R10, RZ ;  /* 0x0000000a06327210 */ /* 0x000fe20007fbe0ff */
[----:B---3--:R-:W-:Y:S01]  /*1ac0*/  IMAD.U32 R3, R17, 0x20, R5 ;  /* 0x0000002011037824 */ /* 0x008fe200078e0005 */
[----:B------:R-:W-:-:S04]  /*1ad0*/  DEPBAR.LE SB0, 0x1 ;  /* 0x000080400000791a */ /* 0x000fc80000000000 */
[----:B------:R-:W-:-:S04]  /*1ae0*/  DEPBAR.LE SB0, 0x0 ;  /* 0x000080000000791a */ /* 0x000fc80000000000 */
[----:B------:R-:W-:Y:S01]  /*1af0*/  BAR.SYNC.DEFER_BLOCKING 0x0 ;  /* 0x0000000000007b1d */ /* 0x000fe20000010000 */
[----:B------:R-:W-:Y:S01]  /*1b00*/  IMAD.X R53, R12, 0x1, R7, P6 ;  /* 0x000000010c357824 */ /* 0x000fe200030e0607 */
[----:B------:R-:W-:Y:S01]  /*1b10*/  IADD3 R48, P6, R16, R8, RZ ;  /* 0x0000000810307210 */ /* 0x000fe20007fde0ff */
[----:B------:R-:W-:Y:S01]  /*1b20*/  IMAD.X R51, R7, 0x1, R11, P5 ;  /* 0x0000000107337824 */ /* 0x000fe200028e060b */
[----:B------:R-:W-:Y:S01]  /*1b30*/  IADD3 R6, P5, R8, R10, RZ ;  /* 0x0000000a08067210 */ /* 0x000fe20007fbe0ff */
[----:B------:R-:W-:Y:S02]  /*1b40*/  IMAD.SHL.U32 R139, R3, 0x2, RZ ;  /* 0x00000002038b7824 */ /* 0x000fe400078e00ff */
[----:B------:R-:W-:Y:S01]  /*1b50*/  IMAD.X R49, R12, 0x1, R9, P6 ;  /* 0x000000010c317824 */ /* 0x000fe200030e0609 */
[----:B------:R-:W-:Y:S01]  /*1b60*/  ISETP.GE.AND P6, PT, R18, c[0x0][0x1d4], PT ;  /* 0x0000750012007a0c */ /* 0x000fe20003fc6270 */
[----:B------:R-:W-:Y:S02]  /*1b70*/  IMAD.MOV.U32 R2, RZ, RZ, 0x10 ;  /* 0x00000010ff027424 */ /* 0x000fe400078e00ff */
[----:B------:R-:W-:Y:S01]  /*1b80*/  IMAD.X R7, R9, 0x1, R11, P5 ;  /* 0x0000000109077824 */ /* 0x000fe200028e060b */
[----:B------:R-:W-:-:S02]  /*1b90*/  ISETP.GE.AND P5, PT, R56, c[0x0][0x1d4], PT ;  /* 0x0000750038007a0c */ /* 0x000fc40003fa6270 */
[----:B------:R-:W-:Y:S02]  /*1ba0*/  SEL R2, R2, 0xfffffff0, !P4 ;  /* 0xfffffff002027807 */ /* 0x000fe40006000000 */
[----:B------:R-:W-:Y:S02]  /*1bb0*/  ISETP.LT.OR P4, PT, R54, 0x1, P5 ;  /* 0x000000013600780c */ /* 0x000fe40002f81670 */
[----:B------:R-:W-:Y:S01]  /*1bc0*/  ISETP.GE.AND P5, PT, R55, c[0x0][0x1d4], PT ;  /* 0x0000750037007a0c */ /* 0x000fe20003fa6270 */
[----:B------:R-:W-:Y:S01]  /*1bd0*/  IMAD R0, R2, 0x2, R139 ;  /* 0x0000000202007824 */ /* 0x000fe200078e028b */
[----:B------:R-:W-:Y:S04]  /*1be0*/  LDSM.16.M88.4 R16, [R219+0x7100] ;  /* 0x00710000db10783b */ /* 0x000fe80000000200 */
[----:B------:R-:W1:Y:S04]  /*1bf0*/  LDSM.16.M88.4 R36, [R139+0x3100] ;  /* 0x003100008b24783b */ /* 0x000e680000000200 */
[----:B------:R-:W2:Y:S04]  /*1c00*/  LDSM.16.M88.4 R20, [R219+0x6100] ;  /* 0x00610000db14783b */ /* 0x000ea80000000200 */
[----:B------:R-:W3:Y:S04]  /*1c10*/  LDSM.16.M88.4 R32, [R139+0x3500] ;  /* 0x003500008b20783b */ /* 0x000ee80000000200 */
[----:B------:R-:W4:Y:S04]  /*1c20*/  LDSM.16.M88.4 R28, [R139+0x3900] ;  /* 0x003900008b1c783b */ /* 0x000f280000000200 */
[----:B------:R-:W2:Y:S04]  /*1c30*/  LDSM.16.M88.4 R24, [R139+0x3d00] ;  /* 0x003d00008b18783b */ /* 0x000ea80000000200 */
[----:B------:R-:W-:Y:S04]  /*1c40*/  LDSM.16.M88.4 R44, [R0+0x3100] ;  /* 0x00310000002c783b */ /* 0x000fe80000000200 */
[----:B------:R-:W-:Y:S04]  /*1c50*/  LDSM.16.M88.4 R40, [R0+0x3500] ;  /* 0x003500000028783b */ /* 0x000fe80000000200 */
[----:B------:R-:W-:Y:S04]  /*1c60*/  LDSM.16.M88.4 R64, [R0+0x3900] ;  /* 0x003900000040783b */ /* 0x000fe80000000200 */
[----:B------:R3:W-:Y:S04]  /*1c70*/  LDSM.16.M88.4 R68, [R0+0x3d00] ;  /* 0x003d00000044783b */ /* 0x0007e80000000200 */
[----:B------:R-:W-:Y:S04]  /*1c80*/  LDSM.16.M88.4 R12, [R220+0x6100] ;  /* 0x00610000dc0c783b */ /* 0x000fe80000000200 */
[----:B------:R-:W4:Y:S01]  /*1c90*/  LDSM.16.M88.4 R8, [R220+0x7100] ;  /* 0x00710000dc08783b */ /* 0x000f220000000200 */
[----:B-1----:R-:W-:Y:S03]  /*1ca0*/  HMMA.16816.F32 R80, R16, R36, RZ ;  /* 0x000000241050723c */ /* 0x002fe600000018ff */
[----:B------:R-:W-:Y:S01]  /*1cb0*/  @!PT LDS RZ, [RZ] ;  /* 0x00000000fffff984 */ /* 0x000fe20000000800 */
[----:B------:R-:W-:Y:S01]  /*1cc0*/  @!PT LDS RZ, [RZ] ;  /* 0x00000000fffff984 */ /* 0x000fe20000000800 */
[----:B------:R-:W-:Y:S01]  /*1cd0*/  @!PT LDS RZ, [RZ] ;  /* 0x00000000fffff984 */ /* 0x000fe20000000800 */
[----:B------:R1:W-:Y:S01]  /*1ce0*/  LDGSTS.E.BYPASS.LTC128B.128 [R221+0x100], [R60.64], !P4 ;  /* 0x001000003cdd7fae */ /* 0x0003e2000e101d46 */
[----:B------:R-:W-:-:S02]  /*1cf0*/  ISETP.LT.OR P4, PT, R54, 0x1, P6 ;  /* 0x000000013600780c */ /* 0x000fc40003781670 */
[----:B------:R-:W-:Y:S02]  /*1d00*/  ISETP.LT.OR P6, PT, R54, 0x21, P6 ;  /* 0x000000213600780c */ /* 0x000fe400037c1670 */
[----:B------:R-:W-:Y:S01]  /*1d10*/  HMMA.16816.F32 R104, R16, R38, RZ ;  /* 0x000000261068723c */ /* 0x000fe200000018ff */
[----:B---3--:R-:W-:-:S07]  /*1d20*/  IADD3 R0, R139, 0x3100, RZ ;  /* 0x000031008b007810 */ /* 0x008fce0007ffe0ff */
[----:B--2---:R-:W-:Y:S01]  /*1d30*/  HMMA.16816.F32 R92, R20, R36, RZ ;  /* 0x00000024145c723c */ /* 0x004fe200000018ff */
[----:B------:R2:W-:Y:S01]  /*1d40*/  LDGSTS.E.BYPASS.LTC128B.128 [R221+0x1100], [R52.64], !P4 ;  /* 0x0110000034dd7fae */ /* 0x0005e2000e101d46 */
[----:B------:R-:W-:Y:S01]  /*1d50*/  ISETP.LT.OR P4, PT, R54, 0x1, P5 ;  /* 0x000000013600780c */ /* 0x000fe20002f81670 */
[----:B------:R-:W-:Y:S01]  /*1d60*/  IMAD R218, R2, 0x2, R0 ;  /* 0x0000000202da7824 */ /* 0x000fe200078e0200 */
[----:B------:R-:W-:Y:S01]  /*1d70*/  ISETP.LT.OR P5, PT, R54, 0x21, P5 ;  /* 0x000000213600780c */ /* 0x000fe20002fa1670 */
[----:B------:R-:W-:-:S03]  /*1d80*/  IMAD R0, R137, 0x20, R57 ;  /* 0x0000002089007824 */ /* 0x000fc600078e0239 */
[----:B------:R-:W-:Y:S01]  /*1d90*/  HMMA.16816.F32 R88, R20, R38, RZ ;  /* 0x000000261458723c */ /* 0x000fe200000018ff */
[----:B------:R-:W-:-:S06]  /*1da0*/  IMAD.IADD R0, R136, 0x1, R0 ;  /* 0x0000000188007824 */ /* 0x000fcc00078e0200 */
[----:B------:R3:W-:Y:S01]  /*1db0*/  LDGSTS.E.BYPASS.LTC128B.128 [R221+0x2100], [R48.64], !P4 ;  /* 0x0210000030dd7fae */ /* 0x0007e2000e101d46 */
[----:B------:R-:W-:Y:S01]  /*1dc0*/  HMMA.16816.F32 R76, R16, R32, RZ ;  /* 0x00000020104c723c */ /* 0x000fe200000018ff */
[----:B------:R-:W-:-:S04]  /*1dd0*/  ISETP.GE.AND P4, PT, R56, c[0x0][0x1d4], PT ;  /* 0x0000750038007a0c */ /* 0x000fc80003f86270 */
[----:B------:R-:W-:-:S03]  /*1de0*/  ISETP.LT.OR P4, PT, R54, 0x21, P4 ;  /* 0x000000213600780c */ /* 0x000fc60002781670 */
[----:B------:R-:W-:Y:S08]  /*1df0*/  HMMA.16816.F32 R112, R16, R34, RZ ;  /* 0x000000221070723c */ /* 0x000ff000000018ff */
[----:B------:R-:W-:Y:S02]  /*1e00*/  HMMA.16816.F32 R36, R20, R32, RZ ;  /* 0x000000201424723c */ /* 0x000fe400000018ff */
[----:B------:R3:W-:Y:S01]  /*1e10*/  LDGSTS.E.BYPASS.LTC128B.128 [R221+0x900], [R58.64], !P4 ;  /* 0x009000003add7fae */ /* 0x0007e2000e101d46 */
[----:B------:R-:W-:-:S03]  /*1e20*/  ISETP.GT.AND P4, PT, R152, R250, PT ;  /* 0x000000fa9800720c */ /* 0x000fc60003f84270 */
[----:B------:R3:W-:Y:S01]  /*1e30*/  LDGSTS.E.BYPASS.LTC128B.128 [R221+0x1900], [R50.64], !P6 ;  /* 0x0190000032dd7fae */ /* 0x0007e2000f101d46 */
[----:B------:R-:W-:Y:S01]  /*1e40*/  ISETP.GT.AND P6, PT, R245, 0x3f, PT ;  /* 0x0000003ff500780c */ /* 0x000fe20003fc4270 */
[----:B------:R-:W-:Y:S02]  /*1e50*/  HMMA.16816.F32 R84, R20, R34, RZ ;  /* 0x000000221454723c */ /* 0x000fe400000018ff */
[----:B------:R3:W-:Y:S04]  /*1e60*/  LDGSTS.E.BYPASS.LTC128B.128 [R221+0x2900], [R6.64], !P5 ;  /* 0x0290000006dd7fae */ /* 0x0007e8000e901d46 */
[----:B--2---:R-:W-:Y:S02]  /*1e70*/  LDSM.16.M88.4 R52, [R139+0x4500] ;  /* 0x004500008b34783b */ /* 0x004fe40000000200 */
[C---:B----4-:R-:W-:Y:S02]  /*1e80*/  HMMA.16816.F32 R72, R16.reuse, R28, RZ ;  /* 0x0000001c1048723c */ /* 0x050fe400000018ff */
[----:B------:R-:W0:Y:S06]  /*1e90*/  LDGDEPBAR ;  /* 0x00000000000079af */ /* 0x000e2c0000000000 */
[C---:B-1----:R-:W-:Y:S08]  /*1ea0*/  HMMA.16816.F32 R60, R16.reuse, R24, RZ ;  /* 0x00000018103c723c */ /* 0x042ff000000018ff */
[C---:B------:R-:W-:Y:S01]  /*1eb0*/  HMMA.16816.F32 R108, R16.reuse, R30, RZ ;  /* 0x0000001e106c723c */ /* 0x040fe200000018ff */
[----:B---3--:R-:W-:Y:S07]  /*1ec0*/  LDSM.16.M88.4 R48, [R218+0x1800] ;  /* 0x00180000da30783b */ /* 0x008fee0000000200 */
[----:B------:R-:W-:Y:S01]  /*1ed0*/  HMMA.16816.F32 R96, R16, R26, RZ ;  /* 0x0000001a1060723c */ /* 0x000fe200000018ff */
[----:B------:R-:W-:Y:S07]  /*1ee0*/  LDSM.16.M88.4 R16, [R219+0x9100] ;  /* 0x00910000db10783b */ /* 0x000fee0000000200 */
[C---:B------:R-:W-:Y:S08]  /*1ef0*/  HMMA.16816.F32 R32, R20.reuse, R28, RZ ;  /* 0x0000001c1420723c */ /* 0x040ff000000018ff */
[C---:B------:R-:W-:Y:S08]  /*1f00*/  HMMA.16816.F32 R100, R20.reuse, R30, RZ ;  /* 0x0000001e1464723c */ /* 0x040ff000000018ff */
[C---:B------:R-:W-:Y:S08]  /*1f10*/  HMMA.16816.F32 R28, R20.reuse, R24, RZ ;  /* 0x00000018141c723c */ /* 0x040ff000000018ff */
[----:B------:R-:W-:Y:S01]  /*1f20*/  HMMA.16816.F32 R24, R20, R26, RZ ;  /* 0x0000001a1418723c */ /* 0x000fe200000018ff */
[----:B------:R-:W-:Y:S07]  /*1f30*/  LDSM.16.M88.4 R20, [R139+0x4d00] ;  /* 0x004d00008b14783b */ /* 0x000fee0000000200 */
[C---:B------:R-:W-:Y:S01]  /*1f40*/  HMMA.16816.F32 R144, R8.reuse, R68, R60 ;  /* 0x000000440890723c */ /* 0x040fe2000000183c */
[----:B------:R-:W1:Y:S07]  /*1f50*/  LDSM.16.M88.4 R60, [R139+0x4100] ;  /* 0x004100008b3c783b */ /* 0x000e6e0000000200 */
[C---:B------:R-:W-:Y:S08]  /*1f60*/  HMMA.16816.F32 R120, R8.reuse, R70, R96 ;  /* 0x000000460878723c */ /* 0x040ff00000001860 */
[C---:B------:R-:W-:Y:S08]  /*1f70*/  HMMA.16816.F32 R80, R8.reuse, R44, R80 ;  /* 0x0000002c0850723c */ /* 0x040ff00000001850 */
[C---:B------:R-:W-:Y:S08]  /*1f80*/  HMMA.16816.F32 R116, R8.reuse, R40, R76 ;  /* 0x000000280874723c */ /* 0x040ff0000000184c */
[C---:B------:R-:W-:Y:S08]  /*1f90*/  HMMA.16816.F32 R148, R8.reuse, R64, R72 ;  /* 0x000000400894723c */ /* 0x040ff00000001848 */
[C---:B------:R-:W-:Y:S08]  /*1fa0*/  HMMA.16816.F32 R104, R8.reuse, R46, R104 ;  /* 0x0000002e0868723c */ /* 0x040ff00000001868 */
[----:B------:R-:W-:Y:S08]  /*1fb0*/  HMMA.16816.F32 R112, R8, R42, R112 ;  /* 0x0000002a0870723c */ /* 0x000ff00000001870 */
[C---:B------:R-:W-:Y:S08]  /*1fc0*/  HMMA.16816.F32 R96, R12.reuse, R44, R92 ;  /* 0x0000002c0c60723c */ /* 0x040ff0000000185c */
[C---:B------:R-:W-:Y:S01]  /*1fd0*/  HMMA.16816.F32 R124, R12.reuse, R40, R36 ;  /* 0x000000280c7c723c */ /* 0x040fe20000001824 */
[----:B------:R-:W2:Y:S07]  /*1fe0*/  LDSM.16.M88.4 R36, [R139+0x4900] ;  /* 0x004900008b24783b */ /* 0x000eae0000000200 */
[C---:B------:R-:W-:Y:S01]  /*1ff0*/  HMMA.16816.F32 R128, R12.reuse, R64, R32 ;  /* 0x000000400c80723c */ /* 0x040fe20000001820 */
[----:B------:R-:W-:Y:S07]  /*2000*/  LDSM.16.M88.4 R32, [R218+0x1000] ;  /* 0x00100000da20783b */ /* 0x000fee0000000200 */
[C---:B------:R-:W-:Y:S01]  /*2010*/  HMMA.16816.F32 R132, R12.reuse, R68, R28 ;  /* 0x000000440c84723c */ /* 0x040fe2000000181c */
[----:B------:R-:W-:Y:S07]  /*2020*/  LDSM.16.M88.4 R28, [R218+0x1400] ;  /* 0x00140000da1c783b */ /* 0x000fee0000000200 */
[C---:B------:R-:W-:Y:S08]  /*2030*/  HMMA.16816.F32 R44, R12.reuse, R46, R88 ;  /* 0x0000002e0c2c723c */ /* 0x040ff00000001858 */
[C---:B------:R-:W-:Y:S08]  /*2040*/  HMMA.16816.F32 R40, R12.reuse, R42, R84 ;  /* 0x0000002a0c28723c */ /* 0x040ff00000001854 */
[C---:B------:R-:W-:Y:S08]  /*2050*/  HMMA.16816.F32 R72, R12.reuse, R66, R100 ;  /* 0x000000420c48723c */ /* 0x040ff00000001864 */
[----:B------:R-:W-:Y:S01]  /*2060*/  HMMA.16816.F32 R76, R12, R70, R24 ;  /* 0x000000460c4c723c */ /* 0x000fe20000001818 */
[----:B------:R-:W3:Y:S04]  /*2070*/  LDSM.16.M88.4 R12, [R219+0x8100] ;  /* 0x00810000db0c783b */ /* 0x000ee80000000200 */
[----:B------:R-:W4:Y:S03]  /*2080*/  LDSM.16.M88.4 R24, [R220+0x8100] ;  /* 0x00810000dc18783b */ /* 0x000f260000000200 */
[----:B------:R-:W-:Y:S01]  /*2090*/  HMMA.16816.F32 R140, R8, R66, R108 ;  /* 0x00000042088c723c */ /* 0x000fe2000000186c */
[----:B------:R-:W3:Y:S04]  /*20a0*/  LDSM.16.M88.4 R8, [R220+0x9100] ;  /* 0x00910000dc08783b */ /* 0x000ee80000000200 */
[----:B------:R-:W3:Y:S03]  /*20b0*/  LDSM.16.M88.4 R64, [R218+0x1c00] ;  /* 0x001c0000da40783b */ /* 0x000ee60000000200 */
[C---:B-1----:R-:W-:Y:S08]  /*20c0*/  HMMA.16816.F32 R92, R16.reuse, R60, R80 ;  /* 0x0000003c105c723c */ /* 0x042ff00000001850 */
[C---:B------:R-:W-:Y:S08]  /*20d0*/  HMMA.16816.F32 R88, R16.reuse, R62, R104 ;  /* 0x0000003e1058723c */ /* 0x040ff00000001868 */
[C---:B------:R-:W-:Y:S08]  /*20e0*/  HMMA.16816.F32 R80, R16.reuse, R54, R112 ;  /* 0x000000361050723c */ /* 0x040ff00000001870 */
[C---:B------:R-:W-:Y:S08]  /*20f0*/  HMMA.16816.F32 R84, R16.reuse, R52, R116 ;  /* 0x000000341054723c */ /* 0x040ff00000001874 */
[C---:B--2---:R-:W-:Y:S08]  /*2100*/  HMMA.16816.F32 R104, R16.reuse, R36, R148 ;  /* 0x000000241068723c */ /* 0x044ff00000001894 */
[C---:B------:R-:W-:Y:S08]  /*2110*/  HMMA.16816.F32 R108, R16.reuse, R20, R144 ;  /* 0x00000014106c723c */ /* 0x040ff00000001890 */
[C---:B------:R-:W-:Y:S08]  /*2120*/  HMMA.16816.F32 R112, R16.reuse, R38, R140 ;  /* 0x000000261070723c */ /* 0x040ff0000000188c */
[----:B------:R-:W-:Y:S08]  /*2130*/  HMMA.16816.F32 R100, R16, R22, R120 ;  /* 0x000000161064723c */ /* 0x000ff00000001878 */
[C---:B---3--:R-:W-:Y:S08]  /*2140*/  HMMA.16816.F32 R96, R12.reuse, R60, R96 ;  /* 0x0000003c0c60723c */ /* 0x048ff00000001860 */
[C---:B------:R-:W-:Y:S08]  /*2150*/  HMMA.16816.F32 R60, R12.reuse, R62, R44 ;  /* 0x0000003e0c3c723c */ /* 0x040ff0000000182c */
[C---:B------:R-:W-:Y:S08]  /*2160*/  HMMA.16816.F32 R16, R12.reuse, R36, R128 ;  /* 0x000000240c10723c */ /* 0x040ff00000001880 */
[C---:B------:R-:W-:Y:S08]  /*2170*/  HMMA.16816.F32 R44, R12.reuse, R52, R124 ;  /* 0x000000340c2c723c */ /* 0x040ff0000000187c */
[C---:B------:R-:W-:Y:S01]  /*2180*/  HMMA.16816.F32 R40, R12.reuse, R54, R40 ;  /* 0x000000360c28723c */ /* 0x040fe20000001828 */
[----:B------:R-:W-:Y:S07]  /*2190*/  LDSM.16.M88.4 R52, [R139+0x5100] ;  /* 0x005100008b34783b */ /* 0x000fee0000000200 */
[C---:B------:R-:W-:Y:S01]  /*21a0*/  HMMA.16816.F32 R68, R12.reuse, R38, R72 ;  /* 0x000000260c44723c */ /* 0x040fe20000001848 */
[----:B------:R-:W-:Y:S07]  /*21b0*/  LDSM.16.M88.4 R36, [R139+0x5d00] ;  /* 0x005d00008b24783b */ /* 0x000fee0000000200 */
[C---:B------:R-:W-:Y:S08]  /*21c0*/  HMMA.16816.F32 R72, R12.reuse, R20, R132 ;  /* 0x000000140c48723c */ /* 0x040ff00000001884 */
[----:B------:R-:W-:Y:S01]  /*21d0*/  HMMA.16816.F32 R76, R12, R22, R76 ;  /* 0x000000160c4c723c */ /* 0x000fe2000000184c */
[----:B------:R-:W1:Y:S04]  /*21e0*/  LDSM.16.M88.4 R20, [R219+0xb100] ;  /* 0x00b10000db14783b */ /* 0x000e680000000200 */
[----:B------:R-:W-:Y:S03]  /*21f0*/  LDSM.16.M88.4 R12, [R220+0xa100] ;  /* 0x00a10000dc0c783b */ /* 0x000fe60000000200 */
[C---:B----4-:R-:W-:Y:S08]  /*2200*/  HMMA.16816.F32 R124, R24.reuse, R34, R60 ;  /* 0x00000022187c723c */ /* 0x050ff0000000183c */
[C---:B------:R-:W-:Y:S01]  /*2210*/  HMMA.16816.F32 R116, R24.reuse, R48, R16 ;  /* 0x000000301874723c */ /* 0x040fe20000001810 */
[----:B------:R-:W2:Y:S07]  /*2220*/  LDSM.16.M88.4 R16, [R219+0xa100] ;  /* 0x00a10000db10783b */ /* 0x000eae0000000200 */
[C---:B------:R-:W-:Y:S01]  /*2230*/  HMMA.16816.F32 R60, R24.reuse, R28, R44 ;  /* 0x0000001c183c723c */ /* 0x040fe2000000182c */
[----:B------:R-:W3:Y:S07]  /*2240*/  LDSM.16.M88.4 R44, [R139+0x5500] ;  /* 0x005500008b2c783b */ /* 0x000eee0000000200 */
[----:B------:R-:W-:Y:S01]  /*2250*/  HMMA.16816.F32 R120, R24, R30, R40 ;  /* 0x0000001e1878723c */ /* 0x000fe20000001828 */
[----:B------:R-:W4:Y:S07]  /*2260*/  LDSM.16.M88.4 R40, [R139+0x5900] ;  /* 0x005900008b28783b */ /* 0x000f2e0000000200 */
[C---:B------:R-:W-:Y:S08]  /*2270*/  HMMA.16816.F32 R92, R8.reuse, R32, R92 ;  /* 0x00000020085c723c */ /* 0x040ff0000000185c */
[----:B------:R-:W-:Y:S08]  /*2280*/  HMMA.16816.F32 R148, R8, R34, R88 ;  /* 0x000000220894723c */ /* 0x000ff00000001858 */
[----:B------:R-:W-:Y:S01]  /*2290*/  HMMA.16816.F32 R128, R24, R32, R96 ;  /* 0x000000201880723c */ /* 0x000fe20000001860 */
[----:B------:R-:W-:Y:S07]  /*22a0*/  LDSM.16.M88.4 R32, [R218+0x2400] ;  /* 0x00240000da20783b */ /* 0x000fee0000000200 */
[C---:B------:R-:W-:Y:S08]  /*22b0*/  HMMA.16816.F32 R144, R8.reuse, R28, R84 ;  /* 0x0000001c0890723c */ /* 0x040ff00000001854 */
[C---:B------:R-:W-:Y:S01]  /*22c0*/  HMMA.16816.F32 R140, R8.reuse, R30, R80 ;  /* 0x0000001e088c723c */ /* 0x040fe20000001850 */
[----:B------:R-:W-:Y:S07]  /*22d0*/  LDSM.16.M88.4 R28, [R218+0x2800] ;  /* 0x00280000da1c783b */ /* 0x000fee0000000200 */
[C---:B------:R-:W-:Y:S08]  /*22e0*/  HMMA.16816.F32 R88, R8.reuse, R48, R104 ;  /* 0x000000300858723c */ /* 0x040ff00000001868 */
[C---:B------:R-:W-:Y:S08]  /*22f0*/  HMMA.16816.F32 R84, R8.reuse, R50, R112 ;  /* 0x000000320854723c */ /* 0x040ff00000001870 */
[C---:B------:R-:W-:Y:S08]  /*2300*/  HMMA.16816.F32 R80, R8.reuse, R64, R108 ;  /* 0x000000400850723c */ /* 0x040ff0000000186c */
[----:B------:R-:W-:Y:S01]  /*2310*/  HMMA.16816.F32 R132, R8, R66, R100 ;  /* 0x000000420884723c */ /* 0x000fe20000001864 */
[----:B------:R-:W-:Y:S07]  /*2320*/  LDSM.16.M88.4 R8, [R220+0xb100] ;  /* 0x00b10000dc08783b */ /* 0x000fee0000000200 */
[C---:B------:R-:W-:Y:S01]  /*2330*/  HMMA.16816.F32 R112, R24.reuse, R50, R68 ;  /* 0x000000321870723c */ /* 0x040fe20000001844 */
[----:B------:R-:W3:Y:S07]  /*2340*/  LDSM.16.M88.4 R48, [R218+0x2000] ;  /* 0x00200000da30783b */ /* 0x000eee0000000200 */
[C---:B------:R-:W-:Y:S08]  /*2350*/  HMMA.16816.F32 R108, R24.reuse, R64, R72 ;  /* 0x00000040186c723c */ /* 0x040ff00000001848 */
[----:B------:R-:W-:Y:S01]  /*2360*/  HMMA.16816.F32 R76, R24, R66, R76 ;  /* 0x00000042184c723c */ /* 0x000fe2000000184c */
[----:B------:R-:W4:Y:S01]  /*2370*/  LDSM.16.M88.4 R24, [R218+0x2c00] ;  /* 0x002c0000da18783b */ /* 0x000f220000000200 */
[----:B------:R-:W-:-:S06]  /*2380*/  DEPBAR.LE SB0, 0x0 ;  /* 0x000080000000791a */ /* 0x000fcc0000000000 */
[C---:B-1----:R-:W-:Y:S08]  /*2390*/  HMMA.16816.F32 R104, R20.reuse, R52, R92 ;  /* 0x000000341468723c */ /* 0x042ff0000000185c */
[----:B------:R-:W-:Y:S08]  /*23a0*/  HMMA.16816.F32 R100, R20, R54, R148 ;  /* 0x000000361464723c */ /* 0x000ff00000001894 */
[C---:B--2---:R-:W-:Y:S08]  /*23b0*/  HMMA.16816.F32 R68, R16.reuse, R52, R128 ;  /* 0x000000341044723c */ /* 0x044ff00000001880 */
[----:B------:R-:W-:Y:S08]  /*23c0*/  HMMA.16816.F32 R64, R16, R54, R124 ;  /* 0x000000361040723c */ /* 0x000ff0000000187c */
[C---:B---3--:R-:W-:Y:S08]  /*23d0*/  HMMA.16816.F32 R96, R20.reuse, R44, R144 ;  /* 0x0000002c1460723c */ /* 0x048ff00000001890 */
[----:B------:R-:W-:Y:S08]  /*23e0*/  HMMA.16816.F32 R92, R20, R46, R140 ;  /* 0x0000002e145c723c */ /* 0x000ff0000000188c */
[C---:B------:R-:W-:Y:S08]  /*23f0*/  HMMA.16816.F32 R60, R16.reuse, R44, R60 ;  /* 0x0000002c103c723c */ /* 0x040ff0000000183c */
[----:B------:R-:W-:Y:S08]  /*2400*/  HMMA.16816.F32 R52, R16, R46, R120 ;  /* 0x0000002e1034723c */ /* 0x000ff00000001878 */
[C---:B----4-:R-:W-:Y:S08]  /*2410*/  HMMA.16816.F32 R88, R20.reuse, R40, R88 ;  /* 0x000000281458723c */ /* 0x050ff00000001858 */
[C---:B------:R-:W-:Y:S08]  /*2420*/  HMMA.16816.F32 R84, R20.reuse, R42, R84 ;  /* 0x0000002a1454723c */ /* 0x040ff00000001854 */
[C---:B------:R-:W-:Y:S08]  /*2430*/  HMMA.16816.F32 R80, R20.reuse, R36, R80 ;  /* 0x000000241450723c */ /* 0x040ff00000001850 */
[----:B------:R-:W-:Y:S08]  /*2440*/  HMMA.16816.F32 R72, R20, R38, R132 ;  /* 0x000000261448723c */ /* 0x000ff00000001884 */
[C---:B------:R-:W-:Y:S08]  /*2450*/  HMMA.16816.F32 R44, R16.reuse, R40, R116 ;  /* 0x00000028102c723c */ /* 0x040ff00000001874 */
[C---:B------:R-:W-:Y:S08]  /*2460*/  HMMA.16816.F32 R40, R16.reuse, R42, R112 ;  /* 0x0000002a1028723c */ /* 0x040ff00000001870 */
[C---:B------:R-:W-:Y:S08]  /*2470*/  HMMA.16816.F32 R20, R16.reuse, R36, R108 ;  /* 0x000000241014723c */ /* 0x040ff0000000186c */
[----:B------:R-:W-:Y:S08]  /*2480*/  HMMA.16816.F32 R16, R16, R38, R76 ;  /* 0x000000261010723c */ /* 0x000ff0000000184c */
[C---:B------:R-:W-:Y:S08]  /*2490*/  HMMA.16816.F32 R104, R8.reuse, R48, R104 ;  /* 0x000000300868723c */ /* 0x040ff00000001868 */
[----:B------:R-:W-:Y:S08]  /*24a0*/  HMMA.16816.F32 R100, R8, R50, R100 ;  /* 0x000000320864723c */ /* 0x000ff00000001864 */
[C---:B------:R-:W-:Y:S08]  /*24b0*/  HMMA.16816.F32 R68, R12.reuse, R48, R68 ;  /* 0x000000300c44723c */ /* 0x040ff00000001844 */
[----:B------:R-:W-:Y:S08]  /*24c0*/  HMMA.16816.F32 R48, R12, R50, R64 ;  /* 0x000000320c30723c */ /* 0x000ff00000001840 */
[----:B------:R-:W-:Y:S08]  /*24d0*/  HMMA.16816.F32 R76, R8, R26, R72 ;  /* 0x0000001a084c723c */ /* 0x000ff00000001848 */
[----:B------:R-:W-:Y:S08]  /*24e0*/  HMMA.16816.F32 R64, R12, R34, R52 ;  /* 0x000000220c40723c */ /* 0x000ff00000001834 */
[----:B------:R-:W-:Y:S08]  /*24f0*/  HMMA.16816.F32 R80, R8, R24, R80 ;  /* 0x000000180850723c */ /* 0x000ff00000001850 */
[C---:B------:R-:W-:Y:S08]  /*2500*/  HMMA.16816.F32 R72, R12.reuse, R32, R60 ;  /* 0x000000200c48723c */ /* 0x040ff0000000183c */
[----:B------:R-:W-:Y:S08]  /*2510*/  HMMA.16816.F32 R52, R12, R24, R20 ;  /* 0x000000180c34723c */ /* 0x000ff00000001814 */
[C---:B------:R-:W-:Y:S08]  /*2520*/  HMMA.16816.F32 R96, R8.reuse, R32, R96 ;  /* 0x000000200860723c */ /* 0x040ff00000001860 */
[C---:B------:R-:W-:Y:S08]  /*2530*/  HMMA.16816.F32 R92, R8.reuse, R34, R92 ;  /* 0x00000022085c723c */ /* 0x040ff0000000185c */
[C---:B------:R-:W-:Y:S08]  /*2540*/  HMMA.16816.F32 R88, R8.reuse, R28, R88 ;  /* 0x0000001c0858723c */ /* 0x040ff00000001858 */
[----:B------:R-:W-:Y:S08]  /*2550*/  HMMA.16816.F32 R84, R8, R30, R84 ;  /* 0x0000001e0854723c */ /* 0x000ff00000001854 */
[C---:B------:R-:W-:Y:S08]  /*2560*/  HMMA.16816.F32 R60, R12.reuse, R28, R44 ;  /* 0x0000001c0c3c723c */ /* 0x040ff0000000182c */
[C---:B------:R-:W-:Y:S08]  /*2570*/  HMMA.16816.F32 R40, R12.reuse, R30, R40 ;  /* 0x0000001e0c28723c */ /* 0x040ff00000001828 */
[----:B------:R-:W-:Y:S01]  /*2580*/  HMMA.16816.F32 R24, R12, R26, R16 ;  /* 0x0000001a0c18723c */ /* 0x000fe20000001810 */
[----:B------:R-:W-:Y:S06]  /*2590*/  BAR.SYNC.DEFER_BLOCKING 0x0 ;  /* 0x0000000000007b1d */ /* 0x000fec0000010000 */
[----:B------:R-:W-:Y:S05]  /*25a0*/  @!P4 BRA `(.L_x_1824) ;  /* 0x000004200000c947 */ /* 0x000fea0003800000 */
[----:B------:R-:W-:Y:S02]  /*25b0*/  IMAD R3, R152, 0x40, R252 ;  /* 0x0000004098037824 */ /* 0x000fe400078e02fc */
        /* <DEDUP_REMOVED lines=15> */
[----:B------:R-:W-:Y:S01]  /*26b0*/  IADD3 R8, -R20, 0x10, RZ ;  /* 0x0000001014087810 */ /* 0x000fe20007ffe1ff */
[----:B------:R-:W-:Y:S01]  /*26c0*/  IMAD.SHL.U32 R18, R186, 0x2, RZ ;  /* 0x00000002ba127824 */ /* 0x000fe200078e00ff */
[----:B------:R-:W-:Y:S02]  /*26d0*/  SEL R19, RZ, 0x10, P1 ;  /* 0x00000010ff137807 */ /* 0x000fe40000800000 */
[----:B------:R-:W-:-:S02]  /*26e0*/  SHF.R.S32.HI R2, RZ, 0x1f, R223 ;  /* 0x0000001fff027819 */ /* 0x000fc400000114df */
[----:B------:R-:W-:-:S03]  /*26f0*/  SHF.L.U64.HI R9, R56, 0x1, R156 ;  /* 0x0000000138097819 */ /* 0x000fc6000001029c */
[----:B------:R-:W-:Y:S02]  /*2700*/  IMAD R5, R2, c[0x0][0x1e0], RZ ;  /* 0x0000780002057a24 */ /* 0x000fe400078e02ff */
[----:B------:R-:W-:-:S04]  /*2710*/  IMAD.WIDE.U32 R2, R223, c[0x0][0x1e0], RZ ;  /* 0x00007800df027a25 */ /* 0x000fc800078e00ff */
[----:B------:R-:W-:-:S04]  /*2720*/  IMAD R5, R223, c[0x0][0x1e4], R5 ;  /* 0x00007900df057a24 */ /* 0x000fc800078e0205 */
[----:B------:R-:W-:Y:S01]  /*2730*/  IMAD.IADD R3, R3, 0x1, R5 ;  /* 0x0000000103037824 */ /* 0x000fe200078e0205 */
[----:B-1----:R-:W-:Y:S02]  /*2740*/  SHF.L.U64.HI R7, R185, 0x1, R155 ;  /* 0x00000001b9077819 */ /* 0x002fe4000001029b */
        /* <DEDUP_REMOVED lines=11> */
[----:B------:R4:W5:Y:S01]  /*2800*/  SHFL.IDX PT, R17, R6, RZ, 0x1c1f ;  /* 0x001c1fff06117589 */ /* 0x00096200000e0000 */
[----:B-1----:R-:W-:-:S02]  /*2810*/  LOP3.LUT R5, R8, 0xf, RZ, 0xc0, !PT ;  /* 0x0000000f08057812 */ /* 0x002fc400078ec0ff */
[----:B------:R-:W-:Y:S02]  /*2820*/  IADD3 R8, -R21, 0x10, RZ ;  /* 0x0000001015087810 */ /* 0x000fe40007ffe1ff */
[-C--:B--2---:R-:W-:Y:S02]  /*2830*/  IADD3 R14, P5, P4, R5, R2.reuse, R22 ;  /* 0x00000002050e7210 */ /* 0x084fe40007cbe016 */
[----:B------:R-:W-:Y:S01]  /*2840*/  LOP3.LUT R5, R8, 0xf, RZ, 0xc0, !PT ;  /* 0x0000000f08057812 */ /* 0x000fe200078ec0ff */
[----:B----4-:R-:W-:Y:S01]  /*2850*/  IMAD.SHL.U32 R6, R185, 0x2, RZ ;  /* 0x00000002b9067824 */ /* 0x010fe200078e00ff */
[----:B------:R-:W-:Y:S02]  /*2860*/  IADD3 R8, -R19, 0x10, RZ ;  /* 0x0000001013087810 */ /* 0x000fe40007ffe1ff */
[----:B---3--:R-:W-:Y:S02]  /*2870*/  IADD3.X R15, RZ, R3, R9, P5, P4 ;  /* 0x00000003ff0f7210 */ /* 0x008fe40002fe8409 */
[----:B------:R-:W-:-:S02]  /*2880*/  IADD3 R12, P5, P4, R5, R2, R6 ;  /* 0x00000002050c7210 */ /* 0x000fc40007cbe006 */
[----:B------:R-:W-:Y:S02]  /*2890*/  LOP3.LUT R5, R8, 0xf, RZ, 0xc0, !PT ;  /* 0x0000000f08057812 */ /* 0x000fe400078ec0ff */
[----:B------:R-:W-:Y:S02]  /*28a0*/  IADD3.X R13, RZ, R3, R7, P5, P4 ;  /* 0x00000003ff0d7210 */ /* 0x000fe40002fe8407 */
[----:B------:R-:W-:Y:S02]  /*28b0*/  IADD3 R10, P5, P4, R5, R2, R18 ;  /* 0x00000002050a7210 */ /* 0x000fe40007cbe012 */
[----:B------:R-:W-:-:S04]  /*28c0*/  SHF.L.U64.HI R5, R186, 0x1, R154 ;  /* 0x00000001ba057819 */ /* 0x000fc8000001029a */
[----:B------:R-:W-:Y:S02]  /*28d0*/  IADD3.X R11, RZ, R3, R5, P5, P4 ;  /* 0x00000003ff0b7210 */ /* 0x000fe40002fe8405 */
[C---:B------:R-:W-:Y:S02]  /*28e0*/  IADD3 R8, P5, R16.reuse, R22, RZ ;  /* 0x0000001610087210 */ /* 0x040fe40007fbe0ff */
[----:B------:R-:W-:-:S03]  /*28f0*/  IADD3 R6, P4, R16, R6, RZ ;  /* 0x0000000610067210 */ /* 0x000fc60007f9e0ff */
[C---:B-----5:R-:W-:Y:S01]  /*2900*/  IMAD.X R9, R17.reuse, 0x1, R9, P5 ;  /* 0x0000000111097824 */ /* 0x060fe200028e0609 */
        /* <DEDUP_REMOVED lines=12> */
.L_x_1824:
[----:B-1----:R-:W-:Y:S01]  /*29d0*/  LOP3.LUT R2, R153, 0xffffffe0, RZ, 0xc0, !PT ;  /* 0xffffffe099027812 */ /* 0x002fe200078ec0ff */
[----:B------:R-:W-:Y:S01]  /*29e0*/  IMAD.SHL.U32 R216, R0, 0x2, RZ ;  /* 0x0000000200d87824 */ /* 0x000fe200078e00ff */
[----:B------:R-:W0:Y:S03]  /*29f0*/  LDGDEPBAR ;  /* 0x00000000000079af */ /* 0x000e260000000000 */
[----:B------:R-:W-:Y:S01]  /*2a00*/  IMAD.IADD R2, R172, 0x1, -R2 ;  /* 0x00000001ac027824 */ /* 0x000fe200078e0a02 */
[----:B------:R-:W-:Y:S01]  /*2a10*/  LDSM.16.MT88.4 R20, [R216+0x1100] ;  /* 0x00110000d814783b */ /* 0x000fe20000004200 */
        /* <DEDUP_REMOVED lines=12> */
[----:B------:R-:W-:Y:S02]  /*2ae0*/  FSEL R11, R105, -INF , P4 ;  /* 0xff800000690b7808 */ /* 0x000fe40002000000 */
[C---:B------:R-:W-:Y:S02]  /*2af0*/  ISETP.GT.AND P5, PT, R2.reuse, 0x8, PT ;  /* 0x000000080200780c */ /* 0x040fe40003fa4270 */
        /* <DEDUP_REMOVED lines=9> */
[----:B------:R-:W-:-:S02]  /*2b90*/  FSEL R14, R101, -INF , P4 ;  /* 0xff800000650e7808 */ /* 0x000fc40002000000 */
[C---:B------:R-:W-:Y:S02]  /*2ba0*/  ISETP.GT.AND P5, PT, R2.reuse, 0x10, PT ;  /* 0x000000100200780c */ /* 0x040fe40003fa4270 */
        /* <DEDUP_REMOVED lines=23> */
[----:B------:R-:W-:Y:S02]  /*2d20*/  ISETP.GT.AND P5, PT, R2, 0x20, PT ;  /* 0x000000200200780c */ /* 0x000fe40003fa4270 */
        /* <DEDUP_REMOVED lines=12> */
[----:B------:R-:W-:Y:S02]  /*2df0*/  FSEL R138, R89, -INF , P4 ;  /* 0xff800000598a7808 */ /* 0x000fe40002000000 */
[----:B------:R-:W-:Y:S02]  /*2e00*/  ISETP.GT.AND P5, PT, R2, 0x28, PT ;  /* 0x000000280200780c */ /* 0x000fe40003fa4270 */
        /* <DEDUP_REMOVED lines=12> */
[----:B------:R-:W-:Y:S02]  /*2ed0*/  FSEL R133, R85, -INF , P4 ;  /* 0xff80000055857808 */ /* 0x000fe40002000000 */
[----:B------:R-:W-:Y:S02]  /*2ee0*/  ISETP.GT.AND P5, PT, R2, 0x30, PT ;  /* 0x000000300200780c */ /* 0x000fe40003fa4270 */
[----:B------:R-:W-:-:S02]  /*2ef0*/  FMNMX.FTZ R3, R132, R3, !PT ;  /* 0x0000000384037209 */ /* 0x000fc40007810000 */
[----:B------:R-:W-:Y:S02]  /*2f00*/  FMNMX.FTZ R5, R57, R5, !PT ;  /* 0x0000000539057209 */ /* 0x000fe40007810000 */
[----:B------:R-:W-:Y:S02]  /*2f10*/  FSEL R167, R87, -INF , P4 ;  /* 0xff80000057a77808 */ /* 0x000fe40002000000 */
[----:B------:R-:W-:Y:S02]  /*2f20*/  FSEL R183, R43, -INF , P4 ;  /* 0xff8000002bb77808 */ /* 0x000fe40002000000 */
[----:B------:R-:W-:Y:S02]  /*2f30*/  FSEL R179, R41, -INF , P4 ;  /* 0xff80000029b37808 */ /* 0x000fe40002000000 */
[----:B------:R-:W-:Y:S01]  /*2f40*/  ISETP.GT.AND P4, PT, R2, 0x31, PT ;  /* 0x000000310200780c */ /* 0x000fe20003f84270 */
[----:B------:R-:W-:Y:S01]  /*2f50*/  LDSM.16.MT88.4 R40, [R217+0x2100] ;  /* 0x00210000d928783b */ /* 0x000fe20000004200 */
[----:B------:R-:W-:-:S02]  /*2f60*/  FSEL R213, R80, -INF , P5 ;  /* 0xff80000050d57808 */ /* 0x000fc40002800000 */
[----:B------:R-:W-:Y:S02]  /*2f70*/  FMNMX.FTZ R3, R133, R3, !PT ;  /* 0x0000000385037209 */ /* 0x000fe40007810000 */
        /* <DEDUP_REMOVED lines=57> */
[----:B------:R-:W-:-:S02]  /*3310*/  FMNMX.FTZ R2, R182, R3, !PT ;  /* 0x00000003b6027209 */ /* 0x000fc40007810000 */
[----:B-1----:R-:W-:Y:S01]  /*3320*/  FMNMX.FTZ R135, R7, R5, !PT ;  /* 0x0000000507877209 */ /* 0x002fe20007810000 */
[----:B------:R-:W-:Y:S01]  /*3330*/  SHFL.BFLY PT, R9, R8, 0x1, 0x1f ;  /* 0x0c201f0008097f89 */ /* 0x000fe200000e0000 */
[----:B------:R-:W-:Y:S02]  /*3340*/  FMNMX.FTZ R2, R180, R2, !PT ;  /* 0x00000002b4027209 */ /* 0x000fe40007810000 */
[----:B------:R-:W-:Y:S01]  /*3350*/  FSEL R237, R26, -INF , P4 ;  /* 0xff8000001aed7808 */ /* 0x000fe20002000000 */
[----:B------:R-:W1:Y:S01]  /*3360*/  SHFL.BFLY PT, R3, R6, 0x2, 0x1f ;  /* 0x0c401f0006037f89 */ /* 0x000e6200000e0000 */
[----:B------:R-:W-:Y:S01]  /*3370*/  FMNMX.FTZ R2, R183, R2, !PT ;  /* 0x00000002b7027209 */ /* 0x000fe20007810000 */
[C---:B------:R-:W-:Y:S01]  /*3380*/  FMUL.FTZ R12, R135.reuse, c[0x0][0x2d0] ;  /* 0x0000b400870c7a20 */ /* 0x040fe20000410000 */
[----:B------:R-:W-:Y:S02]  /*3390*/  FSETP.NEU.FTZ.AND P4, PT, R135, -INF , PT ;  /* 0xff8000008700780b */ /* 0x000fe40003f9d000 */
[----:B------:R-:W-:-:S02]  /*33a0*/  FMNMX.FTZ R2, R151, R2, !PT ;  /* 0x0000000297027209 */ /* 0x000fc40007810000 */
[----:B------:R-:W-:Y:S02]  /*33b0*/  FSEL R12, R12, RZ, P4 ;  /* 0x000000ff0c0c7208 */ /* 0x000fe40002000000 */
[----:B------:R-:W-:Y:S02]  /*33c0*/  FMNMX.FTZ R5, R203, R2, !PT ;  /* 0x00000002cb057209 */ /* 0x000fe40007810000 */
[----:B------:R-:W-:Y:S01]  /*33d0*/  FSEL R238, R27, -INF , P5 ;  /* 0xff8000001bee7808 */ /* 0x000fe20002800000 */
[----:B------:R-:W-:Y:S01]  /*33e0*/  FFMA.FTZ R2, R10, c[0x0][0x2d0], -R12 ;  /* 0x0000b4000a027a23 */ /* 0x000fe2000001080c */
[----:B------:R-:W-:Y:S01]  /*33f0*/  FMNMX.FTZ R5, R237, R5, !PT ;  /* 0x00000005ed057209 */ /* 0x000fe20007810000 */
[----:B------:R-:W-:Y:S02]  /*3400*/  LDSM.16.MT88.4 R24, [R216+0x100] ;  /* 0x00010000d818783b */ /* 0x000fe40000004200 */
[----:B------:R2:W-:Y:S01]  /*3410*/  MUFU.EX2 R148, R2 ;  /* 0x0000000200947308 */ /* 0x0005e20000000800 */
[----:B------:R-:W-:-:S02]  /*3420*/  FMNMX.FTZ R5, R238, R5, !PT ;  /* 0x00000005ee057209 */ /* 0x000fc40007810000 */
[----:B-1----:R-:W-:Y:S01]  /*3430*/  FMNMX.FTZ R7, R6, R3, !PT ;  /* 0x0000000306077209 */ /* 0x002fe20007810000 */
[--C-:B------:R-:W-:Y:S02]  /*3440*/  FFMA.FTZ R3, R11, c[0x0][0x2d0], -R12.reuse ;  /* 0x0000b4000b037a23 */ /* 0x100fe4000001080c */
[----:B------:R-:W-:Y:S02]  /*3450*/  FFMA.FTZ R6, R13, c[0x0][0x2d0], -R12 ;  /* 0x0000b4000d067a23 */ /* 0x000fe4000001080c */
[----:B------:R1:W3:Y:S01]  /*3460*/  MUFU.EX2 R18, R3 ;  /* 0x0000000300127308 */ /* 0x0002e20000000800 */
[----:B--2---:R-:W-:Y:S02]  /*3470*/  FMNMX.FTZ R2, R9, R8, !PT ;  /* 0x0000000809027209 */ /* 0x004fe40007810000 */
[----:B------:R-:W2:Y:S02]  /*3480*/  SHFL.BFLY PT, R8, R5, 0x2, 0x1f ;  /* 0x0c401f0005087f89 */ /* 0x000ea400000e0000 */
[----:B------:R-:W-:-:S03]  /*3490*/  FSETP.NEU.FTZ.AND P4, PT, R2, -INF , PT ;  /* 0xff8000000200780b */ /* 0x000fc60003f9d000 */
[----:B------:R4:W-:Y:S01]  /*34a0*/  MUFU.EX2 R190, R6 ;  /* 0x0000000600be7308 */ /* 0x0009e20000000800 */
[----:B------:R-:W5:Y:S01]  /*34b0*/  SHFL.BFLY PT, R9, R7, 0x1, 0x1f ;  /* 0x0c201f0007097f89 */ /* 0x000f6200000e0000 */
[----:B-1----:R-:W-:-:S05]  /*34c0*/  FMUL.FTZ R3, R2, c[0x0][0x2d0] ;  /* 0x0000b40002037a20 */ /* 0x002fca0000410000 */
[----:B------:R-:W-:Y:S01]  /*34d0*/  FSEL R3, R3, RZ, P4 ;  /* 0x000000ff03037208 */ /* 0x000fe20002000000 */
[----:B----4-:R-:W-:-:S04]  /*34e0*/  FFMA.FTZ R6, R14, c[0x0][0x2d0], -R12 ;  /* 0x0000b4000e067a23 */ /* 0x010fc8000001080c */
[--C-:B------:R-:W-:Y:S01]  /*34f0*/  FFMA.FTZ R0, R16, c[0x0][0x2d0], -R3.reuse ;  /* 0x0000b40010007a23 */ /* 0x100fe20000010803 */
[----:B------:R1:W-:Y:S01]  /*3500*/  MUFU.EX2 R197, R6 ;  /* 0x0000000600c57308 */ /* 0x0003e20000000800 */
[----:B--2---:R-:W-:Y:S01]  /*3510*/  FMNMX.FTZ R5, R5, R8, !PT ;  /* 0x0000000805057209 */ /* 0x004fe20007810000 */
[----:B------:R-:W-:Y:S02]  /*3520*/  FFMA.FTZ R4, R28, c[0x0][0x2d0], -R3 ;  /* 0x0000b4001c047a23 */ /* 0x000fe40000010803 */
[----:B------:R-:W-:Y:S01]  /*3530*/  LDSM.16.MT88.4 R28, [R217+0x1100] ;  /* 0x00110000d91c783b */ /* 0x000fe20000004200 */
[----:B-----5:R-:W-:-:S03]  /*3540*/  FMNMX.FTZ R137, R7, R9, !PT ;  /* 0x0000000907897209 */ /* 0x020fc60007810000 */
[----:B------:R2:W-:Y:S01]  /*3550*/  MUFU.EX2 R14, R0 ;  /* 0x00000000000e7308 */ /* 0x0005e20000000800 */
[----:B------:R-:W-:Y:S01]  /*3560*/  FSETP.NEU.FTZ.AND P4, PT, R137, -INF , PT ;  /* 0xff8000008900780b */ /* 0x000fe20003f9d000 */
[----:B-1----:R-:W-:-:S06]  /*3570*/  FFMA.FTZ R6, R15, c[0x0][0x2d0], -R3 ;  /* 0x0000b4000f067a23 */ /* 0x002fcc0000010803 */
        /* <DEDUP_REMOVED lines=55> */
[----:B------:R-:W2:Y:S07]  /*38f0*/  LDSM.16.MT88.4 R24, [R216+0x500] ;  /* 0x00050000d818783b */ /* 0x000eae0000004200 */
[----:B------:R-:W-:Y:S01]  /*3900*/  HMMA.16816.F32 R64, R8, R16, RZ ;  /* 0x000000100840723c */ /* 0x000fe200000018ff */
[----:B-1----:R-:W-:-:S04]  /*3910*/  FFMA.FTZ R4, R48, c[0x0][0x2d0], -R12 ;  /* 0x0000b40030047a23 */ /* 0x002fc8000001080c */
[----:B------:R1:W-:Y:S03]  /*3920*/  MUFU.EX2 R199, R4 ;  /* 0x0000000400c77308 */ /* 0x0003e60000000800 */
[C---:B------:R-:W-:Y:S01]  /*3930*/  HMMA.16816.F32 R140, R8.reuse, R18, RZ ;  /* 0x00000012088c723c */ /* 0x040fe200000018ff */
[----:B------:R-:W-:Y:S07]  /*3940*/  LDSM.16.MT88.4 R16, [R216+0x1500] ;  /* 0x00150000d810783b */ /* 0x000fee0000004200 */
[----:B------:R-:W-:Y:S01]  /*3950*/  HMMA.16816.F32 R60, R8, R20, RZ ;  /* 0x00000014083c723c */ /* 0x000fe200000018ff */
[----:B-1----:R-:W-:-:S07]  /*3960*/  FFMA.FTZ R4, R49, c[0x0][0x2d0], -R12 ;  /* 0x0000b40031047a23 */ /* 0x002fce000001080c */
[C---:B------:R-:W-:Y:S01]  /*3970*/  HMMA.16816.F32 R128, R8.reuse, R22, RZ ;  /* 0x000000160880723c */ /* 0x040fe200000018ff */
[----:B------:R-:W1:Y:S01]  /*3980*/  LDSM.16.MT88.4 R20, [R217+0x500] ;  /* 0x00050000d914783b */ /* 0x000e620000004200 */
[----:B------:R3:W-:Y:S06]  /*3990*/  MUFU.EX2 R201, R4 ;  /* 0x0000000400c97308 */ /* 0x0007ec0000000800 */
[C---:B------:R-:W-:Y:S08]  /*39a0*/  HMMA.16816.F32 R52, R8.reuse, R28, RZ ;  /* 0x0000001c0834723c */ /* 0x040ff000000018ff */
[----:B------:R-:W-:Y:S01]  /*39b0*/  HMMA.16816.F32 R152, R8, R30, RZ ;  /* 0x0000001e0898723c */ /* 0x000fe200000018ff */
[----:B------:R-:W4:Y:S01]  /*39c0*/  LDSM.16.MT88.4 R28, [R217+0x1500] ;  /* 0x00150000d91c783b */ /* 0x000f220000004200 */
[----:B---3--:R-:W-:-:S04]  /*39d0*/  FFMA.FTZ R4, R50, c[0x0][0x2d0], -R12 ;  /* 0x0000b40032047a23 */ /* 0x008fc8000001080c */
[----:B------:R3:W5:Y:S02]  /*39e0*/  MUFU.EX2 R202, R4 ;  /* 0x0000000400ca7308 */ /* 0x0007640000000800 */
[C---:B------:R-:W-:Y:S08]  /*39f0*/  HMMA.16816.F32 R156, R8.reuse, R34, RZ ;  /* 0x00000022089c723c */ /* 0x040ff000000018ff */
[----:B------:R-:W-:Y:S01]  /*3a00*/  HMMA.16816.F32 R44, R8, R40, RZ ;  /* 0x00000028082c723c */ /* 0x000fe200000018ff */
[----:B---3--:R-:W-:-:S07]  /*3a10*/  FFMA.FTZ R4, R51, c[0x0][0x2d0], -R3 ;  /* 0x0000b40033047a23 */ /* 0x008fce0000010803 */
[C---:B------:R-:W-:Y:S01]  /*3a20*/  HMMA.16816.F32 R160, R8.reuse, R42, RZ ;  /* 0x0000002a08a0723c */ /* 0x040fe200000018ff */
[----:B-----5:R-:W-:Y:S01]  /*3a30*/  F2FP.PACK_AB R6, R202, R201 ;  /* 0x000000c9ca06723e */ /* 0x020fe200000000ff */
[----:B------:R3:W-:Y:S06]  /*3a40*/  MUFU.EX2 R241, R4 ;  /* 0x0000000400f17308 */ /* 0x0007ec0000000800 */
[----:B------:R-:W-:Y:S01]  /*3a50*/  HMMA.16816.F32 R48, R8, R32, RZ ;  /* 0x000000200830723c */ /* 0x000fe200000018ff */
[----:B------:R-:W5:Y:S06]  /*3a60*/  LDSM.16.MT88.4 R32, [R216+0x2500] ;  /* 0x00250000d820783b */ /* 0x000f6c0000004200 */
[----:B------:R-:W-:-:S02]  /*3a70*/  FFMA.FTZ R8, R123, c[0x0][0x2d0], -R0 ;  /* 0x0000b4007b087a23 */ /* 0x000fc40000010800 */
[----:B---3--:R-:W-:Y:S02]  /*3a80*/  FFMA.FTZ R4, R57, c[0x0][0x2d0], -R3 ;  /* 0x0000b40039047a23 */ /* 0x008fe40000010803 */
[----:B------:R3:W-:Y:S01]  /*3a90*/  MUFU.EX2 R234, R8 ;  /* 0x0000000800ea7308 */ /* 0x0007e20000000800 */
[----:B------:R-:W-:-:S07]  /*3aa0*/  IMAD.MOV.U32 R57, RZ, RZ, R151 ;  /* 0x000000ffff397224 */ /* 0x000fce00078e0097 */
[----:B------:R1:W1:Y:S01]  /*3ab0*/  MUFU.EX2 R244, R4 ;  /* 0x0000000400f47308 */ /* 0x0002620000000800 */
[----:B---3--:R-:W-:-:S07]  /*3ac0*/  FFMA.FTZ R8, R122, c[0x0][0x2d0], -R0 ;  /* 0x0000b4007a087a23 */ /* 0x008fce0000010800 */
[----:B------:R3:W-:Y:S01]  /*3ad0*/  MUFU.EX2 R233, R8 ;  /* 0x0000000800e97308 */ /* 0x0007e20000000800 */
[----:B-1----:R-:W-:Y:S01]  /*3ae0*/  FFMA.FTZ R4, R58, c[0x0][0x2d0], -R3 ;  /* 0x0000b4003a047a23 */ /* 0x002fe20000010803 */
[----:B------:R-:W-:Y:S01]  /*3af0*/  F2FP.PACK_AB R5, R244, R241 ;  /* 0x000000f1f405723e */ /* 0x000fe200000000ff */
[----:B------:R-:W-:-:S05]  /*3b00*/  IMAD.MOV.U32 R58, RZ, RZ, R150 ;  /* 0x000000ffff3a7224 */ /* 0x000fca00078e0096 */
[----:B------:R1:W-:Y:S01]  /*3b10*/  MUFU.EX2 R243, R4 ;  /* 0x0000000400f37308 */ /* 0x0003e20000000800 */
[----:B---3--:R-:W-:Y:S02]  /*3b20*/  FFMA.FTZ R8, R127, c[0x0][0x2d0], -R13 ;  /* 0x0000b4007f087a23 */ /* 0x008fe4000001080d */
[----:B------:R-:W-:-:S05]  /*3b30*/  IMAD.MOV.U32 R127, RZ, RZ, R14 ;  /* 0x000000ffff7f7224 */ /* 0x000fca00078e000e */
[----:B------:R3:W-:Y:S01]  /*3b40*/  MUFU.EX2 R227, R8 ;  /* 0x0000000800e37308 */ /* 0x0007e20000000800 */
[--C-:B------:R-:W-:Y:S02]  /*3b50*/  FFMA.FTZ R14, R166, c[0x0][0x2d0], -R3.reuse ;  /* 0x0000b400a60e7a23 */ /* 0x100fe40000010803 */
[----:B-1----:R-:W-:Y:S02]  /*3b60*/  FFMA.FTZ R4, R59, c[0x0][0x2d0], -R3 ;  /* 0x0000b4003b047a23 */ /* 0x002fe40000010803 */
[----:B------:R-:W-:-:S03]  /*3b70*/  IMAD.MOV.U32 R59, RZ, RZ, R149 ;  /* 0x000000ffff3b7224 */ /* 0x000fc600078e0095 */
[----:B------:R1:W1:Y:S01]  /*3b80*/  MUFU.EX2 R242, R4 ;  /* 0x0000000400f27308 */ /* 0x0002620000000800 */
[----:B---3--:R-:W-:-:S07]  /*3b90*/  FFMA.FTZ R8, R126, c[0x0][0x2d0], -R13 ;  /* 0x0000b4007e087a23 */ /* 0x008fce000001080d */
[----:B------:R3:W-:Y:S01]  /*3ba0*/  MUFU.EX2 R187, R14 ;  /* 0x0000000e00bb7308 */ /* 0x0007e20000000800 */
[----:B------:R-:W-:Y:S02]  /*3bb0*/  IMAD.MOV.U32 R126, RZ, RZ, R148 ;  /* 0x000000ffff7e7224 */ /* 0x000fe400078e0094 */
[----:B-1----:R-:W-:-:S05]  /*3bc0*/  FFMA.FTZ R4, R120, c[0x0][0x2d0], -R0 ;  /* 0x0000b40078047a23 */ /* 0x002fca0000010800 */
[----:B------:R1:W-:Y:S01]  /*3bd0*/  MUFU.EX2 R228, R8 ;  /* 0x0000000800e47308 */ /* 0x0003e20000000800 */
[----:B------:R-:W-:-:S07]  /*3be0*/  F2FP.PACK_AB R7, R242, R243 ;  /* 0x000000f3f207723e */ /* 0x000fce00000000ff */
[----:B------:R2:W-:Y:S01]  /*3bf0*/  MUFU.EX2 R236, R4 ;  /* 0x0000000400ec7308 */ /* 0x0005e20000000800 */
[----:B---3--:R-:W-:Y:S02]  /*3c00*/  FFMA.FTZ R14, R167, c[0x0][0x2d0], -R3 ;  /* 0x0000b400a70e7a23 */ /* 0x008fe40000010803 */
[----:B-1----:R-:W-:-:S05]  /*3c10*/  FFMA.FTZ R8, R125, c[0x0][0x2d0], -R13 ;  /* 0x0000b4007d087a23 */ /* 0x002fca000001080d */
[----:B------:R1:W-:Y:S01]  /*3c20*/  MUFU.EX2 R192, R14 ;  /* 0x0000000e00c07308 */ /* 0x0003e20000000800 */
[----:B--2---:R-:W-:-:S07]  /*3c30*/  FFMA.FTZ R4, R121, c[0x0][0x2d0], -R0 ;  /* 0x0000b40079047a23 */ /* 0x004fce0000010800 */
[----:B------:R2:W-:Y:S08]  /*3c40*/  MUFU.EX2 R226, R8 ;  /* 0x0000000800e27308 */ /* 0x0005f00000000800 */
[----:B------:R3:W3:Y:S01]  /*3c50*/  MUFU.EX2 R235, R4 ;  /* 0x0000000400eb7308 */ /* 0x0006e20000000800 */
[----:B-1----:R-:W-:Y:S02]  /*3c60*/  FFMA.FTZ R14, R176, c[0x0][0x2d0], -R0 ;  /* 0x0000b400b00e7a23 */ /* 0x002fe40000010800 */
[----:B--2---:R-:W-:-:S05]  /*3c70*/  FFMA.FTZ R8, R124, c[0x0][0x2d0], -R13 ;  /* 0x0000b4007c087a23 */ /* 0x004fca000001080d */
[----:B------:R1:W2:Y:S01]  /*3c80*/  MUFU.EX2 R225, R8 ;  /* 0x0000000800e17308 */ /* 0x0002a20000000800 */
[----:B---3--:R-:W-:-:S07]  /*3c90*/  F2FP.PACK_AB R4, R199, R248 ;  /* 0x000000f8c704723e */ /* 0x008fce00000000ff */
[----:B------:R-:W-:Y:S01]  /*3ca0*/  HMMA.16816.F32 R172, R4, R24, R116 ;  /* 0x0000001804ac723c */ /* 0x000fe20000001874 */
[----:B-1----:R-:W-:-:S07]  /*3cb0*/  FFMA.FTZ R8, R134, c[0x0][0x2d0], -R12 ;  /* 0x0000b40086087a23 */ /* 0x002fce000001080c */
[C---:B------:R-:W-:Y:S01]  /*3cc0*/  HMMA.16816.F32 R168, R4.reuse, R20, R112 ;  /* 0x0000001404a8723c */ /* 0x040fe20000001870 */
[----:B------:R1:W-:Y:S07]  /*3cd0*/  MUFU.EX2 R210, R8 ;  /* 0x0000000800d27308 */ /* 0x0003ee0000000800 */
[C---:B------:R-:W-:Y:S08]  /*3ce0*/  HMMA.16816.F32 R120, R4.reuse, R16, R108 ;  /* 0x000000100478723c */ /* 0x040ff0000000186c */
[----:B----4-:R-:W-:Y:S01]  /*3cf0*/  HMMA.16816.F32 R116, R4, R28, R104 ;  /* 0x0000001c0474723c */ /* 0x010fe20000001868 */
[----:B-1----:R-:W-:-:S02]  /*3d00*/  FFMA.FTZ R8, R138, c[0x0][0x2d0], -R12 ;  /* 0x0000b4008a087a23 */ /* 0x002fc4000001080c */
[----:B------:R1:W-:Y:S05]  /*3d10*/  MUFU.EX2 R138, R14 ;  /* 0x0000000e008a7308 */ /* 0x0003ea0000000800 */
[C---:B-----5:R-:W-:Y:S03]  /*3d20*/  HMMA.16816.F32 R112, R4.reuse, R32, R100 ;  /* 0x000000200470723c */ /* 0x060fe60000001864 */
[----:B------:R3:W4:Y:S05]  /*3d30*/  MUFU.EX2 R209, R8 ;  /* 0x0000000800d17308 */ /* 0x00072a0000000800 */
[----:B------:R-:W-:Y:S01]  /*3d40*/  HMMA.16816.F32 R108, R4, R36, R96 ;  /* 0x00000024046c723c */ /* 0x000fe20000001860 */
[----:B-1----:R-:W-:-:S07]  /*3d50*/  FFMA.FTZ R14, R177, c[0x0][0x2d0], -R0 ;  /* 0x0000b400b10e7a23 */ /* 0x002fce0000010800 */
[----:B------:R-:W-:Y:S01]  /*3d60*/  HMMA.16816.F32 R148, R4, R26, R92 ;  /* 0x0000001a0494723c */ /* 0x000fe2000000185c */
[----:B---3--:R-:W-:-:S04]  /*3d70*/  FFMA.FTZ R8, R132, c[0x0][0x2d0], -R12 ;  /* 0x0000b40084087a23 */ /* 0x008fc8000001080c */
[----:B------:R1:W-:Y:S03]  /*3d80*/  MUFU.EX2 R208, R8 ;  /* 0x0000000800d07308 */ /* 0x0003e60000000800 */
[C---:B------:R-:W-:Y:S08]  /*3d90*/  HMMA.16816.F32 R104, R4.reuse, R22, R88 ;  /* 0x000000160468723c */ /* 0x040ff00000001858 */
[----:B------:R-:W-:Y:S01]  /*3da0*/  HMMA.16816.F32 R100, R4, R18, R84 ;  /* 0x000000120464723c */ /* 0x000fe20000001854 */
[----:B-1----:R-:W-:-:S07]  /*3db0*/  FFMA.FTZ R8, R133, c[0x0][0x2d0], -R12 ;  /* 0x0000b40085087a23 */ /* 0x002fce000001080c */
[----:B------:R-:W-:Y:S01]  /*3dc0*/  HMMA.16816.F32 R96, R4, R30, R80 ;  /* 0x0000001e0460723c */ /* 0x000fe20000001850 */
[----:B------:R1:W-:Y:S01]  /*3dd0*/  MUFU.EX2 R133, R14 ;  /* 0x0000000e00857308 */ /* 0x0003e20000000800 */
[----:B------:R-:W-:-:S06]  /*3de0*/  IMAD.MOV.U32 R87, RZ, RZ, R196 ;  /* 0x000000ffff577224 */ /* 0x000fcc00078e00c4 */
[C---:B------:R-:W-:Y:S01]  /*3df0*/  HMMA.16816.F32 R92, R4.reuse, R34, R76 ;  /* 0x00000022045c723c */ /* 0x040fe2000000184c */
[----:B------:R3:W-:Y:S07]  /*3e00*/  MUFU.EX2 R195, R8 ;  /* 0x0000000800c37308 */ /* 0x0007ee0000000800 */
[----:B------:R-:W-:Y:S01]  /*3e10*/  HMMA.16816.F32 R88, R4, R38, R68 ;  /* 0x000000260458723c */ /* 0x000fe20000001844 */
[----:B-1----:R-:W-:-:S04]  /*3e20*/  FFMA.FTZ R14, R178, c[0x0][0x2d0], -R0 ;  /* 0x0000b400b20e7a23 */ /* 0x002fc80000010800 */
[----:B------:R1:W-:Y:S02]  /*3e30*/  MUFU.EX2 R134, R14 ;  /* 0x0000000e00867308 */ /* 0x0003e40000000800 */
[----:B------:R-:W-:Y:S02]  /*3e40*/  F2FP.PACK_AB R4, R235, R236 ;  /* 0x000000eceb04723e */ /* 0x000fe400000000ff */
[----:B------:R-:W-:Y:S01]  /*3e50*/  F2FP.PACK_AB R5, R228, R227 ;  /* 0x000000e3e405723e */ /* 0x000fe200000000ff */
[----:B---3--:R-:W-:Y:S01]  /*3e60*/  FFMA.FTZ R8, R164, c[0x0][0x2d0], -R3 ;  /* 0x0000b400a4087a23 */ /* 0x008fe20000010803 */
[----:B------:R-:W-:Y:S02]  /*3e70*/  F2FP.PACK_AB R6, R233, R234 ;  /* 0x000000eae906723e */ /* 0x000fe400000000ff */
[----:B--2---:R-:W-:Y:S01]  /*3e80*/  F2FP.PACK_AB R7, R225, R226 ;  /* 0x000000e2e107723e */ /* 0x004fe200000000ff */
[----:B------:R2:W-:Y:S06]  /*3e90*/  MUFU.EX2 R194, R8 ;  /* 0x0000000800c27308 */ /* 0x0005ec0000000800 */
[----:B------:R-:W-:Y:S01]  /*3ea0*/  HMMA.16816.F32 R80, R4, R24, R72 ;  /* 0x000000180450723c */ /* 0x000fe20000001848 */
[----:B-1----:R-:W-:-:S07]  /*3eb0*/  FFMA.FTZ R14, R179, c[0x0][0x2d0], -R0 ;  /* 0x0000b400b30e7a23 */ /* 0x002fce0000010800 */
[----:B------:R-:W-:Y:S01]  /*3ec0*/  HMMA.16816.F32 R204, R4, R36, R44 ;  /* 0x0000002404cc723c */ /* 0x000fe2000000182c */
[----:B--2---:R-:W-:-:S04]  /*3ed0*/  FFMA.FTZ R8, R165, c[0x0][0x2d0], -R3 ;  /* 0x0000b400a5087a23 */ /* 0x004fc80000010803 */
[----:B------:R1:W2:Y:S03]  /*3ee0*/  MUFU.EX2 R193, R8 ;  /* 0x0000000800c17308 */ /* 0x0002a60000000800 */
[C---:B------:R-:W-:Y:S08]  /*3ef0*/  HMMA.16816.F32 R72, R4.reuse, R16, R60 ;  /* 0x000000100448723c */ /* 0x040ff0000000183c */
[C---:B------:R-:W-:Y:S01]  /*3f00*/  HMMA.16816.F32 R44, R4.reuse, R18, R128 ;  /* 0x00000012042c723c */ /* 0x040fe20000001880 */
[----:B------:R-:W3:Y:S04]  /*3f10*/  LDSM.16.MT88.4 R16, [R216+0x900] ;  /* 0x00090000d810783b */ /* 0x000ee80000004200 */
[----:B-1----:R-:W1:Y:S02]  /*3f20*/  LDSM.16.MT88.4 R8, [R217+0x900] ;  /* 0x00090000d908783b */ /* 0x002e640000004200 */
[----:B------:R-:W-:Y:S01]  /*3f30*/  IMAD.MOV.U32 R131, RZ, RZ, R57 ;  /* 0x000000ffff837224 */ /* 0x000fe200078e0039 */
[----:B------:R-:W-:Y:S01]  /*3f40*/  HMMA.16816.F32 R76, R4, R20, R64 ;  /* 0x00000014044c723c */ /* 0x000fe20000001840 */
[----:B------:R-:W-:-:S02]  /*3f50*/  IMAD.MOV.U32 R130, RZ, RZ, R203 ;  /* 0x000000ffff827224 */ /* 0x000fc400078e00cb */
[----:B------:R-:W-:Y:S02]  /*3f60*/  IMAD.MOV.U32 R129, RZ, RZ, R202 ;  /* 0x000000ffff817224 */ /* 0x000fe400078e00ca */
[----:B------:R-:W-:-:S03]  /*3f70*/  IMAD.MOV.U32 R128, RZ, RZ, R201 ;  /* 0x000000ffff807224 */ /* 0x000fc600078e00c9 */
[C---:B------:R-:W-:Y:S08]  /*3f80*/  HMMA.16816.F32 R68, R4.reuse, R28, R52 ;  /* 0x0000001c0444723c */ /* 0x040ff00000001834 */
[C---:B------:R-:W-:Y:S08]  /*3f90*/  HMMA.16816.F32 R64, R4.reuse, R32, R48 ;  /* 0x000000200440723c */ /* 0x040ff00000001830 */
[C---:B------:R-:W-:Y:S01]  /*3fa0*/  HMMA.16816.F32 R60, R4.reuse, R26, R144 ;  /* 0x0000001a043c723c */ /* 0x040fe20000001890 */
[----:B------:R-:W-:Y:S07]  /*3fb0*/  LDSM.16.MT88.4 R24, [R217+0x1900] ;  /* 0x00190000d918783b */ /* 0x000fee0000004200 */
[C---:B------:R-:W-:Y:S01]  /*3fc0*/  HMMA.16816.F32 R48, R4.reuse, R22, R140 ;  /* 0x000000160430723c */ /* 0x040fe2000000188c */
[----:B------:R-:W5:Y:S07]  /*3fd0*/  LDSM.16.MT88.4 R20, [R216+0x1900] ;  /* 0x00190000d814783b */ /* 0x000f6e0000004200 */
[C---:B------:R-:W-:Y:S01]  /*3fe0*/  HMMA.16816.F32 R40, R4.reuse, R30, R152 ;  /* 0x0000001e0428723c */ /* 0x040fe20000001898 */
[----:B------:R-:W1:Y:S06]  /*3ff0*/  LDSM.16.MT88.4 R28, [R216+0x2900] ;  /* 0x00290000d81c783b */ /* 0x000e6c0000004200 */
[----:B------:R-:W-:Y:S01]  /*4000*/  IMAD.MOV.U32 R155, RZ, RZ, R200 ;  /* 0x000000ffff9b7224 */ /* 0x000fe200078e00c8 */
[----:B------:R-:W-:Y:S01]  /*4010*/  HMMA.16816.F32 R52, R4, R34, R156 ;  /* 0x000000220434723c */ /* 0x000fe2000000189c */
[----:B------:R-:W5:Y:S01]  /*4020*/  LDSM.16.MT88.4 R32, [R217+0x2900] ;  /* 0x00290000d920783b */ /* 0x000f620000004200 */
[----:B------:R-:W-:-:S02]  /*4030*/  IMAD.MOV.U32 R154, RZ, RZ, R199 ;  /* 0x000000ffff9a7224 */ /* 0x000fc400078e00c7 */
[----:B------:R-:W-:Y:S02]  /*4040*/  IMAD.MOV.U32 R153, RZ, RZ, R198 ;  /* 0x000000ffff997224 */ /* 0x000fe400078e00c6 */
[----:B------:R-:W-:Y:S02]  /*4050*/  IMAD.MOV.U32 R152, RZ, RZ, R197 ;  /* 0x000000ffff987224 */ /* 0x000fe400078e00c5 */
[----:B------:R-:W-:Y:S01]  /*4060*/  HMMA.16816.F32 R36, R4, R38, R160 ;  /* 0x000000260424723c */ /* 0x000fe200000018a0 */
[----:B------:R-:W-:Y:S02]  /*4070*/  IMAD.MOV.U32 R157, RZ, RZ, R59 ;  /* 0x000000ffff9d7224 */ /* 0x000fe400078e003b */
[----:B------:R-:W-:Y:S02]  /*4080*/  IMAD.MOV.U32 R156, RZ, RZ, R58 ;  /* 0x000000ffff9c7224 */ /* 0x000fe400078e003a */
[----:B------:R-:W-:Y:S02]  /*4090*/  IMAD.MOV.U32 R159, RZ, RZ, R126 ;  /* 0x000000ffff9f7224 */ /* 0x000fe400078e007e */
[----:B----4-:R-:W-:Y:S01]  /*40a0*/  F2FP.PACK_AB R4, R209, R210 ;  /* 0x000000d2d104723e */ /* 0x010fe200000000ff */
[----:B------:R-:W-:Y:S01]  /*40b0*/  IMAD.MOV.U32 R158, RZ, RZ, R127 ;  /* 0x000000ffff9e7224 */ /* 0x000fe200078e007f */
[----:B--2---:R-:W-:-:S02]  /*40c0*/  F2FP.PACK_AB R5, R193, R194 ;  /* 0x000000c2c105723e */ /* 0x004fc400000000ff */
[----:B------:R-:W-:Y:S02]  /*40d0*/  F2FP.PACK_AB R6, R195, R208 ;  /* 0x000000d0c306723e */ /* 0x000fe400000000ff */
[----:B------:R-:W-:-:S07]  /*40e0*/  F2FP.PACK_AB R7, R192, R187 ;  /* 0x000000bbc007723e */ /* 0x000fce00000000ff */
[C---:B---3--:R-:W-:Y:S07]  /*40f0*/  HMMA.16816.F32 R140, R4.reuse, R16, R172 ;  /* 0x00000010048c723c */ /* 0x048fee00000018ac */
[----:B------:R-:W-:Y:S01]  /*4100*/  IMAD.MOV.U32 R175, RZ, RZ, R184 ;  /* 0x000000ffffaf7224 */ /* 0x000fe200078e00b8 */
[C---:B-1----:R-:W-:Y:S01]  /*4110*/  HMMA.16816.F32 R168, R4.reuse, R8, R168 ;  /* 0x0000000804a8723c */ /* 0x042fe200000018a8 */
[----:B------:R1:W-:Y:S07]  /*4120*/  MUFU.EX2 R184, R14 ;  /* 0x0000000e00b87308 */ /* 0x0003ee0000000800 */
[C---:B-----5:R-:W-:Y:S08]  /*4130*/  HMMA.16816.F32 R124, R4.reuse, R20, R120 ;  /* 0x00000014047c723c */ /* 0x060ff00000001878 */
[C---:B------:R-:W-:Y:S01]  /*4140*/  HMMA.16816.F32 R196, R4.reuse, R24, R116 ;  /* 0x0000001804c4723c */ /* 0x040fe20000001874 */
[--C-:B-1----:R-:W-:Y:S01]  /*4150*/  FFMA.FTZ R14, R181, c[0x0][0x2d0], -R13.reuse ;  /* 0x0000b400b50e7a23 */ /* 0x102fe2000001080d */
[----:B------:R-:W-:Y:S03]  /*4160*/  LDSM.16.MT88.4 R116, [R216+0x2d00] ;  /* 0x002d0000d874783b */ /* 0x000fe60000004200 */
[----:B------:R1:W-:Y:S03]  /*4170*/  MUFU.EX2 R132, R14 ;  /* 0x0000000e00847308 */ /* 0x0003e60000000800 */
[C---:B------:R-:W-:Y:S08]  /*4180*/  HMMA.16816.F32 R112, R4.reuse, R28, R112 ;  /* 0x0000001c0470723c */ /* 0x040ff00000001870 */
[----:B------:R-:W-:Y:S01]  /*4190*/  HMMA.16816.F32 R200, R4, R32, R108 ;  /* 0x0000002004c8723c */ /* 0x000fe2000000186c */
[----:B-1----:R-:W-:-:S07]  /*41a0*/  FFMA.FTZ R14, R182, c[0x0][0x2d0], -R13 ;  /* 0x0000b400b60e7a23 */ /* 0x002fce000001080d */
[C---:B------:R-:W-:Y:S01]  /*41b0*/  HMMA.16816.F32 R148, R4.reuse, R18, R148 ;  /* 0x000000120494723c */ /* 0x040fe20000001894 */
[----:B------:R1:W2:Y:S07]  /*41c0*/  MUFU.EX2 R59, R14 ;  /* 0x0000000e003b7308 */ /* 0x0002ae0000000800 */
[C---:B------:R-:W-:Y:S08]  /*41d0*/  HMMA.16816.F32 R100, R4.reuse, R22, R100 ;  /* 0x000000160464723c */ /* 0x040ff00000001864 */
[----:B------:R-:W-:Y:S01]  /*41e0*/  HMMA.16816.F32 R160, R4, R26, R96 ;  /* 0x0000001a04a0723c */ /* 0x000fe20000001860 */
[----:B-1----:R-:W-:-:S04]  /*41f0*/  FFMA.FTZ R14, R180, c[0x0][0x2d0], -R13 ;  /* 0x0000b400b40e7a23 */ /* 0x002fc8000001080d */
[----:B------:R1:W-:Y:S03]  /*4200*/  MUFU.EX2 R58, R14 ;  /* 0x0000000e003a7308 */ /* 0x0003e60000000800 */
[C---:B------:R-:W-:Y:S01]  /*4210*/  HMMA.16816.F32 R164, R4.reuse, R30, R92 ;  /* 0x0000001e04a4723c */ /* 0x040fe2000000185c */
[----:B------:R-:W-:Y:S07]  /*4220*/  LDSM.16.MT88.4 R92, [R216+0x1d00] ;  /* 0x001d0000d85c783b */ /* 0x000fee0000004200 */
[----:B------:R-:W-:Y:S01]  /*4230*/  HMMA.16816.F32 R144, R4, R34, R88 ;  /* 0x000000220490723c */ /* 0x000fe20000001858 */
[----:B-1----:R-:W-:-:S06]  /*4240*/  FFMA.FTZ R14, R183, c[0x0][0x2d0], -R13 ;  /* 0x0000b400b70e7a23 */ /* 0x002fcc000001080d */
[----:B------:R-:W-:Y:S01]  /*4250*/  IMAD.MOV.U32 R91, RZ, RZ, R191 ;  /* 0x000000ffff5b7224 */ /* 0x000fe200078e00bf */
[----:B------:R1:W3:Y:S01]  /*4260*/  MUFU.EX2 R57, R14 ;  /* 0x0000000e00397308 */ /* 0x0002e20000000800 */
[----:B------:R-:W-:Y:S02]  /*4270*/  IMAD.MOV.U32 R90, RZ, RZ, R190 ;  /* 0x000000ffff5a7224 */ /* 0x000fe400078e00be */
[----:B------:R-:W-:Y:S02]  /*4280*/  IMAD.MOV.U32 R89, RZ, RZ, R189 ;  /* 0x000000ffff597224 */ /* 0x000fe400078e00bd */
[----:B------:R-:W-:Y:S02]  /*4290*/  IMAD.MOV.U32 R88, RZ, RZ, R188 ;  /* 0x000000ffff587224 */ /* 0x000fe400078e00bc */
[----:B-1----:R-:W-:Y:S02]  /*42a0*/  IMAD.MOV.U32 R14, RZ, RZ, R87 ;  /* 0x000000ffff0e7224 */ /* 0x002fe400078e0057 */
[----:B------:R-:W-:Y:S01]  /*42b0*/  HMMA.16816.F32 R84, R4, R10, R104 ;  /* 0x0000000a0454723c */ /* 0x000fe20000001868 */
[----:B------:R-:W-:Y:S06]  /*42c0*/  LDSM.16.MT88.4 R104, [R217+0x1d00] ;  /* 0x001d0000d968783b */ /* 0x000fec0000004200 */
[----:B------:R-:W-:-:S02]  /*42d0*/  F2FP.PACK_AB R4, R133, R138 ;  /* 0x0000008a8504723e */ /* 0x000fc400000000ff */
[----:B--2---:R-:W-:Y:S02]  /*42e0*/  F2FP.PACK_AB R5, R59, R132 ;  /* 0x000000843b05723e */ /* 0x004fe400000000ff */
[----:B------:R-:W-:Y:S02]  /*42f0*/  F2FP.PACK_AB R6, R184, R134 ;  /* 0x00000086b806723e */ /* 0x000fe400000000ff */
[----:B---3--:R-:W-:-:S07]  /*4300*/  F2FP.PACK_AB R7, R57, R58 ;  /* 0x0000003a3907723e */ /* 0x008fce00000000ff */
[C---:B------:R-:W-:Y:S07]  /*4310*/  HMMA.16816.F32 R176, R4.reuse, R8, R76 ;  /* 0x0000000804b0723c */ /* 0x040fee000000184c */
[----:B------:R-:W-:Y:S01]  /*4320*/  FFMA.FTZ R8, R213, c[0x0][0x2d0], -R12 ;  /* 0x0000b400d5087a23 */ /* 0x000fe2000001080c */
[----:B------:R-:W-:Y:S01]  /*4330*/  HMMA.16816.F32 R180, R4, R18, R60 ;  /* 0x0000001204b4723c */ /* 0x000fe2000000183c */
[----:B------:R-:W-:Y:S02]  /*4340*/  IMAD.MOV.U32 R79, RZ, RZ, R175 ;  /* 0x000000ffff4f7224 */ /* 0x000fe400078e00af */
[----:B------:R-:W-:-:S02]  /*4350*/  IMAD.MOV.U32 R78, RZ, RZ, R152 ;  /* 0x000000ffff4e7224 */ /* 0x000fc400078e0098 */
[----:B------:R-:W-:Y:S02]  /*4360*/  IMAD.MOV.U32 R77, RZ, RZ, R153 ;  /* 0x000000ffff4d7224 */ /* 0x000fe400078e0099 */
[----:B------:R-:W-:Y:S01]  /*4370*/  IMAD.MOV.U32 R76, RZ, RZ, R154 ;  /* 0x000000ffff4c7224 */ /* 0x000fe200078e009a */
[C---:B------:R-:W-:Y:S01]  /*4380*/  HMMA.16816.F32 R172, R4.reuse, R10, R48 ;  /* 0x0000000a04ac723c */ /* 0x040fe20000001830 */
[----:B------:R1:W-:Y:S01]  /*4390*/  MUFU.EX2 R49, R8 ;  /* 0x0000000800317308 */ /* 0x0003e20000000800 */
[----:B------:R-:W-:Y:S02]  /*43a0*/  IMAD.MOV.U32 R9, RZ, RZ, R155 ;  /* 0x000000ffff097224 */ /* 0x000fe400078e009b */
[----:B------:R-:W-:Y:S03]  /*43b0*/  LDSM.16.MT88.4 R152, [R216+0xd00] ;  /* 0x000d0000d898783b */ /* 0x000fe60000004200 */
[----:B------:R-:W-:Y:S01]  /*43c0*/  IMAD.MOV.U32 R10, RZ, RZ, R131 ;  /* 0x000000ffff0a7224 */ /* 0x000fe200078e0083 */
[----:B------:R-:W-:Y:S01]  /*43d0*/  HMMA.16816.F32 R60, R4, R22, R44 ;  /* 0x00000016043c723c */ /* 0x000fe2000000182c */
[----:B------:R-:W-:-:S02]  /*43e0*/  IMAD.MOV.U32 R11, RZ, RZ, R130 ;  /* 0x000000ffff0b7224 */ /* 0x000fc400078e0082 */
[----:B------:R-:W-:Y:S02]  /*43f0*/  IMAD.MOV.U32 R51, RZ, RZ, R128 ;  /* 0x000000ffff337224 */ /* 0x000fe400078e0080 */
[----:B------:R-:W-:Y:S02]  /*4400*/  IMAD.MOV.U32 R50, RZ, RZ, R129 ;  /* 0x000000ffff327224 */ /* 0x000fe400078e0081 */
[----:B------:R-:W-:Y:S01]  /*4410*/  IMAD.MOV.U32 R213, RZ, RZ, R51 ;  /* 0x000000ffffd57224 */ /* 0x000fe200078e0033 */
[----:B------:R-:W-:Y:S01]  /*4420*/  HMMA.16816.F32 R96, R4, R24, R68 ;  /* 0x000000180460723c */ /* 0x000fe20000001844 */
[----:B-1----:R-:W-:Y:S02]  /*4430*/  FFMA.FTZ R8, R214, c[0x0][0x2d0], -R12 ;  /* 0x0000b400d6087a23 */ /* 0x002fe4000001080c */
[----:B------:R-:W-:Y:S02]  /*4440*/  IMAD.MOV.U32 R51, RZ, RZ, R9 ;  /* 0x000000ffff337224 */ /* 0x000fe400078e0009 */
[----:B------:R1:W2:Y:S01]  /*4450*/  MUFU.EX2 R48, R8 ;  /* 0x0000000800307308 */ /* 0x0002a20000000800 */
[----:B------:R-:W-:-:S02]  /*4460*/  IMAD.MOV.U32 R9, RZ, RZ, R156 ;  /* 0x000000ffff097224 */ /* 0x000fc400078e009c */
[C---:B------:R-:W-:Y:S01]  /*4470*/  HMMA.16816.F32 R108, R4.reuse, R20, R72 ;  /* 0x00000014046c723c */ /* 0x040fe20000001848 */
[----:B------:R-:W-:Y:S02]  /*4480*/  IMAD.MOV.U32 R25, RZ, RZ, R89 ;  /* 0x000000ffff197224 */ /* 0x000fe400078e0059 */
[----:B------:R-:W-:Y:S02]  /*4490*/  IMAD.MOV.U32 R46, RZ, RZ, R78 ;  /* 0x000000ffff2e7224 */ /* 0x000fe400078e004e */
[----:B------:R-:W-:Y:S02]  /*44a0*/  IMAD.MOV.U32 R45, RZ, RZ, R79 ;  /* 0x000000ffff2d7224 */ /* 0x000fe400078e004f */
[----:B------:R-:W-:Y:S01]  /*44b0*/  IMAD.MOV.U32 R47, RZ, RZ, R77 ;  /* 0x000000ffff2f7224 */ /* 0x000fe200078e004d */
[----:B------:R-:W-:Y:S01]  /*44c0*/  HMMA.16816.F32 R188, R4, R16, R80 ;  /* 0x0000001004bc723c */ /* 0x000fe20000001850 */
[----:B------:R-:W3:Y:S01]  /*44d0*/  LDSM.16.MT88.4 R80, [R217+0xd00] ;  /* 0x000d0000d950783b */ /* 0x000ee20000004200 */
[----:B------:R-:W-:-:S02]  /*44e0*/  IMAD.MOV.U32 R214, RZ, RZ, R76 ;  /* 0x000000ffffd67224 */ /* 0x000fc400078e004c */
[----:B-1----:R-:W-:Y:S01]  /*44f0*/  FFMA.FTZ R8, R211, c[0x0][0x2d0], -R12 ;  /* 0x0000b400d3087a23 */ /* 0x002fe2000001080c */
[----:B--2---:R-:W-:Y:S01]  /*4500*/  F2FP.PACK_AB R128, R48, R49 ;  /* 0x000000313080723e */ /* 0x004fe200000000ff */
[----:B------:R-:W-:Y:S02]  /*4510*/  IMAD.MOV.U32 R211, RZ, RZ, R88 ;  /* 0x000000ffffd37224 */ /* 0x000fe400078e0058 */
[C---:B------:R-:W-:Y:S01]  /*4520*/  HMMA.16816.F32 R40, R4.reuse, R26, R40 ;  /* 0x0000001a0428723c */ /* 0x040fe20000001828 */
[----:B------:R1:W-:Y:S06]  /*4530*/  MUFU.EX2 R44, R8 ;  /* 0x00000008002c7308 */ /* 0x0003ec0000000800 */
[----:B------:R-:W-:Y:S01]  /*4540*/  IMAD.MOV.U32 R26, RZ, RZ, R159 ;  /* 0x000000ffff1a7224 */ /* 0x000fe200078e009f */
[----:B------:R-:W-:Y:S01]  /*4550*/  HMMA.16816.F32 R64, R4, R28, R64 ;  /* 0x0000001c0440723c */ /* 0x000fe20000001840 */
[----:B------:R-:W-:-:S06]  /*4560*/  IMAD.MOV.U32 R27, RZ, RZ, R158 ;  /* 0x000000ffff1b7224 */ /* 0x000fcc00078e009e */
[----:B------:R-:W-:Y:S01]  /*4570*/  IMAD.MOV.U32 R29, RZ, RZ, R157 ;  /* 0x000000ffff1d7224 */ /* 0x000fe200078e009d */
[C---:B------:R-:W-:Y:S01]  /*4580*/  HMMA.16816.F32 R52, R4.reuse, R30, R52 ;  /* 0x0000001e0434723c */ /* 0x040fe20000001834 */
[----:B-1----:R-:W-:Y:S02]  /*4590*/  FFMA.FTZ R8, R212, c[0x0][0x2d0], -R12 ;  /* 0x0000b400d4087a23 */ /* 0x002fe4000001080c */
[----:B------:R-:W-:Y:S02]  /*45a0*/  IMAD.MOV.U32 R212, RZ, RZ, R14 ;  /* 0x000000ffffd47224 */ /* 0x000fe400078e000e */
[----:B------:R1:W2:Y:S03]  /*45b0*/  MUFU.EX2 R24, R8 ;  /* 0x0000000800187308 */ /* 0x0002a60000000800 */
[C---:B------:R-:W-:Y:S08]  /*45c0*/  HMMA.16816.F32 R120, R4.reuse, R32, R204 ;  /* 0x000000200478723c */ /* 0x040ff000000018cc */
[----:B------:R-:W-:Y:S01]  /*45d0*/  HMMA.16816.F32 R36, R4, R34, R36 ;  /* 0x000000220424723c */ /* 0x000fe20000001824 */
[----:B------:R-:W4:Y:S01]  /*45e0*/  LDSM.16.MT88.4 R4, [R217+0x2d00] ;  /* 0x002d0000d904783b */ /* 0x000f220000004200 */
[----:B-1----:R-:W-:Y:S01]  /*45f0*/  FFMA.FTZ R8, R229, c[0x0][0x2d0], -R3 ;  /* 0x0000b400e5087a23 */ /* 0x002fe20000010803 */
[----:B--2---:R-:W-:Y:S01]  /*4600*/  F2FP.PACK_AB R130, R24, R44 ;  /* 0x0000002c1882723e */ /* 0x004fe200000000ff */
[----:B------:R-:W-:-:S02]  /*4610*/  IMAD.MOV.U32 R229, RZ, RZ, R15 ;  /* 0x000000ffffe57224 */ /* 0x000fc400078e000f */
[----:B------:R1:W-:Y:S02]  /*4620*/  MUFU.EX2 R23, R8 ;  /* 0x0000000800177308 */ /* 0x0003e40000000800 */
[----:B-1----:R-:W-:-:S06]  /*4630*/  FFMA.FTZ R8, R231, c[0x0][0x2d0], -R3 ;  /* 0x0000b400e7087a23 */ /* 0x002fcc0000010803 */
[----:B------:R1:W2:Y:S02]  /*4640*/  MUFU.EX2 R22, R8 ;  /* 0x0000000800167308 */ /* 0x0002a40000000800 */
[--C-:B-1----:R-:W-:Y:S01]  /*4650*/  FFMA.FTZ R8, R215, c[0x0][0x2d0], -R3.reuse ;  /* 0x0000b400d7087a23 */ /* 0x102fe20000010803 */
[----:B--2---:R-:W-:Y:S01]  /*4660*/  F2FP.PACK_AB R129, R22, R23 ;  /* 0x000000171681723e */ /* 0x004fe200000000ff */
[----:B------:R-:W-:Y:S01]  /*4670*/  FFMA.FTZ R3, R224, c[0x0][0x2d0], -R3 ;  /* 0x0000b400e0037a23 */ /* 0x000fe20000010803 */
[----:B------:R-:W-:-:S03]  /*4680*/  IADD3 R224, R51, -0x2, RZ ;  /* 0xfffffffe33e07810 */ /* 0x000fc60007ffe0ff */
[----:B------:R1:W-:Y:S01]  /*4690*/  MUFU.EX2 R20, R8 ;  /* 0x0000000800147308 */ /* 0x0003e20000000800 */
[----:B------:R-:W-:-:S07]  /*46a0*/  ISETP.GE.AND P4, PT, R224, R250, PT ;  /* 0x000000fae000720c */ /* 0x000fce0003f86270 */
[----:B------:R2:W5:Y:S01]  /*46b0*/  MUFU.EX2 R21, R3 ;  /* 0x0000000300157308 */ /* 0x0005620000000800 */
[----:B-1----:R-:W-:Y:S02]  /*46c0*/  FADD.FTZ R8, R26, R229 ;  /* 0x000000e51a087221 */ /* 0x002fe40000010000 */
[----:B--2---:R-:W-:Y:S01]  /*46d0*/  FFMA.FTZ R3, R240, c[0x0][0x2d0], -R0 ;  /* 0x0000b400f0037a23 */ /* 0x004fe20000010800 */
[----:B-----5:R-:W-:-:S04]  /*46e0*/  F2FP.PACK_AB R131, R21, R20 ;  /* 0x000000141583723e */ /* 0x020fc800000000ff */
[----:B------:R1:W-:Y:S03]  /*46f0*/  MUFU.EX2 R19, R3 ;  /* 0x0000000300137308 */ /* 0x0003e60000000800 */
[C---:B---3--:R-:W-:Y:S08]  /*4700*/  HMMA.16816.F32 R72, R128.reuse, R80, R168 ;  /* 0x000000508048723c */ /* 0x048ff000000018a8 */
[----:B------:R-:W-:Y:S01]  /*4710*/  HMMA.16816.F32 R156, R128, R94, R100 ;  /* 0x0000005e809c723c */ /* 0x000fe20000001864 */
[----:B-1----:R-:W-:-:S04]  /*4720*/  FFMA.FTZ R3, R239, c[0x0][0x2d0], -R0 ;  /* 0x0000b400ef037a23 */ /* 0x002fc80000010800 */
[----:B------:R1:W2:Y:S03]  /*4730*/  MUFU.EX2 R18, R3 ;  /* 0x0000000300127308 */ /* 0x0002a60000000800 */
[C---:B------:R-:W-:Y:S08]  /*4740*/  HMMA.16816.F32 R140, R128.reuse, R152, R140 ;  /* 0x00000098808c723c */ /* 0x040ff0000000188c */
        /* <DEDUP_REMOVED lines=9> */
[----:B-1----:R-:W-:-:S07]  /*47e0*/  FADD.FTZ R3, R212, R27 ;  /* 0x0000001bd4037221 */ /* 0x002fce0000010000 */
[C---:B------:R-:W-:Y:S01]  /*47f0*/  HMMA.16816.F32 R112, R128.reuse, R116, R112 ;  /* 0x000000748070723c */ /* 0x040fe20000001870 */
[--C-:B--2---:R-:W-:Y:S01]  /*4800*/  FFMA.FTZ R0, R10, c[0x0][0x2d0], -R13.reuse ;  /* 0x0000b4000a007a23 */ /* 0x104fe2000001080d */
[----:B---3--:R-:W-:Y:S01]  /*4810*/  F2FP.PACK_AB R170, R16, R17 ;  /* 0x0000001110aa723e */ /* 0x008fe200000000ff */
[----:B------:R-:W-:Y:S02]  /*4820*/  IMAD.MOV.U32 R10, RZ, RZ, R90 ;  /* 0x000000ffff0a7224 */ /* 0x000fe400078e005a */
[----:B------:R1:W-:Y:S02]  /*4830*/  MUFU.EX2 R12, R0 ;  /* 0x00000000000c7308 */ /* 0x0003e40000000800 */
[----:B------:R-:W-:Y:S01]  /*4840*/  FADD.FTZ R10, R10, R8 ;  /* 0x000000080a0a7221 */ /* 0x000fe20000010000 */
[----:B------:R-:W-:Y:S01]  /*4850*/  HMMA.16816.F32 R164, R128, R118, R164 ;  /* 0x0000007680a4723c */ /* 0x000fe200000018a4 */
[----:B-1----:R-:W-:Y:S02]  /*4860*/  FFMA.FTZ R0, R11, c[0x0][0x2d0], -R13 ;  /* 0x0000b4000b007a23 */ /* 0x002fe4000001080d */
[----:B------:R-:W-:-:S02]  /*4870*/  IMAD.MOV.U32 R11, RZ, RZ, R91 ;  /* 0x000000ffff0b7224 */ /* 0x000fc400078e005b */
[----:B------:R1:W2:Y:S03]  /*4880*/  MUFU.EX2 R14, R0 ;  /* 0x00000000000e7308 */ /* 0x0002a60000000800 */
[C---:B------:R-:W-:Y:S08]  /*4890*/  HMMA.16816.F32 R88, R128.reuse, R92, R124 ;  /* 0x0000005c8058723c */ /* 0x040ff0000000187c */
[----:B----4-:R-:W-:Y:S01]  /*48a0*/  HMMA.16816.F32 R124, R128, R4, R200 ;  /* 0x00000004807c723c */ /* 0x010fe200000018c8 */
[----:B-1----:R-:W-:Y:S01]  /*48b0*/  FFMA.FTZ R0, R237, c[0x0][0x2d0], -R13 ;  /* 0x0000b400ed007a23 */ /* 0x002fe2000001080d */
[----:B--2---:R-:W-:-:S06]  /*48c0*/  F2FP.PACK_AB R169, R14, R12 ;  /* 0x0000000c0ea9723e */ /* 0x004fcc00000000ff */
[----:B------:R-:W-:Y:S01]  /*48d0*/  HMMA.16816.F32 R128, R128, R6, R144 ;  /* 0x000000068080723c */ /* 0x000fe20000001890 */
[----:B------:R1:W-:Y:S02]  /*48e0*/  MUFU.EX2 R15, R0 ;  /* 0x00000000000f7308 */ /* 0x0003e40000000800 */
[----:B-1----:R-:W-:-:S06]  /*48f0*/  FFMA.FTZ R0, R238, c[0x0][0x2d0], -R13 ;  /* 0x0000b400ee007a23 */ /* 0x002fcc000001080d */
[----:B------:R1:W2:Y:S02]  /*4900*/  MUFU.EX2 R13, R0 ;  /* 0x00000000000d7308 */ /* 0x0002a40000000800 */
[----:B-1----:R-:W-:Y:S01]  /*4910*/  FADD.FTZ R0, R9, R29 ;  /* 0x0000001d09007221 */ /* 0x002fe20000010000 */
[----:B--2---:R-:W-:Y:S01]  /*4920*/  F2FP.PACK_AB R171, R13, R15 ;  /* 0x0000000f0dab723e */ /* 0x004fe200000000ff */
        /* <DEDUP_REMOVED lines=36> */
[----:B------:R-:W-:-:S04]  /*4b70*/  FADD.FTZ R5, R208, R5 ;  /* 0x00000005d0057221 */ /* 0x000fc80000010000 */
[----:B------:R-:W-:Y:S01]  /*4b80*/  FADD.FTZ R5, R195, R5 ;  /* 0x00000005c3057221 */ /* 0x000fe20000010000 */
        /* <DEDUP_REMOVED lines=29> */
[----:B------:R-:W-:Y:S01]  /*4d60*/  FADD.FTZ R249, R21, R249 ;  /* 0x000000f915f97221 */ /* 0x000fe20000010000 */
[----:B------:R-:W-:Y:S05]  /*4d70*/  @!P4 BRA `(.L_x_1825) ;  /* 0x000031700000c947 */ /* 0x000fea0003800000 */
[----:B------:R-:W-:Y:S01]  /*4d80*/  SHF.R.S32.HI R51, RZ, 0x1f, R185 ;  /* 0x0000001fff337819 */ /* 0x000fe200000114b9 */
[C---:B------:R-:W-:Y:S01]  /*4d90*/  IMAD.SHL.U32 R229, R56.reuse, 0x2, RZ ;  /* 0x0000000238e57824 */ /* 0x040fe200078e00ff */
[----:B------:R-:W-:Y:S01]  /*4da0*/  SHF.R.S32.HI R50, RZ, 0x1f, R56 ;  /* 0x0000001fff327819 */ /* 0x000fe20000011438 */
[C---:B------:R-:W-:Y:S01]  /*4db0*/  IMAD.SHL.U32 R227, R185.reuse, 0x2, RZ ;  /* 0x00000002b9e37824 */ /* 0x040fe200078e00ff */
[----:B------:R-:W-:Y:S01]  /*4dc0*/  SHF.L.U64.HI R228, R185, 0x1, R51 ;  /* 0x00000001b9e47819 */ /* 0x000fe20000010233 */
[----:B------:R-:W-:Y:S01]  /*4dd0*/  IMAD.MOV.U32 R3, RZ, RZ, R136 ;  /* 0x000000ffff037224 */ /* 0x000fe200078e0088 */
[----:B------:R-:W-:Y:S01]  /*4de0*/  SHF.R.S32.HI R51, RZ, 0x1f, R186 ;  /* 0x0000001fff337819 */ /* 0x000fe200000114ba */
[----:B------:R-:W-:Y:S01]  /*4df0*/  IMAD.MOV.U32 R138, RZ, RZ, R2 ;  /* 0x000000ffff8a7224 */ /* 0x000fe200078e0002 */
[----:B------:R-:W-:Y:S01]  /*4e00*/  SHF.L.U64.HI R230, R56, 0x1, R50 ;  /* 0x0000000138e67819 */ /* 0x000fe20000010232 */
[----:B------:R-:W-:Y:S01]  /*4e10*/  IMAD.MOV.U32 R132, RZ, RZ, R135 ;  /* 0x000000ffff847224 */ /* 0x000fe200078e0087 */
[----:B------:R-:W-:-:S02]  /*4e20*/  MOV R0, R137 ;  /* 0x0000008900007202 */ /* 0x000fc40000000f00 */
[C---:B------:R-:W-:Y:S02]  /*4e30*/  SHF.L.U64.HI R226, R186.reuse, 0x1, R51 ;  /* 0x00000001bae27819 */ /* 0x040fe40000010233 */
[----:B------:R-:W-:Y:S01]  /*4e40*/  SHF.L.U32 R225, R186, 0x1, RZ ;  /* 0x00000001bae17819 */ /* 0x000fe200000006ff */
[----:B------:R-:W-:Y:S05]  /*4e50*/  BRA `(.L_x_1826) ;  /* 0x0000035000007947 */ /* 0x000fea0003800000 */
.L_x_1828:
[----:B------:R-:W2:Y:S01]  /*4e60*/  LDL.64 R236, [R1+0x8] ;  /* 0x0000080001ec7983 */ /* 0x000ea20000100a00 */
[----:B------:R-:W-:Y:S02]  /*4e70*/  IMAD.MOV.U32 R222, RZ, RZ, RZ ;  /* 0x000000ffffde7224 */ /* 0x000fe400078e00ff */
[----:B------:R-:W-:Y:S01]  /*4e80*/  IMAD R133, R224, 0x40, R252 ;  /* 0x00000040e0857824 */ /* 0x000fe200078e02fc */
[----:B------:R-:W3:Y:S04]  /*4e90*/  LDL R234, [R1+0x1c] ;  /* 0x00001c0001ea7983 */ /* 0x000ee80000100800 */
[----:B------:R-:W4:Y:S01]  /*4ea0*/  LDL.64 R232, [R1] ;  /* 0x0000000001e87983 */ /* 0x000f220000100a00 */
[----:B------:R-:W-:Y:S03]  /*4eb0*/  IADD3 R133, R133, -0x40, R245 ;  /* 0xffffffc085857810 */ /* 0x000fe60007ffe0f5 */
[----:B------:R-:W5:Y:S02]  /*4ec0*/  LDL R231, [R1+0x18] ;  /* 0x0000180001e77983 */ /* 0x000f640000100800 */
[----:B------:R-:W-:Y:S04]  /*4ed0*/  @P0 IMAD.HI.U32 R134, R133, c[0x0][0x2bc], RZ ;  /* 0x0000af0085860a27 */ /* 0x000fe800078e00ff */
[--C-:B------:R-:W-:Y:S01]  /*4ee0*/  IMAD.MOV.U32 R2, RZ, RZ, R133.reuse ;  /* 0x000000ffff027224 */ /* 0x100fe200078e0085 */
[----:B------:R-:W-:Y:S04]  /*4ef0*/  @P0 SHF.R.U32.HI R2, RZ, c[0x0][0x2c0], R134 ;  /* 0x0000b000ff020a19 */ /* 0x000fe80000011686 */
[C---:B--2---:R-:W-:Y:S04]  /*4f00*/  @!P6 IADD3 R135, P4, R2.reuse, R236, RZ ;  /* 0x000000ec0287e210 */ /* 0x044fe80007f9e0ff */
[----:B---3--:R-:W-:Y:S01]  /*4f10*/  @!P6 LEA.HI.X.SX32 R136, R2, R234, 0x1, P4 ;  /* 0x000000ea0288e211 */ /* 0x008fe200020f0eff */
        /* <DEDUP_REMOVED lines=11> */
[----:B------:R-:W-:Y:S04]  /*4fd0*/  IMAD.WIDE.U32 R134, R222, c[0x0][0x1f0], R134 ;  /* 0x00007c00de867a25 */ /* 0x000fe800078e0086 */
[----:B------:R-:W-:Y:S01]  /*4fe0*/  IMAD R2, R2, c[0x0][0x1f0], RZ ;  /* 0x00007c0002027a24 */ /* 0x000fe200078e02ff */
[----:B----4-:R-:W-:Y:S03]  /*4ff0*/  IADD3 R133, P4, R232, R134, RZ ;  /* 0x00000086e8857210 */ /* 0x010fe60007f9e0ff */
[----:B------:R-:W-:Y:S05]  /*5000*/  IMAD R2, R222, c[0x0][0x1f4], R2 ;  /* 0x00007d00de027a24 */ /* 0x000fea00078e0202 */
[----:B-----5:R-:W-:Y:S02]  /*5010*/  IADD3.X R134, R231, R135, R2, P4, !PT ;  /* 0x00000087e7867210 */ /* 0x020fe400027fe402 */
        /* <DEDUP_REMOVED lines=11> */
[C---:B---3--:R-:W-:Y:S01]  /*50d0*/  IADD3 R172, P4, R2.reuse, R229, RZ ;  /* 0x000000e502ac7210 */ /* 0x048fe20007f9e0ff */
[----:B------:R1:W-:Y:S02]  /*50e0*/  LDGSTS.E.BYPASS.LTC128B.128 [R221+0x3100], [R136.64], !P3 ;  /* 0x0310000088dd7fae */ /* 0x0003e4000d901d46 */
[----:B------:R-:W-:Y:S02]  /*50f0*/  IMAD.X R175, R135, 0x1, R226, P5 ;  /* 0x0000000187af7824 */ /* 0x000fe400028e06e2 */
[----:B------:R2:W-:Y:S01]  /*5100*/  LDGSTS.E.BYPASS.LTC128B.128 [R221+0x4100], [R176.64], !P2 ;  /* 0x04100000b0dd7fae */ /* 0x0005e2000d101d46 */
[C---:B----4-:R-:W-:Y:S01]  /*5110*/  IMAD.X R173, R133.reuse, 0x1, R230, P4 ;  /* 0x0000000185ad7824 */ /* 0x050fe200020e06e6 */
[C---:B------:R-:W-:Y:S02]  /*5120*/  IADD3 R134, P4, R2.reuse, R225, RZ ;  /* 0x000000e102867210 */ /* 0x040fe40007f9e0ff */
[----:B------:R2:W-:Y:S03]  /*5130*/  LDGSTS.E.BYPASS.LTC128B.128 [R221+0x5100], [R174.64], !P1 ;  /* 0x05100000aedd7fae */ /* 0x0005e6000c901d46 */
[C---:B------:R-:W-:Y:S01]  /*5140*/  IMAD.X R135, R133.reuse, 0x1, R226, P4 ;  /* 0x0000000185877824 */ /* 0x040fe200020e06e2 */
[----:B------:R2:W-:Y:S01]  /*5150*/  LDGSTS.E.BYPASS.LTC128B.128 [R221+0x3900], [R172.64], !P3 ;  /* 0x03900000acdd7fae */ /* 0x0005e2000d901d46 */
[----:B-1----:R-:W-:Y:S04]  /*5160*/  IADD3 R136, P5, R2, R227, RZ ;  /* 0x000000e302887210 */ /* 0x002fe80007fbe0ff */
[----:B------:R-:W-:Y:S05]  /*5170*/  IADD3.X R137, R133, R228, RZ, P5, !PT ;  /* 0x000000e485897210 */ /* 0x000fea0002ffe4ff */
[----:B------:R2:W-:Y:S04]  /*5180*/  LDGSTS.E.BYPASS.LTC128B.128 [R221+0x4900], [R136.64], !P2 ;  /* 0x0490000088dd7fae */ /* 0x0005e8000d101d46 */
[----:B------:R2:W-:Y:S01]  /*5190*/  LDGSTS.E.BYPASS.LTC128B.128 [R221+0x5900], [R134.64], !P1 ;  /* 0x0590000086dd7fae */ /* 0x0005e2000c901d46 */
[----:B------:R-:W-:-:S05]  /*51a0*/  BRA `(.L_x_1827) ;  /* 0x00000b3000007947 */ /* 0x000fca0003800000 */
.L_x_1826:
[----:B------:R-:W2:Y:S01]  /*51b0*/  LDL.64 R40, [R1+0x10] ;  /* 0x0000100001287983 */ /* 0x000ea20000100a00 */
[----:B------:R-:W-:Y:S04]  /*51c0*/  DEPBAR.LE SB0, 0x0 ;  /* 0x000080000000791a */ /* 0x000fe80000000000 */
[C---:B------:R-:W-:Y:S01]  /*51d0*/  IMAD.WIDE.U32 R28, R223.reuse, c[0x0][0x208], RZ ;  /* 0x00008200df1c7a25 */ /* 0x040fe200078e00ff */
[----:B------:R-:W3:Y:S01]  /*51e0*/  LDL R39, [R1+0x20] ;  /* 0x0000200001277983 */ /* 0x000ee20000100800 */
[----:B------:R-:W-:Y:S05]  /*51f0*/  SHF.R.S32.HI R2, RZ, 0x1f, R223 ;  /* 0x0000001fff027819 */ /* 0x000fea00000114df */
[----:B------:R-:W-:Y:S01]  /*5200*/  BAR.SYNC.DEFER_BLOCKING 0x0 ;  /* 0x0000000000007b1d */ /* 0x000fe20000010000 */
[----:B------:R-:W-:Y:S04]  /*5210*/  IMAD R2, R2, c[0x0][0x208], RZ ;  /* 0x0000820002027a24 */ /* 0x000fe800078e02ff */
[----:B------:R-:W-:Y:S04]  /*5220*/  IMAD R2, R223, c[0x0][0x20c], R2 ;  /* 0x00008300df027a24 */ /* 0x000fe800078e0202 */
[----:B------:R-:W-:Y:S01]  /*5230*/  IMAD.IADD R29, R29, 0x1, R2 ;  /* 0x000000011d1d7824 */ /* 0x000fe200078e0202 */
[----:B------:R-:W-:Y:S03]  /*5240*/  SHF.R.S32.HI R2, RZ, 0x1f, R222 ;  /* 0x0000001fff027819 */ /* 0x000fe600000114de */
[----:B------:R-:W-:Y:S04]  /*5250*/  IMAD.WIDE.U32 R36, R222, c[0x0][0x218], R28 ;  /* 0x00008600de247a25 */ /* 0x000fe800078e001c */
[----:B------:R-:W-:Y:S04]  /*5260*/  IMAD R2, R2, c[0x0][0x218], RZ ;  /* 0x0000860002027a24 */ /* 0x000fe800078e02ff */
[----:B------:R-:W-:Y:S01]  /*5270*/  IMAD R38, R222, c[0x0][0x21c], R2 ;  /* 0x00008700de267a24 */ /* 0x000fe200078e0202 */
[----:B------:R-:W-:Y:S06]  /*5280*/  LDSM.16.M88.4 R64, [R219+0x6100] ;  /* 0x00610000db40783b */ /* 0x000fec0000000200 */
[----:B------:R-:W1:Y:S06]  /*5290*/  LDSM.16.M88.4 R16, [R139+0x3100] ;  /* 0x003100008b10783b */ /* 0x000e6c0000000200 */
[----:B------:R-:W4:Y:S06]  /*52a0*/  LDSM.16.M88.4 R60, [R219+0x7100] ;  /* 0x00710000db3c783b */ /* 0x000f2c0000000200 */
[----:B------:R-:W5:Y:S06]  /*52b0*/  LDSM.16.M88.4 R32, [R139+0x3500] ;  /* 0x003500008b20783b */ /* 0x000f6c0000000200 */
[----:B------:R-:W2:Y:S06]  /*52c0*/  LDSM.16.M88.4 R48, [R139+0x3900] ;  /* 0x003900008b30783b */ /* 0x000eac0000000200 */
[----:B------:R-:W-:Y:S06]  /*52d0*/  LDSM.16.M88.4 R172, [R139+0x3d00] ;  /* 0x003d00008bac783b */ /* 0x000fec0000000200 */
[----:B------:R-:W-:Y:S06]  /*52e0*/  LDSM.16.M88.4 R176, [R220+0x6100] ;  /* 0x00610000dcb0783b */ /* 0x000fec0000000200 */
[----:B------:R-:W-:Y:S01]  /*52f0*/  LDSM.16.M88.4 R180, [R218] ;  /* 0x00000000dab4783b */ /* 0x000fe20000000200 */
[-C--:B-1----:R-:W-:Y:S05]  /*5300*/  HMMA.16816.F32 R4, R64, R16.reuse, RZ ;  /* 0x000000104004723c */ /* 0x082fea00000018ff */
[----:B------:R-:W-:Y:S03]  /*5310*/  LDSM.16.M88.4 R184, [R220+0x7100] ;  /* 0x00710000dcb8783b */ /* 0x000fe60000000200 */
[C---:B----4-:R-:W-:Y:S03]  /*5320*/  HMMA.16816.F32 R8, R60.reuse, R16, RZ ;  /* 0x000000103c08723c */ /* 0x050fe600000018ff */
[----:B------:R-:W-:Y:S06]  /*5330*/  LDSM.16.M88.4 R188, [R218+0x800] ;  /* 0x00080000dabc783b */ /* 0x000fec0000000200 */
[----:B------:R-:W-:Y:S01]  /*5340*/  LDSM.16.M88.4 R192, [R218+0xc00] ;  /* 0x000c0000dac0783b */ /* 0x000fe20000000200 */
[-C--:B------:R-:W-:Y:S08]  /*5350*/  HMMA.16816.F32 R12, R60, R18.reuse, RZ ;  /* 0x000000123c0c723c */ /* 0x080ff000000018ff */
[C---:B------:R-:W-:Y:S08]  /*5360*/  HMMA.16816.F32 R16, R64.reuse, R18, RZ ;  /* 0x000000124010723c */ /* 0x040ff000000018ff */
[-C--:B-----5:R-:W-:Y:S08]  /*5370*/  HMMA.16816.F32 R20, R64, R32.reuse, RZ ;  /* 0x000000204014723c */ /* 0x0a0ff000000018ff */
[C---:B------:R-:W-:Y:S08]  /*5380*/  HMMA.16816.F32 R24, R60.reuse, R32, RZ ;  /* 0x000000203c18723c */ /* 0x040ff000000018ff */
[-C--:B------:R-:W-:Y:S08]  /*5390*/  HMMA.16816.F32 R28, R60, R34.reuse, RZ ;  /* 0x000000223c1c723c */ /* 0x080ff000000018ff */
[C---:B------:R-:W-:Y:S04]  /*53a0*/  HMMA.16816.F32 R32, R64.reuse, R34, RZ ;  /* 0x000000224020723c */ /* 0x040fe800000018ff */
[----:B--2---:R-:W-:Y:S04]  /*53b0*/  IADD3 R2, P4, R40, R36, RZ ;  /* 0x0000002428027210 */ /* 0x004fe80007f9e0ff */
[----:B---3--:R-:W-:Y:S02]  /*53c0*/  IADD3.X R40, R39, R37, R38, P4, !PT ;  /* 0x0000002527287210 */ /* 0x008fe400027fe426 */
[-C--:B------:R-:W-:Y:S02]  /*53d0*/  HMMA.16816.F32 R36, R64, R48.reuse, RZ ;  /* 0x000000304024723c */ /* 0x080fe400000018ff */
[C---:B------:R-:W-:Y:S04]  /*53e0*/  LEA R133, P4, R2.reuse, c[0x0][0x1f8], 0x1 ;  /* 0x00007e0002857a11 */ /* 0x040fe800078808ff */
[----:B------:R-:W-:Y:S01]  /*53f0*/  LEA.HI.X R2, R2, c[0x0][0x1fc], R40, 0x1, P4 ;  /* 0x00007f0002027a11 */ /* 0x000fe200020f0c28 */
[----:B------:R-:W1:Y:S01]  /*5400*/  SHFL.IDX PT, R135, R133, RZ, 0x1c1f ;  /* 0x001c1fff85877589 */ /* 0x000e6200000e0000 */
[C---:B------:R-:W-:Y:S05]  /*5410*/  HMMA.16816.F32 R40, R60.reuse, R48, RZ ;  /* 0x000000303c28723c */ /* 0x040fea00000018ff */
[----:B------:R-:W2:Y:S03]  /*5420*/  SHFL.IDX PT, R134, R2, RZ, 0x1c1f ;  /* 0x001c1fff02867589 */ /* 0x000ea600000e0000 */
[-C--:B------:R-:W-:Y:S03]  /*5430*/  HMMA.16816.F32 R44, R60, R50.reuse, RZ ;  /* 0x000000323c2c723c */ /* 0x080fe600000018ff */
[----:B------:R-:W3:Y:S05]  /*5440*/  SHFL.IDX PT, R133, R133, 0x1, 0x1c1f ;  /* 0x003c1f0085857f89 */ /* 0x000eea00000e0000 */
[C---:B------:R-:W-:Y:S01]  /*5450*/  HMMA.16816.F32 R48, R64.reuse, R50, RZ ;  /* 0x000000324030723c */ /* 0x040fe200000018ff */
[----:B------:R-:W-:Y:S03]  /*5460*/  SHFL.IDX PT, R2, R2, 0x1, 0x1c1f ;  /* 0x003c1f0002027f89 */ /* 0x000fe600000e0000 */
[C---:B-1----:R-:W-:Y:S04]  /*5470*/  IADD3 R196, P5, R135.reuse, R229, RZ ;  /* 0x000000e587c47210 */ /* 0x042fe80007fbe0ff */
[-C--:B------:R-:W-:Y:S01]  /*5480*/  HMMA.16816.F32 R52, R64, R172.reuse, RZ ;  /* 0x000000ac4034723c */ /* 0x080fe200000018ff */
[C---:B------:R-:W-:Y:S03]  /*5490*/  IADD3 R136, P4, R135.reuse, R227, RZ ;  /* 0x000000e387887210 */ /* 0x040fe60007f9e0ff */
[C---:B--2---:R-:W-:Y:S02]  /*54a0*/  IMAD.X R197, R134.reuse, 0x1, R230, P5 ;  /* 0x0000000186c57824 */ /* 0x044fe400028e06e6 */
[C---:B------:R-:W-:Y:S02]  /*54b0*/  IMAD.X R137, R134.reuse, 0x1, R228, P4 ;  /* 0x0000000186897824 */ /* 0x040fe400020e06e4 */
[C---:B------:R-:W-:Y:S08]  /*54c0*/  HMMA.16816.F32 R56, R60.reuse, R172, RZ ;  /* 0x000000ac3c38723c */ /* 0x040ff000000018ff */
[-C--:B------:R-:W-:Y:S08]  /*54d0*/  HMMA.16816.F32 R60, R60, R174.reuse, RZ ;  /* 0x000000ae3c3c723c */ /* 0x080ff000000018ff */
[----:B------:R-:W-:Y:S01]  /*54e0*/  HMMA.16816.F32 R64, R64, R174, RZ ;  /* 0x000000ae4040723c */ /* 0x000fe200000018ff */
[----:B------:R-:W1:Y:S06]  /*54f0*/  LDSM.16.M88.4 R172, [R218+0x400] ;  /* 0x00040000daac783b */ /* 0x000e6c0000000200 */
[----:B------:R-:W-:Y:S01]  /*5500*/  @!PT LDS RZ, [RZ] ;  /* 0x00000000fffff984 */ /* 0x000fe20000000800 */
[----:B------:R-:W-:Y:S01]  /*5510*/  @!PT LDS RZ, [RZ] ;  /* 0x00000000fffff984 */ /* 0x000fe20000000800 */
[----:B------:R-:W-:Y:S01]  /*5520*/  @!PT LDS RZ, [RZ] ;  /* 0x00000000fffff984 */ /* 0x000fe20000000800 */
[----:B------:R2:W-:Y:S01]  /*5530*/  LDGSTS.E.BYPASS.LTC128B.128 [R221+0x100], [R196.64], !P3 ;  /* 0x00100000c4dd7fae */ /* 0x0005e2000d901d46 */
[-C--:B------:R-:W-:Y:S05]  /*5540*/  HMMA.16816.F32 R4, R176, R180.reuse, R4 ;  /* 0x000000b4b004723c */ /* 0x080fea0000001804 */
[----:B------:R3:W-:Y:S03]  /*5550*/  LDGSTS.E.BYPASS.LTC128B.128 [R221+0x1100], [R136.64], !P2 ;  /* 0x0110000088dd7fae */ /* 0x0007e6000d101d46 */
[C---:B------:R-:W-:Y:S08]  /*5560*/  HMMA.16816.F32 R8, R184.reuse, R180, R8 ;  /* 0x000000b4b808723c */ /* 0x040ff00000001808 */
[-C--:B------:R-:W-:Y:S08]  /*5570*/  HMMA.16816.F32 R12, R184, R182.reuse, R12 ;  /* 0x000000b6b80c723c */ /* 0x080ff0000000180c */
[C---:B------:R-:W-:Y:S04]  /*5580*/  HMMA.16816.F32 R16, R176.reuse, R182, R16 ;  /* 0x000000b6b010723c */ /* 0x040fe80000001810 */
[----:B--2---:R-:W-:Y:S02]  /*5590*/  IADD3 R196, P5, R135, R225, RZ ;  /* 0x000000e187c47210 */ /* 0x004fe40007fbe0ff */
[C---:B---3--:R-:W-:Y:S02]  /*55a0*/  IADD3 R136, P4, R133.reuse, R229, RZ ;  /* 0x000000e585887210 */ /* 0x048fe40007f9e0ff */
[-C--:B-1----:R-:W-:Y:S04]  /*55b0*/  HMMA.16816.F32 R20, R176, R172.reuse, R20 ;  /* 0x000000acb014723c */ /* 0x082fe80000001814 */
[----:B------:R-:W-:Y:S01]  /*55c0*/  IMAD.X R197, R134, 0x1, R226, P5 ;  /* 0x0000000186c57824 */ /* 0x000fe200028e06e2 */
[C---:B------:R-:W-:Y:S01]  /*55d0*/  IADD3 R198, P5, R133.reuse, R227, RZ ;  /* 0x000000e385c67210 */ /* 0x040fe20007fbe0ff */
[C---:B------:R-:W-:Y:S01]  /*55e0*/  IMAD.X R137, R2.reuse, 0x1, R230, P4 ;  /* 0x0000000102897824 */ /* 0x040fe200020e06e6 */
[----:B------:R-:W-:Y:S01]  /*55f0*/  IADD3 R134, P4, R133, R225, RZ ;  /* 0x000000e185867210 */ /* 0x000fe20007f9e0ff */
[C---:B------:R-:W-:Y:S01]  /*5600*/  HMMA.16816.F32 R24, R184.reuse, R172, R24 ;  /* 0x000000acb818723c */ /* 0x040fe20000001818 */
[----:B------:R1:W-:Y:S03]  /*5610*/  LDGSTS.E.BYPASS.LTC128B.128 [R221+0x2100], [R196.64], !P1 ;  /* 0x02100000c4dd7fae */ /* 0x0003e6000c901d46 */
[C---:B------:R-:W-:Y:S02]  /*5620*/  IMAD.X R199, R2.reuse, 0x1, R228, P5 ;  /* 0x0000000102c77824 */ /* 0x040fe400028e06e4 */
[----:B------:R-:W-:Y:S01]  /*5630*/  IMAD.X R135, R2, 0x1, R226, P4 ;  /* 0x0000000102877824 */ /* 0x000fe200020e06e2 */
[----:B------:R2:W-:Y:S01]  /*5640*/  LDGSTS.E.BYPASS.LTC128B.128 [R221+0x900], [R136.64], !P3 ;  /* 0x0090000088dd7fae */ /* 0x0005e2000d901d46 */
[-C--:B------:R-:W-:Y:S03]  /*5650*/  HMMA.16816.F32 R28, R184, R174.reuse, R28 ;  /* 0x000000aeb81c723c */ /* 0x080fe6000000181c */
[----:B------:R-:W-:Y:S02]  /*5660*/  ISETP.GT.AND P4, PT, R224, R250, PT ;  /* 0x000000fae000720c */ /* 0x000fe40003f84270 */
[----:B------:R1:W-:Y:S03]  /*5670*/  LDGSTS.E.BYPASS.LTC128B.128 [R221+0x1900], [R198.64], !P2 ;  /* 0x01900000c6dd7fae */ /* 0x0003e6000d101d46 */
[C---:B------:R-:W-:Y:S03]  /*5680*/  HMMA.16816.F32 R32, R176.reuse, R174, R32 ;  /* 0x000000aeb020723c */ /* 0x040fe60000001820 */
[----:B------:R2:W-:Y:S05]  /*5690*/  LDGSTS.E.BYPASS.LTC128B.128 [R221+0x2900], [R134.64], !P1 ;  /* 0x0290000086dd7fae */ /* 0x0005ea000c901d46 */
[-C--:B------:R-:W-:Y:S01]  /*56a0*/  HMMA.16816.F32 R36, R176, R188.reuse, R36 ;  /* 0x000000bcb024723c */ /* 0x080fe20000001824 */
[----:B------:R-:W-:Y:S06]  /*56b0*/  LDSM.16.M88.4 R200, [R139+0x4100] ;  /* 0x004100008bc8783b */ /* 0x000fec0000000200 */
[----:B------:R-:W0:Y:S01]  /*56c0*/  LDGDEPBAR ;  /* 0x00000000000079af */ /* 0x000e220000000000 */
[C---:B------:R-:W-:Y:S05]  /*56d0*/  HMMA.16816.F32 R40, R184.reuse, R188, R40 ;  /* 0x000000bcb828723c */ /* 0x040fea0000001828 */
[----:B------:R-:W-:Y:S03]  /*56e0*/  LDSM.16.M88.4 R204, [R219+0x9100] ;  /* 0x00910000dbcc783b */ /* 0x000fe60000000200 */
[-C--:B------:R-:W-:Y:S03]  /*56f0*/  HMMA.16816.F32 R44, R184, R190.reuse, R44 ;  /* 0x000000beb82c723c */ /* 0x080fe6000000182c */
[----:B-1----:R-:W1:Y:S05]  /*5700*/  LDSM.16.M88.4 R196, [R219+0x8100] ;  /* 0x00810000dbc4783b */ /* 0x002e6a0000000200 */
[C---:B------:R-:W-:Y:S01]  /*5710*/  HMMA.16816.F32 R48, R176.reuse, R190, R48 ;  /* 0x000000beb030723c */ /* 0x040fe20000001830 */
[----:B------:R-:W3:Y:S06]  /*5720*/  LDSM.16.M88.4 R180, [R139+0x4500] ;  /* 0x004500008bb4783b */ /* 0x000eec0000000200 */
[----:B------:R-:W4:Y:S01]  /*5730*/  LDSM.16.M88.4 R172, [R139+0x4900] ;  /* 0x004900008bac783b */ /* 0x000f220000000200 */
[-C--:B------:R-:W-:Y:S05]  /*5740*/  HMMA.16816.F32 R52, R176, R192.reuse, R52 ;  /* 0x000000c0b034723c */ /* 0x080fea0000001834 */
[----:B------:R-:W-:Y:S03]  /*5750*/  LDSM.16.M88.4 R188, [R218+0x1000] ;  /* 0x00100000dabc783b */ /* 0x000fe60000000200 */
[C---:B------:R-:W-:Y:S03]  /*5760*/  HMMA.16816.F32 R56, R184.reuse, R192, R56 ;  /* 0x000000c0b838723c */ /* 0x040fe60000001838 */
[----:B------:R-:W-:Y:S05]  /*5770*/  LDSM.16.M88.4 R208, [R218+0x1800] ;  /* 0x00180000dad0783b */ /* 0x000fea0000000200 */
[-C--:B------:R-:W-:Y:S01]  /*5780*/  HMMA.16816.F32 R60, R184, R194.reuse, R60 ;  /* 0x000000c2b83c723c */ /* 0x080fe2000000183c */
[----:B------:R-:W5:Y:S06]  /*5790*/  LDSM.16.M88.4 R184, [R139+0x4d00] ;  /* 0x004d00008bb8783b */ /* 0x000f6c0000000200 */
[----:B------:R-:W-:Y:S01]  /*57a0*/  LDSM.16.M88.4 R212, [R218+0x1c00] ;  /* 0x001c0000dad4783b */ /* 0x000fe20000000200 */
[----:B------:R-:W-:Y:S05]  /*57b0*/  HMMA.16816.F32 R64, R176, R194, R64 ;  /* 0x000000c2b040723c */ /* 0x000fea0000001840 */
[----:B------:R-:W2:Y:S03]  /*57c0*/  LDSM.16.M88.4 R176, [R220+0x8100] ;  /* 0x00810000dcb0783b */ /* 0x000ea60000000200 */
[-C--:B-1----:R-:W-:Y:S03]  /*57d0*/  HMMA.16816.F32 R4, R196, R200.reuse, R4 ;  /* 0x000000c8c404723c */ /* 0x082fe60000001804 */
[----:B------:R-:W1:Y:S05]  /*57e0*/  LDSM.16.M88.4 R192, [R220+0x9100] ;  /* 0x00910000dcc0783b */ /* 0x000e6a0000000200 */
[C---:B------:R-:W-:Y:S08]  /*57f0*/  HMMA.16816.F32 R8, R204.reuse, R200, R8 ;  /* 0x000000c8cc08723c */ /* 0x040ff00000001808 */
[-C--:B------:R-:W-:Y:S08]  /*5800*/  HMMA.16816.F32 R12, R204, R202.reuse, R12 ;  /* 0x000000cacc0c723c */ /* 0x080ff0000000180c */
[C---:B------:R-:W-:Y:S01]  /*5810*/  HMMA.16816.F32 R16, R196.reuse, R202, R16 ;  /* 0x000000cac410723c */ /* 0x040fe20000001810 */
[----:B------:R-:W1:Y:S07]  /*5820*/  LDSM.16.M88.4 R200, [R218+0x1400] ;  /* 0x00140000dac8783b */ /* 0x000e6e0000000200 */
[-C--:B---3--:R-:W-:Y:S08]  /*5830*/  HMMA.16816.F32 R20, R196, R180.reuse, R20 ;  /* 0x000000b4c414723c */ /* 0x088ff00000001814 */
[C---:B------:R-:W-:Y:S08]  /*5840*/  HMMA.16816.F32 R24, R204.reuse, R180, R24 ;  /* 0x000000b4cc18723c */ /* 0x040ff00000001818 */
        /* <DEDUP_REMOVED lines=8> */
[-C--:B-----5:R-:W-:Y:S08]  /*58d0*/  HMMA.16816.F32 R52, R196, R184.reuse, R52 ;  /* 0x000000b8c434723c */ /* 0x0a0ff00000001834 */
[C---:B------:R-:W-:Y:S08]  /*58e0*/  HMMA.16816.F32 R56, R204.reuse, R184, R56 ;  /* 0x000000b8cc38723c */ /* 0x040ff00000001838 */
[-C--:B------:R-:W-:Y:S01]  /*58f0*/  HMMA.16816.F32 R60, R204, R186.reuse, R60 ;  /* 0x000000bacc3c723c */ /* 0x080fe2000000183c */
[----:B------:R-:W-:Y:S07]  /*5900*/  LDSM.16.M88.4 R204, [R220+0xb100] ;  /* 0x00b10000dccc783b */ /* 0x000fee0000000200 */
[----:B------:R-:W-:Y:S01]  /*5910*/  HMMA.16816.F32 R64, R196, R186, R64 ;  /* 0x000000bac440723c */ /* 0x000fe20000001840 */
[----:B------:R-:W4:Y:S06]  /*5920*/  LDSM.16.M88.4 R184, [R219+0xb100] ;  /* 0x00b10000dbb8783b */ /* 0x000f2c0000000200 */
[----:B------:R-:W-:Y:S01]  /*5930*/  LDSM.16.M88.4 R196, [R139+0x5d00] ;  /* 0x005d00008bc4783b */ /* 0x000fe20000000200 */
[-C--:B--2---:R-:W-:Y:S08]  /*5940*/  HMMA.16816.F32 R4, R176, R188.reuse, R4 ;  /* 0x000000bcb004723c */ /* 0x084ff00000001804 */
[C---:B-1----:R-:W-:Y:S08]  /*5950*/  HMMA.16816.F32 R8, R192.reuse, R188, R8 ;  /* 0x000000bcc008723c */ /* 0x042ff00000001808 */
        /* <DEDUP_REMOVED lines=18> */
[----:B------:R-:W5:Y:S06]  /*5a80*/  LDSM.16.M88.4 R176, [R220+0xa100] ;  /* 0x00a10000dcb0783b */ /* 0x000f6c0000000200 */
[----:B------:R-:W2:Y:S01]  /*5a90*/  LDSM.16.M88.4 R212, [R218+0x2800] ;  /* 0x00280000dad4783b */ /* 0x000ea20000000200 */
[-C--:B---3--:R-:W-:Y:S08]  /*5aa0*/  HMMA.16816.F32 R4, R172, R180.reuse, R4 ;  /* 0x000000b4ac04723c */ /* 0x088ff00000001804 */
[C---:B----4-:R-:W-:Y:S08]  /*5ab0*/  HMMA.16816.F32 R8, R184.reuse, R180, R8 ;  /* 0x000000b4b808723c */ /* 0x050ff00000001808 */
[-C--:B------:R-:W-:Y:S08]  /*5ac0*/  HMMA.16816.F32 R12, R184, R182.reuse, R12 ;  /* 0x000000b6b80c723c */ /* 0x080ff0000000180c */
[C---:B------:R-:W-:Y:S01]  /*5ad0*/  HMMA.16816.F32 R16, R172.reuse, R182, R16 ;  /* 0x000000b6ac10723c */ /* 0x040fe20000001810 */
[----:B------:R-:W3:Y:S01]  /*5ae0*/  LDSM.16.M88.4 R180, [R218+0x2c00] ;  /* 0x002c0000dab4783b */ /* 0x000ee20000000200 */
[----:B------:R-:W-:Y:S05]  /*5af0*/  DEPBAR.LE SB0, 0x0 ;  /* 0x000080000000791a */ /* 0x000fea0000000000 */
[----:B------:R-:W-:Y:S01]  /*5b00*/  BAR.SYNC.DEFER_BLOCKING 0x0 ;  /* 0x0000000000007b1d */ /* 0x000fe20000010000 */
        /* <DEDUP_REMOVED lines=12> */
[-C--:B-----5:R-:W-:Y:S08]  /*5bd0*/  HMMA.16816.F32 R4, R176, R200.reuse, R4 ;  /* 0x000000c8b004723c */ /* 0x0a0ff00000001804 */
        /* <DEDUP_REMOVED lines=16> */
.L_x_1827:
[----:B------:R-:W-:Y:S01]  /*5ce0*/  FMNMX.FTZ R2, R4, R0, !PT ;  /* 0x0000000004027209 */ /* 0x000fe20007810000 */
[----:B--2---:R-:W-:Y:S01]  /*5cf0*/  LDSM.16.MT88.4 R176, [R217+0x100] ;  /* 0x00010000d9b0783b */ /* 0x004fe20000004200 */
        /* <DEDUP_REMOVED lines=36> */
[----:B------:R-:W1:Y:S01]  /*5f40*/  SHFL.BFLY PT, R137, R2, 0x2, 0x1f ;  /* 0x0c401f0002897f89 */ /* 0x000e6200000e0000 */
[----:B------:R-:W-:Y:S02]  /*5f50*/  FMNMX.FTZ R134, R66, R134, !PT ;  /* 0x0000008642867209 */ /* 0x000fe40007810000 */
[----:B------:R-:W-:Y:S02]  /*5f60*/  FMNMX.FTZ R133, R28, R133, !PT ;  /* 0x000000851c857209 */ /* 0x000fe40007810000 */
[----:B------:R-:W-:Y:S02]  /*5f70*/  FMNMX.FTZ R134, R67, R134, !PT ;  /* 0x0000008643867209 */ /* 0x000fe40007810000 */
        /* <DEDUP_REMOVED lines=17> */
[----:B--2---:R-:W-:Y:S01]  /*6090*/  FMNMX.FTZ R134, R134, R136, !PT ;  /* 0x0000008886867209 */ /* 0x004fe20007810000 */
[----:B------:R-:W1:Y:S01]  /*60a0*/  SHFL.BFLY PT, R137, R2, 0x1, 0x1f ;  /* 0x0c201f0002897f89 */ /* 0x000e6200000e0000 */
[----:B------:R-:W-:Y:S02]  /*60b0*/  FMNMX.FTZ R133, R61, R133, !PT ;  /* 0x000000853d857209 */ /* 0x000fe40007810000 */
[----:B------:R-:W-:Y:S02]  /*60c0*/  FMNMX.FTZ R135, R31, R135, !PT ;  /* 0x000000871f877209 */ /* 0x000fe40007810000 */
[----:B------:R-:W-:Y:S02]  /*60d0*/  ISETP.GT.AND P4, PT, R224, R250, PT ;  /* 0x000000fae000720c */ /* 0x000fe40003f84270 */
[----:B------:R-:W-:Y:S01]  /*60e0*/  FMNMX.FTZ R135, R42, R135, !PT ;  /* 0x000000872a877209 */ /* 0x000fe20007810000 */
[----:B------:R-:W2:Y:S03]  /*60f0*/  SHFL.BFLY PT, R136, R134, 0x1, 0x1f ;  /* 0x0c201f0086887f89 */ /* 0x000ea600000e0000 */
[----:B------:R-:W-:Y:S04]  /*6100*/  FMNMX.FTZ R135, R43, R135, !PT ;  /* 0x000000872b877209 */ /* 0x000fe80007810000 */
[----:B------:R-:W-:Y:S01]  /*6110*/  FMNMX.FTZ R135, R46, R135, !PT ;  /* 0x000000872e877209 */ /* 0x000fe20007810000 */
[----:B------:R-:W3:Y:S01]  /*6120*/  SHFL.BFLY PT, R172, R133, 0x2, 0x1f ;  /* 0x0c401f0085ac7f89 */ /* 0x000ee200000e0000 */
        /* <DEDUP_REMOVED lines=8> */
[--C-:B------:R-:W-:Y:S02]  /*61b0*/  FFMA.FTZ R16, R16, c[0x0][0x2d0], -R180.reuse ;  /* 0x0000b40010107a23 */ /* 0x100fe400000108b4 */
[----:B------:R1:W2:Y:S01]  /*61c0*/  MUFU.EX2 R134, R2 ;  /* 0x0000000200867308 */ /* 0x0002a20000000800 */
[----:B------:R-:W-:Y:S01]  /*61d0*/  FMNMX.FTZ R0, R62, R0, !PT ;  /* 0x000000003e007209 */ /* 0x000fe20007810000 */
[----:B------:R-:W-:Y:S01]  /*61e0*/  FMUL.FTZ R181, R136, c[0x0][0x2d0] ;  /* 0x0000b40088b57a20 */ /* 0x000fe20000410000 */
[----:B---3--:R-:W-:Y:S01]  /*61f0*/  FMNMX.FTZ R133, R133, R172, !PT ;  /* 0x000000ac85857209 */ /* 0x008fe20007810000 */
[--C-:B------:R-:W-:Y:S01]  /*6200*/  FFMA.FTZ R17, R17, c[0x0][0x2d0], -R180.reuse ;  /* 0x0000b40011117a23 */ /* 0x100fe200000108b4 */
[----:B------:R-:W-:Y:S01]  /*6210*/  FMNMX.FTZ R0, R63, R0, !PT ;  /* 0x000000003f007209 */ /* 0x000fe20007810000 */
[--C-:B------:R-:W-:Y:S02]  /*6220*/  FFMA.FTZ R18, R18, c[0x0][0x2d0], -R181.reuse ;  /* 0x0000b40012127a23 */ /* 0x100fe400000108b5 */
[----:B------:R-:W3:Y:S01]  /*6230*/  SHFL.BFLY PT, R172, R133, 0x1, 0x1f ;  /* 0x0c201f0085ac7f89 */ /* 0x000ee200000e0000 */
[--C-:B------:R-:W-:Y:S01]  /*6240*/  FFMA.FTZ R19, R19, c[0x0][0x2d0], -R181.reuse ;  /* 0x0000b40013137a23 */ /* 0x100fe200000108b5 */
[----:B------:R2:W-:Y:S01]  /*6250*/  MUFU.EX2 R242, R16 ;  /* 0x0000001000f27308 */ /* 0x0005e20000000800 */
[--C-:B------:R-:W-:Y:S02]  /*6260*/  FFMA.FTZ R4, R4, c[0x0][0x2d0], -R180.reuse ;  /* 0x0000b40004047a23 */ /* 0x100fe400000108b4 */
[--C-:B------:R-:W-:Y:S02]  /*6270*/  FFMA.FTZ R5, R5, c[0x0][0x2d0], -R180.reuse ;  /* 0x0000b40005057a23 */ /* 0x100fe400000108b4 */
[--C-:B------:R-:W-:Y:S02]  /*6280*/  FFMA.FTZ R6, R6, c[0x0][0x2d0], -R181.reuse ;  /* 0x0000b40006067a23 */ /* 0x100fe400000108b5 */
[--C-:B------:R-:W-:Y:S02]  /*6290*/  FFMA.FTZ R7, R7, c[0x0][0x2d0], -R181.reuse ;  /* 0x0000b40007077a23 */ /* 0x100fe400000108b5 */
[--C-:B------:R-:W-:Y:S01]  /*62a0*/  FFMA.FTZ R36, R36, c[0x0][0x2d0], -R180.reuse ;  /* 0x0000b40024247a23 */ /* 0x100fe200000108b4 */
[----:B------:R4:W-:Y:S01]  /*62b0*/  MUFU.EX2 R244, R17 ;  /* 0x0000001100f47308 */ /* 0x0009e20000000800 */
[--C-:B------:R-:W-:Y:S02]  /*62c0*/  FFMA.FTZ R37, R37, c[0x0][0x2d0], -R180.reuse ;  /* 0x0000b40025257a23 */ /* 0x100fe400000108b4 */
[----:B------:R-:W-:Y:S02]  /*62d0*/  FFMA.FTZ R38, R38, c[0x0][0x2d0], -R181 ;  /* 0x0000b40026267a23 */ /* 0x000fe400000108b5 */
[----:B-1----:R-:W-:Y:S02]  /*62e0*/  FADD.FTZ R2, -R136, R3 ;  /* 0x0000000388027221 */ /* 0x002fe40000010100 */
[----:B------:R-:W1:Y:S01]  /*62f0*/  SHFL.BFLY PT, R3, R0, 0x2, 0x1f ;  /* 0x0c401f0000037f89 */ /* 0x000e6200000e0000 */
[--C-:B------:R-:W-:Y:S02]  /*6300*/  FFMA.FTZ R39, R39, c[0x0][0x2d0], -R181.reuse ;  /* 0x0000b40027277a23 */ /* 0x100fe400000108b5 */
[----:B------:R-:W-:Y:S01]  /*6310*/  FMUL.FTZ R2, R2, c[0x0][0x2d0] ;  /* 0x0000b40002027a20 */ /* 0x000fe20000410000 */
[----:B------:R-:W-:Y:S01]  /*6320*/  MUFU.EX2 R240, R18 ;  /* 0x0000001200f07308 */ /* 0x000fe20000000800 */
[----:B---3--:R-:W-:Y:S01]  /*6330*/  FMNMX.FTZ R135, R133, R172, !PT ;  /* 0x000000ac85877209 */ /* 0x008fe20007810000 */
[--C-:B------:R-:W-:Y:S02]  /*6340*/  FFMA.FTZ R48, R48, c[0x0][0x2d0], -R180.reuse ;  /* 0x0000b40030307a23 */ /* 0x100fe400000108b4 */
[----:B------:R-:W-:Y:S01]  /*6350*/  LDSM.16.MT88.4 R172, [R216+0x100] ;  /* 0x00010000d8ac783b */ /* 0x000fe20000004200 */
[----:B--2---:R-:W-:Y:S02]  /*6360*/  FMUL.FTZ R16, R134, R152 ;  /* 0x0000009886107220 */ /* 0x004fe40000410000 */
[----:B------:R-:W-:Y:S02]  /*6370*/  FMUL.FTZ R182, R135, c[0x0][0x2d0] ;  /* 0x0000b40087b67a20 */ /* 0x000fe40000410000 */
[----:B------:R-:W-:Y:S01]  /*6380*/  FFMA.FTZ R49, R49, c[0x0][0x2d0], -R180 ;  /* 0x0000b40031317a23 */ /* 0x000fe200000108b4 */
[----:B------:R2:W3:Y:S01]  /*6390*/  MUFU.EX2 R133, R2 ;  /* 0x0000000200857308 */ /* 0x0004e20000000800 */
[--C-:B------:R-:W-:Y:S02]  /*63a0*/  FFMA.FTZ R12, R12, c[0x0][0x2d0], -R182.reuse ;  /* 0x0000b4000c0c7a23 */ /* 0x100fe400000108b6 */
[--C-:B------:R-:W-:Y:S02]  /*63b0*/  FFMA.FTZ R13, R13, c[0x0][0x2d0], -R182.reuse ;  /* 0x0000b4000d0d7a23 */ /* 0x100fe400000108b6 */
[--C-:B------:R-:W-:Y:S02]  /*63c0*/  FFMA.FTZ R8, R8, c[0x0][0x2d0], -R182.reuse ;  /* 0x0000b40008087a23 */ /* 0x100fe400000108b6 */
[--C-:B------:R-:W-:Y:S02]  /*63d0*/  FFMA.FTZ R9, R9, c[0x0][0x2d0], -R182.reuse ;  /* 0x0000b40009097a23 */ /* 0x100fe400000108b6 */
[----:B----4-:R-:W-:Y:S01]  /*63e0*/  FMUL.FTZ R17, R134, R153 ;  /* 0x0000009986117220 */ /* 0x010fe20000410000 */
[----:B-1----:R-:W-:Y:S01]  /*63f0*/  FMNMX.FTZ R0, R0, R3, !PT ;  /* 0x0000000300007209 */ /* 0x002fe20007810000 */
[----:B------:R1:W-:Y:S01]  /*6400*/  MUFU.EX2 R239, R19 ;  /* 0x0000001300ef7308 */ /* 0x0003e20000000800 */
[--C-:B------:R-:W-:Y:S02]  /*6410*/  FFMA.FTZ R50, R50, c[0x0][0x2d0], -R181.reuse ;  /* 0x0000b40032327a23 */ /* 0x100fe400000108b5 */
[--C-:B------:R-:W-:Y:S02]  /*6420*/  FFMA.FTZ R51, R51, c[0x0][0x2d0], -R181.reuse ;  /* 0x0000b40033337a23 */ /* 0x100fe400000108b5 */
[--C-:B------:R-:W-:Y:S02]  /*6430*/  FFMA.FTZ R40, R40, c[0x0][0x2d0], -R182.reuse ;  /* 0x0000b40028287a23 */ /* 0x100fe400000108b6 */
[----:B------:R-:W-:Y:S02]  /*6440*/  FFMA.FTZ R41, R41, c[0x0][0x2d0], -R182 ;  /* 0x0000b40029297a23 */ /* 0x000fe400000108b6 */
[--C-:B------:R-:W-:Y:S01]  /*6450*/  FFMA.FTZ R52, R52, c[0x0][0x2d0], -R180.reuse ;  /* 0x0000b40034347a23 */ /* 0x100fe200000108b4 */
[----:B------:R4:W-:Y:S01]  /*6460*/  MUFU.EX2 R241, R4 ;  /* 0x0000000400f17308 */ /* 0x0009e20000000800 */
[----:B------:R-:W-:Y:S02]  /*6470*/  FFMA.FTZ R53, R53, c[0x0][0x2d0], -R180 ;  /* 0x0000b40035357a23 */ /* 0x000fe400000108b4 */
[----:B--2---:R-:W-:Y:S02]  /*6480*/  FADD.FTZ R2, -R135, R132 ;  /* 0x0000008487027221 */ /* 0x004fe40000010100 */
[----:B---3--:R-:W-:Y:S02]  /*6490*/  FMUL.FTZ R18, R133, R154 ;  /* 0x0000009a85127220 */ /* 0x008fe40000410000 */
[----:B------:R-:W-:Y:S02]  /*64a0*/  FMUL.FTZ R2, R2, c[0x0][0x2d0] ;  /* 0x0000b40002027a20 */ /* 0x000fe40000410000 */
[--C-:B------:R-:W-:Y:S01]  /*64b0*/  FFMA.FTZ R54, R54, c[0x0][0x2d0], -R181.reuse ;  /* 0x0000b40036367a23 */ /* 0x100fe200000108b5 */
[----:B------:R-:W2:Y:S01]  /*64c0*/  MUFU.EX2 R243, R5 ;  /* 0x0000000500f37308 */ /* 0x000ea20000000800 */
[--C-:B------:R-:W-:Y:S02]  /*64d0*/  FFMA.FTZ R55, R55, c[0x0][0x2d0], -R181.reuse ;  /* 0x0000b40037377a23 */ /* 0x100fe400000108b5 */
[--C-:B------:R-:W-:Y:S02]  /*64e0*/  FFMA.FTZ R56, R56, c[0x0][0x2d0], -R182.reuse ;  /* 0x0000b40038387a23 */ /* 0x100fe400000108b6 */
[----:B-1----:R-:W-:Y:S02]  /*64f0*/  FMUL.FTZ R19, R133, R155 ;  /* 0x0000009b85137220 */ /* 0x002fe40000410000 */
[----:B------:R-:W-:Y:S01]  /*6500*/  LDSM.16.MT88.4 R152, [R217+0x1100] ;  /* 0x00110000d998783b */ /* 0x000fe20000004200 */
[----:B------:R-:W-:Y:S02]  /*6510*/  FFMA.FTZ R57, R57, c[0x0][0x2d0], -R182 ;  /* 0x0000b40039397a23 */ /* 0x000fe400000108b6 */
[----:B------:R1:W3:Y:S01]  /*6520*/  MUFU.EX2 R132, R2 ;  /* 0x0000000200847308 */ /* 0x0002e20000000800 */
[--C-:B------:R-:W-:Y:S02]  /*6530*/  FFMA.FTZ R20, R20, c[0x0][0x2d0], -R180.reuse ;  /* 0x0000b40014147a23 */ /* 0x100fe400000108b4 */
[----:B------:R-:W-:Y:S02]  /*6540*/  FFMA.FTZ R21, R21, c[0x0][0x2d0], -R180 ;  /* 0x0000b40015157a23 */ /* 0x000fe400000108b4 */
[----:B----4-:R-:W-:Y:S02]  /*6550*/  FMUL.FTZ R4, R134, R144 ;  /* 0x0000009086047220 */ /* 0x010fe40000410000 */
[----:B------:R-:W-:Y:S02]  /*6560*/  FFMA.FTZ R22, R22, c[0x0][0x2d0], -R181 ;  /* 0x0000b40016167a23 */ /* 0x000fe400000108b5 */
        /* <DEDUP_REMOVED lines=8> */
[----:B------:R-:W2:Y:S01]  /*65f0*/  MUFU.EX2 R238, R7 ;  /* 0x0000000700ee7308 */ /* 0x000ea20000000800 */
[----:B------:R-:W-:Y:S02]  /*6600*/  FMUL.FTZ R93, R134, R93 ;  /* 0x0000005d865d7220 */ /* 0x000fe40000410000 */
[C---:B------:R-:W-:Y:S01]  /*6610*/  FMUL.FTZ R94, R133.reuse, R94 ;  /* 0x0000005e855e7220 */ /* 0x040fe20000410000 */
[----:B-1----:R-:W1:Y:S01]  /*6620*/  SHFL.BFLY PT, R2, R0, 0x1, 0x1f ;  /* 0x0c201f0000027f89 */ /* 0x002e6200000e0000 */
[C---:B---3--:R-:W-:Y:S02]  /*6630*/  FMUL.FTZ R88, R132.reuse, R88 ;  /* 0x0000005884587220 */ /* 0x048fe40000410000 */
[----:B------:R-:W-:Y:S02]  /*6640*/  FMUL.FTZ R89, R132, R89 ;  /* 0x0000005984597220 */ /* 0x000fe40000410000 */
[C---:B------:R-:W-:Y:S01]  /*6650*/  FMUL.FTZ R95, R133.reuse, R95 ;  /* 0x0000005f855f7220 */ /* 0x040fe20000410000 */
[----:B------:R3:W-:Y:S01]  /*6660*/  MUFU.EX2 R235, R12 ;  /* 0x0000000c00eb7308 */ /* 0x0007e20000000800 */
[C---:B------:R-:W-:Y:S02]  /*6670*/  FMUL.FTZ R96, R134.reuse, R96 ;  /* 0x0000006086607220 */ /* 0x040fe40000410000 */
[----:B------:R-:W-:Y:S02]  /*6680*/  FMUL.FTZ R97, R134, R97 ;  /* 0x0000006186617220 */ /* 0x000fe40000410000 */
[C---:B----4-:R-:W-:Y:S01]  /*6690*/  FMUL.FTZ R6, R133.reuse, R146 ;  /* 0x0000009285067220 */ /* 0x050fe20000410000 */
[----:B------:R-:W-:Y:S01]  /*66a0*/  F2FP.PACK_AB R146, R244, R242 ;  /* 0x000000f2f492723e */ /* 0x000fe200000000ff */
[C---:B------:R-:W-:Y:S02]  /*66b0*/  FMUL.FTZ R98, R133.reuse, R98 ;  /* 0x0000006285627220 */ /* 0x040fe40000410000 */
[C---:B------:R-:W-:Y:S01]  /*66c0*/  FMUL.FTZ R99, R133.reuse, R99 ;  /* 0x0000006385637220 */ /* 0x040fe20000410000 */
[----:B------:R-:W-:Y:S01]  /*66d0*/  MUFU.EX2 R236, R13 ;  /* 0x0000000d00ec7308 */ /* 0x000fe20000000800 */
[C---:B------:R-:W-:Y:S02]  /*66e0*/  FMUL.FTZ R100, R132.reuse, R100 ;  /* 0x0000006484647220 */ /* 0x040fe40000410000 */
[----:B------:R-:W-:Y:S01]  /*66f0*/  FMUL.FTZ R101, R132, R101 ;  /* 0x0000006584657220 */ /* 0x000fe20000410000 */
[----:B--2---:R-:W-:Y:S01]  /*6700*/  F2FP.PACK_AB R145, R238, R237 ;  /* 0x000000edee91723e */ /* 0x004fe200000000ff */
[----:B------:R-:W-:Y:S01]  /*6710*/  FMUL.FTZ R7, R133, R147 ;  /* 0x0000009385077220 */ /* 0x000fe20000410000 */
[----:B------:R-:W-:Y:S01]  /*6720*/  F2FP.PACK_AB R147, R239, R240 ;  /* 0x000000f0ef93723e */ /* 0x000fe200000000ff */
[----:B------:R-:W-:Y:S01]  /*6730*/  FMUL.FTZ R104, R134, R104 ;  /* 0x0000006886687220 */ /* 0x000fe20000410000 */
[----:B-1----:R-:W-:Y:S01]  /*6740*/  FMNMX.FTZ R2, R2, R0, !PT ;  /* 0x0000000002027209 */ /* 0x002fe20007810000 */
[----:B------:R-:W-:Y:S01]  /*6750*/  FMUL.FTZ R105, R134, R105 ;  /* 0x0000006986697220 */ /* 0x000fe20000410000 */
[----:B------:R1:W-:Y:S01]  /*6760*/  MUFU.EX2 R233, R8 ;  /* 0x0000000800e97308 */ /* 0x0003e20000000800 */
[----:B------:R-:W-:Y:S02]  /*6770*/  FMUL.FTZ R106, R133, R106 ;  /* 0x0000006a856a7220 */ /* 0x000fe40000410000 */
[-C--:B------:R-:W-:Y:S05]  /*6780*/  HMMA.16816.F32 R4, R144, R172.reuse, R4 ;  /* 0x000000ac9004723c */ /* 0x080fea0000001804 */
[C---:B------:R-:W-:Y:S02]  /*6790*/  FADD.FTZ R0, -R2.reuse, R138 ;  /* 0x0000008a02007221 */ /* 0x040fe40000010100 */
[----:B------:R-:W-:Y:S01]  /*67a0*/  FMUL.FTZ R3, R2, c[0x0][0x2d0] ;  /* 0x0000b40002037a20 */ /* 0x000fe20000410000 */
[----:B------:R-:W2:Y:S01]  /*67b0*/  MUFU.EX2 R234, R9 ;  /* 0x0000000900ea7308 */ /* 0x000ea20000000800 */
[----:B------:R-:W-:Y:S03]  /*67c0*/  FMUL.FTZ R0, R0, c[0x0][0x2d0] ;  /* 0x0000b40000007a20 */ /* 0x000fe60000410000 */
[--C-:B------:R-:W-:Y:S02]  /*67d0*/  FFMA.FTZ R14, R14, c[0x0][0x2d0], -R3.reuse ;  /* 0x0000b4000e0e7a23 */ /* 0x100fe40000010803 */
[--C-:B------:R-:W-:Y:S02]  /*67e0*/  FFMA.FTZ R15, R15, c[0x0][0x2d0], -R3.reuse ;  /* 0x0000b4000f0f7a23 */ /* 0x100fe40000010803 */
[--C-:B------:R-:W-:Y:S02]  /*67f0*/  FFMA.FTZ R10, R10, c[0x0][0x2d0], -R3.reuse ;  /* 0x0000b4000a0a7a23 */ /* 0x100fe40000010803 */
[--C-:B------:R-:W-:Y:S01]  /*6800*/  FFMA.FTZ R11, R11, c[0x0][0x2d0], -R3.reuse ;  /* 0x0000b4000b0b7a23 */ /* 0x100fe20000010803 */
[----:B------:R-:W4:Y:S01]  /*6810*/  MUFU.EX2 R0, R0 ;  /* 0x0000000000007308 */ /* 0x000f220000000800 */
[C---:B---3--:R-:W-:Y:S02]  /*6820*/  FMUL.FTZ R12, R132.reuse, R148 ;  /* 0x00000094840c7220 */ /* 0x048fe40000410000 */
[C---:B-1----:R-:W-:Y:S02]  /*6830*/  FMUL.FTZ R8, R132.reuse, R140 ;  /* 0x0000008c84087220 */ /* 0x042fe40000410000 */
[----:B------:R-:W-:Y:S02]  /*6840*/  FMUL.FTZ R13, R132, R149 ;  /* 0x00000095840d7220 */ /* 0x000fe40000410000 */
[--C-:B------:R-:W-:Y:S02]  /*6850*/  FFMA.FTZ R42, R42, c[0x0][0x2d0], -R3.reuse ;  /* 0x0000b4002a2a7a23 */ /* 0x100fe40000010803 */
[--C-:B------:R-:W-:Y:S01]  /*6860*/  FFMA.FTZ R43, R43, c[0x0][0x2d0], -R3.reuse ;  /* 0x0000b4002b2b7a23 */ /* 0x100fe20000010803 */
[----:B------:R1:W-:Y:S01]  /*6870*/  MUFU.EX2 R186, R14 ;  /* 0x0000000e00ba7308 */ /* 0x0003e20000000800 */
[--C-:B------:R-:W-:Y:S01]  /*6880*/  FFMA.FTZ R58, R58, c[0x0][0x2d0], -R3.reuse ;  /* 0x0000b4003a3a7a23 */ /* 0x100fe20000010803 */
[----:B--2---:R-:W-:Y:S01]  /*6890*/  F2FP.PACK_AB R140, R234, R233 ;  /* 0x000000e9ea8c723e */ /* 0x004fe200000000ff */
[----:B------:R-:W-:Y:S02]  /*68a0*/  FMUL.FTZ R9, R132, R141 ;  /* 0x0000008d84097220 */ /* 0x000fe40000410000 */
[----:B------:R-:W-:Y:S02]  /*68b0*/  FFMA.FTZ R59, R59, c[0x0][0x2d0], -R3 ;  /* 0x0000b4003b3b7a23 */ /* 0x000fe40000010803 */
[----:B------:R-:W-:Y:S03]  /*68c0*/  FFMA.FTZ R138, R23, c[0x0][0x2d0], -R181 ;  /* 0x0000b400178a7a23 */ /* 0x000fe600000108b5 */
[----:B------:R2:W-:Y:S01]  /*68d0*/  MUFU.EX2 R187, R15 ;  /* 0x0000000f00bb7308 */ /* 0x0005e20000000800 */
[C---:B------:R-:W-:Y:S02]  /*68e0*/  FMUL.FTZ R107, R133.reuse, R107 ;  /* 0x0000006b856b7220 */ /* 0x040fe40000410000 */
[----:B------:R-:W-:Y:S02]  /*68f0*/  FMUL.FTZ R108, R134, R108 ;  /* 0x0000006c866c7220 */ /* 0x000fe40000410000 */
[C---:B----4-:R-:W-:Y:S02]  /*6900*/  FMUL.FTZ R23, R0.reuse, R159 ;  /* 0x0000009f00177220 */ /* 0x050fe40000410000 */
[C---:B------:R-:W-:Y:S02]  /*6910*/  FMUL.FTZ R90, R0.reuse, R90 ;  /* 0x0000005a005a7220 */ /* 0x040fe40000410000 */
[C---:B------:R-:W-:Y:S01]  /*6920*/  FMUL.FTZ R91, R0.reuse, R91 ;  /* 0x0000005b005b7220 */ /* 0x040fe20000410000 */
[----:B------:R3:W-:Y:S01]  /*6930*/  MUFU.EX2 R184, R10 ;  /* 0x0000000a00b87308 */ /* 0x0007e20000000800 */
[C---:B------:R-:W-:Y:S02]  /*6940*/  FMUL.FTZ R102, R0.reuse, R102 ;  /* 0x0000006600667220 */ /* 0x040fe40000410000 */
[C---:B------:R-:W-:Y:S02]  /*6950*/  FMUL.FTZ R103, R0.reuse, R103 ;  /* 0x0000006700677220 */ /* 0x040fe40000410000 */
[----:B-1----:R-:W-:Y:S02]  /*6960*/  FMUL.FTZ R14, R0, R150 ;  /* 0x00000096000e7220 */ /* 0x002fe40000410000 */
[----:B------:R-:W-:Y:S02]  /*6970*/  FMUL.FTZ R109, R134, R109 ;  /* 0x0000006d866d7220 */ /* 0x000fe40000410000 */
[C---:B------:R-:W-:Y:S01]  /*6980*/  FMUL.FTZ R110, R133.reuse, R110 ;  /* 0x0000006e856e7220 */ /* 0x040fe20000410000 */
[----:B------:R-:W1:Y:S01]  /*6990*/  MUFU.EX2 R185, R11 ;  /* 0x0000000b00b97308 */ /* 0x000e620000000800 */
[C---:B------:R-:W-:Y:S02]  /*69a0*/  FMUL.FTZ R111, R133.reuse, R111 ;  /* 0x0000006f856f7220 */ /* 0x040fe40000410000 */
[----:B------:R-:W-:Y:S02]  /*69b0*/  FMUL.FTZ R112, R132, R112 ;  /* 0x0000007084707220 */ /* 0x000fe40000410000 */
[----:B--2---:R-:W-:Y:S02]  /*69c0*/  FMUL.FTZ R15, R0, R151 ;  /* 0x00000097000f7220 */ /* 0x004fe40000410000 */
[----:B------:R-:W2:Y:S01]  /*69d0*/  LDSM.16.MT88.4 R148, [R216+0x1100] ;  /* 0x00110000d894783b */ /* 0x000ea20000004200 */
[----:B------:R-:W-:Y:S02]  /*69e0*/  FMUL.FTZ R113, R132, R113 ;  /* 0x0000007184717220 */ /* 0x000fe40000410000 */
[----:B------:R-:W-:Y:S01]  /*69f0*/  MUFU.EX2 R204, R36 ;  /* 0x0000002400cc7308 */ /* 0x000fe20000000800 */
[C---:B------:R-:W-:Y:S02]  /*6a00*/  FMUL.FTZ R114, R0.reuse, R114 ;  /* 0x0000007200727220 */ /* 0x040fe40000410000 */
[C---:B------:R-:W-:Y:S02]  /*6a10*/  FMUL.FTZ R115, R0.reuse, R115 ;  /* 0x0000007300737220 */ /* 0x040fe40000410000 */
[----:B---3--:R-:W-:Y:S01]  /*6a20*/  FMUL.FTZ R10, R0, R142 ;  /* 0x0000008e000a7220 */ /* 0x008fe20000410000 */
[----:B------:R-:W-:Y:S01]  /*6a30*/  F2FP.PACK_AB R142, R236, R235 ;  /* 0x000000ebec8e723e */ /* 0x000fe200000000ff */
[C---:B------:R-:W-:Y:S02]  /*6a40*/  FMUL.FTZ R116, R134.reuse, R116 ;  /* 0x0000007486747220 */ /* 0x040fe40000410000 */
[----:B------:R-:W-:Y:S01]  /*6a50*/  FMUL.FTZ R117, R134, R117 ;  /* 0x0000007586757220 */ /* 0x000fe20000410000 */
[----:B------:R-:W-:Y:S01]  /*6a60*/  MUFU.EX2 R205, R37 ;  /* 0x0000002500cd7308 */ /* 0x000fe20000000800 */
[C---:B------:R-:W-:Y:S02]  /*6a70*/  FMUL.FTZ R118, R133.reuse, R118 ;  /* 0x0000007685767220 */ /* 0x040fe40000410000 */
[----:B------:R-:W-:Y:S01]  /*6a80*/  FMUL.FTZ R119, R133, R119 ;  /* 0x0000007785777220 */ /* 0x000fe20000410000 */
[----:B-1----:R-:W-:Y:S01]  /*6a90*/  F2FP.PACK_AB R141, R185, R184 ;  /* 0x000000b8b98d723e */ /* 0x002fe200000000ff */
[----:B------:R-:W-:Y:S01]  /*6aa0*/  FMUL.FTZ R11, R0, R143 ;  /* 0x0000008f000b7220 */ /* 0x000fe20000410000 */
[----:B------:R-:W-:Y:S01]  /*6ab0*/  F2FP.PACK_AB R143, R187, R186 ;  /* 0x000000babb8f723e */ /* 0x000fe200000000ff */
[C---:B------:R-:W-:Y:S02]  /*6ac0*/  FMUL.FTZ R120, R134.reuse, R120 ;  /* 0x0000007886787220 */ /* 0x040fe40000410000 */
[----:B------:R-:W-:Y:S01]  /*6ad0*/  FMUL.FTZ R121, R134, R121 ;  /* 0x0000007986797220 */ /* 0x000fe20000410000 */
[----:B------:R-:W-:Y:S01]  /*6ae0*/  MUFU.EX2 R202, R38 ;  /* 0x0000002600ca7308 */ /* 0x000fe20000000800 */
[C---:B------:R-:W-:Y:S02]  /*6af0*/  FMUL.FTZ R122, R133.reuse, R122 ;  /* 0x0000007a857a7220 */ /* 0x040fe40000410000 */
[C---:B------:R-:W-:Y:S04]  /*6b00*/  HMMA.16816.F32 R8, R140.reuse, R172, R8 ;  /* 0x000000ac8c08723c */ /* 0x040fe80000001808 */
[C---:B------:R-:W-:Y:S02]  /*6b10*/  FMUL.FTZ R123, R133.reuse, R123 ;  /* 0x0000007b857b7220 */ /* 0x040fe40000410000 */
[C---:B------:R-:W-:Y:S01]  /*6b20*/  FMUL.FTZ R124, R132.reuse, R124 ;  /* 0x0000007c847c7220 */ /* 0x040fe20000410000 */
[----:B------:R1:W-:Y:S01]  /*6b30*/  MUFU.EX2 R203, R39 ;  /* 0x0000002700cb7308 */ /* 0x0003e20000000800 */
[-C--:B------:R-:W-:Y:S04]  /*6b40*/  HMMA.16816.F32 R12, R140, R174.reuse, R12 ;  /* 0x000000ae8c0c723c */ /* 0x080fe8000000180c */
[----:B------:R-:W-:Y:S02]  /*6b50*/  FMUL.FTZ R125, R132, R125 ;  /* 0x0000007d847d7220 */ /* 0x000fe40000410000 */
[----:B------:R-:W-:Y:S02]  /*6b60*/  FMUL.FTZ R126, R0, R126 ;  /* 0x0000007e007e7220 */ /* 0x000fe40000410000 */
[C---:B------:R-:W-:Y:S01]  /*6b70*/  HMMA.16816.F32 R16, R144.reuse, R174, R16 ;  /* 0x000000ae9010723c */ /* 0x040fe20000001810 */
[----:B------:R-:W-:Y:S03]  /*6b80*/  MUFU.EX2 R200, R48 ;  /* 0x0000003000c87308 */ /* 0x000fe60000000800 */
[C---:B------:R-:W-:Y:S02]  /*6b90*/  FMUL.FTZ R68, R134.reuse, R68 ;  /* 0x0000004486447220 */ /* 0x040fe40000410000 */
[----:B------:R-:W-:Y:S02]  /*6ba0*/  FMUL.FTZ R69, R134, R69 ;  /* 0x0000004586457220 */ /* 0x000fe40000410000 */
[C---:B------:R-:W-:Y:S03]  /*6bb0*/  FMUL.FTZ R70, R133.reuse, R70 ;  /* 0x0000004685467220 */ /* 0x040fe60000410000 */
[----:B------:R-:W-:Y:S01]  /*6bc0*/  MUFU.EX2 R201, R49 ;  /* 0x0000003100c97308 */ /* 0x000fe20000000800 */
[----:B------:R-:W-:Y:S02]  /*6bd0*/  FMUL.FTZ R71, R133, R71 ;  /* 0x0000004785477220 */ /* 0x000fe40000410000 */
[----:B------:R-:W-:Y:S01]  /*6be0*/  FMUL.FTZ R127, R0, R127 ;  /* 0x0000007f007f7220 */ /* 0x000fe20000410000 */
[----:B-1----:R-:W-:Y:S01]  /*6bf0*/  LDSM.16.MT88.4 R36, [R216+0x2500] ;  /* 0x00250000d824783b */ /* 0x002fe20000004200 */
[C---:B------:R-:W-:Y:S02]  /*6c00*/  FMUL.FTZ R128, R132.reuse, R128 ;  /* 0x0000008084807220 */ /* 0x040fe40000410000 */
[C---:B------:R-:W-:Y:S01]  /*6c10*/  FMUL.FTZ R129, R132.reuse, R129 ;  /* 0x0000008184817220 */ /* 0x040fe20000410000 */
[-C--:B------:R-:W-:Y:S02]  /*6c20*/  HMMA.16816.F32 R68, R144, R176.reuse, R68 ;  /* 0x000000b09044723c */ /* 0x080fe40000001844 */
[----:B------:R1:W-:Y:S01]  /*6c30*/  MUFU.EX2 R232, R20 ;  /* 0x0000001400e87308 */ /* 0x0003e20000000800 */
[C---:B------:R-:W-:Y:S02]  /*6c40*/  FMUL.FTZ R72, R132.reuse, R72 ;  /* 0x0000004884487220 */ /* 0x040fe40000410000 */
[----:B------:R-:W-:Y:S02]  /*6c50*/  FMUL.FTZ R73, R132, R73 ;  /* 0x0000004984497220 */ /* 0x000fe40000410000 */
[C---:B------:R-:W-:Y:S02]  /*6c60*/  FMUL.FTZ R74, R0.reuse, R74 ;  /* 0x0000004a004a7220 */ /* 0x040fe40000410000 */
[C---:B------:R-:W-:Y:S03]  /*6c70*/  FMUL.FTZ R75, R0.reuse, R75 ;  /* 0x0000004b004b7220 */ /* 0x040fe60000410000 */
[----:B------:R-:W-:Y:S01]  /*6c80*/  MUFU.EX2 R199, R50 ;  /* 0x0000003200c77308 */ /* 0x000fe20000000800 */
[C---:B------:R-:W-:Y:S02]  /*6c90*/  FMUL.FTZ R130, R0.reuse, R130 ;  /* 0x0000008200827220 */ /* 0x040fe40000410000 */
[----:B------:R-:W-:Y:S01]  /*6ca0*/  FMUL.FTZ R131, R0, R131 ;  /* 0x0000008300837220 */ /* 0x000fe20000410000 */
[C---:B------:R-:W-:Y:S04]  /*6cb0*/  HMMA.16816.F32 R72, R140.reuse, R176, R72 ;  /* 0x000000b08c48723c */ /* 0x040fe80000001848 */
[C---:B------:R-:W-:Y:S02]  /*6cc0*/  FMUL.FTZ R76, R132.reuse, R76 ;  /* 0x0000004c844c7220 */ /* 0x040fe40000410000 */
[----:B------:R-:W-:Y:S01]  /*6cd0*/  FMUL.FTZ R77, R132, R77 ;  /* 0x0000004d844d7220 */ /* 0x000fe20000410000 */
[----:B------:R3:W-:Y:S01]  /*6ce0*/  MUFU.EX2 R231, R21 ;  /* 0x0000001500e77308 */ /* 0x0007e20000000800 */
[C---:B------:R-:W-:Y:S04]  /*6cf0*/  FMUL.FTZ R78, R0.reuse, R78 ;  /* 0x0000004e004e7220 */ /* 0x040fe80000410000 */
[----:B------:R-:W-:Y:S02]  /*6d00*/  FMUL.FTZ R79, R0, R79 ;  /* 0x0000004f004f7220 */ /* 0x000fe40000410000 */
[----:B-1----:R-:W-:Y:S02]  /*6d10*/  FMUL.FTZ R20, R132, R156 ;  /* 0x0000009c84147220 */ /* 0x002fe40000410000 */
[--C-:B------:R-:W-:Y:S01]  /*6d20*/  FFMA.FTZ R44, R44, c[0x0][0x2d0], -R182.reuse ;  /* 0x0000b4002c2c7a23 */ /* 0x100fe200000108b6 */
[----:B------:R1:W-:Y:S01]  /*6d30*/  MUFU.EX2 R198, R51 ;  /* 0x0000003300c67308 */ /* 0x0003e20000000800 */
[----:B------:R-:W-:Y:S01]  /*6d40*/  FFMA.FTZ R45, R45, c[0x0][0x2d0], -R182 ;  /* 0x0000b4002d2d7a23 */ /* 0x000fe200000108b6 */
[-C--:B------:R-:W-:Y:S03]  /*6d50*/  HMMA.16816.F32 R76, R140, R178.reuse, R76 ;  /* 0x000000b28c4c723c */ /* 0x080fe6000000184c */
[C---:B------:R-:W-:Y:S02]  /*6d60*/  FMUL.FTZ R80, R134.reuse, R80 ;  /* 0x0000005086507220 */ /* 0x040fe40000410000 */
[----:B------:R-:W-:Y:S02]  /*6d70*/  FMUL.FTZ R81, R134, R81 ;  /* 0x0000005186517220 */ /* 0x000fe40000410000 */
[C---:B------:R-:W-:Y:S01]  /*6d80*/  FMUL.FTZ R82, R133.reuse, R82 ;  /* 0x0000005285527220 */ /* 0x040fe20000410000 */
[----:B------:R4:W-:Y:S01]  /*6d90*/  MUFU.EX2 R215, R22 ;  /* 0x0000001600d77308 */ /* 0x0009e20000000800 */
[----:B------:R-:W-:Y:S03]  /*6da0*/  FMUL.FTZ R83, R133, R83 ;  /* 0x0000005385537220 */ /* 0x000fe60000410000 */
[----:B---3--:R-:W-:Y:S02]  /*6db0*/  FMUL.FTZ R21, R132, R157 ;  /* 0x0000009d84157220 */ /* 0x008fe40000410000 */
[--C-:B------:R-:W-:Y:S02]  /*6dc0*/  FFMA.FTZ R46, R46, c[0x0][0x2d0], -R3.reuse ;  /* 0x0000b4002e2e7a23 */ /* 0x100fe40000010803 */
[C---:B------:R-:W-:Y:S02]  /*6dd0*/  HMMA.16816.F32 R80, R144.reuse, R178, R80 ;  /* 0x000000b29050723c */ /* 0x040fe40000001850 */
[----:B------:R-:W-:Y:S02]  /*6de0*/  MUFU.EX2 R197, R40 ;  /* 0x0000002800c57308 */ /* 0x000fe40000000800 */
[----:B------:R-:W-:Y:S01]  /*6df0*/  FFMA.FTZ R47, R47, c[0x0][0x2d0], -R3 ;  /* 0x0000b4002f2f7a23 */ /* 0x000fe20000010803 */
[----:B-1----:R-:W-:Y:S01]  /*6e00*/  LDSM.16.MT88.4 R48, [R217+0x2500] ;  /* 0x00250000d930783b */ /* 0x002fe20000004200 */
[--C-:B------:R-:W-:Y:S02]  /*6e10*/  FFMA.FTZ R64, R64, c[0x0][0x2d0], -R180.reuse ;  /* 0x0000b40040407a23 */ /* 0x100fe400000108b4 */
[-C--:B--2---:R-:W-:Y:S04]  /*6e20*/  HMMA.16816.F32 R84, R144, R148.reuse, R84 ;  /* 0x000000949054723c */ /* 0x084fe80000001854 */
[----:B------:R-:W-:Y:S01]  /*6e30*/  MUFU.EX2 R196, R41 ;  /* 0x0000002900c47308 */ /* 0x000fe20000000800 */
[--C-:B------:R-:W-:Y:S02]  /*6e40*/  FFMA.FTZ R65, R65, c[0x0][0x2d0], -R180.reuse ;  /* 0x0000b40041417a23 */ /* 0x100fe400000108b4 */
[--C-:B------:R-:W-:Y:S01]  /*6e50*/  FFMA.FTZ R67, R67, c[0x0][0x2d0], -R181.reuse ;  /* 0x0000b40043437a23 */ /* 0x100fe200000108b5 */
[C---:B------:R-:W-:Y:S04]  /*6e60*/  HMMA.16816.F32 R88, R140.reuse, R148, R88 ;  /* 0x000000948c58723c */ /* 0x040fe80000001858 */
[----:B----4-:R-:W-:Y:S02]  /*6e70*/  FMUL.FTZ R22, R0, R158 ;  /* 0x0000009e00167220 */ /* 0x010fe40000410000 */
[--C-:B------:R-:W-:Y:S01]  /*6e80*/  FFMA.FTZ R32, R32, c[0x0][0x2d0], -R180.reuse ;  /* 0x0000b40020207a23 */ /* 0x100fe200000108b4 */
[----:B------:R-:W-:Y:S01]  /*6e90*/  LDSM.16.MT88.4 R156, [R217+0x500] ;  /* 0x00050000d99c783b */ /* 0x000fe20000004200 */
[----:B------:R-:W-:Y:S01]  /*6ea0*/  FFMA.FTZ R33, R33, c[0x0][0x2d0], -R180 ;  /* 0x0000b40021217a23 */ /* 0x000fe200000108b4 */
[----:B------:R-:W-:Y:S02]  /*6eb0*/  MUFU.EX2 R174, R42 ;  /* 0x0000002a00ae7308 */ /* 0x000fe40000000800 */
[-C--:B------:R-:W-:Y:S03]  /*6ec0*/  HMMA.16816.F32 R20, R140, R150.reuse, R20 ;  /* 0x000000968c14723c */ /* 0x080fe60000001814 */
[----:B------:R-:W-:Y:S02]  /*6ed0*/  FFMA.FTZ R34, R34, c[0x0][0x2d0], -R181 ;  /* 0x0000b40022227a23 */ /* 0x000fe400000108b5 */
[--C-:B------:R-:W-:Y:S02]  /*6ee0*/  FFMA.FTZ R24, R24, c[0x0][0x2d0], -R182.reuse ;  /* 0x0000b40018187a23 */ /* 0x100fe400000108b6 */
[--C-:B------:R-:W-:Y:S01]  /*6ef0*/  FFMA.FTZ R25, R25, c[0x0][0x2d0], -R182.reuse ;  /* 0x0000b40019197a23 */ /* 0x100fe200000108b6 */
[C---:B------:R-:W-:Y:S01]  /*6f00*/  HMMA.16816.F32 R92, R144.reuse, R150, R92 ;  /* 0x00000096905c723c */ /* 0x040fe2000000185c */
[----:B------:R1:W-:Y:S01]  /*6f10*/  MUFU.EX2 R214, R138 ;  /* 0x0000008a00d67308 */ /* 0x0003e20000000800 */
[----:B------:R-:W2:Y:S02]  /*6f20*/  LDSM.16.MT88.4 R148, [R216+0x2100] ;  /* 0x00210000d894783b */ /* 0x000ea40000004200 */
[--C-:B------:R-:W-:Y:S02]  /*6f30*/  FFMA.FTZ R26, R26, c[0x0][0x2d0], -R3.reuse ;  /* 0x0000b4001a1a7a23 */ /* 0x100fe40000010803 */
[--C-:B------:R-:W-:Y:S02]  /*6f40*/  FFMA.FTZ R28, R28, c[0x0][0x2d0], -R182.reuse ;  /* 0x0000b4001c1c7a23 */ /* 0x100fe400000108b6 */
[-C--:B------:R-:W-:Y:S03]  /*6f50*/  HMMA.16816.F32 R96, R144, R152.reuse, R96 ;  /* 0x000000989060723c */ /* 0x080fe60000001860 */
[----:B------:R3:W-:Y:S01]  /*6f60*/  MUFU.EX2 R213, R32 ;  /* 0x0000002000d57308 */ /* 0x0007e20000000800 */
[--C-:B------:R-:W-:Y:S02]  /*6f70*/  FFMA.FTZ R29, R29, c[0x0][0x2d0], -R182.reuse ;  /* 0x0000b4001d1d7a23 */ /* 0x100fe400000108b6 */
[--C-:B------:R-:W-:Y:S02]  /*6f80*/  FFMA.FTZ R30, R30, c[0x0][0x2d0], -R3.reuse ;  /* 0x0000b4001e1e7a23 */ /* 0x100fe40000010803 */
[C---:B------:R-:W-:Y:S04]  /*6f90*/  HMMA.16816.F32 R100, R140.reuse, R152, R100 ;  /* 0x000000988c64723c */ /* 0x040fe80000001864 */
[----:B------:R-:W-:Y:S01]  /*6fa0*/  FFMA.FTZ R31, R31, c[0x0][0x2d0], -R3 ;  /* 0x0000b4001f1f7a23 */ /* 0x000fe20000010803 */
[----:B------:R4:W-:Y:S01]  /*6fb0*/  MUFU.EX2 R212, R33 ;  /* 0x0000002100d47308 */ /* 0x0009e20000000800 */
[--C-:B------:R-:W-:Y:S02]  /*6fc0*/  FFMA.FTZ R66, R66, c[0x0][0x2d0], -R181.reuse ;  /* 0x0000b40042427a23 */ /* 0x100fe400000108b5 */
[--C-:B------:R-:W-:Y:S04]  /*6fd0*/  FFMA.FTZ R60, R60, c[0x0][0x2d0], -R182.reuse ;  /* 0x0000b4003c3c7a23 */ /* 0x100fe800000108b6 */
[----:B-1----:R-:W-:Y:S02]  /*6fe0*/  FFMA.FTZ R138, R35, c[0x0][0x2d0], -R181 ;  /* 0x0000b400238a7a23 */ /* 0x002fe400000108b5 */
[----:B------:R-:W-:Y:S01]  /*6ff0*/  FMUL.FTZ R35, R0, R163 ;  /* 0x000000a300237220 */ /* 0x000fe20000410000 */
[----:B------:R1:W-:Y:S01]  /*7000*/  MUFU.EX2 R211, R34 ;  /* 0x0000002200d37308 */ /* 0x0003e20000000800 */
[----:B------:R-:W-:Y:S02]  /*7010*/  FFMA.FTZ R61, R61, c[0x0][0x2d0], -R182 ;  /* 0x0000b4003d3d7a23 */ /* 0x000fe400000108b6 */
[----:B------:R-:W-:Y:S02]  /*7020*/  FFMA.FTZ R62, R62, c[0x0][0x2d0], -R3 ;  /* 0x0000b4003e3e7a23 */ /* 0x000fe40000010803 */
[C---:B---3--:R-:W-:Y:S05]  /*7030*/  FMUL.FTZ R32, R132.reuse, R160 ;  /* 0x000000a084207220 */ /* 0x048fea0000410000 */
[----:B------:R3:W-:Y:S01]  /*7040*/  MUFU.EX2 R209, R24 ;  /* 0x0000001800d17308 */ /* 0x0007e20000000800 */
[----:B----4-:R-:W-:Y:S09]  /*7050*/  FMUL.FTZ R33, R132, R161 ;  /* 0x000000a184217220 */ /* 0x010ff20000410000 */
[----:B------:R4:W-:Y:S01]  /*7060*/  MUFU.EX2 R208, R25 ;  /* 0x0000001900d07308 */ /* 0x0009e20000000800 */
[----:B-1----:R-:W-:Y:S09]  /*7070*/  FMUL.FTZ R34, R0, R162 ;  /* 0x000000a200227220 */ /* 0x002ff20000410000 */
[----:B------:R1:W-:Y:S01]  /*7080*/  MUFU.EX2 R173, R43 ;  /* 0x0000002b00ad7308 */ /* 0x0003e20000000800 */
[-C--:B------:R-:W-:Y:S03]  /*7090*/  HMMA.16816.F32 R32, R140, R154.reuse, R32 ;  /* 0x0000009a8c20723c */ /* 0x080fe60000001820 */
[C---:B---3--:R-:W-:Y:S05]  /*70a0*/  FMUL.FTZ R24, R132.reuse, R164 ;  /* 0x000000a484187220 */ /* 0x048fea0000410000 */
[C---:B------:R-:W-:Y:S01]  /*70b0*/  HMMA.16816.F32 R104, R144.reuse, R154, R104 ;  /* 0x0000009a9068723c */ /* 0x040fe20000001868 */
[----:B------:R3:W-:Y:S01]  /*70c0*/  MUFU.EX2 R178, R26 ;  /* 0x0000001a00b27308 */ /* 0x0007e20000000800 */
[----:B------:R-:W5:Y:S02]  /*70d0*/  LDSM.16.MT88.4 R152, [R217+0x2100] ;  /* 0x00210000d998783b */ /* 0x000f640000004200 */
[C---:B----4-:R-:W-:Y:S02]  /*70e0*/  FMUL.FTZ R25, R132.reuse, R165 ;  /* 0x000000a584197220 */ /* 0x050fe40000410000 */
[----:B------:R-:W-:Y:S02]  /*70f0*/  FFMA.FTZ R132, R132, R248, R233 ;  /* 0x000000f884847223 */ /* 0x000fe400000100e9 */
[-C--:B--2---:R-:W-:Y:S03]  /*7100*/  HMMA.16816.F32 R108, R144, R148.reuse, R108 ;  /* 0x00000094906c723c */ /* 0x084fe6000000186c */
[----:B------:R2:W-:Y:S01]  /*7110*/  MUFU.EX2 R210, R138 ;  /* 0x0000008a00d27308 */ /* 0x0005e20000000800 */
[----:B-1----:R-:W-:Y:S04]  /*7120*/  LDSM.16.MT88.4 R40, [R216+0x900] ;  /* 0x00090000d828783b */ /* 0x002fe80000004200 */
[C---:B------:R-:W-:Y:S05]  /*7130*/  HMMA.16816.F32 R112, R140.reuse, R148, R112 ;  /* 0x000000948c70723c */ /* 0x040fea0000001870 */
[----:B------:R1:W-:Y:S01]  /*7140*/  MUFU.EX2 R207, R28 ;  /* 0x0000001c00cf7308 */ /* 0x0003e20000000800 */
[C---:B---3--:R-:W-:Y:S09]  /*7150*/  FMUL.FTZ R26, R0.reuse, R166 ;  /* 0x000000a6001a7220 */ /* 0x048ff20000410000 */
[----:B------:R3:W-:Y:S01]  /*7160*/  MUFU.EX2 R206, R29 ;  /* 0x0000001d00ce7308 */ /* 0x0007e20000000800 */
[--C-:B--2---:R-:W-:Y:S02]  /*7170*/  FFMA.FTZ R138, R27, c[0x0][0x2d0], -R3.reuse ;  /* 0x0000b4001b8a7a23 */ /* 0x104fe40000010803 */
[----:B------:R-:W-:Y:S02]  /*7180*/  FMUL.FTZ R27, R0, R167 ;  /* 0x000000a7001b7220 */ /* 0x000fe40000410000 */
[----:B------:R-:W-:Y:S05]  /*7190*/  FFMA.FTZ R3, R63, c[0x0][0x2d0], -R3 ;  /* 0x0000b4003f037a23 */ /* 0x000fea0000010803 */
[----:B------:R-:W-:Y:S01]  /*71a0*/  MUFU.EX2 R193, R52 ;  /* 0x0000003400c17308 */ /* 0x000fe20000000800 */
[-C--:B------:R-:W-:Y:S03]  /*71b0*/  HMMA.16816.F32 R24, R140, R150.reuse, R24 ;  /* 0x000000968c18723c */ /* 0x080fe60000001818 */
[C---:B-1----:R-:W-:Y:S06]  /*71c0*/  FMUL.FTZ R28, R134.reuse, R168 ;  /* 0x000000a8861c7220 */ /* 0x042fec0000410000 */
[----:B------:R-:W1:Y:S01]  /*71d0*/  MUFU.EX2 R192, R53 ;  /* 0x0000003500c07308 */ /* 0x000e620000000800 */
[C---:B------:R-:W-:Y:S01]  /*71e0*/  HMMA.16816.F32 R116, R144.reuse, R150, R116 ;  /* 0x000000969074723c */ /* 0x040fe20000001874 */
[----:B------:R-:W2:Y:S03]  /*71f0*/  LDSM.16.MT88.4 R148, [R216+0x500] ;  /* 0x00050000d894783b */ /* 0x000ea60000004200 */
[C---:B---3--:R-:W-:Y:S02]  /*7200*/  FMUL.FTZ R29, R134.reuse, R169 ;  /* 0x000000a9861d7220 */ /* 0x048fe40000410000 */
[----:B------:R-:W-:Y:S02]  /*7210*/  FFMA.FTZ R134, R134, R246, R241 ;  /* 0x000000f686867223 */ /* 0x000fe400000100f1 */
[-C--:B-----5:R-:W-:Y:S01]  /*7220*/  HMMA.16816.F32 R120, R144, R152.reuse, R120 ;  /* 0x000000989078723c */ /* 0x0a0fe20000001878 */
[----:B------:R3:W-:Y:S07]  /*7230*/  MUFU.EX2 R176, R30 ;  /* 0x0000001e00b07308 */ /* 0x0007ee0000000800 */
[C---:B------:R-:W-:Y:S03]  /*7240*/  HMMA.16816.F32 R124, R140.reuse, R152, R124 ;  /* 0x000000988c7c723c */ /* 0x040fe6000000187c */
[----:B------:R4:W-:Y:S01]  /*7250*/  MUFU.EX2 R175, R31 ;  /* 0x0000001f00af7308 */ /* 0x0009e20000000800 */
[----:B-1----:R-:W-:Y:S04]  /*7260*/  F2FP.PACK_AB R168, R192, R193 ;  /* 0x000000c1c0a8723e */ /* 0x002fe800000000ff */
[-C--:B------:R-:W-:Y:S05]  /*7270*/  HMMA.16816.F32 R128, R140, R154.reuse, R128 ;  /* 0x0000009a8c80723c */ /* 0x080fea0000001880 */
[----:B------:R-:W1:Y:S02]  /*7280*/  MUFU.EX2 R177, R138 ;  /* 0x0000008a00b17308 */ /* 0x000e640000000800 */
[----:B------:R-:W-:Y:S01]  /*7290*/  F2FP.PACK_AB R140, R231, R232 ;  /* 0x000000e8e78c723e */ /* 0x000fe200000000ff */
[C---:B---3--:R-:W-:Y:S01]  /*72a0*/  FMUL.FTZ R30, R133.reuse, R170 ;  /* 0x000000aa851e7220 */ /* 0x048fe20000410000 */
[----:B------:R-:W-:Y:S03]  /*72b0*/  F2FP.PACK_AB R141, R214, R215 ;  /* 0x000000d7d68d723e */ /* 0x000fe600000000ff */
[----:B------:R-:W-:Y:S03]  /*72c0*/  F2FP.PACK_AB R142, R212, R213 ;  /* 0x000000d5d48e723e */ /* 0x000fe600000000ff */
[----:B------:R-:W-:Y:S01]  /*72d0*/  MUFU.EX2 R191, R54 ;  /* 0x0000003600bf7308 */ /* 0x000fe20000000800 */
[----:B------:R-:W-:Y:S01]  /*72e0*/  F2FP.PACK_AB R143, R210, R211 ;  /* 0x000000d3d28f723e */ /* 0x000fe200000000ff */
[C---:B----4-:R-:W-:Y:S02]  /*72f0*/  FMUL.FTZ R31, R133.reuse, R171 ;  /* 0x000000ab851f7220 */ /* 0x050fe40000410000 */
[----:B------:R-:W-:Y:S06]  /*7300*/  FFMA.FTZ R133, R133, R247, R237 ;  /* 0x000000f785857223 */ /* 0x000fec00000100ed */
[----:B------:R3:W4:Y:S01]  /*7310*/  MUFU.EX2 R190, R55 ;  /* 0x0000003700be7308 */ /* 0x0007220000000800 */
[----:B------:R-:W-:Y:S01]  /*7320*/  HMMA.16816.F32 R28, R144, R154, R28 ;  /* 0x0000009a901c723c */ /* 0x000fe2000000181c */
[----:B------:R-:W5:Y:S06]  /*7330*/  LDSM.16.MT88.4 R152, [R216+0x1500] ;  /* 0x00150000d898783b */ /* 0x000f6c0000004200 */
[----:B------:R-:W-:Y:S01]  /*7340*/  F2FP.PACK_AB R144, R208, R209 ;  /* 0x000000d1d090723e */ /* 0x000fe200000000ff */
[-C--:B--2---:R-:W-:Y:S01]  /*7350*/  HMMA.16816.F32 R4, R140, R148.reuse, R4 ;  /* 0x000000948c04723c */ /* 0x084fe20000001804 */
[----:B------:R-:W-:Y:S04]  /*7360*/  MUFU.EX2 R179, R56 ;  /* 0x0000003800b37308 */ /* 0x000fe80000000800 */
[----:B-1----:R-:W-:Y:S02]  /*7370*/  F2FP.PACK_AB R145, R177, R178 ;  /* 0x000000b2b191723e */ /* 0x002fe400000000ff */
[----:B------:R-:W-:Y:S02]  /*7380*/  F2FP.PACK_AB R146, R206, R207 ;  /* 0x000000cfce92723e */ /* 0x000fe400000000ff */
[----:B------:R-:W-:Y:S02]  /*7390*/  F2FP.PACK_AB R147, R175, R176 ;  /* 0x000000b0af93723e */ /* 0x000fe400000000ff */
[----:B------:R1:W-:Y:S01]  /*73a0*/  MUFU.EX2 R195, R44 ;  /* 0x0000002c00c37308 */ /* 0x0003e20000000800 */
[----:B---3--:R-:W-:Y:S04]  /*73b0*/  LDSM.16.MT88.4 R52, [R216+0x2900] ;  /* 0x00290000d834783b */ /* 0x008fe80000004200 */
[C---:B------:R-:W-:Y:S04]  /*73c0*/  HMMA.16816.F32 R8, R144.reuse, R148, R8 ;  /* 0x000000949008723c */ /* 0x040fe80000001808 */
[----:B----4-:R-:W-:Y:S01]  /*73d0*/  F2FP.PACK_AB R169, R190, R191 ;  /* 0x000000bfbea9723e */ /* 0x010fe200000000ff */
[----:B------:R2:W3:Y:S03]  /*73e0*/  MUFU.EX2 R194, R45 ;  /* 0x0000002d00c27308 */ /* 0x0004e60000000800 */
[-C--:B------:R-:W-:Y:S07]  /*73f0*/  HMMA.16816.F32 R12, R144, R150.reuse, R12 ;  /* 0x00000096900c723c */ /* 0x080fee000000180c */
[----:B------:R3:W-:Y:S01]  /*7400*/  MUFU.EX2 R172, R46 ;  /* 0x0000002e00ac7308 */ /* 0x0007e20000000800 */
[C---:B------:R-:W-:Y:S01]  /*7410*/  HMMA.16816.F32 R16, R140.reuse, R150, R16 ;  /* 0x000000968c10723c */ /* 0x040fe20000001810 */
[----:B------:R-:W4:Y:S03]  /*7420*/  LDSM.16.MT88.4 R148, [R217+0x1500] ;  /* 0x00150000d994783b */ /* 0x000f260000004200 */
[----:B-1----:R-:W-:Y:S04]  /*7430*/  F2FP.PACK_AB R44, R196, R197 ;  /* 0x000000c5c42c723e */ /* 0x002fe800000000ff */
[-C--:B------:R-:W-:Y:S01]  /*7440*/  HMMA.16816.F32 R68, R140, R156.reuse, R68 ;  /* 0x0000009c8c44723c */ /* 0x080fe20000001844 */
[----:B------:R-:W1:Y:S03]  /*7450*/  MUFU.EX2 R138, R47 ;  /* 0x0000002f008a7308 */ /* 0x000e660000000800 */
[----:B--2---:R-:W-:Y:S04]  /*7460*/  F2FP.PACK_AB R45, R173, R174 ;  /* 0x000000aead2d723e */ /* 0x004fe800000000ff */
[C---:B------:R-:W-:Y:S03]  /*7470*/  HMMA.16816.F32 R72, R144.reuse, R156, R72 ;  /* 0x0000009c9048723c */ /* 0x040fe60000001848 */
[----:B------:R-:W-:Y:S01]  /*7480*/  MUFU.EX2 R189, R64 ;  /* 0x0000004000bd7308 */ /* 0x000fe20000000800 */
[----:B---3--:R-:W-:Y:S04]  /*7490*/  F2FP.PACK_AB R46, R194, R195 ;  /* 0x000000c3c22e723e */ /* 0x008fe800000000ff */
[-C--:B------:R-:W-:Y:S05]  /*74a0*/  HMMA.16816.F32 R76, R144, R158.reuse, R76 ;  /* 0x0000009e904c723c */ /* 0x080fea000000184c */
[----:B------:R-:W-:Y:S03]  /*74b0*/  MUFU.EX2 R64, R59 ;  /* 0x0000003b00407308 */ /* 0x000fe60000000800 */
[C---:B------:R-:W-:Y:S04]  /*74c0*/  HMMA.16816.F32 R80, R140.reuse, R158, R80 ;  /* 0x0000009e8c50723c */ /* 0x040fe80000001850 */
[----:B-1----:R-:W-:Y:S03]  /*74d0*/  F2FP.PACK_AB R47, R138, R172 ;  /* 0x000000ac8a2f723e */ /* 0x002fe600000000ff */
[----:B------:R-:W1:Y:S01]  /*74e0*/  MUFU.EX2 R188, R65 ;  /* 0x0000004100bc7308 */ /* 0x000e620000000800 */
[-C--:B-----5:R-:W-:Y:S08]  /*74f0*/  HMMA.16816.F32 R84, R140, R152.reuse, R84 ;  /* 0x000000988c54723c */ /* 0x0a0ff00000001854 */
[C---:B------:R-:W-:Y:S01]  /*7500*/  HMMA.16816.F32 R88, R144.reuse, R152, R88 ;  /* 0x000000989058723c */ /* 0x040fe20000001858 */
[----:B------:R-:W-:Y:S07]  /*7510*/  MUFU.EX2 R65, R58 ;  /* 0x0000003a00417308 */ /* 0x000fee0000000800 */
[-C--:B------:R-:W-:Y:S03]  /*7520*/  HMMA.16816.F32 R20, R144, R154.reuse, R20 ;  /* 0x0000009a9014723c */ /* 0x080fe60000001814 */
[----:B------:R-:W-:Y:S01]  /*7530*/  MUFU.EX2 R180, R67 ;  /* 0x0000004300b47308 */ /* 0x000fe20000000800 */
[----:B-1----:R-:W-:Y:S04]  /*7540*/  F2FP.PACK_AB R170, R188, R189 ;  /* 0x000000bdbcaa723e */ /* 0x002fe800000000ff */
[C---:B------:R-:W-:Y:S01]  /*7550*/  HMMA.16816.F32 R92, R140.reuse, R154, R92 ;  /* 0x0000009a8c5c723c */ /* 0x040fe2000000185c */
[----:B------:R-:W-:Y:S04]  /*7560*/  LDSM.16.MT88.4 R152, [R216+0xd00] ;  /* 0x000d0000d898783b */ /* 0x000fe80000004200 */
[----:B------:R1:W-:Y:S03]  /*7570*/  MUFU.EX2 R67, R57 ;  /* 0x0000003900437308 */ /* 0x0003e60000000800 */
[-C--:B----4-:R-:W-:Y:S07]  /*7580*/  HMMA.16816.F32 R96, R140, R148.reuse, R96 ;  /* 0x000000948c60723c */ /* 0x090fee0000001860 */
[----:B------:R-:W2:Y:S01]  /*7590*/  MUFU.EX2 R183, R66 ;  /* 0x0000004200b77308 */ /* 0x000ea20000000800 */
[C---:B------:R-:W-:Y:S08]  /*75a0*/  HMMA.16816.F32 R100, R144.reuse, R148, R100 ;  /* 0x000000949064723c */ /* 0x040ff00000001864 */
[-C--:B------:R-:W-:Y:S01]  /*75b0*/  HMMA.16816.F32 R32, R144, R150.reuse, R32 ;  /* 0x000000969020723c */ /* 0x080fe20000001820 */
[----:B------:R-:W-:Y:S01]  /*75c0*/  MUFU.EX2 R66, R60 ;  /* 0x0000003c00427308 */ /* 0x000fe20000000800 */
[----:B-1----:R-:W-:Y:S06]  /*75d0*/  LDSM.16.MT88.4 R56, [R217+0x1d00] ;  /* 0x001d0000d938783b */ /* 0x002fec0000004200 */
[C---:B------:R-:W-:Y:S03]  /*75e0*/  HMMA.16816.F32 R104, R140.reuse, R150, R104 ;  /* 0x000000968c68723c */ /* 0x040fe60000001868 */
[----:B------:R-:W1:Y:S01]  /*75f0*/  MUFU.EX2 R61, R61 ;  /* 0x0000003d003d7308 */ /* 0x000e620000000800 */
[----:B--2---:R-:W-:Y:S04]  /*7600*/  F2FP.PACK_AB R171, R180, R183 ;  /* 0x000000b7b4ab723e */ /* 0x004fe800000000ff */
[-C--:B------:R-:W-:Y:S05]  /*7610*/  HMMA.16816.F32 R108, R140, R36.reuse, R108 ;  /* 0x000000248c6c723c */ /* 0x080fea000000186c */
[----:B------:R-:W-:Y:S03]  /*7620*/  MUFU.EX2 R62, R62 ;  /* 0x0000003e003e7308 */ /* 0x000fe60000000800 */
[C---:B------:R-:W-:Y:S07]  /*7630*/  HMMA.16816.F32 R112, R144.reuse, R36, R112 ;  /* 0x000000249070723c */ /* 0x040fee0000001870 */
[----:B------:R-:W-:Y:S01]  /*7640*/  F2FP.PACK_AB R36, R205, R204 ;  /* 0x000000cccd24723e */ /* 0x000fe200000000ff */
[-C--:B------:R-:W-:Y:S01]  /*7650*/  HMMA.16816.F32 R24, R144, R38.reuse, R24 ;  /* 0x000000269018723c */ /* 0x080fe20000001818 */
[----:B------:R2:W3:Y:S03]  /*7660*/  MUFU.EX2 R60, R3 ;  /* 0x00000003003c7308 */ /* 0x0004e60000000800 */
[----:B------:R-:W-:Y:S04]  /*7670*/  F2FP.PACK_AB R37, R203, R202 ;  /* 0x000000cacb25723e */ /* 0x000fe800000000ff */
[C---:B------:R-:W-:Y:S07]  /*7680*/  HMMA.16816.F32 R116, R140.reuse, R38, R116 ;  /* 0x000000268c74723c */ /* 0x040fee0000001874 */
[----:B------:R-:W-:Y:S01]  /*7690*/  F2FP.PACK_AB R38, R201, R200 ;  /* 0x000000c8c926723e */ /* 0x000fe200000000ff */
[-C--:B------:R-:W-:Y:S04]  /*76a0*/  HMMA.16816.F32 R120, R140, R48.reuse, R120 ;  /* 0x000000308c78723c */ /* 0x080fe80000001878 */
[----:B------:R-:W-:Y:S04]  /*76b0*/  F2FP.PACK_AB R39, R198, R199 ;  /* 0x000000c7c627723e */ /* 0x000fe800000000ff */
[C---:B------:R-:W-:Y:S04]  /*76c0*/  HMMA.16816.F32 R124, R144.reuse, R48, R124 ;  /* 0x00000030907c723c */ /* 0x040fe8000000187c */
[----:B--2---:R-:W-:Y:S02]  /*76d0*/  FFMA.FTZ R3, R0, R249, R184 ;  /* 0x000000f900037223 */ /* 0x004fe400000100b8 */
[----:B------:R-:W-:Y:S02]  /*76e0*/  FADD.FTZ R0, R243, R134 ;  /* 0x00000086f3007221 */ /* 0x000fe40000010000 */
[-C--:B------:R-:W-:Y:S01]  /*76f0*/  HMMA.16816.F32 R128, R144, R50.reuse, R128 ;  /* 0x000000329080723c */ /* 0x080fe20000001880 */
[----:B------:R-:W2:Y:S03]  /*7700*/  LDSM.16.MT88.4 R144, [R217+0x900] ;  /* 0x00090000d990783b */ /* 0x000ea60000004200 */
[----:B------:R-:W-:Y:S02]  /*7710*/  FADD.FTZ R3, R185, R3 ;  /* 0x00000003b9037221 */ /* 0x000fe40000010000 */
[----:B------:R-:W-:Y:S02]  /*7720*/  FADD.FTZ R0, R242, R0 ;  /* 0x00000000f2007221 */ /* 0x000fe40000010000 */
[----:B------:R-:W-:Y:S01]  /*7730*/  HMMA.16816.F32 R28, R140, R50, R28 ;  /* 0x000000328c1c723c */ /* 0x000fe2000000181c */
[----:B------:R-:W4:Y:S07]  /*7740*/  LDSM.16.MT88.4 R48, [R216+0x1900] ;  /* 0x00190000d830783b */ /* 0x000f2e0000004200 */
[-C--:B------:R-:W-:Y:S08]  /*7750*/  HMMA.16816.F32 R4, R36, R40.reuse, R4 ;  /* 0x000000282404723c */ /* 0x080ff00000001804 */
[C---:B------:R-:W-:Y:S08]  /*7760*/  HMMA.16816.F32 R8, R44.reuse, R40, R8 ;  /* 0x000000282c08723c */ /* 0x040ff00000001808 */
[-C--:B------:R-:W-:Y:S08]  /*7770*/  HMMA.16816.F32 R12, R44, R42.reuse, R12 ;  /* 0x0000002a2c0c723c */ /* 0x080ff0000000180c */
[C---:B------:R-:W-:Y:S01]  /*7780*/  HMMA.16816.F32 R16, R36.reuse, R42, R16 ;  /* 0x0000002a2410723c */ /* 0x040fe20000001810 */
[----:B------:R-:W5:Y:S07]  /*7790*/  LDSM.16.MT88.4 R40, [R217+0x1900] ;  /* 0x00190000d928783b */ /* 0x000f6e0000004200 */
[-C--:B--2---:R-:W-:Y:S08]  /*77a0*/  HMMA.16816.F32 R68, R36, R144.reuse, R68 ;  /* 0x000000902444723c */ /* 0x084ff00000001844 */
[C---:B------:R-:W-:Y:S08]  /*77b0*/  HMMA.16816.F32 R72, R44.reuse, R144, R72 ;  /* 0x000000902c48723c */ /* 0x040ff00000001848 */
[-C--:B------:R-:W-:Y:S08]  /*77c0*/  HMMA.16816.F32 R76, R44, R146.reuse, R76 ;  /* 0x000000922c4c723c */ /* 0x080ff0000000184c */
[C---:B------:R-:W-:Y:S08]  /*77d0*/  HMMA.16816.F32 R80, R36.reuse, R146, R80 ;  /* 0x000000922450723c */ /* 0x040ff00000001850 */
[-C--:B----4-:R-:W-:Y:S08]  /*77e0*/  HMMA.16816.F32 R84, R36, R48.reuse, R84 ;  /* 0x000000302454723c */ /* 0x090ff00000001854 */
[C---:B------:R-:W-:Y:S08]  /*77f0*/  HMMA.16816.F32 R88, R44.reuse, R48, R88 ;  /* 0x000000302c58723c */ /* 0x040ff00000001858 */
[-C--:B------:R-:W-:Y:S08]  /*7800*/  HMMA.16816.F32 R20, R44, R50.reuse, R20 ;  /* 0x000000322c14723c */ /* 0x080ff00000001814 */
[C---:B------:R-:W-:Y:S01]  /*7810*/  HMMA.16816.F32 R92, R36.reuse, R50, R92 ;  /* 0x00000032245c723c */ /* 0x040fe2000000185c */
[----:B------:R-:W2:Y:S07]  /*7820*/  LDSM.16.MT88.4 R48, [R217+0x2900] ;  /* 0x00290000d930783b */ /* 0x000eae0000004200 */
[-C--:B-----5:R-:W-:Y:S08]  /*7830*/  HMMA.16816.F32 R96, R36, R40.reuse, R96 ;  /* 0x000000282460723c */ /* 0x0a0ff00000001860 */
[C---:B------:R-:W-:Y:S08]  /*7840*/  HMMA.16816.F32 R100, R44.reuse, R40, R100 ;  /* 0x000000282c64723c */ /* 0x040ff00000001864 */
[-C--:B------:R-:W-:Y:S08]  /*7850*/  HMMA.16816.F32 R32, R44, R42.reuse, R32 ;  /* 0x0000002a2c20723c */ /* 0x080ff00000001820 */
[C---:B------:R-:W-:Y:S01]  /*7860*/  HMMA.16816.F32 R104, R36.reuse, R42, R104 ;  /* 0x0000002a2468723c */ /* 0x040fe20000001868 */
        /* <DEDUP_REMOVED lines=8> */
[-C--:B------:R-:W-:Y:S01]  /*78f0*/  HMMA.16816.F32 R128, R44, R50.reuse, R128 ;  /* 0x000000322c80723c */ /* 0x080fe20000001880 */
[----:B------:R-:W2:Y:S07]  /*7900*/  LDSM.16.MT88.4 R44, [R216+0x2d00] ;  /* 0x002d0000d82c783b */ /* 0x000eae0000004200 */
[----:B------:R-:W-:Y:S07]  /*7910*/  HMMA.16816.F32 R28, R36, R50, R28 ;  /* 0x00000032241c723c */ /* 0x000fee000000181c */
[----:B------:R-:W-:Y:S01]  /*7920*/  F2FP.PACK_AB R36, R67, R179 ;  /* 0x000000b34324723e */ /* 0x000fe200000000ff */
[-C--:B------:R-:W-:Y:S01]  /*7930*/  HMMA.16816.F32 R144, R168, R152.reuse, R4 ;  /* 0x00000098a890723c */ /* 0x080fe20000001804 */
[----:B------:R-:W2:Y:S04]  /*7940*/  LDSM.16.MT88.4 R4, [R217+0x2d00] ;  /* 0x002d0000d904783b */ /* 0x000ea80000004200 */
[----:B------:R-:W-:Y:S02]  /*7950*/  F2FP.PACK_AB R37, R64, R65 ;  /* 0x000000414025723e */ /* 0x000fe400000000ff */
[----:B-1----:R-:W-:Y:S02]  /*7960*/  F2FP.PACK_AB R38, R61, R66 ;  /* 0x000000423d26723e */ /* 0x002fe400000000ff */
[----:B---3--:R-:W-:Y:S07]  /*7970*/  F2FP.PACK_AB R39, R60, R62 ;  /* 0x0000003e3c27723e */ /* 0x008fee00000000ff */
[C---:B------:R-:W-:Y:S07]  /*7980*/  HMMA.16816.F32 R140, R36.reuse, R152, R8 ;  /* 0x00000098248c723c */ /* 0x040fee0000001808 */
[----:B------:R-:W-:Y:S01]  /*7990*/  FADD.FTZ R8, R238, R133 ;  /* 0x00000085ee087221 */ /* 0x000fe20000010000 */
[-C--:B------:R-:W-:Y:S04]  /*79a0*/  HMMA.16816.F32 R148, R36, R154.reuse, R12 ;  /* 0x0000009a2494723c */ /* 0x080fe8000000180c */
[----:B------:R-:W-:Y:S01]  /*79b0*/  FADD.FTZ R10, R234, R132 ;  /* 0x00000084ea0a7221 */ /* 0x000fe20000010000 */
[----:B------:R-:W-:Y:S01]  /*79c0*/  MOV R132, R135 ;  /* 0x0000008700847202 */ /* 0x000fe20000000f00 */
[----:B------:R-:W-:Y:S02]  /*79d0*/  FADD.FTZ R8, R240, R8 ;  /* 0x00000008f0087221 */ /* 0x000fe40000010000 */
[C---:B------:R-:W-:Y:S04]  /*79e0*/  HMMA.16816.F32 R152, R168.reuse, R154, R16 ;  /* 0x0000009aa898723c */ /* 0x040fe80000001810 */
[----:B------:R-:W-:Y:S02]  /*79f0*/  FADD.FTZ R10, R235, R10 ;  /* 0x0000000aeb0a7221 */ /* 0x000fe40000010000 */
[----:B------:R-:W-:Y:S02]  /*7a00*/  FADD.FTZ R9, R186, R3 ;  /* 0x00000003ba097221 */ /* 0x000fe40000010000 */
[-C--:B----4-:R-:W-:Y:S04]  /*7a10*/  HMMA.16816.F32 R68, R168, R40.reuse, R68 ;  /* 0x00000028a844723c */ /* 0x090fe80000001844 */
        /* <DEDUP_REMOVED lines=11> */
[-C--:B-----5:R-:W-:Y:S04]  /*7ad0*/  HMMA.16816.F32 R84, R168, R52.reuse, R84 ;  /* 0x00000034a854723c */ /* 0x0a0fe80000001854 */
        /* <DEDUP_REMOVED lines=32> */
[----:B------:R-:W-:Y:S01]  /*7ce0*/  FADD.FTZ R0, R172, R9 ;  /* 0x00000009ac007221 */ /* 0x000fe20000010000 */
[C---:B------:R-:W-:Y:S04]  /*7cf0*/  HMMA.16816.F32 R116, R168.reuse, R46, R116 ;  /* 0x0000002ea874723c */ /* 0x040fe80000001874 */
[----:B------:R-:W-:Y:S02]  /*7d00*/  FADD.FTZ R10, R201, R8 ;  /* 0x00000008c90a7221 */ /* 0x000fe40000010000 */
[----:B------:R-:W-:Y:S01]  /*7d10*/  FADD.FTZ R8, R138, R0 ;  /* 0x000000008a087221 */ /* 0x000fe20000010000 */
[----:B------:R-:W-:Y:S01]  /*7d20*/  MOV R138, R2 ;  /* 0x00000002008a7202 */ /* 0x000fe20000000f00 */
[-C--:B------:R-:W-:Y:S04]  /*7d30*/  HMMA.16816.F32 R120, R168, R4.reuse, R120 ;  /* 0x00000004a878723c */ /* 0x080fe80000001878 */
[----:B------:R-:W-:Y:S04]  /*7d40*/  FADD.FTZ R8, R65, R8 ;  /* 0x0000000841087221 */ /* 0x000fe80000010000 */
[C---:B------:R-:W-:Y:S07]  /*7d50*/  HMMA.16816.F32 R124, R36.reuse, R4, R124 ;  /* 0x00000004247c723c */ /* 0x040fee000000187c */
[----:B------:R-:W-:Y:S01]  /*7d60*/  FADD.FTZ R4, R199, R11 ;  /* 0x0000000bc7047221 */ /* 0x000fe20000010000 */
[-C--:B------:R-:W-:Y:S04]  /*7d70*/  HMMA.16816.F32 R128, R36, R6.reuse, R128 ;  /* 0x000000062480723c */ /* 0x080fe80000001880 */
[----:B------:R-:W-:Y:S02]  /*7d80*/  FADD.FTZ R9, R198, R4 ;  /* 0x00000004c6097221 */ /* 0x000fe40000010000 */
[----:B------:R-:W-:Y:S02]  /*7d90*/  FADD.FTZ R5, R194, R3 ;  /* 0x00000003c2057221 */ /* 0x000fe40000010000 */
[----:B------:R-:W-:Y:S01]  /*7da0*/  FADD.FTZ R4, R193, R10 ;  /* 0x0000000ac1047221 */ /* 0x000fe20000010000 */
[----:B------:R-:W-:Y:S04]  /*7db0*/  HMMA.16816.F32 R168, R168, R6, R28 ;  /* 0x00000006a8a8723c */ /* 0x000fe8000000181c */
[----:B------:R-:W-:Y:S02]  /*7dc0*/  FADD.FTZ R3, R191, R9 ;  /* 0x00000009bf037221 */ /* 0x000fe40000010000 */
[----:B------:R-:W-:Y:S02]  /*7dd0*/  FADD.FTZ R0, R179, R5 ;  /* 0x00000005b3007221 */ /* 0x000fe40000010000 */
[----:B------:R-:W-:Y:S04]  /*7de0*/  FADD.FTZ R4, R192, R4 ;  /* 0x00000004c0047221 */ /* 0x000fe80000010000 */
[----:B------:R-:W-:Y:S02]  /*7df0*/  FADD.FTZ R3, R190, R3 ;  /* 0x00000003be037221 */ /* 0x000fe40000010000 */
[----:B------:R-:W-:Y:S02]  /*7e00*/  FADD.FTZ R5, R67, R0 ;  /* 0x0000000043057221 */ /* 0x000fe40000010000 */
[----:B------:R-:W-:Y:S02]  /*7e10*/  FADD.FTZ R0, R64, R8 ;  /* 0x0000000840007221 */ /* 0x000fe40000010000 */
[----:B------:R-:W-:Y:S02]  /*7e20*/  FADD.FTZ R4, R189, R4 ;  /* 0x00000004bd047221 */ /* 0x000fe40000010000 */
[----:B------:R-:W-:Y:S02]  /*7e30*/  FADD.FTZ R6, R183, R3 ;  /* 0x00000003b7067221 */ /* 0x000fe40000010000 */
[----:B------:R-:W-:Y:S02]  /*7e40*/  FADD.FTZ R5, R66, R5 ;  /* 0x0000000542057221 */ /* 0x000fe40000010000 */
[----:B------:R-:W-:Y:S01]  /*7e50*/  FADD.FTZ R3, R62, R0 ;  /* 0x000000003e037221 */ /* 0x000fe20000010000 */
[----:B------:R-:W-:Y:S01]  /*7e60*/  IADD3 R0, R224, -0x1, RZ ;  /* 0xffffffffe0007810 */ /* 0x000fe20007ffe0ff */
[----:B------:R-:W-:Y:S02]  /*7e70*/  FADD.FTZ R246, R188, R4 ;  /* 0x00000004bcf67221 */ /* 0x000fe40000010000 */
[----:B------:R-:W-:Y:S01]  /*7e80*/  FADD.FTZ R247, R180, R6 ;  /* 0x00000006b4f77221 */ /* 0x000fe20000010000 */
[----:B------:R-:W-:Y:S01]  /*7e90*/  MOV R224, R0 ;  /* 0x0000000000e07202 */ /* 0x000fe20000000f00 */
[----:B------:R-:W-:Y:S01]  /*7ea0*/  FADD.FTZ R248, R61, R5 ;  /* 0x000000053df87221 */ /* 0x000fe20000010000 */
[----:B------:R-:W-:Y:S01]  /*7eb0*/  MOV R0, R137 ;  /* 0x0000008900007202 */ /* 0x000fe20000000f00 */
[----:B------:R-:W-:Y:S01]  /*7ec0*/  FADD.FTZ R249, R60, R3 ;  /* 0x000000033cf97221 */ /* 0x000fe20000010000 */
[----:B------:R-:W-:Y:S01]  /*7ed0*/  MOV R3, R136 ;  /* 0x0000008800037202 */ /* 0x000fe20000000f00 */
[----:B------:R-:W-:-:S05]  /*7ee0*/  @P4 BRA `(.L_x_1826) ;  /* 0xffffd2c000004947 */ /* 0x000fca000383ffff */
.L_x_1825:
[----:B------:R-:W1:Y:S01]  /*7ef0*/  SHFL.BFLY PT, R11, R246, 0x2, 0x1f ;  /* 0x0c401f00f60b7f89 */ /* 0x000e6200000e0000 */
[----:B------:R-:W-:-:S02]  /*7f00*/  MOV R18, 0xff800000 ;  /* 0xff80000000127802 */ /* 0x000fc40000000f00 */
[----:B------:R-:W-:Y:S01]  /*7f10*/  MOV R19, 0xff800000 ;  /* 0xff80000000137802 */ /* 0x000fe20000000f00 */
[----:B------:R-:W2:Y:S01]  /*7f20*/  SHFL.BFLY PT, R7, R248, 0x2, 0x1f ;  /* 0x0c401f00f8077f89 */ /* 0x000ea200000e0000 */
[----:B------:R-:W-:Y:S02]  /*7f30*/  MOV R20, 0xff800000 ;  /* 0xff80000000147802 */ /* 0x000fe40000000f00 */
[----:B------:R-:W-:Y:S01]  /*7f40*/  MOV R21, 0xff800000 ;  /* 0xff80000000157802 */ /* 0x000fe20000000f00 */
[----:B------:R-:W3:Y:S01]  /*7f50*/  SHFL.BFLY PT, R9, R247, 0x2, 0x1f ;  /* 0x0c401f00f7097f89 */ /* 0x000ee200000e0000 */
[----:B------:R-:W-:-:S03]  /*7f60*/  PLOP3.LUT P4, PT, PT, PT, PT, 0x8, 0x0 ;  /* 0x000000000000781c */ /* 0x000fc60003f8e170 */
[----:B------:R-:W4:Y:S01]  /*7f70*/  SHFL.BFLY PT, R6, R249, 0x2, 0x1f ;  /* 0x0c401f00f9067f89 */ /* 0x000f2200000e0000 */
[----:B-1----:R-:W-:Y:S02]  /*7f80*/  FADD.FTZ R11, R11, R246 ;  /* 0x000000f60b0b7221 */ /* 0x002fe40000010000 */
        /* <DEDUP_REMOVED lines=139> */
.L_x_1817:
[----:B------:R-:W-:Y:S05]  /*8840*/  @P4 BRA `(.L_x_1829) ;  /* 0x00001a1000004947 */ /* 0x000fea0003800000 */
[----:B------:R-:W1:Y:S01]  /*8850*/  S2R R16, SR_TID.X ;  /* 0x0000000000107919 */ /* 0x000e620000002100 */
[----:B------:R-:W-:Y:S01]  /*8860*/  SHF.R.S32.HI R10, RZ, 0x1f, R251 ;  /* 0x0000001fff0a7819 */ /* 0x000fe200000114fb */
[----:B------:R-:W-:Y:S01]  /*8870*/  IMAD.WIDE.U32 R2, R251, c[0x0][0x4d0], RZ ;  /* 0x00013400fb027a25 */ /* 0x000fe200078e00ff */
[----:B------:R-:W-:Y:S01]  /*8880*/  MOV R24, c[0x0][0x4e8] ;  /* 0x00013a0000187a02 */ /* 0x000fe20000000f00 */
[----:B------:R-:W2:Y:S01]  /*8890*/  S2R R12, SR_CTAID.Y ;  /* 0x00000000000c7919 */ /* 0x000ea20000002600 */
[----:B------:R-:W-:Y:S01]  /*88a0*/  BSSY B0, `(.L_x_1830) ;  /* 0x00000bd000007945 */ /* 0x000fe20003800000 */
[----:B------:R-:W-:-:S02]  /*88b0*/  IMAD R0, R10, c[0x0][0x4d0], RZ ;  /* 0x000134000a007a24 */ /* 0x000fc400078e02ff */
[----:B------:R-:W-:Y:S01]  /*88c0*/  BAR.SYNC.DEFER_BLOCKING 0x1, 0x80 ;  /* 0x0042000000007b1d */ /* 0x000fe20000010000 */
[----:B------:R-:W-:Y:S01]  /*88d0*/  IMAD.MOV R9, RZ, RZ, -R251 ;  /* 0x000000ffff097224 */ /* 0x000fe200078e0afb */
[C---:B------:R-:W-:Y:S01]  /*88e0*/  ISETP.NE.AND P0, PT, R24.reuse, 0x1, PT ;  /* 0x000000011800780c */ /* 0x040fe20003f05270 */
[----:B------:R-:W-:Y:S02]  /*88f0*/  IMAD R8, R251, c[0x0][0x4d4], R0 ;  /* 0x00013500fb087a24 */ /* 0x000fe400078e0200 */
[----:B------:R-:W-:Y:S01]  /*8900*/  IMAD R24, R24, c[0x0][0x388], RZ ;  /* 0x0000e20018187a24 */ /* 0x000fe200078e02ff */
[----:B------:R-:W3:Y:S04]  /*8910*/  S2R R13, SR_CTAID.Z ;  /* 0x00000000000d7919 */ /* 0x000ee80000002700 */
[----:B------:R-:W4:Y:S01]  /*8920*/  S2R R15, SR_CTAID.X ;  /* 0x00000000000f7919 */ /* 0x000f220000002500 */
[----:B-1----:R-:W-:-:S04]  /*8930*/  SHF.R.S32.HI R11, RZ, 0x1f, R16 ;  /* 0x0000001fff0b7819 */ /* 0x002fc80000011410 */
[-C--:B------:R-:W-:Y:S01]  /*8940*/  LEA.HI R4, R11, R16.reuse, RZ, 0x2 ;  /* 0x000000100b047211 */ /* 0x080fe200078f10ff */
[----:B--2---:R-:W-:Y:S01]  /*8950*/  IMAD R12, R9, c[0x0][0x550], R12 ;  /* 0x00015400090c7a24 */ /* 0x004fe200078e020c */
[----:B------:R-:W-:Y:S02]  /*8960*/  LEA.HI R11, R11, R16, RZ, 0x5 ;  /* 0x000000100b0b7211 */ /* 0x000fe400078f28ff */
[----:B------:R-:W-:Y:S02]  /*8970*/  LOP3.LUT R4, R4, 0xfffffffc, RZ, 0xc0, !PT ;  /* 0xfffffffc04047812 */ /* 0x000fe400078ec0ff */
[--C-:B------:R-:W-:Y:S02]  /*8980*/  SHF.R.S32.HI R6, RZ, 0x5, R11.reuse ;  /* 0x00000005ff067819 */ /* 0x100fe4000001140b */
[----:B------:R-:W-:Y:S01]  /*8990*/  SHF.R.S32.HI R5, RZ, 0x1f, R11 ;  /* 0x0000001fff057819 */ /* 0x000fe2000001140b */
[----:B------:R-:W-:Y:S01]  /*89a0*/  IMAD.IADD R0, R16, 0x1, -R4 ;  /* 0x0000000110007824 */ /* 0x000fe200078e0a04 */
[----:B------:R-:W-:-:S02]  /*89b0*/  LOP3.LUT R11, R11, 0xffffffe0, RZ, 0xc0, !PT ;  /* 0xffffffe00b0b7812 */ /* 0x000fc400078ec0ff */
[----:B------:R-:W-:Y:S01]  /*89c0*/  LEA.HI R4, R5, R6, RZ, 0x2 ;  /* 0x0000000605047211 */ /* 0x000fe200078f10ff */
[----:B------:R-:W-:Y:S01]  /*89d0*/  IMAD.IADD R5, R3, 0x1, R8 ;  /* 0x0000000103057824 */ /* 0x000fe200078e0208 */
[----:B------:R-:W-:Y:S02]  /*89e0*/  LEA.HI R7, R0, R0, RZ, 0x1 ;  /* 0x0000000000077211 */ /* 0x000fe400078f08ff */
[----:B------:R-:W-:Y:S01]  /*89f0*/  LOP3.LUT R8, R4, 0xffffffc, RZ, 0xc0, !PT ;  /* 0x0ffffffc04087812 */ /* 0x000fe200078ec0ff */
[----:B------:R-:W-:Y:S01]  /*8a00*/  IMAD.MOV.U32 R4, RZ, RZ, R2 ;  /* 0x000000ffff047224 */ /* 0x000fe200078e0002 */
[----:B------:R-:W-:Y:S01]  /*8a10*/  IADD3 R16, -R11, R16, RZ ;  /* 0x000000100b107210 */ /* 0x000fe20007ffe1ff */
[C---:B------:R-:W-:Y:S01]  /*8a20*/  IMAD.SHL.U32 R2, R7.reuse, 0x20, RZ ;  /* 0x0000002007027824 */ /* 0x040fe200078e00ff */
[----:B------:R-:W-:Y:S01]  /*8a30*/  LOP3.LUT R3, R7, 0x1ffffffe, RZ, 0xc0, !PT ;  /* 0x1ffffffe07037812 */ /* 0x000fe200078ec0ff */
[----:B------:R-:W-:Y:S01]  /*8a40*/  IMAD.IADD R9, R6, 0x1, -R8 ;  /* 0x0000000106097824 */ /* 0x000fe200078e0a08 */
[----:B------:R-:W-:Y:S01]  /*8a50*/  SHF.R.S32.HI R7, RZ, 0x1f, R16 ;  /* 0x0000001fff077819 */ /* 0x000fe20000011410 */
[----:B---3--:R-:W-:Y:S01]  /*8a60*/  IMAD.WIDE.U32 R4, R13, c[0x0][0x4d8], R4 ;  /* 0x000136000d047a25 */ /* 0x008fe200078e0004 */
[----:B------:R-:W-:-:S02]  /*8a70*/  IADD3 R8, R0, -R3, RZ ;  /* 0x8000000300087210 */ /* 0x000fc40007ffe0ff */
[----:B------:R-:W-:Y:S01]  /*8a80*/  LEA.HI R17, R7, R16, RZ, 0x2 ;  /* 0x0000001007117211 */ /* 0x000fe200078f10ff */
[----:B------:R-:W-:Y:S01]  /*8a90*/  IMAD R0, R10, c[0x0][0x438], RZ ;  /* 0x00010e000a007a24 */ /* 0x000fe200078e02ff */
[----:B------:R-:W-:Y:S02]  /*8aa0*/  SHF.R.S32.HI R10, RZ, 0x1f, R13 ;  /* 0x0000001fff0a7819 */ /* 0x000fe4000001140d */
[----:B------:R-:W-:Y:S01]  /*8ab0*/  SHF.R.S32.HI R7, RZ, 0x2, R17 ;  /* 0x00000002ff077819 */ /* 0x000fe20000011411 */
[C---:B------:R-:W-:Y:S01]  /*8ac0*/  IMAD R6, R251.reuse, c[0x0][0x43c], R0 ;  /* 0x00010f00fb067a24 */ /* 0x040fe200078e0200 */
        /* <DEDUP_REMOVED lines=9> */
[----:B----4-:R-:W-:Y:S02]  /*8b60*/  IMAD R8, R15, 0x80, R8 ;  /* 0x000000800f087824 */ /* 0x010fe400078e0208 */
        /* <DEDUP_REMOVED lines=59> */
[----:B------:R4:W2:Y:S04]  /*8f20*/  SHFL.IDX PT, R7, R0, 0x3, 0x1c1f ;  /* 0x007c1f0000077f89 */ /* 0x0008a800000e0000 */
        /* <DEDUP_REMOVED lines=12> */
[----:B------:R2:W-:Y:S01]  /*8ff0*/  @!P1 ST.E [R6.64], R21 ;  /* 0x0000001506009985 */ /* 0x0005e2000c101906 */
        /* <DEDUP_REMOVED lines=71> */
.L_x_1831:
[----:B-1----:R-:W-:Y:S05]  /*9470*/  BSYNC B0 ;  /* 0x0000000000007941 */ /* 0x002fea0003800000 */
.L_x_1830:
        /* <DEDUP_REMOVED lines=73> */
.L_x_1833:
[----:B------:R-:W-:Y:S05]  /*9910*/  BSYNC B0 ;  /* 0x0000000000007941 */ /* 0x000fea0003800000 */
.L_x_1832:
        /* <DEDUP_REMOVED lines=41> */
[C---:B-1----:R-:W-:Y:S02]  /*9bb0*/  IADD3 R7, R0.reuse, 0x40, RZ ;  /* 0x0000004000077810 */ /* 0x042fe40007ffe0ff */
        /* <DEDUP_REMOVED lines=31> */
.L_x_1835:
[----:B------:R-:W-:Y:S05]  /*9db0*/  BSYNC B0 ;  /* 0x0000000000007941 */ /* 0x000fea0003800000 */
.L_x_1834:
[----:B-1-3--:R1:W3:Y:S04]  /*9dc0*/  SHFL.IDX PT, R3, R22, 0x3, 0x1c1f ;  /* 0x007c1f0016037f89 */ /* 0x00a2e800000e0000 */
        /* <DEDUP_REMOVED lines=15> */
[----:B---34-:R-:W-:Y:S01]  /*9ec0*/  @!P3 IMAD.WIDE R10, R0, 0x4, R2 ;  /* 0x00000004000ab825 */ /* 0x018fe200078e0202 */
        /* <DEDUP_REMOVED lines=13> */
[C---:B---3--:R-:W-:Y:S02]  /*9fa0*/  IADD3 R10, R0.reuse, 0x40, RZ ;  /* 0x00000040000a7810 */ /* 0x048fe40007ffe0ff */
[C---:B------:R-:W-:Y:S02]  /*9fb0*/  IADD3 R11, R0.reuse, 0x48, RZ ;  /* 0x00000048000b7810 */ /* 0x040fe40007ffe0ff */
[----:B----4-:R-:W-:-:S02]  /*9fc0*/  IADD3 R8, R0, 0x30, RZ ;  /* 0x0000003000087810 */ /* 0x010fc40007ffe0ff */
[----:B------:R-:W-:Y:S02]  /*9fd0*/  IADD3 R9, R0, 0x38, RZ ;  /* 0x0000003800097810 */ /* 0x000fe40007ffe0ff */
[----:B------:R-:W-:Y:S02]  /*9fe0*/  ISETP.GE.AND P4, PT, R8, c[0x0][0x3c8], PT ;  /* 0x0000f20008007a0c */ /* 0x000fe40003f86270 */
[----:B------:R-:W-:Y:S02]  /*9ff0*/  ISETP.GE.AND P3, PT, R9, c[0x0][0x3c8], PT ;  /* 0x0000f20009007a0c */ /* 0x000fe40003f66270 */
[----:B-1----:R-:W-:Y:S02]  /*a000*/  @!P6 LEA.HI R4, R13, R13, RZ, 0x1 ;  /* 0x0000000d0d04e211 */ /* 0x002fe400078f08ff */
        /* <DEDUP_REMOVED lines=12> */
[----:B---3--:R-:W-:Y:S02]  /*a0d0*/  @!P4 LEA.HI R4, R8, R8, RZ, 0x1 ;  /* 0x000000080804c211 */ /* 0x008fe400078f08ff */
        /* <DEDUP_REMOVED lines=24> */
.L_x_1829:
        /* <DEDUP_REMOVED lines=10> */
[----:B------:R-:W-:Y:S02]  /*a300*/  SHF.R.S32.HI R0, RZ, 0x1f, R251 ;  /* 0x0000001fff007819 */ /* 0x000fe400000114fb */
[----:B------:R-:W-:Y:S01]  /*a310*/  ISETP.NE.AND P0, PT, R3, 0x1, PT ;  /* 0x000000010300780c */ /* 0x000fe20003f05270 */
[----:B------:R-:W2:Y:S01]  /*a320*/  S2R R10, SR_CTAID.Y ;  /* 0x00000000000a7919 */ /* 0x000ea20000002600 */
[C---:B------:R-:W-:Y:S01]  /*a330*/  IMAD.WIDE.U32 R2, R251.reuse, c[0x0][0x4d0], RZ ;  /* 0x00013400fb027a25 */ /* 0x040fe200078e00ff */
[----:B------:R-:W-:Y:S02]  /*a340*/  IADD3 R5, -R251, RZ, RZ ;  /* 0x000000fffb057210 */ /* 0x000fe40007ffe1ff */
[----:B------:R-:W-:Y:S01]  /*a350*/  MOV R4, R8 ;  /* 0x0000000800047202 */ /* 0x000fe20000000f00 */
[----:B------:R-:W-:-:S04]  /*a360*/  IMAD R0, R0, c[0x0][0x4d0], RZ ;  /* 0x0001340000007a24 */ /* 0x000fc800078e02ff */
[----:B------:R-:W-:-:S03]  /*a370*/  IMAD R0, R251, c[0x0][0x4d4], R0 ;  /* 0x00013500fb007a24 */ /* 0x000fc600078e0200 */
[----:B------:R-:W-:Y:S02]  /*a380*/  @P0 IMAD.HI.U32 R6, R8, c[0x0][0x4ec], RZ ;  /* 0x00013b0008060a27 */ /* 0x000fe400078e00ff */
[----:B------:R-:W-:-:S03]  /*a390*/  IADD3 R3, R3, R0, RZ ;  /* 0x0000000003037210 */ /* 0x000fc60007ffe0ff */
[----:B------:R-:W-:Y:S02]  /*a3a0*/  @P0 SHF.R.U32.HI R4, RZ, c[0x0][0x4f0], R6 ;  /* 0x00013c00ff040a19 */ /* 0x000fe40000011606 */
[----:B-1----:R-:W-:Y:S01]  /*a3b0*/  SHF.R.S32.HI R7, RZ, 0x1f, R9 ;  /* 0x0000001fff077819 */ /* 0x002fe20000011409 */
[----:B------:R-:W-:-:S04]  /*a3c0*/  IMAD.WIDE.U32 R2, R9, c[0x0][0x4d8], R2 ;  /* 0x0001360009027a25 */ /* 0x000fc800078e0002 */
[----:B------:R-:W-:Y:S02]  /*a3d0*/  IMAD R0, R7, c[0x0][0x4d8], RZ ;  /* 0x0001360007007a24 */ /* 0x000fe400078e02ff */
[----:B--2---:R-:W-:Y:S01]  /*a3e0*/  IMAD R7, R5, c[0x0][0x550], R10 ;  /* 0x0001540005077a24 */ /* 0x004fe200078e020a */
[----:B------:R-:W-:Y:S01]  /*a3f0*/  IADD3 R5, -R4, RZ, RZ ;  /* 0x000000ff04057210 */ /* 0x000fe20007ffe1ff */
[----:B------:R-:W-:-:S03]  /*a400*/  IMAD R0, R9, c[0x0][0x4dc], R0 ;  /* 0x0001370009007a24 */ /* 0x000fc600078e0200 */
[----:B------:R-:W-:Y:S01]  /*a410*/  SHF.R.S32.HI R6, RZ, 0x1f, R7 ;  /* 0x0000001fff067819 */ /* 0x000fe20000011407 */
[----:B------:R-:W-:Y:S01]  /*a420*/  IMAD R5, R5, c[0x0][0x4e8], R8 ;  /* 0x00013a0005057a24 */ /* 0x000fe200078e0208 */
[----:B------:R-:W-:-:S03]  /*a430*/  IADD3 R3, R0, R3, RZ ;  /* 0x0000000300037210 */ /* 0x000fc60007ffe0ff */
[----:B------:R-:W-:Y:S01]  /*a440*/  IMAD R6, R6, c[0x0][0x4e0], RZ ;  /* 0x0001380006067a24 */ /* 0x000fe200078e02ff */
        /* <DEDUP_REMOVED lines=15> */
.L_x_1836:
        /* <DEDUP_REMOVED lines=12> */
.L_x_3664:


//--------------------- .text._ZN7cutlass13device_kernelIN5flash19enable_sm80_to_sm89INS1_16FlashAttnFwdSm80INS1_25CollectiveMainloopFwdSm80ILi4ELi1ELb0EN4cute5tupleIJNS5_1CILi128EEENS7_ILi48EEENS7_ILi96EEEEEELi96ENS_6half_tEfNS_4arch4Sm80ELb0ELb0ELb0ELb1ELb1ELb0ELb1ELb1EEENS1_21CollectiveEpilogueFwdINS6_IJS8_SA_S9_EEENS6_IJNS7_ILi1EEESI_SI_EEESC_SE_Li128ELb1ELb1ELb1ELb0EEENS1_36VarlenDynamicPersistentTileSchedulerILi128ELi48ELi128ELi128ELb1ELb1ELb0ELb0ELb1ELb1EEEEEEEEEvNT_6ParamsE --------------------------
	.section	.text._ZN7cutlass13device_kernelIN5flash19enable_sm80_to_sm89INS1_16FlashAttnFwdSm80INS1_25CollectiveMainloopFwdSm80ILi4ELi1ELb0EN4cute5tupleIJNS5_1CILi128EEENS7_ILi48EEENS7_ILi96EEEEEELi96ENS_6half_tEfNS_4arch4Sm80ELb0ELb0ELb0ELb1ELb1ELb0ELb1ELb1EEENS1_21CollectiveEpilogueFwdINS6_IJS8_SA_S9_EEENS6_IJNS7_ILi1EEESI_SI_EEESC_SE_Li128ELb1ELb1ELb1ELb0EEENS1_36VarlenDynamicPersistentTileSchedulerILi128ELi48ELi128ELi128ELb1ELb1ELb0ELb0ELb1ELb1EEEEEEEEEvNT_6ParamsE,"ax",@progbits
	.sectioninfo	@"SHI_REGISTERS=255"
	.align	128
.text._ZN7cutlass13device_kernelIN5flash19enable_sm80_to_sm89INS1_16FlashAttnFwdSm80INS1_25CollectiveMainloopFwdSm80ILi4ELi1ELb0EN4cute5tupleIJNS5_1CILi128EEENS7_ILi48EEENS7_ILi96EEEEEELi96ENS_6half_tEfNS_4arch4Sm80ELb0ELb0ELb0ELb1ELb1ELb0ELb1ELb1EEENS1_21CollectiveEpilogueFwdINS6_IJS8_SA_S9_EEENS6_IJNS7_ILi1EEESI_SI_EEESC_SE_Li128ELb1ELb1ELb1ELb0EEENS1_36VarlenDynamicPersistentTileSchedulerILi128ELi48ELi128ELi128ELb1ELb1ELb0ELb0ELb1ELb1EEEEEEEEEvNT_6ParamsE:
        .type           _ZN7cutlass13device_kernelIN5flash19enable_sm80_to_sm89INS1_16FlashAttnFwdSm80INS1_25CollectiveMainloopFwdSm80ILi4ELi1ELb0EN4cute5tupleIJNS5_1CILi128EEENS7_ILi48EEENS7_ILi96EEEEEELi96ENS_6half_tEfNS_4arch4Sm80ELb0ELb0ELb0ELb1ELb1ELb0ELb1ELb1EEENS1_21CollectiveEpilogueFwdINS6_IJS8_SA_S9_EEENS6_IJNS7_ILi1EEESI_SI_EEESC_SE_Li128ELb1ELb1ELb1ELb0EEENS1_36VarlenDynamicPersistentTileSchedulerILi128ELi48ELi128ELi128ELb1ELb1ELb0ELb0ELb1ELb1EEEEEEEEEvNT_6ParamsE,@function
        .size           _ZN7cutlass13device_kernelIN5flash19enable_sm80_to_sm89INS1_16FlashAttnFwdSm80INS1_25CollectiveMainloopFwdSm80ILi4ELi1ELb0EN4cute5tupleIJNS5_1CILi128EEENS7_ILi48EEENS7_ILi96EEEEEELi96ENS_6half_tEfNS_4arch4Sm80ELb0ELb0ELb0ELb1ELb1ELb0ELb1ELb1EEENS1_21CollectiveEpilogueFwdINS6_IJS8_SA_S9_EEENS6_IJNS7_ILi1EEESI_SI_EEESC_SE_Li128ELb1ELb1ELb1ELb0EEENS1_36VarlenDynamicPersistentTileSchedulerILi128ELi48ELi128ELi128ELb1ELb1ELb0ELb0ELb1ELb1EEEEEEEEEvNT_6ParamsE,(.L_x_3665 - _ZN7cutlass13device_kernelIN5flash19enable_sm80_to_sm89INS1_16FlashAttnFwdSm80INS1_25CollectiveMainloopFwdSm80ILi4ELi1ELb0EN4cute5tupleIJNS5_1CILi128EEENS7_ILi48EEENS7_ILi96EEEEEELi96ENS_6half_tEfNS_4arch4Sm80ELb0ELb0ELb0ELb1ELb1ELb0ELb1ELb1EEENS1_21CollectiveEpilogueFwdINS6_IJS8_SA_S9_EEENS6_IJNS7_ILi1EEESI_SI_EEESC_SE_Li128ELb1ELb1ELb1ELb0EEENS1_36VarlenDynamicPersistentTileSchedulerILi128ELi48ELi128ELi128ELb1ELb1ELb0ELb0ELb1ELb1EEEEEEEEEvNT_6ParamsE)
        .other          _ZN7cutlass13device_kernelIN5flash19enable_sm80_to_sm89INS1_16FlashAttnFwdSm80INS1_25CollectiveMainloopFwdSm80ILi4ELi1ELb0EN4cute5tupleIJNS5_1CILi128EEENS7_ILi48EEENS7_ILi96EEEEEELi96ENS_6half_tEfNS_4arch4Sm80ELb0ELb0ELb0ELb1ELb1ELb0ELb1ELb1EEENS1_21CollectiveEpilogueFwdINS6_IJS8_SA_S9_EEENS6_IJNS7_ILi1EEESI_SI_EEESC_SE_Li128ELb1ELb1ELb1ELb0EEENS1_36VarlenDynamicPersistentTileSchedulerILi128ELi48ELi128ELi128ELb1ELb1ELb0ELb0ELb1ELb1EEEEEEEEEvNT_6ParamsE,@"STO_CUDA_ENTRY STV_DEFAULT"
_ZN7cutlass13device_kernelIN5flash19enable_sm80_to_sm89INS1_16FlashAttnFwdSm80INS1_25CollectiveMainloopFwdSm80ILi4ELi1ELb0EN4cute5tupleIJNS5_1CILi128EEENS7_ILi48EEENS7_ILi96EEEEEELi96ENS_6half_tEfNS_4arch4Sm80ELb0ELb0ELb0ELb1ELb1ELb0ELb1ELb1EEENS1_21CollectiveEpilogueFwdINS6_IJS8_SA_S9_EEENS6_IJNS7_ILi1EEESI_SI_EEESC_SE_Li128ELb1ELb1ELb1ELb0EEENS1_36VarlenDynamicPersistentTileSchedulerILi128ELi48ELi128ELi128ELb1ELb1ELb0ELb0ELb1ELb1EEEEEEEEEvNT_6ParamsE:
[----:B------:R-:W-:-:S03]  /*0000*/  MOV R1, c[0x0][0x28] ;  /* 0x00000a0000017a02 */ /* 0x000fc60000000f00 */
[----:B------:R-:W1:Y:S01]  /*0010*/  S2R R2, SR_TID.X ;  /* 0x0000000000027919 */ /* 0x000e620000002100 */
[----:B------:R-:W-:Y:S01]  /*0020*/  IADD3 R1, R1, -0x68, RZ ;  /* 0xffffff9801017810 */ /* 0x000fe20007ffe0ff */
[----:B------:R-:W-:Y:S01]  /*0030*/  ULDC.64 UR6, c[0x0][0x118] ;  /* 0x0000460000067ab9 */ /* 0x000fe20000000a00 */
[----:B-1----:R-:W-:-:S05]  /*0040*/  SHF.R.U32.HI R0, RZ, 0x5, R2 ;  /* 0x00000005ff007819 */ /* 0x002fca0000011602 */
[----:B------:R-:W1:Y:S02]  /*0050*/  SHFL.IDX PT, R3, R0, RZ, 0x1f ;  /* 0x00001fff00037589 */ /* 0x000e6400000e0000 */
[----:B-1----:R-:W-:Y:S02]  /*0060*/  ISETP.NE.AND P0, PT, R3, RZ, PT ;  /* 0x000000ff0300720c */ /* 0x002fe40003f05270 */
[----:B------:R1:W-:Y:S11]  /*0070*/  STL [R1+0x5c], R3 ;  /* 0x00005c0301007387 */ /* 0x0003f60000100800 */
[----:B------:R-:W-:Y:S06]  /*0080*/  @P0 BAR.SYNC.DEFER_BLOCKING 0x5, 0x80 ;  /* 0x0142000000000b1d */ /* 0x000fec0000010000 */
[----:B------:R-:W2:Y:S04]  /*0090*/  @P0 LDS.128 R244, [0xc080] ;  /* 0x00c08000fff40984 */ /* 0x000ea80000000c00 */
[----:B------:R-:W-:Y:S06]  /*00a0*/  @P0 BAR.ARV 0x4, 0x80 ;  /* 0x0102000000000b1d */ /* 0x000fec0000002000 */
[----:B------:R-:W-:Y:S05]  /*00b0*/  @P0 BRA `(.L_x_1837) ;  /* 0x00000a7000000947 */ /* 0x000fea0003800000 */
[----:B-1----:R-:W-:Y:S01]  /*00c0*/  LOP3.LUT R12, R2, 0x1f, RZ, 0xc0, !PT ;  /* 0x0000001f020c7812 */ /* 0x002fe200078ec0ff */
[----:B------:R-:W-:Y:S01]  /*00d0*/  CS2R R8, SRZ ;  /* 0x0000000000087805 */ /* 0x000fe2000001ff00 */
[----:B------:R-:W-:-:S02]  /*00e0*/  IMAD.MOV.U32 R7, RZ, RZ, RZ ;  /* 0x000000ffff077224 */ /* 0x000fc400078e00ff */
[----:B------:R-:W-:-:S04]  /*00f0*/  ISETP.NE.AND P6, PT, R12, 0x1f, PT ;  /* 0x0000001f0c00780c */ /* 0x000fc80003fc5270 */
[----:B------:R-:W-:-:S13]  /*0100*/  ISETP.GE.OR P0, PT, R12, c[0x0][0x53c], !P6 ;  /* 0x00014f000c007a0c */ /* 0x000fda0007706670 */
[----:B------:R-:W-:Y:S02]  /*0110*/  @!P0 IMAD.MOV.U32 R4, RZ, RZ, 0x4 ;  /* 0x00000004ff048424 */ /* 0x000fe400078e00ff */
[----:B------:R-:W-:Y:S02]  /*0120*/  @!P0 IMAD.MOV.U32 R2, RZ, RZ, 0x4 ;  /* 0x00000004ff028424 */ /* 0x000fe400078e00ff */
[----:B------:R-:W-:-:S04]  /*0130*/  @!P0 IMAD.WIDE.U32 R4, R12, R4, c[0x0][0x580] ;  /* 0x000160000c048625 */ /* 0x000fc800078e0004 */
[C---:B------:R-:W-:Y:S01]  /*0140*/  @!P0 IMAD.WIDE.U32 R2, R12.reuse, R2, c[0x0][0x578] ;  /* 0x00015e000c028625 */ /* 0x040fe200078e0002 */
[----:B------:R-:W3:Y:S04]  /*0150*/  @!P0 LDG.E R8, [R4.64] ;  /* 0x0000000604088981 */ /* 0x000ee8000c1e1900 */
[----:B------:R-:W3:Y:S01]  /*0160*/  @!P0 LDG.E R7, [R2.64] ;  /* 0x0000000602078981 */ /* 0x000ee2000c1e1900 */
[C---:B------:R-:W-:Y:S01]  /*0170*/  ISETP.NE.AND P5, PT, R12.reuse, RZ, PT ;  /* 0x000000ff0c00720c */ /* 0x040fe20003fa5270 */
[----:B------:R-:W1:Y:S01]  /*0180*/  S2UR UR4, SR_CTAID.X ;  /* 0x00000000000479c3 */ /* 0x000e620000002500 */
[C---:B------:R-:W-:Y:S02]  /*0190*/  ISETP.GE.U32.AND P4, PT, R12.reuse, 0x2, PT ;  /* 0x000000020c00780c */ /* 0x040fe40003f86070 */
[----:B------:R-:W-:-:S02]  /*01a0*/  ISETP.GE.U32.AND P3, PT, R12, 0x4, PT ;  /* 0x000000040c00780c */ /* 0x000fc40003f66070 */
[C---:B------:R-:W-:Y:S02]  /*01b0*/  ISETP.GE.U32.AND P2, PT, R12.reuse, 0x8, PT ;  /* 0x000000080c00780c */ /* 0x040fe40003f46070 */
[----:B------:R-:W-:Y:S01]  /*01c0*/  ISETP.GE.U32.AND P1, PT, R12, 0x10, PT ;  /* 0x000000100c00780c */ /* 0x000fe20003f26070 */
[----:B---3--:R-:W-:-:S05]  /*01d0*/  IMAD R4, R8, R7, RZ ;  /* 0x0000000708047224 */ /* 0x008fca00078e02ff */
[----:B------:R-:W3:Y:S02]  /*01e0*/  SHFL.UP PT, R0, R4, 0x1, RZ ;  /* 0x0420000004007989 */ /* 0x000ee400000e00ff */
[----:B---3--:R-:W-:-:S05]  /*01f0*/  SEL R0, R0, RZ, P5 ;  /* 0x000000ff00007207 */ /* 0x008fca0002800000 */
[----:B------:R-:W-:-:S05]  /*0200*/  IMAD.IADD R4, R4, 0x1, R0 ;  /* 0x0000000104047824 */ /* 0x000fca00078e0200 */
        /* <DEDUP_REMOVED lines=12> */
[----:B------:R-:W3:Y:S02]  /*02d0*/  SHFL.IDX PT, R6, R4, 0x1f, 0x1f ;  /* 0x03e01f0004067f89 */ /* 0x000ee400000e0000 */
[----:B---3--:R-:W-:-:S04]  /*02e0*/  IMAD R6, R6, c[0x0][0x538], RZ ;  /* 0x00014e0006067a24 */ /* 0x008fc800078e02ff */
[----:B------:R-:W-:Y:S01]  /*02f0*/  IMAD.MOV.U32 R0, RZ, RZ, R6 ;  /* 0x000000ffff007224 */ /* 0x000fe200078e0006 */
[----:B-1----:R-:W-:-:S13]  /*0300*/  ISETP.GT.AND P0, PT, R6, UR4, PT ;  /* 0x0000000406007c0c */ /* 0x002fda000bf04270 */
[----:B------:R-:W-:Y:S05]  /*0310*/  @P0 BRA `(.L_x_1838) ;  /* 0x0000027000000947 */ /* 0x000fea0003800000 */
[----:B------:R-:W-:Y:S02]  /*0320*/  MOV R6, R0 ;  /* 0x0000000000067202 */ /* 0x000fe40000000f00 */
[----:B------:R-:W-:-:S04]  /*0330*/  MOV R9, RZ ;  /* 0x000000ff00097202 */ /* 0x000fc80000000f00 */
.L_x_1842:
        /* <DEDUP_REMOVED lines=12> */
[----:B------:R-:W3:Y:S04]  /*0400*/  @!P0 LDG.E R8, [R4.64] ;  /* 0x0000000604088981 */ /* 0x000ee8000c1e1900 */
[----:B------:R-:W3:Y:S02]  /*0410*/  @!P0 LDG.E R7, [R2.64] ;  /* 0x0000000602078981 */ /* 0x000ee4000c1e1900 */
[----:B---3--:R-:W-:Y:S01]  /*0420*/  IMAD R5, R8, R7, RZ ;  /* 0x0000000708057224 */ /* 0x008fe200078e02ff */
[----:B------:R-:W-:Y:S05]  /*0430*/  BRA.DIV ~URZ, `(.L_x_1840) ;  /* 0x0000c9f27f007947 */ /* 0x000fea000b800000 */
[----:B------:R1:W3:Y:S02]  /*0440*/  SHFL.UP PT, R0, R5, 0x1, RZ ;  /* 0x0420000005007989 */ /* 0x0002e400000e00ff */
.L_x_1958:
        /* <DEDUP_REMOVED lines=16> */
.L_x_1959:
[----:B---3--:R-:W-:-:S05]  /*0550*/  IMAD R0, R0, c[0x0][0x538], RZ ;  /* 0x00014e0000007a24 */ /* 0x008fca00078e02ff */
[----:B------:R-:W-:-:S04]  /*0560*/  IADD3 R6, R0, R6, RZ ;  /* 0x0000000600067210 */ /* 0x000fc80007ffe0ff */
[----:B------:R-:W-:-:S13]  /*0570*/  ISETP.GT.AND P0, PT, R6, UR4, PT ;  /* 0x0000000406007c0c */ /* 0x000fda000bf04270 */
[----:B-12---:R-:W-:Y:S05]  /*0580*/  @!P0 BRA `(.L_x_1842) ;  /* 0xfffffdb000008947 */ /* 0x006fea000383ffff */
.L_x_1838:
[----:B--2---:R-:W-:-:S05]  /*0590*/  IADD3 R244, -R0, R6, RZ ;  /* 0x0000000600f47210 */ /* 0x004fca0007ffe1ff */
[----:B------:R-:W-:-:S05]  /*05a0*/  IMAD R0, R4, c[0x0][0x538], R244 ;  /* 0x00014e0004007a24 */ /* 0x000fca00078e02f4 */
[----:B------:R-:W-:Y:S01]  /*05b0*/  ISETP.GT.AND P0, PT, R0, UR4, PT ;  /* 0x0000000400007c0c */ /* 0x000fe2000bf04270 */
[----:B------:R-:W-:-:S12]  /*05c0*/  BRA.DIV ~URZ, `(.L_x_1843) ;  /* 0x0000ca827f007947 */ /* 0x000fd8000b800000 */
[----:B------:R-:W-:-:S04]  /*05d0*/  VOTE.ANY R0, PT, !P0 ;  /* 0x0000000000007806 */ /* 0x000fc800040e0100 */
.L_x_1960:
[----:B------:R1:W2:Y:S01]  /*05e0*/  POPC R247, R0 ;  /* 0x0000000000f77309 */ /* 0x0002a20000000000 */
[----:B------:R-:W-:Y:S05]  /*05f0*/  BRA.DIV ~URZ, `(.L_x_1844) ;  /* 0x0000ca927f007947 */ /* 0x000fea000b800000 */
[----:B--2---:R2:W3:Y:S01]  /*0600*/  SHFL.IDX PT, R11, R8, R247, 0x1f ;  /* 0x00001ff7080b7589 */ /* 0x0044e200000e0000 */
[----:B------:R-:W-:-:S03]  /*0610*/  MOV R6, RZ ;  /* 0x000000ff00067202 */ /* 0x000fc60000000f00 */
[----:B------:R2:W4:Y:S04]  /*0620*/  SHFL.IDX PT, R10, R7, R247, 0x1f ;  /* 0x00001ff7070a7589 */ /* 0x00052800000e0000 */
.L_x_1961:
[----:B------:R-:W-:Y:S01]  /*0630*/  ISETP.NE.AND P0, PT, R0, RZ, PT ;  /* 0x000000ff0000720c */ /* 0x000fe20003f05270 */
[----:B------:R-:W-:-:S12]  /*0640*/  BSSY B0, `(.L_x_1845) ;  /* 0x0000005000007945 */ /* 0x000fd80003800000 */
[----:B------:R-:W-:Y:S05]  /*0650*/  @!P0 BRA `(.L_x_1846) ;  /* 0x0000003000008947 */ /* 0x000fea0003800000 */
[----:B------:R-:W-:Y:S01]  /*0660*/  IADD3 R198, R247, -0x1, RZ ;  /* 0xfffffffff7c67810 */ /* 0x000fe20007ffe0ff */
[----:B------:R-:W-:Y:S05]  /*0670*/  BRA.DIV ~URZ, `(.L_x_1847) ;  /* 0x0000caf27f007947 */ /* 0x000fea000b800000 */
[----:B------:R1:W2:Y:S02]  /*0680*/  SHFL.IDX PT, R6, R4, R198, 0x1f ;  /* 0x00001fc604067589 */ /* 0x0002a400000e0000 */
.L_x_1846:
[----:B------:R-:W-:Y:S05]  /*0690*/  BSYNC B0 ;  /* 0x0000000000007941 */ /* 0x000fea0003800000 */
.L_x_1845:
[----:B-1-3--:R-:W-:Y:S01]  /*06a0*/  IABS R0, R11 ;  /* 0x0000000b00007213 */ /* 0x00afe20000000000 */
[----:B--2---:R-:W-:Y:S02]  /*06b0*/  IMAD R244, R6, c[0x0][0x538], R244 ;  /* 0x00014e0006f47a24 */ /* 0x004fe400078e02f4 */
[----:B------:R-:W-:Y:S02]  /*06c0*/  IMAD.IADD R247, R247, 0x1, R9 ;  /* 0x00000001f7f77824 */ /* 0x000fe400078e0209 */
[----:B------:R-:W-:Y:S01]  /*06d0*/  IMAD.MOV.U32 R5, RZ, RZ, R0 ;  /* 0x000000ffff057224 */ /* 0x000fe200078e0000 */
[----:B----4-:R-:W-:Y:S02]  /*06e0*/  IABS R0, R10 ;  /* 0x0000000a00007213 */ /* 0x010fe40000000000 */
[----:B------:R-:W-:Y:S01]  /*06f0*/  IADD3 R245, -R244, UR4, RZ ;  /* 0x00000004f4f57c10 */ /* 0x000fe2000fffe1ff */
[----:B------:R-:W1:Y:S02]  /*0700*/  I2F.RP R2, R5 ;  /* 0x0000000500027306 */ /* 0x000e640000209400 */
[----:B------:R-:W-:Y:S01]  /*0710*/  IMAD.MOV.U32 R7, RZ, RZ, R0 ;  /* 0x000000ffff077224 */ /* 0x000fe200078e0000 */
[----:B------:R-:W-:-:S02]  /*0720*/  IABS R6, R245 ;  /* 0x000000f500067213 */ /* 0x000fc40000000000 */
[----:B------:R-:W-:-:S03]  /*0730*/  IABS R0, R11 ;  /* 0x0000000b00007213 */ /* 0x000fc60000000000 */
[----:B------:R-:W-:Y:S01]  /*0740*/  I2F.RP R8, R7 ;  /* 0x0000000700087306 */ /* 0x000fe20000209400 */
[----:B------:R-:W-:-:S07]  /*0750*/  IADD3 R0, RZ, -R0, RZ ;  /* 0x80000000ff007210 */ /* 0x000fce0007ffe0ff */
[----:B-1----:R-:W1:Y:S02]  /*0760*/  MUFU.RCP R2, R2 ;  /* 0x0000000200027308 */ /* 0x002e640000001000 */
[----:B-1----:R-:W-:-:S06]  /*0770*/  IADD3 R2, R2, 0xffffffe, RZ ;  /* 0x0ffffffe02027810 */ /* 0x002fcc0007ffe0ff */
[----:B------:R-:W1:Y:S02]  /*0780*/  F2I.FTZ.U32.TRUNC.NTZ R3, R2 ;  /* 0x0000000200037305 */ /* 0x000e64000021f000 */
[----:B-1----:R-:W-:-:S04]  /*0790*/  IMAD.MOV R2, RZ, RZ, -R3 ;  /* 0x000000ffff027224 */ /* 0x002fc800078e0a03 */
[----:B------:R-:W-:Y:S02]  /*07a0*/  IMAD R4, R2, R5, RZ ;  /* 0x0000000502047224 */ /* 0x000fe400078e02ff */
        /* <DEDUP_REMOVED lines=45> */
[----:B------:R-:W-:-:S04]  /*0a80*/  IMAD R2, R10, R2, R4 ;  /* 0x000000020a027224 */ /* 0x000fc800078e0204 */
[----:B------:R-:W-:Y:S01]  /*0a90*/  IMAD R246, R2, 0x10000, R0 ;  /* 0x0001000002f67824 */ /* 0x000fe200078e0200 */
[----:B------:R-:W-:Y:S05]  /*0aa0*/  BRA `(.L_x_1848) ;  /* 0x0000004000007947 */ /* 0x000fea0003800000 */
.L_x_1839:
[----:B--2---:R-:W-:Y:S01]  /*0ab0*/  IMAD.MOV.U32 R245, RZ, RZ, RZ ;  /* 0x000000fffff57224 */ /* 0x004fe200078e00ff */
[----:B------:R-:W-:Y:S01]  /*0ac0*/  MOV R246, RZ ;  /* 0x000000ff00f67202 */ /* 0x000fe20000000f00 */
[----:B------:R-:W-:Y:S01]  /*0ad0*/  IMAD.U32 R244, RZ, RZ, UR4 ;  /* 0x00000004fff47e24 */ /* 0x000fe2000f8e00ff */
[----:B------:R-:W-:Y:S02]  /*0ae0*/  MOV R247, c[0x0][0x53c] ;  /* 0x00014f0000f77a02 */ /* 0x000fe40000000f00 */
.L_x_1848:
[----:B------:R-:W-:Y:S01]  /*0af0*/  ISETP.NE.AND P0, PT, R12, RZ, PT ;  /* 0x000000ff0c00720c */ /* 0x000fe20003f05270 */
[----:B------:R-:W-:-:S12]  /*0b00*/  WARPSYNC 0xffffffff ;  /* 0xffffffff00007948 */ /* 0x000fd80003800000 */
[----:B------:R1:W-:Y:S04]  /*0b10*/  @!P0 STS.128 [0xc080], R244 ;  /* 0x00c080f4ff008388 */ /* 0x0003e80000000c00 */
[----:B------:R-:W-:Y:S06]  /*0b20*/  BAR.ARV 0x5, 0x80 ;  /* 0x0142000000007b1d */ /* 0x000fec0000002000 */
.L_x_1837:
[----:B-12---:R-:W-:-:S13]  /*0b30*/  ISETP.GE.AND P0, PT, R247, c[0x0][0x53c], PT ;  /* 0x00014f00f7007a0c */ /* 0x006fda0003f06270 */
[----:B------:R-:W-:Y:S05]  /*0b40*/  @P0 EXIT ;  /* 0x000000000000094d */ /* 0x000fea0003800000 */
[----:B------:R-:W1:Y:S01]  /*0b50*/  S2R R11, SR_TID.X ;  /* 0x00000000000b7919 */ /* 0x000e620000002100 */
[----:B------:R-:W-:Y:S02]  /*0b60*/  ULDC UR5, c[0x0][0x2ac] ;  /* 0x0000ab0000057ab9 */ /* 0x000fe40000000800 */
[----:B------:R-:W-:Y:S02]  /*0b70*/  ULDC UR4, c[0x0][0x1d0] ;  /* 0x0000740000047ab9 */ /* 0x000fe40000000800 */
[----:B------:R-:W-:Y:S01]  /*0b80*/  UIMAD UR5, UR5, UR4, URZ ;  /* 0x00000004050572a4 */ /* 0x000fe2000f8e023f */
[----:B-1----:R-:W-:-:S04]  /*0b90*/  SHF.R.S32.HI R9, RZ, 0x1f, R11 ;  /* 0x0000001fff097819 */ /* 0x002fc8000001140b */
[CC--:B------:R-:W-:Y:S02]  /*0ba0*/  LEA.HI R2, R9.reuse, R11.reuse, RZ, 0x4 ;  /* 0x0000000b09027211 */ /* 0x0c0fe400078f20ff */
[CC--:B------:R-:W-:Y:S02]  /*0bb0*/  LEA.HI R17, R9.reuse, R11.reuse, RZ, 0x3 ;  /* 0x0000000b09117211 */ /* 0x0c0fe400078f18ff */
[----:B------:R-:W-:Y:S02]  /*0bc0*/  SHF.R.S32.HI R4, RZ, 0x4, R2 ;  /* 0x00000004ff047819 */ /* 0x000fe40000011402 */
        /* <DEDUP_REMOVED lines=54> */
[----:B------:R-:W-:Y:S01]  /*0f30*/  STL [R1+0x60], R18 ;  /* 0x0000601201007387 */ /* 0x000fe20000100800 */
        /* <DEDUP_REMOVED lines=52> */
[----:B------:R-:W-:Y:S01]  /*1280*/  IMAD.IADD R2, R3, 0x1, R2 ;  /* 0x0000000103027824 */ /* 0x000fe200078e0202 */
[----:B------:R-:W-:Y:S01]  /*1290*/  SEL R5, R6, 0xffffffe0, !P0 ;  /* 0xffffffe006057807 */ /* 0x000fe20004000000 */
[----:B------:R-:W-:Y:S01]  /*12a0*/  IMAD.SHL.U32 R4, R4, 0x2, RZ ;  /* 0x0000000204047824 */ /* 0x000fe200078e00ff */
[----:B------:R-:W-:Y:S01]  /*12b0*/  IADD3 R184, R123, 0x20, RZ ;  /* 0x000000207bb87810 */ /* 0x000fe20007ffe0ff */
[----:B------:R-:W-:Y:S01]  /*12c0*/  IMAD.IADD R3, R3, 0x1, R7 ;  /* 0x0000000103037824 */ /* 0x000fe200078e0207 */
[----:B------:R-:W-:Y:S01]  /*12d0*/  SHF.R.S32.HI R7, RZ, 0x1f, R196 ;  /* 0x0000001fff077819 */ /* 0x000fe200000114c4 */
[----:B------:R-:W-:Y:S01]  /*12e0*/  IMAD.IADD R7, R18, 0x1, R15 ;  /* 0x0000000112077824 */ /* 0x000fe200078e020f */
[C---:B------:R-:W-:Y:S01]  /*12f0*/  IADD3 R13, R4.reuse, 0x8, RZ ;  /* 0x00000008040d7810 */ /* 0x040fe20007ffe0ff */
[----:B------:R-:W-:Y:S01]  /*1300*/  STL [R1+0x2c], R4 ;  /* 0x00002c0401007387 */ /* 0x000fe20000100800 */
[----:B------:R-:W-:-:S02]  /*1310*/  IADD3 R12, R4, 0x10, RZ ;  /* 0x00000010040c7810 */ /* 0x000fc40007ffe0ff */
[C---:B------:R-:W-:Y:S01]  /*1320*/  IADD3 R11, R4.reuse, 0x18, RZ ;  /* 0x00000018040b7810 */ /* 0x040fe20007ffe0ff */
[----:B------:R1:W-:Y:S01]  /*1330*/  STL [R1+0x64], R7 ;  /* 0x0000640701007387 */ /* 0x0003e20000100800 */
[C---:B------:R-:W-:Y:S02]  /*1340*/  IADD3 R10, R4.reuse, 0x20, RZ ;  /* 0x00000020040a7810 */ /* 0x040fe40007ffe0ff */
[C---:B------:R-:W-:Y:S01]  /*1350*/  IADD3 R9, R4.reuse, 0x28, RZ ;  /* 0x0000002804097810 */ /* 0x040fe20007ffe0ff */
[----:B------:R2:W-:Y:S01]  /*1360*/  STL [R1+0x18], R13 ;  /* 0x0000180d01007387 */ /* 0x0005e20000100800 */
[C---:B------:R-:W-:Y:S02]  /*1370*/  IADD3 R8, R4.reuse, 0x30, RZ ;  /* 0x0000003004087810 */ /* 0x040fe40007ffe0ff */
[C---:B------:R-:W-:Y:S01]  /*1380*/  IADD3 R252, R4.reuse, 0x40, RZ ;  /* 0x0000004004fc7810 */ /* 0x040fe20007ffe0ff */
[----:B------:R-:W-:Y:S01]  /*1390*/  STL [R1+0x14], R12 ;  /* 0x0000140c01007387 */ /* 0x000fe20000100800 */
[----:B------:R-:W-:-:S02]  /*13a0*/  IADD3 R251, R4, 0x48, RZ ;  /* 0x0000004804fb7810 */ /* 0x000fc40007ffe0ff */
[C---:B------:R-:W-:Y:S01]  /*13b0*/  IADD3 R250, R4.reuse, 0x50, RZ ;  /* 0x0000005004fa7810 */ /* 0x040fe20007ffe0ff */
[----:B------:R3:W-:Y:S01]  /*13c0*/  STL [R1+0x10], R11 ;  /* 0x0000100b01007387 */ /* 0x0007e20000100800 */
[----:B------:R-:W-:Y:S02]  /*13d0*/  IADD3 R249, R4, 0x58, RZ ;  /* 0x0000005804f97810 */ /* 0x000fe40007ffe0ff */
[----:B------:R-:W-:Y:S01]  /*13e0*/  SHF.R.S32.HI R0, RZ, 0x1f, R252 ;  /* 0x0000001fff007819 */ /* 0x000fe200000114fc */
[----:B------:R4:W-:Y:S01]  /*13f0*/  STL [R1+0xc], R10 ;  /* 0x00000c0a01007387 */ /* 0x0009e20000100800 */
[----:B------:R-:W-:Y:S01]  /*1400*/  SHF.R.S32.HI R0, RZ, 0x1f, R250 ;  /* 0x0000001fff007819 */ /* 0x000fe200000114fa */
[----:B------:R-:W-:Y:S01]  /*1410*/  IMAD.IADD R0, R243, 0x1, R5 ;  /* 0x00000001f3007824 */ /* 0x000fe200078e0205 */
[----:B------:R-:W-:Y:S01]  /*1420*/  LEA R182, R2, 0x6080, 0x1 ;  /* 0x0000608002b67811 */ /* 0x000fe200078e08ff */
[----:B------:R-:W-:Y:S01]  /*1430*/  STL [R1+0x8], R9 ;  /* 0x0000080901007387 */ /* 0x000fe20000100800 */
[----:B------:R-:W-:-:S02]  /*1440*/  LEA R180, R3, 0x1880, 0x1 ;  /* 0x0000188003b47811 */ /* 0x000fc400078e08ff */
[----:B------:R-:W-:Y:S01]  /*1450*/  @P2 IADD3 R184, R123, -0x20, RZ ;  /* 0xffffffe07bb82810 */ /* 0x000fe20007ffe0ff */
[----:B------:R5:W-:Y:S01]  /*1460*/  STL [R1+0x4], R8 ;  /* 0x0000040801007387 */ /* 0x000be20000100800 */
[----:B-1----:R-:W-:Y:S02]  /*1470*/  IADD3 R7, R4, 0x38, RZ ;  /* 0x0000003804077810 */ /* 0x002fe40007ffe0ff */
[----:B------:R-:W-:Y:S02]  /*1480*/  SEL R4, R6, 0xffffffe0, !P3 ;  /* 0xffffffe006047807 */ /* 0x000fe40005800000 */
[----:B--2---:R-:W-:Y:S01]  /*1490*/  SHF.R.S32.HI R13, RZ, 0x1f, R13 ;  /* 0x0000001fff0d7819 */ /* 0x004fe2000001140d */
[----:B------:R-:W-:Y:S01]  /*14a0*/  STL [R1], R7 ;  /* 0x0000000701007387 */ /* 0x000fe20000100800 */
[----:B------:R-:W-:Y:S01]  /*14b0*/  SHF.R.S32.HI R6, RZ, 0x1f, R12 ;  /* 0x0000001fff067819 */ /* 0x000fe2000001140c */
[----:B------:R-:W-:Y:S01]  /*14c0*/  IMAD.IADD R183, R182, 0x1, R4 ;  /* 0x00000001b6b77824 */ /* 0x000fe200078e0204 */
[C---:B------:R-:W-:Y:S01]  /*14d0*/  IADD3 R192, R184.reuse, 0x400, RZ ;  /* 0x00000400b8c07810 */ /* 0x040fe20007ffe0ff */
[----:B------:R-:W-:Y:S01]  /*14e0*/  STL [R1+0x58], R13 ;  /* 0x0000580d01007387 */ /* 0x000fe20000100800 */
[----:B------:R-:W-:Y:S01]  /*14f0*/  IADD3 R191, R184, 0x800, RZ ;  /* 0x00000800b8bf7810 */ /* 0x000fe20007ffe0ff */
[----:B------:R-:W-:Y:S01]  /*1500*/  IMAD.IADD R181, R4, 0x1, R180 ;  /* 0x0000000104b57824 */ /* 0x000fe200078e02b4 */
[----:B---3--:R-:W-:Y:S01]  /*1510*/  SHF.R.S32.HI R11, RZ, 0x1f, R11 ;  /* 0x0000001fff0b7819 */ /* 0x008fe2000001140b */
[----:B------:R1:W-:Y:S01]  /*1520*/  STL [R1+0x54], R6 ;  /* 0x0000540601007387 */ /* 0x0003e20000100800 */
[----:B------:R-:W-:-:S02]  /*1530*/  IADD3 R190, R184, 0xc00, RZ ;  /* 0x00000c00b8be7810 */ /* 0x000fc40007ffe0ff */
[----:B----4-:R-:W-:Y:S01]  /*1540*/  SHF.R.S32.HI R10, RZ, 0x1f, R10 ;  /* 0x0000001fff0a7819 */ /* 0x010fe2000001140a */
[----:B------:R-:W-:Y:S01]  /*1550*/  STL [R1+0x50], R11 ;  /* 0x0000500b01007387 */ /* 0x000fe20000100800 */
[C---:B------:R-:W-:Y:S02]  /*1560*/  IADD3 R189, R184.reuse, 0x1000, RZ ;  /* 0x00001000b8bd7810 */ /* 0x040fe40007ffe0ff */
[C---:B------:R-:W-:Y:S01]  /*1570*/  IADD3 R188, R184.reuse, 0x1400, RZ ;  /* 0x00001400b8bc7810 */ /* 0x040fe20007ffe0ff */
[----:B------:R-:W-:Y:S01]  /*1580*/  STL [R1+0x4c], R10 ;  /* 0x00004c0a01007387 */ /* 0x000fe20000100800 */
[C---:B------:R-:W-:Y:S02]  /*1590*/  IADD3 R187, R184.reuse, 0x1800, RZ ;  /* 0x00001800b8bb7810 */ /* 0x040fe40007ffe0ff */
[----:B-----5:R-:W-:Y:S02]  /*15a0*/  SHF.R.S32.HI R8, RZ, 0x1f, R8 ;  /* 0x0000001fff087819 */ /* 0x020fe40000011408 */
[----:B------:R-:W-:-:S02]  /*15b0*/  IADD3 R186, R184, 0x1c00, RZ ;  /* 0x00001c00b8ba7810 */ /* 0x000fc40007ffe0ff */
[----:B------:R-:W-:Y:S02]  /*15c0*/  IADD3 R185, R184, 0x2000, RZ ;  /* 0x00002000b8b97810 */ /* 0x000fe40007ffe0ff */
[----:B-1----:R-:W-:-:S05]  /*15d0*/  SHF.R.S32.HI R6, RZ, 0x1f, R9 ;  /* 0x0000001fff067819 */ /* 0x002fca0000011409 */
[----:B------:R1:W-:Y:S04]  /*15e0*/  STL [R1+0x48], R6 ;  /* 0x0000480601007387 */ /* 0x0003e80000100800 */
[----:B------:R-:W-:Y:S01]  /*15f0*/  STL [R1+0x44], R8 ;  /* 0x0000440801007387 */ /* 0x000fe20000100800 */
[----:B-1----:R-:W-:Y:S02]  /*1600*/  SHF.R.S32.HI R6, RZ, 0x1f, R7 ;  /* 0x0000001fff067819 */ /* 0x002fe40000011407 */
[----:B------:R-:W-:-:S03]  /*1610*/  SHF.R.S32.HI R7, RZ, 0x1f, R251 ;  /* 0x0000001fff077819 */ /* 0x000fc600000114fb */
[----:B------:R1:W-:Y:S04]  /*1620*/  STL [R1+0x40], R6 ;  /* 0x0000400601007387 */ /* 0x0003e80000100800 */
[----:B------:R2:W-:Y:S01]  /*1630*/  STL [R1+0x20], R0 ;  /* 0x0000200001007387 */ /* 0x0005e20000100800 */
[----:B-1----:R-:W-:Y:S01]  /*1640*/  SHF.R.S32.HI R6, RZ, 0x1f, R249 ;  /* 0x0000001fff067819 */ /* 0x002fe200000114f9 */
[----:B--2---:R-:W-:-:S05]  /*1650*/  IMAD.IADD R0, R5, 0x1, R248 ;  /* 0x0000000105007824 */ /* 0x004fca00078e02f8 */
[----:B------:R1:W-:Y:S02]  /*1660*/  STL [R1+0x1c], R0 ;  /* 0x00001c0001007387 */ /* 0x0003e40000100800 */
.L_x_1957:
[----:B------:R-:W-:-:S04]  /*1670*/  IMAD.MOV.U32 R8, RZ, RZ, 0x4 ;  /* 0x00000004ff087424 */ /* 0x000fc800078e00ff */
[----:B------:R-:W-:-:S05]  /*1680*/  IMAD.WIDE R2, R247, R8, c[0x0][0x588] ;  /* 0x00016200f7027625 */ /* 0x000fca00078e0208 */
[----:B------:R-:W2:Y:S01]  /*1690*/  LDG.E R242, [R2.64] ;  /* 0x0000000602f27981 */ /* 0x000ea2000c1e1900 */
[----:B------:R-:W-:Y:S01]  /*16a0*/  ISETP.NE.U32.AND P4, PT, RZ, c[0x0][0x370], PT ;  /* 0x0000dc00ff007a0c */ /* 0x000fe20003f85070 */
[----:B------:R-:W-:Y:S01]  /*16b0*/  IMAD.MOV.U32 R236, RZ, RZ, RZ ;  /* 0x000000ffffec7224 */ /* 0x000fe200078e00ff */
[----:B------:R-:W-:Y:S01]  /*16c0*/  ISETP.NE.U32.AND P3, PT, RZ, c[0x0][0x360], PT ;  /* 0x0000d800ff007a0c */ /* 0x000fe20003f65070 */
[----:B------:R-:W-:Y:S01]  /*16d0*/  IMAD.MOV.U32 R10, RZ, RZ, RZ ;  /* 0x000000ffff0a7224 */ /* 0x000fe200078e00ff */
[----:B------:R-:W-:Y:S02]  /*16e0*/  ISETP.NE.AND.EX P4, PT, RZ, c[0x0][0x374], PT, P4 ;  /* 0x0000dd00ff007a0c */ /* 0x000fe40003f85340 */
[----:B------:R-:W-:Y:S02]  /*16f0*/  ISETP.NE.AND.EX P3, PT, RZ, c[0x0][0x364], PT, P3 ;  /* 0x0000d900ff007a0c */ /* 0x000fe40003f65330 */
[----:B------:R-:W-:-:S04]  /*1700*/  ISETP.NE.U32.AND P0, PT, RZ, c[0x0][0x348], PT ;  /* 0x0000d200ff007a0c */ /* 0x000fc80003f05070 */
[----:B------:R-:W-:Y:S02]  /*1710*/  ISETP.NE.AND.EX P0, PT, RZ, c[0x0][0x34c], PT, P0 ;  /* 0x0000d300ff007a0c */ /* 0x000fe40003f05300 */
[----:B--2---:R-:W-:Y:S01]  /*1720*/  SHF.R.S32.HI R12, RZ, 0x1f, R242 ;  /* 0x0000001fff0c7819 */ /* 0x004fe200000114f2 */
[C---:B------:R-:W-:Y:S02]  /*1730*/  IMAD.SHL.U32 R14, R242.reuse, 0x4, RZ ;  /* 0x00000004f20e7824 */ /* 0x040fe400078e00ff */
        /* <DEDUP_REMOVED lines=17> */
[----:B-1----:R1:W3:Y:S04]  /*1850*/  LDG.E R0, [R2.64] ;  /* 0x0000000602007981 */ /* 0x0022e8000c1e1900 */
[----:B-12---:R-:W3:Y:S02]  /*1860*/  LDG.E R2, [R2.64+0x4] ;  /* 0x0000040602027981 */ /* 0x006ee4000c1e1900 */
[----:B---3--:R-:W-:-:S02]  /*1870*/  IADD3 R15, -R0, R2, RZ ;  /* 0x00000002000f7210 */ /* 0x008fc40007ffe1ff */
.L_x_1849:
[----:B------:R-:W-:-:S04]  /*1880*/  ISETP.NE.U32.AND P1, PT, RZ, c[0x0][0x368], PT ;  /* 0x0000da00ff007a0c */ /* 0x000fc80003f25070 */
[----:B------:R-:W-:-:S13]  /*1890*/  ISETP.NE.AND.EX P1, PT, RZ, c[0x0][0x36c], PT, P1 ;  /* 0x0000db00ff007a0c */ /* 0x000fda0003f25310 */
[----:B------:R-:W-:Y:S05]  /*18a0*/  @!P1 BRA `(.L_x_1850) ;  /* 0x0000004000009947 */ /* 0x000fea0003800000 */
[----:B--2---:R-:W-:-:S04]  /*18b0*/  IADD3 R2, P1, R14, c[0x0][0x368], RZ ;  /* 0x0000da000e027a10 */ /* 0x004fc80007f3e0ff */
[----:B------:R-:W-:-:S05]  /*18c0*/  IADD3.X R3, R13, c[0x0][0x36c], RZ, P1, !PT ;  /* 0x0000db000d037a10 */ /* 0x000fca0000ffe4ff */
[----:B-1----:R1:W5:Y:S01]  /*18d0*/  LDG.E R0, [R2.64] ;  /* 0x0000000602007981 */ /* 0x002362000c1e1900 */
[----:B------:R-:W-:Y:S05]  /*18e0*/  BRA `(.L_x_1851) ;  /* 0x0000008000007947 */ /* 0x000fea0003800000 */
.L_x_1850:
[----:B------:R-:W-:Y:S01]  /*18f0*/  ISETP.NE.U32.AND P1, PT, RZ, c[0x0][0x350], PT ;  /* 0x0000d400ff007a0c */ /* 0x000fe20003f25070 */
[----:B-1----:R-:W-:-:S03]  /*1900*/  IMAD.U32 R0, RZ, RZ, UR5 ;  /* 0x00000005ff007e24 */ /* 0x002fc6000f8e00ff */
[----:B------:R-:W-:-:S13]  /*1910*/  ISETP.NE.AND.EX P1, PT, RZ, c[0x0][0x354], PT, P1 ;  /* 0x0000d500ff007a0c */ /* 0x000fda0003f25310 */
[----:B------:R-:W-:Y:S05]  /*1920*/  @!P1 BRA `(.L_x_1851) ;  /* 0x0000004000009947 */ /* 0x000fea0003800000 */
[----:B--2---:R-:W-:-:S05]  /*1930*/  IMAD.WIDE R2, R242, R8, c[0x0][0x350] ;  /* 0x0000d400f2027625 */ /* 0x004fca00078e0208 */
[----:B------:R-:W2:Y:S04]  /*1940*/  LDG.E R4, [R2.64] ;  /* 0x0000000602047981 */ /* 0x000ea8000c1e1900 */
[----:B------:R-:W2:Y:S02]  /*1950*/  LDG.E R0, [R2.64+0x4] ;  /* 0x0000040602007981 */ /* 0x000ea4000c1e1900 */
[----:B--2---:R-:W-:-:S04]  /*1960*/  IADD3 R0, -R4, R0, RZ ;  /* 0x0000000004007210 */ /* 0x004fc80007ffe1ff */
.L_x_1851:
[----:B-12---:R-:W-:Y:S01]  /*1970*/  LOP3.LUT R3, R246, 0xff000000, RZ, 0xc0, !PT ;  /* 0xff000000f6037812 */ /* 0x006fe200078ec0ff */
[----:B-----5:R-:W-:Y:S01]  /*1980*/  IMAD.IADD R16, R0, 0x1, -R236 ;  /* 0x0000000100107824 */ /* 0x020fe200078e0aec */
[----:B------:R-:W-:Y:S01]  /*1990*/  LOP3.LUT R4, R246, 0xff0000, RZ, 0xc0, !PT ;  /* 0x00ff0000f6047812 */ /* 0x000fe200078ec0ff */
[----:B------:R-:W-:Y:S01]  /*19a0*/  BSSY B0, `(.L_x_1852) ;  /* 0x000002c000007945 */ /* 0x000fe20003800000 */
[----:B------:R-:W-:-:S02]  /*19b0*/  SHF.R.U32.HI R3, RZ, 0x8, R3 ;  /* 0x00000008ff037819 */ /* 0x000fc40000011603 */
[----:B------:R-:W-:Y:S02]  /*19c0*/  IADD3 R0, R16, 0x2f, RZ ;  /* 0x0000002f10007810 */ /* 0x000fe40007ffe0ff */
[----:B------:R-:W-:Y:S02]  /*19d0*/  LEA.HI R3, R4, R3, RZ, 0x10 ;  /* 0x0000000304037211 */ /* 0x000fe400078f80ff */
[----:B------:R-:W-:Y:S01]  /*19e0*/  ISETP.GE.AND P1, PT, R16, 0x1, PT ;  /* 0x000000011000780c */ /* 0x000fe20003f26270 */
[----:B------:R-:W-:Y:S01]  /*19f0*/  IMAD.HI R0, R0, 0x2aaaaaab, RZ ;  /* 0x2aaaaaab00007827 */ /* 0x000fe200078e02ff */
[----:B------:R-:W-:Y:S02]  /*1a00*/  LOP3.LUT R17, R3, 0xff, RZ, 0xc0, !PT ;  /* 0x000000ff03117812 */ /* 0x000fe400078ec0ff */
[----:B------:R-:W-:Y:S02]  /*1a10*/  SHF.R.U32.HI R5, RZ, 0x10, R3 ;  /* 0x00000010ff057819 */ /* 0x000fe40000011603 */
[----:B------:R-:W-:Y:S01]  /*1a20*/  SHF.R.U32.HI R2, RZ, 0x1f, R0 ;  /* 0x0000001fff027819 */ /* 0x000fe20000011600 */
[----:B------:R1:W-:Y:S03]  /*1a30*/  STL [R1+0x38], R17 ;  /* 0x0000381101007387 */ /* 0x0003e60000100800 */
[----:B------:R-:W-:Y:S01]  /*1a40*/  LEA.HI.SX32 R11, R0, R2, 0x1d ;  /* 0x00000002000b7211 */ /* 0x000fe200078feaff */
[----:B------:R1:W-:Y:S01]  /*1a50*/  STL [R1+0x30], R5 ;  /* 0x0000300501007387 */ /* 0x0003e20000100800 */
[----:B------:R-:W-:Y:S01]  /*1a60*/  IMAD.MOV.U32 R2, RZ, RZ, RZ ;  /* 0x000000ffff027224 */ /* 0x000fe200078e00ff */
        /* <DEDUP_REMOVED lines=31> */
.L_x_1853:
[----:B------:R-:W-:Y:S05]  /*1c60*/  BSYNC B0 ;  /* 0x0000000000007941 */ /* 0x000fea0003800000 */
.L_x_1852:
        /* <DEDUP_REMOVED lines=66> */
[----:B------:R-:W-:Y:S01]  /*2090*/  SEL R6, R12, RZ, !P0 ;  /* 0x000000ff0c067207 */ /* 0x000fe20004000000 */
[----:B------:R-:W-:Y:S01]  /*20a0*/  IMAD R0, R0, c[0x0][0x178], RZ ;  /* 0x00005e0000007a24 */ /* 0x000fe200078e02ff */
[----:B------:R-:W-:Y:S01]  /*20b0*/  ISETP.NE.AND P2, PT, R4, 0x1, PT ;  /* 0x000000010400780c */ /* 0x000fe20003f45270 */
[----:B------:R-:W-:Y:S01]  /*20c0*/  IMAD R5, R245, 0x80, R5 ;  /* 0x00000080f5057824 */ /* 0x000fe200078e0205 */
[----:B------:R-:W-:Y:S01]  /*20d0*/  SEL R4, R242, RZ, !P0 ;  /* 0x000000fff2047207 */ /* 0x000fe20004000000 */
[----:B------:R-:W-:Y:S01]  /*20e0*/  IMAD R0, R10, c[0x0][0x17c], R0 ;  /* 0x00005f000a007a24 */ /* 0x000fe200078e0200 */
[----:B------:R-:W-:Y:S01]  /*20f0*/  ISETP.GE.AND P5, PT, R228, c[0x0][0x198], PT ;  /* 0x00006600e4007a0c */ /* 0x000fe20003fa6270 */
[----:B------:R-:W-:Y:S01]  /*2100*/  IMAD R6, R6, c[0x0][0x1c0], RZ ;  /* 0x0000700006067a24 */ /* 0x000fe200078e02ff */
[----:B------:R-:W-:-:S02]  /*2110*/  ISETP.GE.AND P4, PT, R229, c[0x0][0x198], PT ;  /* 0x00006600e5007a0c */ /* 0x000fc40003f86270 */
[----:B------:R-:W-:Y:S01]  /*2120*/  IADD3 R118, R197, -0x1, RZ ;  /* 0xffffffffc5767810 */ /* 0x000fe20007ffe0ff */
[----:B------:R-:W-:-:S04]  /*2130*/  IMAD R6, R4, c[0x0][0x1c4], R6 ;  /* 0x0000710004067a24 */ /* 0x000fc800078e0206 */
[----:B------:R-:W-:-:S04]  /*2140*/  @P2 IMAD.HI.U32 R7, R5, c[0x0][0x2c8], RZ ;  /* 0x0000b20005072a27 */ /* 0x000fc800078e00ff */
[----:B--2---:R-:W-:-:S05]  /*2150*/  IMAD.WIDE.U32 R2, R10, c[0x0][0x178], RZ ;  /* 0x00005e000a027a25 */ /* 0x004fca00078e00ff */
[----:B------:R-:W-:Y:S02]  /*2160*/  IADD3 R3, R3, R0, RZ ;  /* 0x0000000003037210 */ /* 0x000fe40007ffe0ff */
[----:B------:R-:W-:Y:S02]  /*2170*/  MOV R0, R5 ;  /* 0x0000000500007202 */ /* 0x000fe40000000f00 */
[----:B------:R-:W-:Y:S01]  /*2180*/  @P2 SHF.R.U32.HI R0, RZ, c[0x0][0x2cc], R7 ;  /* 0x0000b300ff002a19 */ /* 0x000fe20000011607 */
[C---:B------:R-:W-:Y:S01]  /*2190*/  IMAD.WIDE.U32 R2, R13.reuse, c[0x0][0x1b8], R2 ;  /* 0x00006e000d027a25 */ /* 0x040fe200078e0002 */
[----:B------:R-:W-:Y:S02]  /*21a0*/  ISETP.GE.AND P2, PT, R196, c[0x0][0x198], PT ;  /* 0x00006600c4007a0c */ /* 0x000fe40003f46270 */
        /* <DEDUP_REMOVED lines=16> */
[----:B------:R-:W-:Y:S01]  /*22b0*/  LEA.HI.X R5, R2, c[0x0][0x164], R0, 0x1, P0 ;  /* 0x0000590002057a11 */ /* 0x000fe200000f0c00 */
[----:B------:R-:W-:Y:S01]  /*22c0*/  @!P1 IMAD.MOV.U32 R14, RZ, RZ, R242 ;  /* 0x000000ffff0e9224 */ /* 0x000fe200078e00f2 */
[----:B------:R-:W-:Y:S05]  /*22d0*/  BRA.DIV ~URZ, `(.L_x_1855) ;  /* 0x0000aef27f007947 */ /* 0x000fea000b800000 */
[----:B------:R1:W2:Y:S02]  /*22e0*/  SHFL.IDX PT, R4, R5, RZ, 0x1c1f ;  /* 0x001c1fff05047589 */ /* 0x0002a400000e0000 */
.L_x_1962:
[----:B------:R-:W-:Y:S05]  /*22f0*/  BRA.DIV ~URZ, `(.L_x_1856) ;  /* 0x0000af427f007947 */ /* 0x000fea000b800000 */
[----:B------:R3:W4:Y:S02]  /*2300*/  SHFL.IDX PT, R0, R12, RZ, 0x1c1f ;  /* 0x001c1fff0c007589 */ /* 0x00072400000e0000 */
.L_x_1963:
[----:B------:R-:W-:Y:S01]  /*2310*/  IMAD R11, R15, c[0x0][0x2c4], RZ ;  /* 0x0000b1000f0b7a24 */ /* 0x000fe200078e02ff */
[----:B------:R-:W-:Y:S01]  /*2320*/  LEA R10, R245, R230, 0x7 ;  /* 0x000000e6f50a7211 */ /* 0x000fe200078e38ff */
        /* <DEDUP_REMOVED lines=20> */
.L_x_1858:
[----:B------:R-:W-:Y:S05]  /*2470*/  BSYNC B0 ;  /* 0x0000000000007941 */ /* 0x000fea0003800000 */
.L_x_1857:
[----:B------:R-:W-:Y:S05]  /*2480*/  BRA.DIV ~URZ, `(.L_x_1859) ;  /* 0x0000ae227f007947 */ /* 0x000fea000b800000 */
[----:B--2---:R2:W1:Y:S04]  /*2490*/  SHFL.IDX PT, R4, R5, 0x1, 0x1c1f ;  /* 0x003c1f0005047f89 */ /* 0x00446800000e0000 */
[----:B----4-:R2:W4:Y:S02]  /*24a0*/  SHFL.IDX PT, R0, R12, 0x1, 0x1c1f ;  /* 0x003c1f000c007f89 */ /* 0x01052400000e0000 */
.L_x_1964:
        /* <DEDUP_REMOVED lines=21> */
.L_x_1861:
[----:B------:R-:W-:Y:S05]  /*2600*/  BSYNC B0 ;  /* 0x0000000000007941 */ /* 0x000fea0003800000 */
.L_x_1860:
[----:B------:R-:W-:Y:S05]  /*2610*/  BRA.DIV ~URZ, `(.L_x_1862) ;  /* 0x0000ad627f007947 */ /* 0x000fea000b800000 */
[----:B-1----:R1:W2:Y:S02]  /*2620*/  SHFL.IDX PT, R4, R5, 0x2, 0x1c1f ;  /* 0x005c1f0005047f89 */ /* 0x0022a400000e0000 */
.L_x_1965:
[----:B------:R-:W-:Y:S05]  /*2630*/  BRA.DIV ~URZ, `(.L_x_1863) ;  /* 0x0000adb27f007947 */ /* 0x000fea000b800000 */
[----:B----4-:R4:W1:Y:S02]  /*2640*/  SHFL.IDX PT, R0, R12, 0x2, 0x1c1f ;  /* 0x005c1f000c007f89 */ /* 0x01086400000e0000 */
.L_x_1966:
        /* <DEDUP_REMOVED lines=21> */
.L_x_1865:
[----:B------:R-:W-:Y:S05]  /*27a0*/  BSYNC B0 ;  /* 0x0000000000007941 */ /* 0x000fea0003800000 */
.L_x_1864:
[----:B------:R-:W-:Y:S05]  /*27b0*/  BRA.DIV ~URZ, `(.L_x_1866) ;  /* 0x0000aca27f007947 */ /* 0x000fea000b800000 */
[----:B-1----:R1:W3:Y:S04]  /*27c0*/  SHFL.IDX PT, R7, R5, 0x3, 0x1c1f ;  /* 0x007c1f0005077f89 */ /* 0x0022e800000e0000 */
[----:B------:R1:W4:Y:S02]  /*27d0*/  SHFL.IDX PT, R2, R12, 0x3, 0x1c1f ;  /* 0x007c1f000c027f89 */ /* 0x00032400000e0000 */
.L_x_1967:
[----:B----4-:R-:W4:Y:S01]  /*27e0*/  LDL R9, [R1+0x3c] ;  /* 0x00003c0001097983 */ /* 0x010f220000100800 */
[----:B------:R-:W-:Y:S01]  /*27f0*/  IADD3 R0, R10, 0x60, RZ ;  /* 0x000000600a007810 */ /* 0x000fe20007ffe0ff */
[----:B------:R-:W-:Y:S01]  /*2800*/  IMAD.MOV.U32 R117, RZ, RZ, 0x30 ;  /* 0x00000030ff757424 */ /* 0x000fe200078e00ff */
[----:B-123--:R-:W-:Y:S01]  /*2810*/  SHF.R.S32.HI R12, RZ, 0x1f, R196 ;  /* 0x0000001fff0c7819 */ /* 0x00efe200000114c4 */
        /* <DEDUP_REMOVED lines=11> */
[----:B------:R-:W-:Y:S01]  /*28d0*/  @!P3 LEA R4, P0, R196, R2, 0x1 ;  /* 0x00000002c404b211 */ /* 0x000fe200078008ff */
[----:B------:R-:W-:Y:S01]  /*28e0*/  IMAD R6, R0, c[0x0][0x2b0], RZ ;  /* 0x0000ac0000067a24 */ /* 0x000fe200078e02ff */
[C---:B------:R-:W-:Y:S01]  /*28f0*/  ISETP.GE.AND P6, PT, R3.reuse, R16, PT ;  /* 0x000000100300720c */ /* 0x040fe20003fc6270 */
[----:B------:R-:W-:Y:S01]  /*2900*/  IMAD.IADD R3, R3, 0x1, R236 ;  /* 0x0000000103037824 */ /* 0x000fe200078e02ec */
[----:B------:R-:W-:Y:S01]  /*2910*/  @!P3 LEA.HI.X R5, R196, R7, R12, 0x1, P0 ;  /* 0x00000007c405b211 */ /* 0x000fe200000f0c0c */
        /* <DEDUP_REMOVED lines=101> */
[----:B------:R1:W4:Y:S04]  /*2f70*/  LDSM.16.M88.4 R8, [R182+0x1000] ;  /* 0x00100000b608783b */ /* 0x0003280000000200 */
[----:B------:R1:W1:Y:S04]  /*2f80*/  LDSM.16.M88.4 R36, [R123] ;  /* 0x000000007b24783b */ /* 0x0002680000000200 */
[----:B------:R1:W1:Y:S04]  /*2f90*/  LDSM.16.M88.4 R32, [R123+0x400] ;  /* 0x000400007b20783b */ /* 0x0002680000000200 */
[----:B------:R1:W1:Y:S04]  /*2fa0*/  LDSM.16.M88.4 R28, [R123+0x800] ;  /* 0x000800007b1c783b */ /* 0x0002680000000200 */
[----:B------:R1:W1:Y:S04]  /*2fb0*/  LDSM.16.M88.4 R16, [R183] ;  /* 0x00000000b710783b */ /* 0x0002680000000200 */
[----:B---3--:R3:W1:Y:S04]  /*2fc0*/  LDSM.16.M88.4 R4, [R183+0x1000] ;  /* 0x00100000b704783b */ /* 0x0086680000000200 */
        /* <DEDUP_REMOVED lines=18> */
[----:B----4-:R-:W-:Y:S05]  /*30f0*/  BRA.DIV ~URZ, `(.L_x_1869) ;  /* 0x0000a4327f007947 */ /* 0x010fea000b800000 */
[----:B------:R1:W2:Y:S04]  /*3100*/  SHFL.IDX PT, R20, R24, 0x1, 0x1c1f ;  /* 0x003c1f0018147f89 */ /* 0x0002a800000e0000 */
[----:B---3--:R1:W3:Y:S02]  /*3110*/  SHFL.IDX PT, R2, R25, 0x1, 0x1c1f ;  /* 0x003c1f0019027f89 */ /* 0x0082e400000e0000 */
.L_x_1968:
[----:B------:R-:W-:Y:S02]  /*3120*/  SHF.R.S32.HI R3, RZ, 0x1f, R196 ;  /* 0x0000001fff037819 */ /* 0x000fe400000114c4 */
[----:B---3--:R-:W-:Y:S02]  /*3130*/  LEA R22, P0, R196, R2, 0x1 ;  /* 0x00000002c4167211 */ /* 0x008fe400078008ff */
[----:B------:R-:W-:Y:S02]  /*3140*/  ISETP.LT.OR P6, PT, R0, 0x21, P6 ;  /* 0x000000210000780c */ /* 0x000fe400037c1670 */
[----:B--2---:R-:W-:-:S02]  /*3150*/  LEA.HI.X R23, R196, R20, R3, 0x1, P0 ;  /* 0x00000014c4177211 */ /* 0x004fc400000f0c03 */
        /* <DEDUP_REMOVED lines=15> */
.L_x_1868:
[----:B----4-:R-:W-:Y:S05]  /*3250*/  BSYNC B0 ;  /* 0x0000000000007941 */ /* 0x010fea0003800000 */
.L_x_1867:
[----:B------:R-:W0:Y:S01]  /*3260*/  LDGDEPBAR ;  /* 0x00000000000079af */ /* 0x000e220000000000 */
[----:B------:R-:W-:Y:S01]  /*3270*/  WARPSYNC 0xffffffff ;  /* 0xffffffff00007948 */ /* 0x000fe20003800000 */
[C---:B------:R-:W-:Y:S01]  /*3280*/  HMMA.16816.F32 R48, R8.reuse, R36, RZ ;  /* 0x000000240830723c */ /* 0x040fe200000018ff */
[----:B------:R-:W-:Y:S01]  /*3290*/  ISETP.GT.AND P0, PT, R118, R231, PT ;  /* 0x000000e77600720c */ /* 0x000fe20003f04270 */
[----:B------:R-:W-:Y:S06]  /*32a0*/  BSSY B1, `(.L_x_1870) ;  /* 0x00000a9000017945 */ /* 0x000fec0003800000 */
[C---:B------:R-:W-:Y:S08]  /*32b0*/  HMMA.16816.F32 R40, R8.reuse, R32, RZ ;  /* 0x000000200828723c */ /* 0x040ff000000018ff */
[C---:B--23--:R-:W-:Y:S08]  /*32c0*/  HMMA.16816.F32 R20, R8.reuse, R28, RZ ;  /* 0x0000001c0814723c */ /* 0x04cff000000018ff */
[C---:B------:R-:W-:Y:S08]  /*32d0*/  HMMA.16816.F32 R44, R8.reuse, R38, RZ ;  /* 0x00000026082c723c */ /* 0x040ff000000018ff */
[C---:B-1----:R-:W-:Y:S08]  /*32e0*/  HMMA.16816.F32 R24, R8.reuse, R34, RZ ;  /* 0x000000220818723c */ /* 0x042ff000000018ff */
[----:B------:R-:W-:Y:S08]  /*32f0*/  HMMA.16816.F32 R8, R8, R30, RZ ;  /* 0x0000001e0808723c */ /* 0x000ff000000018ff */
[C---:B------:R-:W-:Y:S08]  /*3300*/  HMMA.16816.F32 R52, R12.reuse, R36, RZ ;  /* 0x000000240c34723c */ /* 0x040ff000000018ff */
[C---:B------:R-:W-:Y:S08]  /*3310*/  HMMA.16816.F32 R36, R12.reuse, R38, RZ ;  /* 0x000000260c24723c */ /* 0x040ff000000018ff */
[C---:B------:R-:W-:Y:S08]  /*3320*/  HMMA.16816.F32 R68, R12.reuse, R32, RZ ;  /* 0x000000200c44723c */ /* 0x040ff000000018ff */
[C---:B------:R-:W-:Y:S08]  /*3330*/  HMMA.16816.F32 R80, R12.reuse, R28, RZ ;  /* 0x0000001c0c50723c */ /* 0x040ff000000018ff */
[C---:B------:R-:W-:Y:S01]  /*3340*/  HMMA.16816.F32 R84, R12.reuse, R34, RZ ;  /* 0x000000220c54723c */ /* 0x040fe200000018ff */
[----:B------:R-:W-:Y:S07]  /*3350*/  LDSM.16.M88.4 R32, [R123+0xc00] ;  /* 0x000c00007b20783b */ /* 0x000fee0000000200 */
[----:B------:R-:W-:Y:S01]  /*3360*/  HMMA.16816.F32 R92, R12, R30, RZ ;  /* 0x0000001e0c5c723c */ /* 0x000fe200000018ff */
[----:B------:R-:W-:Y:S04]  /*3370*/  LDSM.16.M88.4 R28, [R123+0x1000] ;  /* 0x001000007b1c783b */ /* 0x000fe80000000200 */
[----:B------:R-:W-:Y:S03]  /*3380*/  LDSM.16.M88.4 R12, [R123+0x1400] ;  /* 0x001400007b0c783b */ /* 0x000fe60000000200 */
[C---:B------:R-:W-:Y:S01]  /*3390*/  HMMA.16816.F32 R108, R4.reuse, R56, R48 ;  /* 0x00000038046c723c */ /* 0x040fe20000001830 */
[----:B------:R-:W-:Y:S07]  /*33a0*/  LDSM.16.M88.4 R48, [R189] ;  /* 0x00000000bd30783b */ /* 0x000fee0000000200 */
[C---:B------:R-:W-:Y:S08]  /*33b0*/  HMMA.16816.F32 R104, R4.reuse, R64, R40 ;  /* 0x000000400468723c */ /* 0x040ff00000001828 */
[C---:B------:R-:W-:Y:S01]  /*33c0*/  HMMA.16816.F32 R100, R4.reuse, R72, R20 ;  /* 0x000000480464723c */ /* 0x040fe20000001814 */
[----:B------:R-:W-:Y:S07]  /*33d0*/  LDSM.16.M88.4 R20, [R183+0x3000] ;  /* 0x00300000b714783b */ /* 0x000fee0000000200 */
[C---:B------:R-:W-:Y:S08]  /*33e0*/  HMMA.16816.F32 R96, R4.reuse, R58, R44 ;  /* 0x0000003a0460723c */ /* 0x040ff0000000182c */
[C---:B------:R-:W-:Y:S01]  /*33f0*/  HMMA.16816.F32 R88, R4.reuse, R66, R24 ;  /* 0x000000420458723c */ /* 0x040fe20000001818 */
[----:B------:R-:W-:Y:S07]  /*3400*/  LDSM.16.M88.4 R24, [R183+0x2000] ;  /* 0x00200000b718783b */ /* 0x000fee0000000200 */
[----:B------:R-:W-:Y:S01]  /*3410*/  HMMA.16816.F32 R76, R4, R74, R8 ;  /* 0x0000004a044c723c */ /* 0x000fe20000001808 */
[----:B------:R-:W1:Y:S04]  /*3420*/  LDSM.16.M88.4 R4, [R182+0x3000] ;  /* 0x00300000b604783b */ /* 0x000e680000000200 */
[----:B------:R-:W2:Y:S03]  /*3430*/  LDSM.16.M88.4 R8, [R182+0x2000] ;  /* 0x00200000b608783b */ /* 0x000ea60000000200 */
[C---:B------:R-:W-:Y:S01]  /*3440*/  HMMA.16816.F32 R60, R16.reuse, R56, R52 ;  /* 0x00000038103c723c */ /* 0x040fe20000001834 */
[----:B------:R-:W3:Y:S07]  /*3450*/  LDSM.16.M88.4 R52, [R190] ;  /* 0x00000000be34783b */ /* 0x000eee0000000200 */
[C---:B------:R-:W-:Y:S01]  /*3460*/  HMMA.16816.F32 R44, R16.reuse, R58, R36 ;  /* 0x0000003a102c723c */ /* 0x040fe20000001824 */
[----:B------:R-:W4:Y:S07]  /*3470*/  LDSM.16.M88.4 R56, [R188] ;  /* 0x00000000bc38783b */ /* 0x000f2e0000000200 */
[C---:B------:R-:W-:Y:S08]  /*3480*/  HMMA.16816.F32 R40, R16.reuse, R64, R68 ;  /* 0x000000401028723c */ /* 0x040ff00000001844 */
[C---:B------:R-:W-:Y:S08]  /*3490*/  HMMA.16816.F32 R68, R16.reuse, R72, R80 ;  /* 0x000000481044723c */ /* 0x040ff00000001850 */
[C---:B------:R-:W-:Y:S08]  /*34a0*/  HMMA.16816.F32 R36, R16.reuse, R66, R84 ;  /* 0x000000421024723c */ /* 0x040ff00000001854 */
[----:B------:R-:W-:Y:S08]  /*34b0*/  HMMA.16816.F32 R16, R16, R74, R92 ;  /* 0x0000004a1010723c */ /* 0x000ff0000000185c */
[C---:B-1----:R-:W-:Y:S08]  /*34c0*/  HMMA.16816.F32 R104, R4.reuse, R28, R104 ;  /* 0x0000001c0468723c */ /* 0x042ff00000001868 */
[C---:B------:R-:W-:Y:S08]  /*34d0*/  HMMA.16816.F32 R80, R4.reuse, R14, R76 ;  /* 0x0000000e0450723c */ /* 0x040ff0000000184c */
[C---:B------:R-:W-:Y:S08]  /*34e0*/  HMMA.16816.F32 R64, R4.reuse, R32, R108 ;  /* 0x000000200440723c */ /* 0x040ff0000000186c */
[C---:B------:R-:W-:Y:S08]  /*34f0*/  HMMA.16816.F32 R100, R4.reuse, R12, R100 ;  /* 0x0000000c0464723c */ /* 0x040ff00000001864 */
[C---:B------:R-:W-:Y:S08]  /*3500*/  HMMA.16816.F32 R96, R4.reuse, R34, R96 ;  /* 0x000000220460723c */ /* 0x040ff00000001860 */
[----:B------:R-:W-:Y:S08]  /*3510*/  HMMA.16816.F32 R88, R4, R30, R88 ;  /* 0x0000001e0458723c */ /* 0x000ff00000001858 */
[C---:B--2---:R-:W-:Y:S08]  /*3520*/  HMMA.16816.F32 R76, R8.reuse, R32, R60 ;  /* 0x00000020084c723c */ /* 0x044ff0000000183c */
[C---:B------:R-:W-:Y:S01]  /*3530*/  HMMA.16816.F32 R72, R8.reuse, R34, R44 ;  /* 0x000000220848723c */ /* 0x040fe2000000182c */
[----:B------:R-:W-:Y:S07]  /*3540*/  LDSM.16.M88.4 R44, [R123+0x1800] ;  /* 0x001800007b2c783b */ /* 0x000fee0000000200 */
[C---:B------:R-:W-:Y:S01]  /*3550*/  HMMA.16816.F32 R32, R8.reuse, R28, R40 ;  /* 0x0000001c0820723c */ /* 0x040fe20000001828 */
[----:B------:R-:W-:Y:S07]  /*3560*/  LDSM.16.M88.4 R40, [R123+0x1c00] ;  /* 0x001c00007b28783b */ /* 0x000fee0000000200 */
[C---:B------:R-:W-:Y:S01]  /*3570*/  HMMA.16816.F32 R28, R8.reuse, R30, R36 ;  /* 0x0000001e081c723c */ /* 0x040fe20000001824 */
[----:B------:R-:W-:Y:S07]  /*3580*/  LDSM.16.M88.4 R36, [R123+0x2000] ;  /* 0x002000007b24783b */ /* 0x000fee0000000200 */
[C---:B------:R-:W-:Y:S08]  /*3590*/  HMMA.16816.F32 R4, R8.reuse, R12, R68 ;  /* 0x0000000c0804723c */ /* 0x040ff00000001844 */
[----:B------:R-:W-:Y:S01]  /*35a0*/  HMMA.16816.F32 R8, R8, R14, R16 ;  /* 0x0000000e0808723c */ /* 0x000fe20000001810 */
[----:B------:R-:W1:Y:S04]  /*35b0*/  LDSM.16.M88.4 R12, [R182+0x5000] ;  /* 0x00500000b60c783b */ /* 0x000e680000000200 */
[----:B------:R-:W2:Y:S03]  /*35c0*/  LDSM.16.M88.4 R16, [R182+0x4000] ;  /* 0x00400000b610783b */ /* 0x000ea60000000200 */
[C---:B------:R-:W-:Y:S08]  /*35d0*/  HMMA.16816.F32 R108, R20.reuse, R48, R104 ;  /* 0x00000030146c723c */ /* 0x040ff00000001868 */
[C---:B---3--:R-:W-:Y:S08]  /*35e0*/  HMMA.16816.F32 R64, R20.reuse, R52, R64 ;  /* 0x000000341440723c */ /* 0x048ff00000001840 */
[C---:B------:R-:W-:Y:S08]  /*35f0*/  HMMA.16816.F32 R60, R20.reuse, R54, R96 ;  /* 0x00000036143c723c */ /* 0x040ff00000001860 */
[C---:B------:R-:W-:Y:S08]  /*3600*/  HMMA.16816.F32 R104, R20.reuse, R50, R88 ;  /* 0x000000321468723c */ /* 0x040ff00000001858 */
[C---:B----4-:R-:W-:Y:S08]  /*3610*/  HMMA.16816.F32 R112, R20.reuse, R56, R100 ;  /* 0x000000381470723c */ /* 0x050ff00000001864 */
[----:B------:R-:W-:Y:S01]  /*3620*/  HMMA.16816.F32 R100, R20, R58, R80 ;  /* 0x0000003a1464723c */ /* 0x000fe20000001850 */
[----:B------:R-:W-:Y:S07]  /*3630*/  LDSM.16.M88.4 R20, [R185] ;  /* 0x00000000b914783b */ /* 0x000fee0000000200 */
[C---:B------:R-:W-:Y:S08]  /*3640*/  HMMA.16816.F32 R96, R24.reuse, R52, R76 ;  /* 0x000000341860723c */ /* 0x040ff0000000184c */
[C---:B------:R-:W-:Y:S01]  /*3650*/  HMMA.16816.F32 R88, R24.reuse, R48, R32 ;  /* 0x000000301858723c */ /* 0x040fe20000001820 */
[----:B------:R-:W-:Y:S07]  /*3660*/  LDSM.16.M88.4 R32, [R187] ;  /* 0x00000000bb20783b */ /* 0x000fee0000000200 */
[C---:B------:R-:W-:Y:S08]  /*3670*/  HMMA.16816.F32 R92, R24.reuse, R54, R72 ;  /* 0x00000036185c723c */ /* 0x040ff00000001848 */
[C---:B------:R-:W-:Y:S01]  /*3680*/  HMMA.16816.F32 R84, R24.reuse, R50, R28 ;  /* 0x000000321854723c */ /* 0x040fe2000000181c */
[----:B------:R-:W-:Y:S07]  /*3690*/  LDSM.16.M88.4 R28, [R186] ;  /* 0x00000000ba1c783b */ /* 0x000fee0000000200 */
[C---:B------:R-:W-:Y:S01]  /*36a0*/  HMMA.16816.F32 R80, R24.reuse, R56, R4 ;  /* 0x000000381850723c */ /* 0x040fe20000001804 */
[----:B------:R-:W3:Y:S07]  /*36b0*/  LDSM.16.M88.4 R4, [R183+0x5000] ;  /* 0x00500000b704783b */ /* 0x000eee0000000200 */
[----:B------:R-:W-:Y:S01]  /*36c0*/  HMMA.16816.F32 R76, R24, R58, R8 ;  /* 0x0000003a184c723c */ /* 0x000fe20000001808 */
[----:B------:R-:W4:Y:S01]  /*36d0*/  LDSM.16.M88.4 R8, [R183+0x4000] ;  /* 0x00400000b708783b */ /* 0x000f220000000200 */
[----:B------:R-:W-:-:S06]  /*36e0*/  DEPBAR.LE SB0, 0x0 ;  /* 0x000080000000791a */ /* 0x000fcc0000000000 */
[C---:B-1----:R-:W-:Y:S08]  /*36f0*/  HMMA.16816.F32 R72, R12.reuse, R44, R64 ;  /* 0x0000002c0c48723c */ /* 0x042ff00000001840 */
[C---:B------:R-:W-:Y:S08]  /*3700*/  HMMA.16816.F32 R68, R12.reuse, R46, R60 ;  /* 0x0000002e0c44723c */ /* 0x040ff0000000183c */
[C---:B------:R-:W-:Y:S08]  /*3710*/  HMMA.16816.F32 R64, R12.reuse, R40, R108 ;  /* 0x000000280c40723c */ /* 0x040ff0000000186c */
[C---:B------:R-:W-:Y:S08]  /*3720*/  HMMA.16816.F32 R60, R12.reuse, R42, R104 ;  /* 0x0000002a0c3c723c */ /* 0x040ff00000001868 */
[C---:B------:R-:W-:Y:S08]  /*3730*/  HMMA.16816.F32 R56, R12.reuse, R36, R112 ;  /* 0x000000240c38723c */ /* 0x040ff00000001870 */
[----:B------:R-:W-:Y:S08]  /*3740*/  HMMA.16816.F32 R52, R12, R38, R100 ;  /* 0x000000260c34723c */ /* 0x000ff00000001864 */
[C---:B--2---:R-:W-:Y:S08]  /*3750*/  HMMA.16816.F32 R48, R16.reuse, R44, R96 ;  /* 0x0000002c1030723c */ /* 0x044ff00000001860 */
[C---:B------:R-:W-:Y:S08]  /*3760*/  HMMA.16816.F32 R24, R16.reuse, R40, R88 ;  /* 0x000000281018723c */ /* 0x040ff00000001858 */
[C---:B------:R-:W-:Y:S08]  /*3770*/  HMMA.16816.F32 R44, R16.reuse, R46, R92 ;  /* 0x0000002e102c723c */ /* 0x040ff0000000185c */
[C---:B------:R-:W-:Y:S08]  /*3780*/  HMMA.16816.F32 R40, R16.reuse, R42, R84 ;  /* 0x0000002a1028723c */ /* 0x040ff00000001854 */
[C---:B------:R-:W-:Y:S08]  /*3790*/  HMMA.16816.F32 R12, R16.reuse, R36, R80 ;  /* 0x00000024100c723c */ /* 0x040ff00000001850 */
[----:B------:R-:W-:Y:S08]  /*37a0*/  HMMA.16816.F32 R16, R16, R38, R76 ;  /* 0x000000261010723c */ /* 0x000ff0000000184c */
[C---:B---3--:R-:W-:Y:S08]  /*37b0*/  HMMA.16816.F32 R76, R4.reuse, R28, R64 ;  /* 0x0000001c044c723c */ /* 0x048ff00000001840 */
[C---:B------:R-:W-:Y:S08]  /*37c0*/  HMMA.16816.F32 R80, R4.reuse, R30, R60 ;  /* 0x0000001e0450723c */ /* 0x040ff0000000183c */
[C---:B------:R-:W-:Y:S08]  /*37d0*/  HMMA.16816.F32 R84, R4.reuse, R20, R56 ;  /* 0x000000140454723c */ /* 0x040ff00000001838 */
[C---:B------:R-:W-:Y:S08]  /*37e0*/  HMMA.16816.F32 R64, R4.reuse, R22, R52 ;  /* 0x000000160440723c */ /* 0x040ff00000001834 */
[C---:B------:R-:W-:Y:S08]  /*37f0*/  HMMA.16816.F32 R72, R4.reuse, R32, R72 ;  /* 0x000000200448723c */ /* 0x040ff00000001848 */
[----:B------:R-:W-:Y:S08]  /*3800*/  HMMA.16816.F32 R68, R4, R34, R68 ;  /* 0x000000220444723c */ /* 0x000ff00000001844 */
[C---:B----4-:R-:W-:Y:S08]  /*3810*/  HMMA.16816.F32 R48, R8.reuse, R32, R48 ;  /* 0x000000200830723c */ /* 0x050ff00000001830 */
[C---:B------:R-:W-:Y:S08]  /*3820*/  HMMA.16816.F32 R44, R8.reuse, R34, R44 ;  /* 0x00000022082c723c */ /* 0x040ff0000000182c */
[C---:B------:R-:W-:Y:S08]  /*3830*/  HMMA.16816.F32 R56, R8.reuse, R28, R24 ;  /* 0x0000001c0838723c */ /* 0x040ff00000001818 */
[C---:B------:R-:W-:Y:S08]  /*3840*/  HMMA.16816.F32 R60, R8.reuse, R30, R40 ;  /* 0x0000001e083c723c */ /* 0x040ff00000001828 */
[C---:B------:R-:W-:Y:S08]  /*3850*/  HMMA.16816.F32 R52, R8.reuse, R20, R12 ;  /* 0x000000140834723c */ /* 0x040ff0000000180c */
[----:B------:R-:W-:Y:S01]  /*3860*/  HMMA.16816.F32 R36, R8, R22, R16 ;  /* 0x000000160824723c */ /* 0x000fe20000001810 */
[----:B------:R-:W-:Y:S06]  /*3870*/  BAR.SYNC.DEFER_BLOCKING 0x0 ;  /* 0x0000000000007b1d */ /* 0x000fec0000010000 */
[----:B------:R-:W-:Y:S01]  /*3880*/  @!UPT UIADD3 URZ, URZ, URZ, URZ ;  /* 0x0000003f3f3ff290 */ /* 0x000fe2000fffe03f */
[----:B------:R-:W-:Y:S11]  /*3890*/  @!P0 BRA `(.L_x_1871) ;  /* 0x0000049000008947 */ /* 0x000ff60003800000 */
[----:B------:R-:W-:Y:S02]  /*38a0*/  IMAD.MOV.U32 R0, RZ, RZ, c[0x0][0x2b8] ;  /* 0x0000ae00ff007624 */ /* 0x000fe400078e00ff */
[----:B------:R-:W-:-:S02]  /*38b0*/  IMAD R2, R227, 0x20, R230 ;  /* 0x00000020e3027824 */ /* 0x000fc400078e02e6 */
[----:B------:R-:W-:Y:S01]  /*38c0*/  IMAD.MOV.U32 R194, RZ, RZ, RZ ;  /* 0x000000ffffc27224 */ /* 0x000fe200078e00ff */
[----:B------:R-:W-:Y:S02]  /*38d0*/  ISETP.NE.AND P0, PT, R0, 0x1, PT ;  /* 0x000000010000780c */ /* 0x000fe40003f05270 */
        /* <DEDUP_REMOVED lines=29> */
.L_x_1969:
[----:B------:R-:W-:Y:S05]  /*3ab0*/  BRA.DIV ~URZ, `(.L_x_1873) ;  /* 0x00009bb27f007947 */ /* 0x000fea000b800000 */
[----:B------:R3:W4:Y:S02]  /*3ac0*/  SHFL.IDX PT, R0, R10, RZ, 0x1c1f ;  /* 0x001c1fff0a007589 */ /* 0x00072400000e0000 */
.L_x_1970:
        /* <DEDUP_REMOVED lines=17> */
.L_x_1875:
[----:B------:R-:W-:Y:S05]  /*3be0*/  BSYNC B0 ;  /* 0x0000000000007941 */ /* 0x000fea0003800000 */
.L_x_1874:
[----:B------:R-:W-:Y:S01]  /*3bf0*/  ISETP.GE.AND P0, PT, R11, 0x21, PT ;  /* 0x000000210b00780c */ /* 0x000fe20003f06270 */
[----:B------:R-:W-:Y:S06]  /*3c00*/  BRA.DIV ~URZ, `(.L_x_1876) ;  /* 0x00009ad27f007947 */ /* 0x000fec000b800000 */
[----:B--2---:R2:W1:Y:S04]  /*3c10*/  SHFL.IDX PT, R4, R5, 0x1, 0x1c1f ;  /* 0x003c1f0005047f89 */ /* 0x00446800000e0000 */
[----:B----4-:R2:W4:Y:S02]  /*3c20*/  SHFL.IDX PT, R0, R10, 0x1, 0x1c1f ;  /* 0x003c1f000a007f89 */ /* 0x01052400000e0000 */
.L_x_1971:
        /* <DEDUP_REMOVED lines=16> */
.L_x_1871:
[----:B------:R-:W-:Y:S05]  /*3d30*/  BSYNC B1 ;  /* 0x0000000000017941 */ /* 0x000fea0003800000 */
.L_x_1870:
[----:B----4-:R-:W4:Y:S04]  /*3d40*/  LDL R0, [R1+0x2c] ;  /* 0x00002c0001007983 */ /* 0x010f280000100800 */
[----:B------:R-:W0:Y:S01]  /*3d50*/  LDGDEPBAR ;  /* 0x00000000000079af */ /* 0x000e220000000000 */
[----:B----4-:R-:W-:-:S05]  /*3d60*/  IMAD.IADD R0, R116, 0x1, -R0 ;  /* 0x0000000174007824 */ /* 0x010fca00078e0a00 */
        /* <DEDUP_REMOVED lines=8> */
[----:B------:R-:W-:Y:S02]  /*3df0*/  FSEL R16, R50, -INF , P6 ;  /* 0xff80000032107808 */ /* 0x000fe40003000000 */
[----:B-1----:R-:W-:Y:S02]  /*3e00*/  FSEL R9, R48, -INF , P6 ;  /* 0xff80000030097808 */ /* 0x002fe40003000000 */
[----:B------:R-:W-:Y:S02]  /*3e10*/  FSEL R17, R51, -INF , P5 ;  /* 0xff80000033117808 */ /* 0x000fe40002800000 */
[----:B--23--:R-:W-:-:S02]  /*3e20*/  FSEL R10, R49, -INF , P5 ;  /* 0xff800000310a7808 */ /* 0x00cfc40002800000 */
        /* <DEDUP_REMOVED lines=94> */
.L_x_1972:
        /* <DEDUP_REMOVED lines=15> */
.L_x_1973:
[C---:B------:R-:W-:Y:S01]  /*4500*/  FMUL.FTZ R0, R122.reuse, c[0x0][0x2d0] ;  /* 0x0000b4007a007a20 */ /* 0x040fe20000410000 */
[----:B------:R-:W-:Y:S01]  /*4510*/  FSETP.NEU.FTZ.AND P0, PT, R122, -INF , PT ;  /* 0xff8000007a00780b */ /* 0x000fe20003f1d000 */
[C---:B------:R-:W-:Y:S01]  /*4520*/  FMUL.FTZ R3, R121.reuse, c[0x0][0x2d0] ;  /* 0x0000b40079037a20 */ /* 0x040fe20000410000 */
        /* <DEDUP_REMOVED lines=13> */
[----:B------:R-:W-:Y:S03]  /*4600*/  LDSM.16.MT88.4 R56, [R180+0x1800] ;  /* 0x00180000b438783b */ /* 0x000fe60000004200 */
[----:B------:R4:W-:Y:S01]  /*4610*/  MUFU.EX2 R222, R2 ;  /* 0x0000000200de7308 */ /* 0x0009e20000000800 */
[----:B------:R-:W5:Y:S04]  /*4620*/  LDSM.16.MT88.4 R52, [R181+0x1800] ;  /* 0x00180000b534783b */ /* 0x000f680000004200 */
[----:B------:R-:W-:Y:S01]  /*4630*/  LDSM.16.MT88.4 R48, [R181+0x1000] ;  /* 0x00100000b530783b */ /* 0x000fe20000004200 */
[----:B-1----:R-:W-:Y:S02]  /*4640*/  FFMA.FTZ R0, R10, c[0x0][0x2d0], -R20 ;  /* 0x0000b4000a007a23 */ /* 0x002fe40000010814 */
[----:B------:R1:W-:Y:S01]  /*4650*/  MUFU.EX2 R215, R4 ;  /* 0x0000000400d77308 */ /* 0x0003e20000000800 */
[----:B------:R-:W3:Y:S04]  /*4660*/  LDSM.16.MT88.4 R68, [R181] ;  /* 0x00000000b544783b */ /* 0x000ee80000004200 */
[----:B------:R-:W2:Y:S01]  /*4670*/  LDSM.16.MT88.4 R64, [R180+0xc00] ;  /* 0x000c0000b440783b */ /* 0x000ea20000004200 */
[----:B----4-:R-:W-:-:S02]  /*4680*/  FMUL.FTZ R2, R120, c[0x0][0x2d0] ;  /* 0x0000b40078027a20 */ /* 0x010fc40000410000 */
[----:B------:R4:W-:Y:S01]  /*4690*/  MUFU.EX2 R153, R0 ;  /* 0x0000000000997308 */ /* 0x0009e20000000800 */
[----:B------:R-:W-:Y:S02]  /*46a0*/  LDSM.16.MT88.4 R144, [R180+0x800] ;  /* 0x00080000b490783b */ /* 0x000fe40000004200 */
        /* <DEDUP_REMOVED lines=8> */
[----:B----4-:R-:W-:-:S07]  /*4730*/  FFMA.FTZ R0, R12, c[0x0][0x2d0], -R20 ;  /* 0x0000b4000c007a23 */ /* 0x010fce0000010814 */
[----:B------:R4:W2:Y:S01]  /*4740*/  MUFU.EX2 R217, R0 ;  /* 0x0000000000d97308 */ /* 0x0008a20000000800 */
[----:B-1----:R-:W-:Y:S01]  /*4750*/  F2FP.PACK_AB R6, R211, R210 ;  /* 0x000000d2d306723e */ /* 0x002fe200000000ff */
[----:B----4-:R-:W-:-:S06]  /*4760*/  FFMA.FTZ R0, R13, c[0x0][0x2d0], -R20 ;  /* 0x0000b4000d007a23 */ /* 0x010fcc0000010814 */
[----:B------:R1:W-:Y:S02]  /*4770*/  MUFU.EX2 R218, R0 ;  /* 0x0000000000da7308 */ /* 0x0003e40000000800 */
[----:B-1----:R-:W-:-:S06]  /*4780*/  FFMA.FTZ R0, R14, c[0x0][0x2d0], -R20 ;  /* 0x0000b4000e007a23 */ /* 0x002fcc0000010814 */
[----:B------:R1:W4:Y:S02]  /*4790*/  MUFU.EX2 R219, R0 ;  /* 0x0000000000db7308 */ /* 0x0003240000000800 */
[----:B-1----:R-:W-:Y:S01]  /*47a0*/  FFMA.FTZ R0, R18, c[0x0][0x2d0], -R20 ;  /* 0x0000b40012007a23 */ /* 0x002fe20000010814 */
[----:B--2---:R-:W-:Y:S02]  /*47b0*/  F2FP.PACK_AB R18, R217, R177 ;  /* 0x000000b1d912723e */ /* 0x004fe400000000ff */
[----:B----4-:R-:W-:-:S03]  /*47c0*/  F2FP.PACK_AB R8, R219, R218 ;  /* 0x000000dadb08723e */ /* 0x010fc600000000ff */
[----:B------:R1:W2:Y:S02]  /*47d0*/  MUFU.EX2 R223, R0 ;  /* 0x0000000000df7308 */ /* 0x0002a40000000800 */
[----:B-1----:R-:W-:Y:S01]  /*47e0*/  FFMA.FTZ R0, R16, c[0x0][0x2d0], -R3 ;  /* 0x0000b40010007a23 */ /* 0x002fe20000010803 */
[----:B------:R-:W-:Y:S02]  /*47f0*/  F2FP.PACK_AB R16, R153, R154 ;  /* 0x0000009a9910723e */ /* 0x000fe400000000ff */
[----:B--2---:R-:W-:-:S03]  /*4800*/  F2FP.PACK_AB R10, R223, R222 ;  /* 0x000000dedf0a723e */ /* 0x004fc600000000ff */
        /* <DEDUP_REMOVED lines=11> */
[C---:B------:R-:W-:Y:S08]  /*48c0*/  HMMA.16816.F32 R100, R16.reuse, R60, RZ ;  /* 0x0000003c1064723c */ /* 0x040ff000000018ff */
        /* <DEDUP_REMOVED lines=12> */
[----:B------:R-:W-:Y:S01]  /*4990*/  HMMA.16816.F32 R160, R8, R48, R100 ;  /* 0x0000003008a0723c */ /* 0x000fe20000001864 */
[----:B-1----:R-:W-:-:S05]  /*49a0*/  FFMA.FTZ R0, R26, c[0x0][0x2d0], -R2 ;  /* 0x0000b4001a007a23 */ /* 0x002fca0000010802 */
        /* <DEDUP_REMOVED lines=10> */
[----:B------:R-:W1:Y:S04]  /*4a50*/  LDSM.16.MT88.4 R28, [R180+0x400] ;  /* 0x00040000b41c783b */ /* 0x000e680000004200 */
[----:B------:R2:W-:Y:S02]  /*4a60*/  MUFU.EX2 R209, R0 ;  /* 0x0000000000d17308 */ /* 0x0005e40000000800 */
[----:B--2---:R-:W-:-:S05]  /*4a70*/  FMUL.FTZ R0, R119, c[0x0][0x2d0] ;  /* 0x0000b40077007a20 */ /* 0x004fca0000410000 */
[----:B------:R-:W-:Y:S02]  /*4a80*/  FSEL R0, R0, RZ, P0 ;  /* 0x000000ff00007208 */ /* 0x000fe40000000000 */
[----:B------:R-:W-:-:S03]  /*4a90*/  ISETP.GE.AND P0, PT, R197, R231, PT ;  /* 0x000000e7c500720c */ /* 0x000fc60003f06270 */
[----:B------:R-:W-:-:S04]  /*4aa0*/  FFMA.FTZ R4, R33, c[0x0][0x2d0], -R0 ;  /* 0x0000b40021047a23 */ /* 0x000fc80000010800 */
[----:B------:R2:W-:Y:S02]  /*4ab0*/  MUFU.EX2 R198, R4 ;  /* 0x0000000400c67308 */ /* 0x0005e40000000800 */
[--C-:B--2---:R-:W-:Y:S02]  /*4ac0*/  FFMA.FTZ R4, R35, c[0x0][0x2d0], -R0.reuse ;  /* 0x0000b40023047a23 */ /* 0x104fe40000010800 */
[----:B------:R-:W-:Y:S04]  /*4ad0*/  HMMA.16816.F32 R32, R16, R36, RZ ;  /* 0x000000241020723c */ /* 0x000fe800000018ff */
[----:B------:R2:W3:Y:S02]  /*4ae0*/  MUFU.EX2 R178, R4 ;  /* 0x0000000400b27308 */ /* 0x0004e40000000800 */
[----:B--2---:R-:W-:Y:S01]  /*4af0*/  FFMA.FTZ R4, R40, c[0x0][0x2d0], -R0 ;  /* 0x0000b40028047a23 */ /* 0x004fe20000010800 */
[----:B---3--:R-:W-:-:S05]  /*4b00*/  F2FP.PACK_AB R13, R178, R198 ;  /* 0x000000c6b20d723e */ /* 0x008fca00000000ff */
[----:B------:R2:W-:Y:S11]  /*4b10*/  MUFU.EX2 R179, R4 ;  /* 0x0000000400b37308 */ /* 0x0005f60000000800 */
[----:B------:R-:W-:Y:S01]  /*4b20*/  @!UPT UIADD3 URZ, URZ, URZ, URZ ;  /* 0x0000003f3f3ff290 */ /* 0x000fe2000fffe03f */
[----:B-1----:R-:W-:Y:S01]  /*4b30*/  HMMA.16816.F32 R136, R8, R28, R32 ;  /* 0x0000001c0888723c */ /* 0x002fe20000001820 */
[----:B------:R-:W1:Y:S01]  /*4b40*/  LDSM.16.MT88.4 R32, [R181+0x400] ;  /* 0x00040000b520783b */ /* 0x000e620000004200 */
[----:B--2---:R-:W-:-:S04]  /*4b50*/  FFMA.FTZ R4, R41, c[0x0][0x2d0], -R0 ;  /* 0x0000b40029047a23 */ /* 0x004fc80000010800 */
[----:B------:R2:W3:Y:S02]  /*4b60*/  MUFU.EX2 R199, R4 ;  /* 0x0000000400c77308 */ /* 0x0004e40000000800 */
[----:B--2---:R-:W-:Y:S01]  /*4b70*/  FFMA.FTZ R4, R42, c[0x0][0x2d0], -R0 ;  /* 0x0000b4002a047a23 */ /* 0x004fe20000010800 */
[----:B---3--:R-:W-:-:S05]  /*4b80*/  F2FP.PACK_AB R15, R199, R179 ;  /* 0x000000b3c70f723e */ /* 0x008fca00000000ff */
[----:B------:R2:W-:Y:S01]  /*4b90*/  MUFU.EX2 R202, R4 ;  /* 0x0000000400ca7308 */ /* 0x0005e20000000800 */
[----:B-1----:R-:W-:Y:S08]  /*4ba0*/  HMMA.16816.F32 R148, R8, R32, R108 ;  /* 0x000000200894723c */ /* 0x002ff0000000186c */
[----:B------:R-:W-:Y:S01]  /*4bb0*/  HMMA.16816.F32 R24, R12, R36, RZ ;  /* 0x000000240c18723c */ /* 0x000fe200000018ff */
[----:B--2---:R-:W-:-:S02]  /*4bc0*/  FFMA.FTZ R4, R43, c[0x0][0x2d0], -R0 ;  /* 0x0000b4002b047a23 */ /* 0x004fc40000010800 */
[----:B------:R-:W1:Y:S05]  /*4bd0*/  LDSM.16.MT88.4 R40, [R181+0x1c00] ;  /* 0x001c0000b528783b */ /* 0x000e6a0000004200 */
[C---:B------:R-:W-:Y:S01]  /*4be0*/  HMMA.16816.F32 R80, R12.reuse, R56, RZ ;  /* 0x000000380c50723c */ /* 0x040fe200000018ff */
[----:B------:R2:W3:Y:S07]  /*4bf0*/  MUFU.EX2 R203, R4 ;  /* 0x0000000400cb7308 */ /* 0x0004ee0000000800 */
[C---:B------:R-:W-:Y:S08]  /*4c00*/  HMMA.16816.F32 R72, R12.reuse, R52, RZ ;  /* 0x000000340c48723c */ /* 0x040ff000000018ff */
[----:B------:R-:W-:Y:S01]  /*4c10*/  HMMA.16816.F32 R92, R12, R68, RZ ;  /* 0x000000440c5c723c */ /* 0x000fe200000018ff */
[----:B--2---:R-:W-:Y:S01]  /*4c20*/  FFMA.FTZ R4, R44, c[0x0][0x2d0], -R0 ;  /* 0x0000b4002c047a23 */ /* 0x004fe20000010800 */
[----:B---3--:R-:W-:-:S03]  /*4c30*/  F2FP.PACK_AB R5, R203, R202 ;  /* 0x000000cacb05723e */ /* 0x008fc600000000ff */
[----:B------:R2:W-:Y:S03]  /*4c40*/  MUFU.EX2 R205, R4 ;  /* 0x0000000400cd7308 */ /* 0x0005e60000000800 */
[C---:B------:R-:W-:Y:S08]  /*4c50*/  HMMA.16816.F32 R88, R12.reuse, R64, RZ ;  /* 0x000000400c58723c */ /* 0x040ff000000018ff */
[----:B------:R-:W-:Y:S01]  /*4c60*/  HMMA.16816.F32 R84, R12, R60, RZ ;  /* 0x0000003c0c54723c */ /* 0x000fe200000018ff */
[----:B--2---:R-:W-:-:S02]  /*4c70*/  FFMA.FTZ R4, R45, c[0x0][0x2d0], -R0 ;  /* 0x0000b4002d047a23 */ /* 0x004fc40000010800 */
[----:B------:R-:W2:Y:S05]  /*4c80*/  LDSM.16.MT88.4 R44, [R180+0x1c00] ;  /* 0x001c0000b42c783b */ /* 0x000eaa0000004200 */
[----:B-1----:R-:W-:Y:S01]  /*4c90*/  HMMA.16816.F32 R100, R8, R40, R76 ;  /* 0x000000280864723c */ /* 0x002fe2000000184c */
[----:B------:R1:W3:Y:S07]  /*4ca0*/  MUFU.EX2 R204, R4 ;  /* 0x0000000400cc7308 */ /* 0x0002ee0000000800 */
[----:B------:R-:W-:Y:S01]  /*4cb0*/  HMMA.16816.F32 R76, R12, R38, RZ ;  /* 0x000000260c4c723c */ /* 0x000fe200000018ff */
[----:B-1----:R-:W-:-:S02]  /*4cc0*/  F2FP.PACK_AB R4, R209, R208 ;  /* 0x000000d0d104723e */ /* 0x002fc400000000ff */
[----:B---3--:R-:W-:-:S07]  /*4cd0*/  F2FP.PACK_AB R7, R204, R205 ;  /* 0x000000cdcc07723e */ /* 0x008fce00000000ff */
[C---:B------:R-:W-:Y:S01]  /*4ce0*/  HMMA.16816.F32 R140, R4.reuse, R28, R24 ;  /* 0x0000001c048c723c */ /* 0x040fe20000001818 */
[----:B------:R-:W1:Y:S07]  /*4cf0*/  LDSM.16.MT88.4 R24, [R180+0x1000] ;  /* 0x00100000b418783b */ /* 0x000e6e0000004200 */
[C---:B------:R-:W-:Y:S08]  /*4d00*/  HMMA.16816.F32 R164, R4.reuse, R40, R72 ;  /* 0x0000002804a4723c */ /* 0x040ff00000001848 */
[----:B--2---:R-:W-:Y:S08]  /*4d10*/  HMMA.16816.F32 R168, R4, R44, R80 ;  /* 0x0000002c04a8723c */ /* 0x004ff00000001850 */
[C---:B------:R-:W-:Y:S08]  /*4d20*/  HMMA.16816.F32 R80, R16.reuse, R38, RZ ;  /* 0x000000261050723c */ /* 0x040ff000000018ff */
[-C--:B------:R-:W-:Y:S08]  /*4d30*/  HMMA.16816.F32 R72, R16, R70.reuse, RZ ;  /* 0x000000461048723c */ /* 0x080ff000000018ff */
[----:B------:R-:W-:Y:S08]  /*4d40*/  HMMA.16816.F32 R68, R12, R70, RZ ;  /* 0x000000460c44723c */ /* 0x000ff000000018ff */
[-C--:B------:R-:W-:Y:S08]  /*4d50*/  HMMA.16816.F32 R36, R16, R66.reuse, RZ ;  /* 0x000000421024723c */ /* 0x080ff000000018ff */
[----:B------:R-:W-:Y:S08]  /*4d60*/  HMMA.16816.F32 R64, R12, R66, RZ ;  /* 0x000000420c40723c */ /* 0x000ff000000018ff */
[----:B------:R-:W-:Y:S08]  /*4d70*/  HMMA.16816.F32 R92, R4, R32, R92 ;  /* 0x00000020045c723c */ /* 0x000ff0000000185c */
[C---:B-1----:R-:W-:Y:S08]  /*4d80*/  HMMA.16816.F32 R156, R8.reuse, R24, R104 ;  /* 0x00000018089c723c */ /* 0x042ff00000001868 */
[-C--:B------:R-:W-:Y:S08]  /*4d90*/  HMMA.16816.F32 R72, R8, R34.reuse, R72 ;  /* 0x000000220848723c */ /* 0x080ff00000001848 */
[C---:B------:R-:W-:Y:S08]  /*4da0*/  HMMA.16816.F32 R68, R4.reuse, R34, R68 ;  /* 0x000000220444723c */ /* 0x040ff00000001844 */
[----:B------:R-:W-:Y:S08]  /*4db0*/  HMMA.16816.F32 R104, R4, R24, R88 ;  /* 0x000000180468723c */ /* 0x000ff00000001858 */
[-C--:B------:R-:W-:Y:S08]  /*4dc0*/  HMMA.16816.F32 R80, R8, R30.reuse, R80 ;  /* 0x0000001e0850723c */ /* 0x080ff00000001850 */
[----:B------:R-:W-:Y:S08]  /*4dd0*/  HMMA.16816.F32 R76, R4, R30, R76 ;  /* 0x0000001e044c723c */ /* 0x000ff0000000184c */
[-C--:B------:R-:W-:Y:S08]  /*4de0*/  HMMA.16816.F32 R36, R8, R26.reuse, R36 ;  /* 0x0000001a0824723c */ /* 0x080ff00000001824 */
[----:B------:R-:W-:Y:S08]  /*4df0*/  HMMA.16816.F32 R32, R4, R26, R64 ;  /* 0x0000001a0420723c */ /* 0x000ff00000001840 */
        /* <DEDUP_REMOVED lines=15> */
[----:B------:R-:W2:Y:S01]  /*4ef0*/  LDSM.16.MT88.4 R60, [R180+0x1400] ;  /* 0x00140000b43c783b */ /* 0x000ea20000004200 */
[----:B-1----:R-:W-:-:S04]  /*4f00*/  FFMA.FTZ R4, R117, c[0x0][0x2d0], -R20 ;  /* 0x0000b40075047a23 */ /* 0x002fc80000010814 */
[----:B------:R1:W3:Y:S02]  /*4f10*/  MUFU.EX2 R43, R4 ;  /* 0x00000004002b7308 */ /* 0x0002e40000000800 */
[----:B------:R-:W-:Y:S07]  /*4f20*/  HMMA.16816.F32 R96, R8, R46, R56 ;  /* 0x0000002e0860723c */ /* 0x000fee0000001838 */
[----:B------:R-:W-:Y:S02]  /*4f30*/  FADD.FTZ R8, R134, R116 ;  /* 0x0000007486087221 */ /* 0x000fe40000010000 */
[----:B-1----:R-:W-:-:S04]  /*4f40*/  FFMA.FTZ R4, R113, c[0x0][0x2d0], -R20 ;  /* 0x0000b40071047a23 */ /* 0x002fc80000010814 */
[----:B------:R1:W-:Y:S02]  /*4f50*/  MUFU.EX2 R44, R4 ;  /* 0x00000004002c7308 */ /* 0x0003e40000000800 */
[----:B-1----:R-:W-:Y:S01]  /*4f60*/  FFMA.FTZ R4, R112, c[0x0][0x2d0], -R20 ;  /* 0x0000b40070047a23 */ /* 0x002fe20000010814 */
[----:B---3--:R-:W-:-:S05]  /*4f70*/  F2FP.PACK_AB R112, R43, R42 ;  /* 0x0000002a2b70723e */ /* 0x008fca00000000ff */
[----:B------:R1:W-:Y:S02]  /*4f80*/  MUFU.EX2 R200, R4 ;  /* 0x0000000400c87308 */ /* 0x0003e40000000800 */
[----:B-1----:R-:W-:-:S06]  /*4f90*/  FFMA.FTZ R4, R126, c[0x0][0x2d0], -R3 ;  /* 0x0000b4007e047a23 */ /* 0x002fcc0000010803 */
[----:B------:R1:W-:Y:S02]  /*4fa0*/  MUFU.EX2 R23, R4 ;  /* 0x0000000400177308 */ /* 0x0003e40000000800 */
[----:B-1----:R-:W-:-:S06]  /*4fb0*/  FFMA.FTZ R4, R124, c[0x0][0x2d0], -R3 ;  /* 0x0000b4007c047a23 */ /* 0x002fcc0000010803 */
[----:B------:R1:W3:Y:S02]  /*4fc0*/  MUFU.EX2 R40, R4 ;  /* 0x0000000400287308 */ /* 0x0002e40000000800 */
[--C-:B-1----:R-:W-:Y:S01]  /*4fd0*/  FFMA.FTZ R4, R115, c[0x0][0x2d0], -R3.reuse ;  /* 0x0000b40073047a23 */ /* 0x102fe20000010803 */
[----:B---3--:R-:W-:Y:S01]  /*4fe0*/  F2FP.PACK_AB R113, R40, R23 ;  /* 0x000000172871723e */ /* 0x008fe200000000ff */
[----:B------:R-:W-:Y:S01]  /*4ff0*/  FFMA.FTZ R3, R114, c[0x0][0x2d0], -R3 ;  /* 0x0000b40072037a23 */ /* 0x000fe20000010803 */
[----:B------:R-:W-:-:S03]  /*5000*/  F2FP.PACK_AB R114, R200, R44 ;  /* 0x0000002cc872723e */ /* 0x000fc600000000ff */
[----:B------:R1:W-:Y:S08]  /*5010*/  MUFU.EX2 R41, R4 ;  /* 0x0000000400297308 */ /* 0x0003f00000000800 */
[----:B------:R3:W4:Y:S01]  /*5020*/  MUFU.EX2 R201, R3 ;  /* 0x0000000300c97308 */ /* 0x0007220000000800 */
[----:B-1----:R-:W-:Y:S02]  /*5030*/  FADD.FTZ R4, R154, R153 ;  /* 0x000000999a047221 */ /* 0x002fe40000010000 */
[----:B---3--:R-:W-:Y:S01]  /*5040*/  FFMA.FTZ R3, R131, c[0x0][0x2d0], -R2 ;  /* 0x0000b40083037a23 */ /* 0x008fe20000010802 */
[----:B----4-:R-:W-:-:S04]  /*5050*/  F2FP.PACK_AB R115, R201, R41 ;  /* 0x00000029c973723e */ /* 0x010fc800000000ff */
[----:B------:R1:W-:Y:S03]  /*5060*/  MUFU.EX2 R20, R3 ;  /* 0x0000000300147308 */ /* 0x0003e60000000800 */
[C---:B------:R-:W-:Y:S08]  /*5070*/  HMMA.16816.F32 R136, R112.reuse, R144, R136 ;  /* 0x000000907088723c */ /* 0x040ff00000001888 */
[----:B--2---:R-:W-:Y:S01]  /*5080*/  HMMA.16816.F32 R52, R112, R60, R156 ;  /* 0x0000003c7034723c */ /* 0x004fe2000000189c */
[----:B-1----:R-:W-:-:S04]  /*5090*/  FFMA.FTZ R3, R130, c[0x0][0x2d0], -R2 ;  /* 0x0000b40082037a23 */ /* 0x002fc80000010802 */
[----:B------:R1:W2:Y:S03]  /*50a0*/  MUFU.EX2 R21, R3 ;  /* 0x0000000300157308 */ /* 0x0002a60000000800 */
[----:B------:R-:W-:Y:S01]  /*50b0*/  HMMA.16816.F32 R64, R112, R62, R36 ;  /* 0x0000003e7040723c */ /* 0x000fe20000001824 */
[--C-:B-1----:R-:W-:Y:S01]  /*50c0*/  FFMA.FTZ R3, R127, c[0x0][0x2d0], -R2.reuse ;  /* 0x0000b4007f037a23 */ /* 0x102fe20000010802 */
[----:B--2---:R-:W-:Y:S01]  /*50d0*/  F2FP.PACK_AB R108, R21, R20 ;  /* 0x00000014156c723e */ /* 0x004fe200000000ff */
[----:B------:R-:W-:Y:S02]  /*50e0*/  FFMA.FTZ R2, R125, c[0x0][0x2d0], -R2 ;  /* 0x0000b4007d027a23 */ /* 0x000fe40000010802 */
[----:B------:R1:W-:Y:S08]  /*50f0*/  MUFU.EX2 R22, R3 ;  /* 0x0000000300167308 */ /* 0x0003f00000000800 */
        /* <DEDUP_REMOVED lines=8> */
[----:B------:R1:W2:Y:S08]  /*5180*/  MUFU.EX2 R9, R2 ;  /* 0x0000000200097308 */ /* 0x0002b00000000800 */
[----:B------:R3:W4:Y:S01]  /*5190*/  MUFU.EX2 R221, R0 ;  /* 0x0000000000dd7308 */ /* 0x0007220000000800 */
[----:B-1----:R-:W-:Y:S01]  /*51a0*/  FADD.FTZ R2, R152, R135 ;  /* 0x0000008798027221 */ /* 0x002fe20000010000 */
[----:B--2---:R-:W-:Y:S01]  /*51b0*/  F2FP.PACK_AB R109, R9, R10 ;  /* 0x0000000a096d723e */ /* 0x004fe200000000ff */
[----:B------:R-:W1:Y:S01]  /*51c0*/  LDSM.16.MT88.4 R152, [R181+0x800] ;  /* 0x00080000b598783b */ /* 0x000e620000004200 */
[----:B------:R-:W-:Y:S01]  /*51d0*/  HMMA.16816.F32 R132, R112, R146, R80 ;  /* 0x000000927084723c */ /* 0x000fe20000001850 */
[----:B------:R-:W-:-:S02]  /*51e0*/  FADD.FTZ R3, R176, R2 ;  /* 0x00000002b0037221 */ /* 0x000fc40000010000 */
[----:B------:R-:W-:Y:S02]  /*51f0*/  FADD.FTZ R2, R206, R8 ;  /* 0x00000008ce027221 */ /* 0x000fe40000010000 */
[----:B---3--:R-:W-:Y:S01]  /*5200*/  FADD.FTZ R0, R177, R4 ;  /* 0x00000004b1007221 */ /* 0x008fe20000010000 */
[----:B----4-:R-:W-:Y:S01]  /*5210*/  F2FP.PACK_AB R111, R221, R11 ;  /* 0x0000000bdd6f723e */ /* 0x010fe200000000ff */
[----:B------:R-:W2:Y:S01]  /*5220*/  LDSM.16.MT88.4 R4, [R181+0x2000] ;  /* 0x00200000b504783b */ /* 0x000ea20000004200 */
        /* <DEDUP_REMOVED lines=14> */
[----:B------:R-:W-:-:S07]  /*5310*/  FADD.FTZ R3, R215, R3 ;  /* 0x00000003d7037221 */ /* 0x000fce0000010000 */
[----:B------:R-:W-:Y:S08]  /*5320*/  HMMA.16816.F32 R60, R108, R62, R32 ;  /* 0x0000003e6c3c723c */ /* 0x000ff00000001820 */
[-C--:B-1----:R-:W-:Y:S08]  /*5330*/  HMMA.16816.F32 R128, R112, R152.reuse, R148 ;  /* 0x000000987080723c */ /* 0x082ff00000001894 */
[----:B------:R-:W-:Y:S01]  /*5340*/  HMMA.16816.F32 R148, R108, R152, R92 ;  /* 0x000000986c94723c */ /* 0x000fe2000000185c */
[----:B------:R-:W1:Y:S07]  /*5350*/  LDSM.16.MT88.4 R92, [R180+0x2000] ;  /* 0x00200000b45c783b */ /* 0x000e6e0000004200 */
[-C--:B--2---:R-:W-:Y:S08]  /*5360*/  HMMA.16816.F32 R100, R112, R4.reuse, R100 ;  /* 0x000000047064723c */ /* 0x084ff00000001864 */
[----:B------:R-:W-:Y:S07]  /*5370*/  HMMA.16816.F32 R104, R108, R4, R164 ;  /* 0x000000046c68723c */ /* 0x000fee00000018a4 */
        /* <DEDUP_REMOVED lines=11> */
[C---:B---3--:R-:W-:Y:S01]  /*5430*/  HMMA.16816.F32 R80, R112.reuse, R78, R88 ;  /* 0x0000004e7050723c */ /* 0x048fe20000001858 */
        /* <DEDUP_REMOVED lines=9> */
[----:B-1----:R-:W-:Y:S01]  /*54d0*/  HMMA.16816.F32 R84, R112, R92, R84 ;  /* 0x0000005c7054723c */ /* 0x002fe20000001854 */
        /* <DEDUP_REMOVED lines=19> */
.L_x_1891:
        /* <DEDUP_REMOVED lines=32> */
.L_x_1974:
        /* <DEDUP_REMOVED lines=23> */
.L_x_1975:
        /* <DEDUP_REMOVED lines=15> */
.L_x_1882:
[----:B------:R-:W-:Y:S05]  /*5a70*/  BSYNC B0 ;  /* 0x0000000000007941 */ /* 0x000fea0003800000 */
.L_x_1881:
        /* <DEDUP_REMOVED lines=81> */
[----:B------:R-:W-:Y:S01]  /*5f90*/  HMMA.16816.F32 R48, R156, R174, R48 ;  /* 0x000000ae9c30723c */ /* 0x000fe20000001830 */
[----:B------:R-:W3:Y:S07]  /*5fa0*/  LDSM.16.M88.4 R156, [R186] ;  /* 0x00000000ba9c783b */ /* 0x000eee0000000200 */
[-C--:B-1----:R-:W-:Y:S01]  /*5fb0*/  HMMA.16816.F32 R4, R160, R164.reuse, R4 ;  /* 0x000000a4a004723c */ /* 0x082fe20000001804 */
[----:B------:R-:W1:Y:S01]  /*5fc0*/  LDSM.16.M88.4 R172, [R185] ;  /* 0x00000000b9ac783b */ /* 0x000e620000000200 */
[----:B------:R-:W-:Y:S07]  /*5fd0*/  DEPBAR.LE SB0, 0x0 ;  /* 0x000080000000791a */ /* 0x000fee0000000000 */
[----:B------:R-:W-:Y:S01]  /*5fe0*/  BAR.SYNC.DEFER_BLOCKING 0x0 ;  /* 0x0000000000007b1d */ /* 0x000fe20000010000 */
[C---:B--2---:R-:W-:Y:S08]  /*5ff0*/  HMMA.16816.F32 R8, R168.reuse, R164, R8 ;  /* 0x000000a4a808723c */ /* 0x044ff00000001808 */
[-C--:B------:R-:W-:Y:S08]  /*6000*/  HMMA.16816.F32 R12, R168, R166.reuse, R12 ;  /* 0x000000a6a80c723c */ /* 0x080ff0000000180c */
[C---:B------:R-:W-:Y:S08]  /*6010*/  HMMA.16816.F32 R16, R160.reuse, R166, R16 ;  /* 0x000000a6a010723c */ /* 0x040ff00000001810 */
[-C--:B---3--:R-:W-:Y:S08]  /*6020*/  HMMA.16816.F32 R20, R160, R156.reuse, R20 ;  /* 0x0000009ca014723c */ /* 0x088ff00000001814 */
[C---:B------:R-:W-:Y:S08]  /*6030*/  HMMA.16816.F32 R24, R168.reuse, R156, R24 ;  /* 0x0000009ca818723c */ /* 0x040ff00000001818 */
[-C--:B------:R-:W-:Y:S08]  /*6040*/  HMMA.16816.F32 R28, R168, R158.reuse, R28 ;  /* 0x0000009ea81c723c */ /* 0x080ff0000000181c */
[C---:B------:R-:W-:Y:S08]  /*6050*/  HMMA.16816.F32 R32, R160.reuse, R158, R32 ;  /* 0x0000009ea020723c */ /* 0x040ff00000001820 */
[-C--:B-1----:R-:W-:Y:S08]  /*6060*/  HMMA.16816.F32 R36, R160, R172.reuse, R36 ;  /* 0x000000aca024723c */ /* 0x082ff00000001824 */
[C---:B------:R-:W-:Y:S08]  /*6070*/  HMMA.16816.F32 R40, R168.reuse, R172, R40 ;  /* 0x000000aca828723c */ /* 0x040ff00000001828 */
[-C--:B------:R-:W-:Y:S08]  /*6080*/  HMMA.16816.F32 R44, R168, R174.reuse, R44 ;  /* 0x000000aea82c723c */ /* 0x080ff0000000182c */
[----:B------:R-:W-:Y:S01]  /*6090*/  HMMA.16816.F32 R48, R160, R174, R48 ;  /* 0x000000aea030723c */ /* 0x000fe20000001830 */
[----:B------:R-:W-:Y:S07]  /*60a0*/  @!UPT UIADD3 URZ, URZ, URZ, URZ ;  /* 0x0000003f3f3ff290 */ /* 0x000fee000fffe03f */
[----:B------:R-:W-:-:S11]  /*60b0*/  @!P0 BRA `(.L_x_1885) ;  /* 0x0000045000008947 */ /* 0x000fd60003800000 */
[----:B------:R-:W-:Y:S02]  /*60c0*/  IMAD.MOV.U32 R2, RZ, RZ, 0x1 ;  /* 0x00000001ff027424 */ /* 0x000fe400078e00ff */
        /* <DEDUP_REMOVED lines=11> */
[----:B------:R-:W-:Y:S03]  /*6180*/  @!P1 LEA R156, P0, R116, c[0x0][0x2a0], 0x2 ;  /* 0x0000a800749c9a11 */ /* 0x000fe600078010ff */
[----:B------:R-:W-:Y:S01]  /*6190*/  IMAD R195, R2, c[0x0][0x2b8], R3 ;  /* 0x0000ae0002c37a24 */ /* 0x000fe200078e0203 */
[----:B------:R-:W-:Y:S04]  /*61a0*/  @!P1 LEA.HI.X R157, R116, c[0x0][0x2a4], R157, 0x2, P0 ;  /* 0x0000a900749d9a11 */ /* 0x000fe800000f149d */
[----:B------:R-:W-:Y:S01]  /*61b0*/  SHF.R.S32.HI R2, RZ, 0x1f, R195 ;  /* 0x0000001fff027819 */ /* 0x000fe200000114c3 */
[----:B------:R1:W2:Y:S04]  /*61c0*/  @!P1 LDG.E R194, [R156.64] ;  /* 0x000000069cc29981 */ /* 0x0002a8000c1e1900 */
[----:B------:R-:W-:Y:S02]  /*61d0*/  IMAD R116, R2, c[0x0][0x1e0], RZ ;  /* 0x0000780002747a24 */ /* 0x000fe400078e02ff */
[C---:B------:R-:W-:Y:S04]  /*61e0*/  IMAD.WIDE.U32 R2, R195.reuse, c[0x0][0x1e0], RZ ;  /* 0x00007800c3027a25 */ /* 0x040fe800078e00ff */
[----:B------:R-:W-:Y:S04]  /*61f0*/  IMAD R116, R195, c[0x0][0x1e4], R116 ;  /* 0x00007900c3747a24 */ /* 0x000fe800078e0274 */
[----:B------:R-:W-:Y:S01]  /*6200*/  IMAD.IADD R3, R3, 0x1, R116 ;  /* 0x0000000103037824 */ /* 0x000fe200078e0274 */
[----:B-1----:R-:W-:Y:S04]  /*6210*/  IADD3 R156, -R230, 0x30, RZ ;  /* 0x00000030e69c7810 */ /* 0x002fe80007ffe1ff */
[----:B------:R-:W-:Y:S02]  /*6220*/  ISETP.GE.AND P5, PT, R156, 0x1, PT ;  /* 0x000000019c00780c */ /* 0x000fe40003fa6270 */
[----:B--2---:R-:W-:Y:S01]  /*6230*/  SHF.R.S32.HI R116, RZ, 0x1f, R194 ;  /* 0x0000001fff747819 */ /* 0x004fe200000114c2 */
        /* <DEDUP_REMOVED lines=9> */
.L_x_1976:
[----:B------:R-:W-:-:S05]  /*62d0*/  BRA.DIV ~URZ, `(.L_x_1887) ;  /* 0x000079227f007947 */ /* 0x000fca000b800000 */
[----:B------:R3:W4:Y:S02]  /*62e0*/  SHFL.IDX PT, R2, R162, RZ, 0x1c1f ;  /* 0x001c1fffa2027589 */ /* 0x00072400000e0000 */
.L_x_1977:
        /* <DEDUP_REMOVED lines=19> */
.L_x_1978:
[-C--:B--2---:R-:W-:Y:S02]  /*6420*/  @P0 LEA R158, P2, R196, R2.reuse, 0x1 ;  /* 0x00000002c49e0211 */ /* 0x084fe400078408ff */
[----:B------:R-:W-:Y:S02]  /*6430*/  SHF.R.S32.HI R3, RZ, 0x1f, R196 ;  /* 0x0000001fff037819 */ /* 0x000fe400000114c4 */
[----:B------:R-:W-:Y:S02]  /*6440*/  @P0 LEA R156, P5, R228, R2, 0x1 ;  /* 0x00000002e49c0211 */ /* 0x000fe400078a08ff */
[----:B-1----:R-:W-:Y:S02]  /*6450*/  @P0 LEA.HI.X R159, R196, R116, R3, 0x1, P2 ;  /* 0x00000074c49f0211 */ /* 0x002fe400010f0c03 */
[----:B------:R-:W-:Y:S02]  /*6460*/  SHF.R.S32.HI R161, RZ, 0x1f, R228 ;  /* 0x0000001fffa17819 */ /* 0x000fe400000114e4 */
[C---:B------:R-:W-:Y:S01]  /*6470*/  @P0 LEA R2, P2, R229.reuse, R2, 0x1 ;  /* 0x00000002e5020211 */ /* 0x040fe200078408ff */
[----:B------:R-:W-:Y:S01]  /*6480*/  @!PT LDS RZ, [RZ] ;  /* 0x00000000fffff984 */ /* 0x000fe20000000800 */
[----:B------:R-:W-:Y:S01]  /*6490*/  @!PT LDS RZ, [RZ] ;  /* 0x00000000fffff984 */ /* 0x000fe20000000800 */
[----:B------:R-:W-:Y:S01]  /*64a0*/  @!PT LDS RZ, [RZ] ;  /* 0x00000000fffff984 */ /* 0x000fe20000000800 */
[----:B------:R1:W-:Y:S01]  /*64b0*/  @P0 LDGSTS.E.BYPASS.LTC128B.128 [R193+0x4480], [R158.64], !P4 ;  /* 0x044800009ec10fae */ /* 0x0003e2000e101d46 */
[-C--:B----4-:R-:W-:Y:S02]  /*64c0*/  @P0 LEA.HI.X R157, R228, R116.reuse, R161, 0x1, P5 ;  /* 0x00000074e49d0211 */ /* 0x090fe400028f0ca1 */
[----:B------:R-:W-:Y:S03]  /*64d0*/  SHF.R.S32.HI R160, RZ, 0x1f, R229 ;  /* 0x0000001fffa07819 */ /* 0x000fe600000114e5 */
[----:B------:R1:W-:Y:S01]  /*64e0*/  @P0 LDGSTS.E.BYPASS.LTC128B.128 [R193+0x5080], [R156.64], !P3 ;  /* 0x050800009cc10fae */ /* 0x0003e2000d901d46 */
[----:B------:R-:W-:Y:S05]  /*64f0*/  @P0 LEA.HI.X R3, R229, R116, R160, 0x1, P2 ;  /* 0x00000074e5030211 */ /* 0x000fea00010f0ca0 */
[----:B------:R1:W-:Y:S02]  /*6500*/  @P0 LDGSTS.E.BYPASS.LTC128B.128 [R193+0x5c80], [R2.64], !P6 ;  /* 0x05c8000002c10fae */ /* 0x0003e4000f101d46 */
.L_x_1885:
[----:B------:R-:W-:Y:S05]  /*6510*/  BSYNC B0 ;  /* 0x0000000000007941 */ /* 0x000fea0003800000 */
.L_x_1884:
        /* <DEDUP_REMOVED lines=51> */
.L_x_1979:
[----:B--2---:R-:W-:Y:S01]  /*6850*/  FMNMX.FTZ R122, R116, R2, !PT ;  /* 0x00000002747a7209 */ /* 0x004fe20007810000 */
[----:B------:R-:W-:-:S05]  /*6860*/  BRA.DIV ~URZ, `(.L_x_1890) ;  /* 0x000075227f007947 */ /* 0x000fca000b800000 */
[----:B------:R-:W-:Y:S04]  /*6870*/  SHFL.BFLY PT, R3, R120, 0x2, 0x1f ;  /* 0x0c401f0078037f89 */ /* 0x000fe800000e0000 */
[----:B------:R-:W-:Y:S04]  /*6880*/  SHFL.BFLY PT, R2, R156, 0x2, 0x1f ;  /* 0x0c401f009c027f89 */ /* 0x000fe800000e0000 */
[----:B-1----:R-:W-:Y:S04]  /*6890*/  SHFL.BFLY PT, R116, R157, 0x2, 0x1f ;  /* 0x0c401f009d747f89 */ /* 0x002fe800000e0000 */
[----:B------:R-:W1:Y:S02]  /*68a0*/  SHFL.BFLY PT, R121, R122, 0x1, 0x1f ;  /* 0x0c201f007a797f89 */ /* 0x000e6400000e0000 */
[----:B-1----:R-:W-:Y:S02]  /*68b0*/  FMNMX.FTZ R122, R122, R121, !PT ;  /* 0x000000797a7a7209 */ /* 0x002fe40007810000 */
[----:B------:R-:W-:Y:S02]  /*68c0*/  FMNMX.FTZ R3, R120, R3, !PT ;  /* 0x0000000378037209 */ /* 0x000fe40007810000 */
[----:B------:R-:W-:Y:S02]  /*68d0*/  FMNMX.FTZ R120, R156, R2, !PT ;  /* 0x000000029c787209 */ /* 0x000fe40007810000 */
[----:B------:R-:W-:Y:S01]  /*68e0*/  FMNMX.FTZ R116, R157, R116, !PT ;  /* 0x000000749d747209 */ /* 0x000fe20007810000 */
[----:B------:R-:W1:Y:S04]  /*68f0*/  SHFL.BFLY PT, R156, R3, 0x1, 0x1f ;  /* 0x0c201f00039c7f89 */ /* 0x000e6800000e0000 */
[----:B------:R-:W2:Y:S04]  /*6900*/  SHFL.BFLY PT, R158, R120, 0x1, 0x1f ;  /* 0x0c201f00789e7f89 */ /* 0x000ea800000e0000 */
[----:B------:R4:W3:Y:S01]  /*6910*/  SHFL.BFLY PT, R2, R116, 0x1, 0x1f ;  /* 0x0c201f0074027f89 */ /* 0x0008e200000e0000 */
[----:B-1----:R-:W-:Y:S02]  /*6920*/  FMNMX.FTZ R121, R3, R156, !PT ;  /* 0x0000009c03797209 */ /* 0x002fe40007810000 */
[----:B--2---:R-:W-:Y:S02]  /*6930*/  FMNMX.FTZ R120, R120, R158, !PT ;  /* 0x0000009e78787209 */ /* 0x004fe40007810000 */
.L_x_1980:
[----:B------:R-:W-:Y:S01]  /*6940*/  FADD.FTZ R0, -R122, R0 ;  /* 0x000000007a007221 */ /* 0x000fe20000010100 */
[----:B---3--:R-:W-:Y:S01]  /*6950*/  FMNMX.FTZ R2, R2, R116, !PT ;  /* 0x0000007402027209 */ /* 0x008fe20007810000 */
[----:B------:R-:W-:Y:S01]  /*6960*/  FMUL.FTZ R157, R122, c[0x0][0x2d0] ;  /* 0x0000b4007a9d7a20 */ /* 0x000fe20000410000 */
[----:B------:R-:W-:Y:S01]  /*6970*/  WARPSYNC 0xffffffff ;  /* 0xffffffff00007948 */ /* 0x000fe20003800000 */
[----:B------:R-:W-:Y:S01]  /*6980*/  FMUL.FTZ R0, R0, c[0x0][0x2d0] ;  /* 0x0000b40000007a20 */ /* 0x000fe20000410000 */
[----:B------:R-:W-:Y:S01]  /*6990*/  ISETP.GT.AND P0, PT, R197, R231, PT ;  /* 0x000000e7c500720c */ /* 0x000fe20003f04270 */
[----:B------:R-:W-:Y:S02]  /*69a0*/  FMUL.FTZ R156, R121, c[0x0][0x2d0] ;  /* 0x0000b400799c7a20 */ /* 0x000fe40000410000 */
[----:B------:R1:W2:Y:S01]  /*69b0*/  MUFU.EX2 R3, R0 ;  /* 0x0000000000037308 */ /* 0x0002a20000000800 */
[----:B------:R-:W-:Y:S02]  /*69c0*/  FMUL.FTZ R158, R2, c[0x0][0x2d0] ;  /* 0x0000b400029e7a20 */ /* 0x000fe40000410000 */
[--C-:B------:R-:W-:Y:S02]  /*69d0*/  FFMA.FTZ R6, R6, c[0x0][0x2d0], -R156.reuse ;  /* 0x0000b40006067a23 */ /* 0x100fe4000001089c */
[--C-:B------:R-:W-:Y:S02]  /*69e0*/  FFMA.FTZ R164, R32, c[0x0][0x2d0], -R157.reuse ;  /* 0x0000b40020a47a23 */ /* 0x100fe4000001089d */
[--C-:B------:R-:W-:Y:S02]  /*69f0*/  FFMA.FTZ R163, R33, c[0x0][0x2d0], -R157.reuse ;  /* 0x0000b40021a37a23 */ /* 0x100fe4000001089d */
[--C-:B------:R-:W-:Y:S01]  /*6a00*/  FFMA.FTZ R160, R34, c[0x0][0x2d0], -R156.reuse ;  /* 0x0000b40022a07a23 */ /* 0x100fe2000001089c */
[----:B------:R3:W-:Y:S01]  /*6a10*/  MUFU.EX2 R167, R6 ;  /* 0x0000000600a77308 */ /* 0x0007e20000000800 */
[--C-:B------:R-:W-:Y:S02]  /*6a20*/  FFMA.FTZ R159, R35, c[0x0][0x2d0], -R156.reuse ;  /* 0x0000b400239f7a23 */ /* 0x100fe4000001089c */
[----:B------:R-:W5:Y:S01]  /*6a30*/  LDSM.16.MT88.4 R32, [R180] ;  /* 0x00000000b420783b */ /* 0x000f620000004200 */
[--C-:B------:R-:W-:Y:S02]  /*6a40*/  FFMA.FTZ R7, R7, c[0x0][0x2d0], -R156.reuse ;  /* 0x0000b40007077a23 */ /* 0x100fe4000001089c */
[--C-:B------:R-:W-:Y:S02]  /*6a50*/  FFMA.FTZ R178, R36, c[0x0][0x2d0], -R157.reuse ;  /* 0x0000b40024b27a23 */ /* 0x100fe4000001089d */
[--C-:B------:R-:W-:Y:S02]  /*6a60*/  FFMA.FTZ R177, R37, c[0x0][0x2d0], -R157.reuse ;  /* 0x0000b40025b17a23 */ /* 0x100fe4000001089d */
[----:B------:R-:W-:Y:S01]  /*6a70*/  MUFU.EX2 R206, R7 ;  /* 0x0000000700ce7308 */ /* 0x000fe20000000800 */
[--C-:B------:R-:W-:Y:S02]  /*6a80*/  FFMA.FTZ R162, R22, c[0x0][0x2d0], -R156.reuse ;  /* 0x0000b40016a27a23 */ /* 0x100fe4000001089c */
[--C-:B------:R-:W-:Y:S02]  /*6a90*/  FFMA.FTZ R161, R23, c[0x0][0x2d0], -R156.reuse ;  /* 0x0000b40017a17a23 */ /* 0x100fe4000001089c */
[--C-:B-1----:R-:W-:Y:S02]  /*6aa0*/  FFMA.FTZ R0, R4, c[0x0][0x2d0], -R157.reuse ;  /* 0x0000b40004007a23 */ /* 0x102fe4000001089d */
[----:B------:R-:W-:Y:S02]  /*6ab0*/  FMUL.FTZ R4, R120, c[0x0][0x2d0] ;  /* 0x0000b40078047a20 */ /* 0x000fe40000410000 */
[----:B------:R-:W-:Y:S01]  /*6ac0*/  FFMA.FTZ R173, R50, c[0x0][0x2d0], -R156 ;  /* 0x0000b40032ad7a23 */ /* 0x000fe2000001089c */
[----:B------:R1:W-:Y:S01]  /*6ad0*/  MUFU.EX2 R168, R0 ;  /* 0x0000000000a87308 */ /* 0x0003e20000000800 */
[--C-:B------:R-:W-:Y:S02]  /*6ae0*/  FFMA.FTZ R171, R40, c[0x0][0x2d0], -R4.reuse ;  /* 0x0000b40028ab7a23 */ /* 0x100fe40000010804 */
[----:B----4-:R-:W-:Y:S02]  /*6af0*/  FFMA.FTZ R116, R25, c[0x0][0x2d0], -R4 ;  /* 0x0000b40019747a23 */ /* 0x010fe40000010804 */
[----:B---3--:R-:W-:Y:S02]  /*6b00*/  FFMA.FTZ R6, R14, c[0x0][0x2d0], -R158 ;  /* 0x0000b4000e067a23 */ /* 0x008fe4000001089e */
[--C-:B------:R-:W-:Y:S02]  /*6b10*/  FFMA.FTZ R170, R41, c[0x0][0x2d0], -R4.reuse ;  /* 0x0000b40029aa7a23 */ /* 0x100fe40000010804 */
[--C-:B------:R-:W-:Y:S01]  /*6b20*/  FFMA.FTZ R169, R44, c[0x0][0x2d0], -R4.reuse ;  /* 0x0000b4002ca97a23 */ /* 0x100fe20000010804 */
[----:B------:R-:W-:Y:S01]  /*6b30*/  MUFU.EX2 R219, R6 ;  /* 0x0000000600db7308 */ /* 0x000fe20000000800 */
[----:B------:R-:W-:Y:S02]  /*6b40*/  FFMA.FTZ R172, R45, c[0x0][0x2d0], -R4 ;  /* 0x0000b4002dac7a23 */ /* 0x000fe40000010804 */
[--C-:B------:R-:W-:Y:S02]  /*6b50*/  FFMA.FTZ R166, R20, c[0x0][0x2d0], -R157.reuse ;  /* 0x0000b40014a67a23 */ /* 0x100fe4000001089d */
[--C-:B------:R-:W-:Y:S02]  /*6b60*/  FFMA.FTZ R165, R21, c[0x0][0x2d0], -R157.reuse ;  /* 0x0000b40015a57a23 */ /* 0x100fe4000001089d */
[----:B------:R-:W-:Y:S02]  /*6b70*/  FFMA.FTZ R176, R48, c[0x0][0x2d0], -R157 ;  /* 0x0000b40030b07a23 */ /* 0x000fe4000001089d */
[--C-:B------:R-:W-:Y:S01]  /*6b80*/  FFMA.FTZ R175, R38, c[0x0][0x2d0], -R156.reuse ;  /* 0x0000b40026af7a23 */ /* 0x100fe2000001089c */
[----:B------:R-:W-:Y:S01]  /*6b90*/  MUFU.EX2 R208, R116 ;  /* 0x0000007400d07308 */ /* 0x000fe20000000800 */
[----:B------:R-:W-:Y:S02]  /*6ba0*/  FFMA.FTZ R174, R39, c[0x0][0x2d0], -R156 ;  /* 0x0000b40027ae7a23 */ /* 0x000fe4000001089c */
[--C-:B------:R-:W-:Y:S02]  /*6bb0*/  FFMA.FTZ R25, R28, c[0x0][0x2d0], -R4.reuse ;  /* 0x0000b4001c197a23 */ /* 0x100fe40000010804 */
[----:B-1----:R-:W-:Y:S02]  /*6bc0*/  FADD.FTZ R0, -R121, R117 ;  /* 0x0000007579007221 */ /* 0x002fe40000010100 */
[--C-:B------:R-:W-:Y:S02]  /*6bd0*/  FFMA.FTZ R29, R29, c[0x0][0x2d0], -R4.reuse ;  /* 0x0000b4001d1d7a23 */ /* 0x100fe40000010804 */
[----:B------:R-:W-:Y:S01]  /*6be0*/  FMUL.FTZ R0, R0, c[0x0][0x2d0] ;  /* 0x0000b40000007a20 */ /* 0x000fe20000410000 */
[----:B------:R-:W-:Y:S10]  /*6bf0*/  MUFU.EX2 R214, R165 ;  /* 0x000000a500d67308 */ /* 0x000ff40000000800 */
[----:B------:R1:W-:Y:S10]  /*6c00*/  MUFU.EX2 R117, R0 ;  /* 0x0000000000757308 */ /* 0x0003f40000000800 */
[----:B------:R-:W-:Y:S10]  /*6c10*/  MUFU.EX2 R209, R162 ;  /* 0x000000a200d17308 */ /* 0x000ff40000000800 */
[----:B------:R-:W3:Y:S01]  /*6c20*/  MUFU.EX2 R212, R161 ;  /* 0x000000a100d47308 */ /* 0x000ee20000000800 */
[--C-:B-1----:R-:W-:Y:S02]  /*6c30*/  FFMA.FTZ R0, R5, c[0x0][0x2d0], -R157.reuse ;  /* 0x0000b40005007a23 */ /* 0x102fe4000001089d */
[--C-:B------:R-:W-:Y:S07]  /*6c40*/  FFMA.FTZ R5, R16, c[0x0][0x2d0], -R157.reuse ;  /* 0x0000b40010057a23 */ /* 0x100fee000001089d */
[----:B------:R1:W-:Y:S10]  /*6c50*/  MUFU.EX2 R207, R0 ;  /* 0x0000000000cf7308 */ /* 0x0003f40000000800 */
[----:B------:R4:W-:Y:S10]  /*6c60*/  MUFU.EX2 R211, R5 ;  /* 0x0000000500d37308 */ /* 0x0009f40000000800 */
[----:B------:R-:W-:Y:S01]  /*6c70*/  MUFU.EX2 R215, R164 ;  /* 0x000000a400d77308 */ /* 0x000fe20000000800 */
[--C-:B-1----:R-:W-:Y:S02]  /*6c80*/  FFMA.FTZ R0, R17, c[0x0][0x2d0], -R157.reuse ;  /* 0x0000b40011007a23 */ /* 0x102fe4000001089d */
[----:B------:R-:W-:Y:S07]  /*6c90*/  FFMA.FTZ R157, R49, c[0x0][0x2d0], -R157 ;  /* 0x0000b400319d7a23 */ /* 0x000fee000001089d */
[----:B------:R1:W1:Y:S01]  /*6ca0*/  MUFU.EX2 R226, R0 ;  /* 0x0000000000e27308 */ /* 0x0002620000000800 */
[----:B----4-:R-:W-:Y:S02]  /*6cb0*/  FFMA.FTZ R5, R8, c[0x0][0x2d0], -R4 ;  /* 0x0000b40008057a23 */ /* 0x010fe40000010804 */
[----:B------:R-:W-:Y:S07]  /*6cc0*/  FFMA.FTZ R8, R15, c[0x0][0x2d0], -R158 ;  /* 0x0000b4000f087a23 */ /* 0x000fee000001089e */
[----:B------:R4:W-:Y:S10]  /*6cd0*/  MUFU.EX2 R199, R5 ;  /* 0x0000000500c77308 */ /* 0x0009f40000000800 */
[----:B------:R-:W-:Y:S01]  /*6ce0*/  MUFU.EX2 R218, R8 ;  /* 0x0000000800da7308 */ /* 0x000fe20000000800 */
[----:B-1----:R-:W-:Y:S09]  /*6cf0*/  FFMA.FTZ R0, R18, c[0x0][0x2d0], -R156 ;  /* 0x0000b40012007a23 */ /* 0x002ff2000001089c */
[----:B------:R1:W-:Y:S01]  /*6d00*/  MUFU.EX2 R224, R0 ;  /* 0x0000000000e07308 */ /* 0x0003e20000000800 */
[----:B----4-:R-:W-:Y:S09]  /*6d10*/  FFMA.FTZ R5, R10, c[0x0][0x2d0], -R158 ;  /* 0x0000b4000a057a23 */ /* 0x010ff2000001089e */
[----:B------:R4:W-:Y:S10]  /*6d20*/  MUFU.EX2 R179, R5 ;  /* 0x0000000500b37308 */ /* 0x0009f40000000800 */
[----:B------:R-:W-:Y:S01]  /*6d30*/  MUFU.EX2 R217, R163 ;  /* 0x000000a300d97308 */ /* 0x000fe20000000800 */
[--C-:B-1----:R-:W-:Y:S02]  /*6d40*/  FFMA.FTZ R0, R19, c[0x0][0x2d0], -R156.reuse ;  /* 0x0000b40013007a23 */ /* 0x102fe4000001089c */
[----:B------:R-:W-:Y:S07]  /*6d50*/  FFMA.FTZ R156, R51, c[0x0][0x2d0], -R156 ;  /* 0x0000b400339c7a23 */ /* 0x000fee000001089c */
[----:B------:R1:W1:Y:S01]  /*6d60*/  MUFU.EX2 R225, R0 ;  /* 0x0000000000e17308 */ /* 0x0002620000000800 */
[----:B----4-:R-:W-:Y:S09]  /*6d70*/  FFMA.FTZ R5, R11, c[0x0][0x2d0], -R158 ;  /* 0x0000b4000b057a23 */ /* 0x010ff2000001089e */
        /* <DEDUP_REMOVED lines=8> */
[--C-:B-1----:R-:W-:Y:S09]  /*6e00*/  FFMA.FTZ R0, R9, c[0x0][0x2d0], -R4.reuse ;  /* 0x0000b40009007a23 */ /* 0x102ff20000010804 */
        /* <DEDUP_REMOVED lines=8> */
[----:B------:R1:W4:Y:S10]  /*6e90*/  MUFU.EX2 R223, R0 ;  /* 0x0000000000df7308 */ /* 0x0003340000000800 */
[----:B------:R-:W-:Y:S10]  /*6ea0*/  MUFU.EX2 R164, R173 ;  /* 0x000000ad00a47308 */ /* 0x000ff40000000800 */
[----:B------:R-:W-:Y:S01]  /*6eb0*/  MUFU.EX2 R161, R170 ;  /* 0x000000aa00a17308 */ /* 0x000fe20000000800 */
[----:B-1----:R-:W-:Y:S02]  /*6ec0*/  FADD.FTZ R0, -R2, R119 ;  /* 0x0000007702007221 */ /* 0x002fe40000010100 */
[----:B------:R-:W-:Y:S02]  /*6ed0*/  FFMA.FTZ R119, R24, c[0x0][0x2d0], -R4 ;  /* 0x0000b40018777a23 */ /* 0x000fe40000010804 */
[----:B------:R-:W-:Y:S05]  /*6ee0*/  FMUL.FTZ R0, R0, c[0x0][0x2d0] ;  /* 0x0000b40000007a20 */ /* 0x000fea0000410000 */
[----:B------:R-:W-:Y:S10]  /*6ef0*/  MUFU.EX2 R205, R119 ;  /* 0x0000007700cd7308 */ /* 0x000ff40000000800 */
[----:B------:R-:W1:Y:S10]  /*6f00*/  MUFU.EX2 R0, R0 ;  /* 0x0000000000007308 */ /* 0x000e740000000800 */
[----:B------:R-:W-:Y:S01]  /*6f10*/  MUFU.EX2 R162, R169 ;  /* 0x000000a900a27308 */ /* 0x000fe20000000800 */
[C---:B--2---:R-:W-:Y:S01]  /*6f20*/  FMUL.FTZ R16, R3.reuse, R132 ;  /* 0x0000008403107220 */ /* 0x044fe20000410000 */
[----:B---3--:R-:W-:Y:S01]  /*6f30*/  F2FP.PACK_AB R25, R212, R209 ;  /* 0x000000d1d419723e */ /* 0x008fe200000000ff */
[----:B------:R-:W-:Y:S02]  /*6f40*/  FMUL.FTZ R17, R3, R133 ;  /* 0x0000008503117220 */ /* 0x000fe40000410000 */
[C---:B------:R-:W-:Y:S02]  /*6f50*/  FMUL.FTZ R18, R117.reuse, R134 ;  /* 0x0000008675127220 */ /* 0x040fe40000410000 */
[C---:B------:R-:W-:Y:S02]  /*6f60*/  FMUL.FTZ R19, R117.reuse, R135 ;  /* 0x0000008775137220 */ /* 0x040fe40000410000 */
[----:B------:R-:W2:Y:S01]  /*6f70*/  LDSM.16.MT88.4 R132, [R181] ;  /* 0x00000000b584783b */ /* 0x000ea20000004200 */
[C---:B------:R-:W-:Y:S02]  /*6f80*/  FMUL.FTZ R6, R117.reuse, R138 ;  /* 0x0000008a75067220 */ /* 0x040fe40000410000 */
[C---:B------:R-:W-:Y:S02]  /*6f90*/  FMUL.FTZ R7, R117.reuse, R139 ;  /* 0x0000008b75077220 */ /* 0x040fe40000410000 */
[C---:B------:R-:W-:Y:S01]  /*6fa0*/  FMUL.FTZ R50, R117.reuse, R126 ;  /* 0x0000007e75327220 */ /* 0x040fe20000410000 */
[----:B------:R-:W-:Y:S01]  /*6fb0*/  F2FP.PACK_AB R126, R226, R211 ;  /* 0x000000d3e27e723e */ /* 0x000fe200000000ff */
[----:B------:R-:W-:Y:S01]  /*6fc0*/  FMUL.FTZ R51, R117, R127 ;  /* 0x0000007f75337220 */ /* 0x000fe20000410000 */
[----:B------:R-:W-:Y:S01]  /*6fd0*/  F2FP.PACK_AB R127, R225, R224 ;  /* 0x000000e0e17f723e */ /* 0x000fe200000000ff */
[C---:B------:R-:W-:Y:S02]  /*6fe0*/  FMUL.FTZ R4, R3.reuse, R136 ;  /* 0x0000008803047220 */ /* 0x040fe40000410000 */
[C---:B------:R-:W-:Y:S02]  /*6ff0*/  FMUL.FTZ R5, R3.reuse, R137 ;  /* 0x0000008903057220 */ /* 0x040fe40000410000 */
[----:B------:R-:W-:Y:S01]  /*7000*/  FMUL.FTZ R48, R3, R124 ;  /* 0x0000007c03307220 */ /* 0x000fe20000410000 */
[----:B------:R-:W-:Y:S01]  /*7010*/  F2FP.PACK_AB R124, R207, R168 ;  /* 0x000000a8cf7c723e */ /* 0x000fe200000000ff */
[----:B------:R-:W-:Y:S01]  /*7020*/  FMUL.FTZ R49, R3, R125 ;  /* 0x0000007d03317220 */ /* 0x000fe20000410000 */
[----:B------:R-:W-:Y:S01]  /*7030*/  F2FP.PACK_AB R125, R206, R167 ;  /* 0x000000a7ce7d723e */ /* 0x000fe200000000ff */
[----:B------:R-:W-:Y:S01]  /*7040*/  FMUL.FTZ R22, R117, R130 ;  /* 0x0000008275167220 */ /* 0x000fe20000410000 */
[----:B----4-:R-:W-:Y:S01]  /*7050*/  F2FP.PACK_AB R130, R223, R222 ;  /* 0x000000dedf82723e */ /* 0x010fe200000000ff */
[----:B------:R-:W-:Y:S01]  /*7060*/  FMUL.FTZ R23, R117, R131 ;  /* 0x0000008375177220 */ /* 0x000fe20000410000 */
[----:B------:R-:W-:Y:S01]  /*7070*/  F2FP.PACK_AB R131, R218, R219 ;  /* 0x000000dbda83723e */ /* 0x000fe200000000ff */
[C---:B------:R-:W-:Y:S02]  /*7080*/  FMUL.FTZ R8, R118.reuse, R140 ;  /* 0x0000008c76087220 */ /* 0x040fe40000410000 */
[-C--:B-----5:R-:W-:Y:S05]  /*7090*/  HMMA.16816.F32 R4, R124, R32.reuse, R4 ;  /* 0x000000207c04723c */ /* 0x0a0fea0000001804 */
[----:B------:R-:W-:Y:S02]  /*70a0*/  FMUL.FTZ R9, R118, R141 ;  /* 0x0000008d76097220 */ /* 0x000fe40000410000 */
[----:B------:R-:W-:Y:S01]  /*70b0*/  FMUL.FTZ R20, R3, R128 ;  /* 0x0000008003147220 */ /* 0x000fe20000410000 */
[----:B------:R-:W-:Y:S01]  /*70c0*/  F2FP.PACK_AB R128, R203, R199 ;  /* 0x000000c7cb80723e */ /* 0x000fe200000000ff */
[----:B------:R-:W-:Y:S03]  /*70d0*/  FMUL.FTZ R21, R3, R129 ;  /* 0x0000008103157220 */ /* 0x000fe60000410000 */
[----:B------:R-:W-:Y:S01]  /*70e0*/  F2FP.PACK_AB R129, R40, R179 ;  /* 0x000000b32881723e */ /* 0x000fe200000000ff */
[C---:B-1----:R-:W-:Y:S02]  /*70f0*/  FMUL.FTZ R10, R0.reuse, R142 ;  /* 0x0000008e000a7220 */ /* 0x042fe40000410000 */
[----:B------:R-:W-:Y:S02]  /*7100*/  FMUL.FTZ R11, R0, R143 ;  /* 0x0000008f000b7220 */ /* 0x000fe40000410000 */
[C---:B------:R-:W-:Y:S01]  /*7110*/  FMUL.FTZ R12, R118.reuse, R144 ;  /* 0x00000090760c7220 */ /* 0x040fe20000410000 */
[----:B------:R-:W1:Y:S01]  /*7120*/  MUFU.EX2 R143, R166 ;  /* 0x000000a6008f7308 */ /* 0x000e620000000800 */
[C---:B------:R-:W-:Y:S02]  /*7130*/  FMUL.FTZ R13, R118.reuse, R145 ;  /* 0x00000091760d7220 */ /* 0x040fe40000410000 */
[----:B------:R-:W-:Y:S01]  /*7140*/  FMUL.FTZ R36, R118, R152 ;  /* 0x0000009876247220 */ /* 0x000fe20000410000 */
[C---:B------:R-:W-:Y:S04]  /*7150*/  HMMA.16816.F32 R8, R128.reuse, R32, R8 ;  /* 0x000000208008723c */ /* 0x040fe80000001808 */
[C---:B------:R-:W-:Y:S02]  /*7160*/  FMUL.FTZ R14, R0.reuse, R146 ;  /* 0x00000092000e7220 */ /* 0x040fe40000410000 */
[----:B------:R-:W-:Y:S01]  /*7170*/  FMUL.FTZ R15, R0, R147 ;  /* 0x00000093000f7220 */ /* 0x000fe20000410000 */
[----:B------:R-:W-:Y:S01]  /*7180*/  MUFU.EX2 R166, R176 ;  /* 0x000000b000a67308 */ /* 0x000fe20000000800 */
[C---:B------:R-:W-:Y:S04]  /*7190*/  FMUL.FTZ R32, R118.reuse, R148 ;  /* 0x0000009476207220 */ /* 0x040fe80000410000 */
[C---:B------:R-:W-:Y:S01]  /*71a0*/  FMUL.FTZ R33, R118.reuse, R149 ;  /* 0x0000009576217220 */ /* 0x040fe20000410000 */
[-C--:B------:R-:W-:Y:S03]  /*71b0*/  HMMA.16816.F32 R12, R128, R34.reuse, R12 ;  /* 0x00000022800c723c */ /* 0x080fe6000000180c */
[C---:B------:R-:W-:Y:S02]  /*71c0*/  FMUL.FTZ R37, R118.reuse, R153 ;  /* 0x0000009976257220 */ /* 0x040fe40000410000 */
[C---:B------:R-:W-:Y:S02]  /*71d0*/  FMUL.FTZ R54, R117.reuse, R54 ;  /* 0x0000003675367220 */ /* 0x040fe40000410000 */
[C---:B------:R-:W-:Y:S01]  /*71e0*/  FMUL.FTZ R55, R117.reuse, R55 ;  /* 0x0000003775377220 */ /* 0x040fe20000410000 */
[C---:B------:R-:W-:Y:S04]  /*71f0*/  HMMA.16816.F32 R16, R124.reuse, R34, R16 ;  /* 0x000000227c10723c */ /* 0x040fe80000001810 */
[C---:B------:R-:W-:Y:S02]  /*7200*/  FMUL.FTZ R56, R118.reuse, R56 ;  /* 0x0000003876387220 */ /* 0x040fe40000410000 */
[----:B------:R-:W-:Y:S02]  /*7210*/  FMUL.FTZ R57, R118, R57 ;  /* 0x0000003976397220 */ /* 0x000fe40000410000 */
[-C--:B--2---:R-:W-:Y:S04]  /*7220*/  HMMA.16816.F32 R20, R124, R132.reuse, R20 ;  /* 0x000000847c14723c */ /* 0x084fe80000001814 */
[C---:B------:R-:W-:Y:S02]  /*7230*/  FMUL.FTZ R34, R0.reuse, R150 ;  /* 0x0000009600227220 */ /* 0x040fe40000410000 */
[----:B------:R-:W-:Y:S02]  /*7240*/  FMUL.FTZ R35, R0, R151 ;  /* 0x0000009700237220 */ /* 0x000fe40000410000 */
[C---:B------:R-:W-:Y:S04]  /*7250*/  FMUL.FTZ R60, R118.reuse, R60 ;  /* 0x0000003c763c7220 */ /* 0x040fe80000410000 */
[----:B------:R-:W-:Y:S01]  /*7260*/  FMUL.FTZ R61, R118, R61 ;  /* 0x0000003d763d7220 */ /* 0x000fe20000410000 */
[C---:B------:R-:W-:Y:S04]  /*7270*/  HMMA.16816.F32 R32, R128.reuse, R132, R32 ;  /* 0x000000848020723c */ /* 0x040fe80000001820 */
[C---:B------:R-:W-:Y:S02]  /*7280*/  FMUL.FTZ R38, R0.reuse, R154 ;  /* 0x0000009a00267220 */ /* 0x040fe40000410000 */
[----:B------:R-:W-:Y:S02]  /*7290*/  FMUL.FTZ R39, R0, R155 ;  /* 0x0000009b00277220 */ /* 0x000fe40000410000 */
[C---:B------:R-:W-:Y:S04]  /*72a0*/  FMUL.FTZ R66, R117.reuse, R66 ;  /* 0x0000004275427220 */ /* 0x040fe80000410000 */
[C---:B------:R-:W-:Y:S01]  /*72b0*/  FMUL.FTZ R67, R117.reuse, R67 ;  /* 0x0000004375437220 */ /* 0x040fe20000410000 */
[-C--:B------:R-:W-:Y:S03]  /*72c0*/  HMMA.16816.F32 R36, R128, R134.reuse, R36 ;  /* 0x000000868024723c */ /* 0x080fe60000001824 */
[C---:B------:R-:W-:Y:S02]  /*72d0*/  FMUL.FTZ R70, R117.reuse, R70 ;  /* 0x0000004675467220 */ /* 0x040fe40000410000 */
[----:B------:R-:W-:Y:S02]  /*72e0*/  FMUL.FTZ R71, R117, R71 ;  /* 0x0000004775477220 */ /* 0x000fe40000410000 */
[C---:B------:R-:W-:Y:S01]  /*72f0*/  FMUL.FTZ R72, R118.reuse, R72 ;  /* 0x0000004876487220 */ /* 0x040fe20000410000 */
[C---:B------:R-:W-:Y:S01]  /*7300*/  HMMA.16816.F32 R48, R124.reuse, R134, R48 ;  /* 0x000000867c30723c */ /* 0x040fe20000001830 */
[----:B------:R-:W2:Y:S03]  /*7310*/  LDSM.16.MT88.4 R132, [R180+0xc00] ;  /* 0x000c0000b484783b */ /* 0x000ea60000004200 */
[C---:B------:R-:W-:Y:S02]  /*7320*/  FMUL.FTZ R52, R3.reuse, R52 ;  /* 0x0000003403347220 */ /* 0x040fe40000410000 */
[----:B------:R-:W-:Y:S02]  /*7330*/  FMUL.FTZ R53, R3, R53 ;  /* 0x0000003503357220 */ /* 0x000fe40000410000 */
[C---:B------:R-:W-:Y:S04]  /*7340*/  FMUL.FTZ R73, R118.reuse, R73 ;  /* 0x0000004976497220 */ /* 0x040fe80000410000 */
        /* <DEDUP_REMOVED lines=14> */
[----:B------:R-:W-:Y:S01]  /*7430*/  FMUL.FTZ R104, R118, R104 ;  /* 0x0000006876687220 */ /* 0x000fe20000410000 */
[-C--:B--2---:R-:W-:Y:S03]  /*7440*/  HMMA.16816.F32 R52, R124, R132.reuse, R52 ;  /* 0x000000847c34723c */ /* 0x084fe60000001834 */
[C---:B------:R-:W-:Y:S02]  /*7450*/  FMUL.FTZ R58, R0.reuse, R58 ;  /* 0x0000003a003a7220 */ /* 0x040fe40000410000 */
[----:B------:R-:W-:Y:S02]  /*7460*/  FMUL.FTZ R59, R0, R59 ;  /* 0x0000003b003b7220 */ /* 0x000fe40000410000 */
[----:B------:R-:W-:Y:S02]  /*7470*/  FMUL.FTZ R105, R118, R105 ;  /* 0x0000006976697220 */ /* 0x000fe40000410000 */
[----:B------:R-:W-:Y:S02]  /*7480*/  FFMA.FTZ R24, R117, R201, R167 ;  /* 0x000000c975187223 */ /* 0x000fe400000100a7 */
[----:B------:R-:W-:Y:S01]  /*7490*/  MUFU.EX2 R167, R156 ;  /* 0x0000009c00a77308 */ /* 0x000fe20000000800 */
[C---:B------:R-:W-:Y:S04]  /*74a0*/  HMMA.16816.F32 R56, R128.reuse, R132, R56 ;  /* 0x000000848038723c */ /* 0x040fe80000001838 */
[C---:B------:R-:W-:Y:S02]  /*74b0*/  FMUL.FTZ R62, R0.reuse, R62 ;  /* 0x0000003e003e7220 */ /* 0x040fe40000410000 */
[----:B------:R-:W-:Y:S02]  /*74c0*/  FMUL.FTZ R63, R0, R63 ;  /* 0x0000003f003f7220 */ /* 0x000fe40000410000 */
[C---:B------:R-:W-:Y:S04]  /*74d0*/  FMUL.FTZ R108, R118.reuse, R108 ;  /* 0x0000006c766c7220 */ /* 0x040fe80000410000 */
[----:B------:R-:W-:Y:S01]  /*74e0*/  FMUL.FTZ R109, R118, R109 ;  /* 0x0000006d766d7220 */ /* 0x000fe20000410000 */
[-C--:B------:R-:W-:Y:S03]  /*74f0*/  HMMA.16816.F32 R60, R128, R134.reuse, R60 ;  /* 0x00000086803c723c */ /* 0x080fe6000000183c */
[C---:B------:R-:W-:Y:S02]  /*7500*/  FMUL.FTZ R64, R3.reuse, R64 ;  /* 0x0000004003407220 */ /* 0x040fe40000410000 */
[----:B------:R-:W-:Y:S02]  /*7510*/  FMUL.FTZ R65, R3, R65 ;  /* 0x0000004103417220 */ /* 0x000fe40000410000 */
[C---:B------:R-:W-:Y:S02]  /*7520*/  FMUL.FTZ R114, R117.reuse, R114 ;  /* 0x0000007275727220 */ /* 0x040fe40000410000 */
[----:B------:R-:W-:Y:S03]  /*7530*/  FMUL.FTZ R115, R117, R115 ;  /* 0x0000007375737220 */ /* 0x000fe60000410000 */
[C---:B------:R-:W-:Y:S01]  /*7540*/  HMMA.16816.F32 R64, R124.reuse, R134, R64 ;  /* 0x000000867c40723c */ /* 0x040fe20000001840 */
[----:B------:R-:W2:Y:S03]  /*7550*/  LDSM.16.MT88.4 R132, [R181+0xc00] ;  /* 0x000c0000b584783b */ /* 0x000ea60000004200 */
[C---:B------:R-:W-:Y:S02]  /*7560*/  FMUL.FTZ R68, R3.reuse, R68 ;  /* 0x0000004403447220 */ /* 0x040fe40000410000 */
[----:B------:R-:W-:Y:S02]  /*7570*/  FMUL.FTZ R69, R3, R69 ;  /* 0x0000004503457220 */ /* 0x000fe40000410000 */
[--C-:B------:R-:W-:Y:S04]  /*7580*/  FFMA.FTZ R136, R42, c[0x0][0x2d0], -R158.reuse ;  /* 0x0000b4002a887a23 */ /* 0x100fe8000001089e */
[--C-:B------:R-:W-:Y:S01]  /*7590*/  FFMA.FTZ R137, R43, c[0x0][0x2d0], -R158.reuse ;  /* 0x0000b4002b897a23 */ /* 0x100fe2000001089e */
[----:B------:R-:W-:Y:S01]  /*75a0*/  MUFU.EX2 R156, R136 ;  /* 0x00000088009c7308 */ /* 0x000fe20000000800 */
[--C-:B------:R-:W-:Y:S02]  /*75b0*/  FFMA.FTZ R138, R46, c[0x0][0x2d0], -R158.reuse ;  /* 0x0000b4002e8a7a23 */ /* 0x100fe4000001089e */
[----:B------:R-:W-:Y:S02]  /*75c0*/  FFMA.FTZ R139, R47, c[0x0][0x2d0], -R158 ;  /* 0x0000b4002f8b7a23 */ /* 0x000fe4000001089e */
[----:B------:R-:W-:Y:S01]  /*75d0*/  LDSM.16.MT88.4 R44, [R180+0x1c00] ;  /* 0x001c0000b42c783b */ /* 0x000fe20000004200 */
        /* <DEDUP_REMOVED lines=10> */
[C---:B------:R-:W-:Y:S01]  /*7680*/  FMUL.FTZ R96, R3.reuse, R96 ;  /* 0x0000006003607220 */ /* 0x040fe20000410000 */
[-C--:B--2---:R-:W-:Y:S03]  /*7690*/  HMMA.16816.F32 R68, R124, R132.reuse, R68 ;  /* 0x000000847c44723c */ /* 0x084fe60000001844 */
        /* <DEDUP_REMOVED lines=10> */
[----:B------:R-:W2:Y:S03]  /*7740*/  LDSM.16.MT88.4 R132, [R180+0x1800] ;  /* 0x00180000b484783b */ /* 0x000ea60000004200 */
[C---:B------:R-:W-:Y:S02]  /*7750*/  FMUL.FTZ R106, R0.reuse, R106 ;  /* 0x0000006a006a7220 */ /* 0x040fe40000410000 */
[C---:B------:R-:W-:Y:S02]  /*7760*/  FMUL.FTZ R107, R0.reuse, R107 ;  /* 0x0000006b006b7220 */ /* 0x040fe40000410000 */
[C---:B------:R-:W-:Y:S04]  /*7770*/  FMUL.FTZ R110, R0.reuse, R110 ;  /* 0x0000006e006e7220 */ /* 0x040fe80000410000 */
[----:B------:R-:W-:Y:S02]  /*7780*/  FMUL.FTZ R111, R0, R111 ;  /* 0x0000006f006f7220 */ /* 0x000fe40000410000 */
[----:B------:R-:W-:Y:S01]  /*7790*/  FADD.FTZ R142, R206, R24 ;  /* 0x00000018ce8e7221 */ /* 0x000fe20000010000 */
[----:B-1----:R-:W-:Y:S01]  /*77a0*/  F2FP.PACK_AB R24, R214, R143 ;  /* 0x0000008fd618723e */ /* 0x002fe200000000ff */
[----:B------:R-:W-:Y:S02]  /*77b0*/  FFMA.FTZ R0, R0, R221, R179 ;  /* 0x000000dd00007223 */ /* 0x000fe400000100b3 */
[----:B------:R-:W-:Y:S02]  /*77c0*/  FFMA.FTZ R28, R3, R200, R168 ;  /* 0x000000c8031c7223 */ /* 0x000fe400000100a8 */
[----:B------:R-:W-:Y:S01]  /*77d0*/  FADD.FTZ R140, R40, R0 ;  /* 0x00000000288c7221 */ /* 0x000fe20000010000 */
[----:B------:R-:W-:Y:S01]  /*77e0*/  MUFU.EX2 R168, R157 ;  /* 0x0000009d00a87308 */ /* 0x000fe20000000800 */
[----:B------:R-:W-:Y:S01]  /*77f0*/  LDSM.16.MT88.4 R40, [R181+0x1000] ;  /* 0x00100000b528783b */ /* 0x000fe20000004200 */
[----:B------:R-:W-:Y:S01]  /*7800*/  FFMA.FTZ R3, R26, c[0x0][0x2d0], -R158 ;  /* 0x0000b4001a037a23 */ /* 0x000fe2000001089e */
[----:B------:R-:W-:Y:S01]  /*7810*/  F2FP.PACK_AB R26, R217, R215 ;  /* 0x000000d7d91a723e */ /* 0x000fe200000000ff */
[----:B------:R-:W-:Y:S04]  /*7820*/  FADD.FTZ R28, R207, R28 ;  /* 0x0000001ccf1c7221 */ /* 0x000fe80000010000 */
[----:B------:R-:W-:Y:S01]  /*7830*/  FADD.FTZ R0, R211, R28 ;  /* 0x0000001cd3007221 */ /* 0x000fe20000010000 */
[----:B------:R-:W-:Y:S01]  /*7840*/  F2FP.PACK_AB R28, R208, R205 ;  /* 0x000000cdd01c723e */ /* 0x000fe200000000ff */
[----:B------:R1:W-:Y:S02]  /*7850*/  MUFU.EX2 R202, R3 ;  /* 0x0000000300ca7308 */ /* 0x0003e40000000800 */
[----:B------:R-:W-:Y:S01]  /*7860*/  FADD.FTZ R0, R226, R0 ;  /* 0x00000000e2007221 */ /* 0x000fe20000010000 */
[-C--:B--2---:R-:W-:Y:S07]  /*7870*/  HMMA.16816.F32 R84, R124, R132.reuse, R84 ;  /* 0x000000847c54723c */ /* 0x084fee0000001854 */
[----:B------:R-:W-:Y:S01]  /*7880*/  MUFU.EX2 R157, R172 ;  /* 0x000000ac009d7308 */ /* 0x000fe20000000800 */
[C---:B------:R-:W-:Y:S04]  /*7890*/  HMMA.16816.F32 R88, R128.reuse, R132, R88 ;  /* 0x000000848058723c */ /* 0x040fe80000001858 */
[--C-:B-1----:R-:W-:Y:S01]  /*78a0*/  FFMA.FTZ R3, R27, c[0x0][0x2d0], -R158.reuse ;  /* 0x0000b4001b037a23 */ /* 0x102fe2000001089e */
[----:B------:R-:W-:Y:S03]  /*78b0*/  F2FP.PACK_AB R27, R216, R213 ;  /* 0x000000d5d81b723e */ /* 0x000fe600000000ff */
[-C--:B------:R-:W-:Y:S01]  /*78c0*/  HMMA.16816.F32 R92, R128, R134.reuse, R92 ;  /* 0x00000086805c723c */ /* 0x080fe2000000185c */
[----:B------:R-:W1:Y:S07]  /*78d0*/  MUFU.EX2 R200, R3 ;  /* 0x0000000300c87308 */ /* 0x000e6e0000000800 */
[C---:B------:R-:W-:Y:S01]  /*78e0*/  HMMA.16816.F32 R96, R124.reuse, R134, R96 ;  /* 0x000000867c60723c */ /* 0x040fe20000001860 */
[----:B------:R-:W2:Y:S03]  /*78f0*/  LDSM.16.MT88.4 R132, [R181+0x1800] ;  /* 0x00180000b584783b */ /* 0x000ea60000004200 */
[----:B-1----:R-:W-:Y:S01]  /*7900*/  F2FP.PACK_AB R29, R200, R202 ;  /* 0x000000cac81d723e */ /* 0x002fe200000000ff */
[--C-:B------:R-:W-:Y:S01]  /*7910*/  FFMA.FTZ R3, R30, c[0x0][0x2d0], -R158.reuse ;  /* 0x0000b4001e037a23 */ /* 0x100fe2000001089e */
[----:B------:R-:W-:Y:S03]  /*7920*/  F2FP.PACK_AB R30, R204, R210 ;  /* 0x000000d2cc1e723e */ /* 0x000fe600000000ff */
[----:B------:R1:W-:Y:S01]  /*7930*/  MUFU.EX2 R201, R3 ;  /* 0x0000000300c97308 */ /* 0x0003e20000000800 */
[-C--:B--2---:R-:W-:Y:S03]  /*7940*/  HMMA.16816.F32 R100, R124, R132.reuse, R100 ;  /* 0x000000847c64723c */ /* 0x084fe60000001864 */
[----:B-1----:R-:W-:Y:S05]  /*7950*/  FFMA.FTZ R3, R31, c[0x0][0x2d0], -R158 ;  /* 0x0000b4001f037a23 */ /* 0x002fea000001089e */
[C---:B------:R-:W-:Y:S01]  /*7960*/  HMMA.16816.F32 R104, R128.reuse, R132, R104 ;  /* 0x000000848068723c */ /* 0x040fe20000001868 */
[----:B------:R-:W-:Y:S07]  /*7970*/  MUFU.EX2 R158, R171 ;  /* 0x000000ab009e7308 */ /* 0x000fee0000000800 */
[-C--:B------:R-:W-:Y:S01]  /*7980*/  HMMA.16816.F32 R108, R128, R134.reuse, R108 ;  /* 0x00000086806c723c */ /* 0x080fe2000000186c */
[----:B------:R-:W1:Y:S02]  /*7990*/  LDSM.16.MT88.4 R128, [R180+0x400] ;  /* 0x00040000b480783b */ /* 0x000e640000004200 */
[----:B------:R2:W3:Y:S05]  /*79a0*/  MUFU.EX2 R198, R3 ;  /* 0x0000000300c67308 */ /* 0x0004ea0000000800 */
[----:B------:R-:W-:Y:S01]  /*79b0*/  HMMA.16816.F32 R112, R124, R134, R112 ;  /* 0x000000867c70723c */ /* 0x000fe20000001870 */
[----:B------:R-:W4:Y:S08]  /*79c0*/  LDSM.16.MT88.4 R124, [R181+0x400] ;  /* 0x00040000b57c783b */ /* 0x000f300000004200 */
[----:B------:R-:W-:Y:S03]  /*79d0*/  LDSM.16.MT88.4 R132, [R180+0x800] ;  /* 0x00080000b484783b */ /* 0x000fe60000004200 */
[----:B--2---:R-:W-:Y:S01]  /*79e0*/  FFMA.FTZ R3, R118, R220, R199 ;  /* 0x000000dc76037223 */ /* 0x004fe200000100c7 */
[----:B---3--:R-:W-:Y:S04]  /*79f0*/  F2FP.PACK_AB R31, R198, R201 ;  /* 0x000000c9c61f723e */ /* 0x008fe800000000ff */
[----:B------:R-:W2:Y:S01]  /*7a00*/  LDSM.16.MT88.4 R116, [R180+0x1000] ;  /* 0x00100000b474783b */ /* 0x000ea20000004200 */
[----:B------:R-:W-:Y:S02]  /*7a10*/  FADD.FTZ R141, R203, R3 ;  /* 0x00000003cb8d7221 */ /* 0x000fe40000010000 */
[----:B------:R-:W-:Y:S01]  /*7a20*/  FADD.FTZ R3, R224, R142 ;  /* 0x0000008ee0037221 */ /* 0x000fe20000010000 */
[-C--:B-1----:R-:W-:Y:S08]  /*7a30*/  HMMA.16816.F32 R4, R24, R128.reuse, R4 ;  /* 0x000000801804723c */ /* 0x082ff00000001804 */
[C---:B------:R-:W-:Y:S08]  /*7a40*/  HMMA.16816.F32 R8, R28.reuse, R128, R8 ;  /* 0x000000801c08723c */ /* 0x040ff00000001808 */
[-C--:B------:R-:W-:Y:S08]  /*7a50*/  HMMA.16816.F32 R12, R28, R130.reuse, R12 ;  /* 0x000000821c0c723c */ /* 0x080ff0000000180c */
[C---:B------:R-:W-:Y:S08]  /*7a60*/  HMMA.16816.F32 R16, R24.reuse, R130, R16 ;  /* 0x000000821810723c */ /* 0x040ff00000001810 */
[-C--:B----4-:R-:W-:Y:S08]  /*7a70*/  HMMA.16816.F32 R20, R24, R124.reuse, R20 ;  /* 0x0000007c1814723c */ /* 0x090ff00000001814 */
[C---:B------:R-:W-:Y:S08]  /*7a80*/  HMMA.16816.F32 R32, R28.reuse, R124, R32 ;  /* 0x0000007c1c20723c */ /* 0x040ff00000001820 */
[-C--:B------:R-:W-:Y:S08]  /*7a90*/  HMMA.16816.F32 R36, R28, R126.reuse, R36 ;  /* 0x0000007e1c24723c */ /* 0x080ff00000001824 */
[C---:B------:R-:W-:Y:S01]  /*7aa0*/  HMMA.16816.F32 R48, R24.reuse, R126, R48 ;  /* 0x0000007e1830723c */ /* 0x040fe20000001830 */
[----:B------:R-:W-:Y:S07]  /*7ab0*/  LDSM.16.MT88.4 R124, [R181+0x800] ;  /* 0x00080000b57c783b */ /* 0x000fee0000004200 */
[-C--:B--2---:R-:W-:Y:S08]  /*7ac0*/  HMMA.16816.F32 R52, R24, R116.reuse, R52 ;  /* 0x000000741834723c */ /* 0x084ff00000001834 */
[C---:B------:R-:W-:Y:S08]  /*7ad0*/  HMMA.16816.F32 R56, R28.reuse, R116, R56 ;  /* 0x000000741c38723c */ /* 0x040ff00000001838 */
[-C--:B------:R-:W-:Y:S08]  /*7ae0*/  HMMA.16816.F32 R60, R28, R118.reuse, R60 ;  /* 0x000000761c3c723c */ /* 0x080ff0000000183c */
[C---:B------:R-:W-:Y:S01]  /*7af0*/  HMMA.16816.F32 R64, R24.reuse, R118, R64 ;  /* 0x000000761840723c */ /* 0x040fe20000001840 */
[----:B------:R-:W1:Y:S07]  /*7b00*/  LDSM.16.MT88.4 R116, [R181+0x1c00] ;  /* 0x001c0000b574783b */ /* 0x000e6e0000004200 */
[-C--:B------:R-:W-:Y:S08]  /*7b10*/  HMMA.16816.F32 R68, R24, R40.reuse, R68 ;  /* 0x000000281844723c */ /* 0x080ff00000001844 */
[C---:B------:R-:W-:Y:S07]  /*7b20*/  HMMA.16816.F32 R72, R28.reuse, R40, R72 ;  /* 0x000000281c48723c */ /* 0x040fee0000001848 */
[----:B------:R-:W-:Y:S01]  /*7b30*/  FADD.FTZ R40, R143, R0 ;  /* 0x000000008f287221 */ /* 0x000fe20000010000 */
[-C--:B------:R-:W-:Y:S08]  /*7b40*/  HMMA.16816.F32 R76, R28, R42.reuse, R76 ;  /* 0x0000002a1c4c723c */ /* 0x080ff0000000184c */
[C---:B------:R-:W-:Y:S01]  /*7b50*/  HMMA.16816.F32 R80, R24.reuse, R42, R80 ;  /* 0x0000002a1850723c */ /* 0x040fe20000001850 */
[----:B------:R-:W-:Y:S06]  /*7b60*/  MUFU.EX2 R43, R139 ;  /* 0x0000008b002b7308 */ /* 0x000fec0000000800 */
[----:B------:R-:W-:Y:S01]  /*7b70*/  FADD.FTZ R42, R225, R3 ;  /* 0x00000003e12a7221 */ /* 0x000fe20000010000 */
[-C--:B------:R-:W-:Y:S04]  /*7b80*/  HMMA.16816.F32 R84, R24, R44.reuse, R84 ;  /* 0x0000002c1854723c */ /* 0x080fe80000001854 */
[----:B------:R-:W-:Y:S04]  /*7b90*/  FADD.FTZ R0, R209, R42 ;  /* 0x0000002ad1007221 */ /* 0x000fe80000010000 */
[C---:B------:R-:W-:Y:S01]  /*7ba0*/  HMMA.16816.F32 R88, R28.reuse, R44, R88 ;  /* 0x0000002c1c58723c */ /* 0x040fe20000001858 */
[----:B------:R-:W2:Y:S07]  /*7bb0*/  MUFU.EX2 R45, R137 ;  /* 0x00000089002d7308 */ /* 0x000eae0000000800 */
[-C--:B------:R-:W-:Y:S03]  /*7bc0*/  HMMA.16816.F32 R92, R28, R46.reuse, R92 ;  /* 0x0000002e1c5c723c */ /* 0x080fe6000000185c */
[----:B------:R-:W3:Y:S05]  /*7bd0*/  MUFU.EX2 R44, R138 ;  /* 0x0000008a002c7308 */ /* 0x000eea0000000800 */
[C---:B------:R-:W-:Y:S08]  /*7be0*/  HMMA.16816.F32 R96, R24.reuse, R46, R96 ;  /* 0x0000002e1860723c */ /* 0x040ff00000001860 */
[-C--:B-1----:R-:W-:Y:S08]  /*7bf0*/  HMMA.16816.F32 R100, R24, R116.reuse, R100 ;  /* 0x000000741864723c */ /* 0x082ff00000001864 */
[C---:B------:R-:W-:Y:S08]  /*7c00*/  HMMA.16816.F32 R104, R28.reuse, R116, R104 ;  /* 0x000000741c68723c */ /* 0x040ff00000001868 */
[-C--:B------:R-:W-:Y:S07]  /*7c10*/  HMMA.16816.F32 R108, R28, R118.reuse, R108 ;  /* 0x000000761c6c723c */ /* 0x080fee000000186c */
[----:B------:R-:W-:Y:S01]  /*7c20*/  FADD.FTZ R29, R222, R141 ;  /* 0x0000008dde1d7221 */ /* 0x000fe20000010000 */
[----:B------:R-:W-:Y:S04]  /*7c30*/  HMMA.16816.F32 R112, R24, R118, R112 ;  /* 0x000000761870723c */ /* 0x000fe80000001870 */
[----:B------:R-:W-:Y:S01]  /*7c40*/  FADD.FTZ R28, R219, R140 ;  /* 0x0000008cdb1c7221 */ /* 0x000fe20000010000 */
[----:B------:R-:W-:Y:S01]  /*7c50*/  F2FP.PACK_AB R30, R157, R162 ;  /* 0x000000a29d1e723e */ /* 0x000fe200000000ff */
[----:B------:R-:W-:Y:S01]  /*7c60*/  FADD.FTZ R3, R223, R29 ;  /* 0x0000001ddf037221 */ /* 0x000fe20000010000 */
[----:B------:R-:W-:Y:S01]  /*7c70*/  F2FP.PACK_AB R24, R165, R160 ;  /* 0x000000a0a518723e */ /* 0x000fe200000000ff */
[----:B------:R-:W-:Y:S01]  /*7c80*/  FADD.FTZ R41, R218, R28 ;  /* 0x0000001cda297221 */ /* 0x000fe20000010000 */
[----:B------:R-:W-:Y:S03]  /*7c90*/  F2FP.PACK_AB R25, R163, R159 ;  /* 0x0000009fa319723e */ /* 0x000fe600000000ff */
[----:B------:R-:W-:Y:S01]  /*7ca0*/  F2FP.PACK_AB R26, R168, R166 ;  /* 0x000000a6a81a723e */ /* 0x000fe200000000ff */
[----:B------:R-:W-:Y:S01]  /*7cb0*/  FADD.FTZ R3, R205, R3 ;  /* 0x00000003cd037221 */ /* 0x000fe20000010000 */
[----:B------:R-:W-:Y:S02]  /*7cc0*/  F2FP.PACK_AB R27, R167, R164 ;  /* 0x000000a4a71b723e */ /* 0x000fe400000000ff */
[----:B------:R-:W-:Y:S01]  /*7cd0*/  F2FP.PACK_AB R28, R161, R158 ;  /* 0x0000009ea11c723e */ /* 0x000fe200000000ff */
[----:B------:R-:W-:Y:S01]  /*7ce0*/  FADD.FTZ R3, R208, R3 ;  /* 0x00000003d0037221 */ /* 0x000fe20000010000 */
[----:B--2---:R-:W-:Y:S02]  /*7cf0*/  F2FP.PACK_AB R29, R45, R156 ;  /* 0x0000009c2d1d723e */ /* 0x004fe400000000ff */
[----:B---3--:R-:W-:Y:S01]  /*7d00*/  F2FP.PACK_AB R31, R43, R44 ;  /* 0x0000002c2b1f723e */ /* 0x008fe200000000ff */
[-C--:B------:R-:W-:Y:S01]  /*7d10*/  HMMA.16816.F32 R136, R24, R132.reuse, R4 ;  /* 0x000000841888723c */ /* 0x080fe20000001804 */
[----:B------:R-:W1:Y:S02]  /*7d20*/  LDSM.16.MT88.4 R4, [R180+0x1400] ;  /* 0x00140000b404783b */ /* 0x000e640000004200 */
[----:B------:R-:W-:Y:S05]  /*7d30*/  MOV R119, R2 ;  /* 0x0000000200777202 */ /* 0x000fea0000000f00 */
[C---:B------:R-:W-:Y:S01]  /*7d40*/  HMMA.16816.F32 R140, R28.reuse, R132, R8 ;  /* 0x000000841c8c723c */ /* 0x040fe20000001808 */
[----:B------:R-:W2:Y:S07]  /*7d50*/  LDSM.16.MT88.4 R8, [R181+0x1400] ;  /* 0x00140000b508783b */ /* 0x000eae0000004200 */
[-C--:B------:R-:W-:Y:S01]  /*7d60*/  HMMA.16816.F32 R144, R28, R134.reuse, R12 ;  /* 0x000000861c90723c */ /* 0x080fe2000000180c */
[----:B------:R-:W3:Y:S07]  /*7d70*/  LDSM.16.MT88.4 R12, [R180+0x2000] ;  /* 0x00200000b40c783b */ /* 0x000eee0000004200 */
[C---:B------:R-:W-:Y:S01]  /*7d80*/  HMMA.16816.F32 R132, R24.reuse, R134, R16 ;  /* 0x000000861884723c */ /* 0x040fe20000001810 */
[----:B------:R-:W4:Y:S07]  /*7d90*/  LDSM.16.MT88.4 R16, [R181+0x2000] ;  /* 0x00200000b510783b */ /* 0x000f2e0000004200 */
        /* <DEDUP_REMOVED lines=50> */
[----:B------:R-:W-:-:S10]  /*80c0*/  @P0 BRA `(.L_x_1891) ;  /* 0xffffd54000000947 */ /* 0x000fd4000383ffff */
.L_x_1879:
        /* <DEDUP_REMOVED lines=16> */
.L_x_1981:
        /* <DEDUP_REMOVED lines=134> */
.L_x_1854:
[----:B------:R-:W2:Y:S01]  /*8a30*/  S2R R2, SR_TID.X ;  /* 0x0000000000027919 */ /* 0x000ea20000002100 */
[----:B------:R-:W-:Y:S01]  /*8a40*/  BSSY B0, `(.L_x_1893) ;  /* 0x0000010000007945 */ /* 0x000fe20003800000 */
[----:B--2---:R-:W-:-:S13]  /*8a50*/  LOP3.LUT P0, RZ, R2, 0x7f, RZ, 0xc0, !PT ;  /* 0x0000007f02ff7812 */ /* 0x004fda000780c0ff */
[----:B------:R-:W-:Y:S05]  /*8a60*/  @P0 BRA `(.L_x_1894) ;  /* 0x000000d000000947 */ /* 0x000fea0003800000 */
[----:B------:R-:W2:Y:S01]  /*8a70*/  S2R R4, SR_LANEID ;  /* 0x0000000000047919 */ /* 0x000ea20000000000 */
        /* <DEDUP_REMOVED lines=11> */
[----:B--2---:R-:W-:-:S06]  /*8b30*/  IADD3 R244, R3, c[0x0][0xc], R2 ;  /* 0x0000030003f47a10 */ /* 0x004fcc0007ffe002 */
.L_x_1894:
[----:B------:R-:W-:Y:S05]  /*8b40*/  BSYNC B0 ;  /* 0x0000000000007941 */ /* 0x000fea0003800000 */
.L_x_1893:
[----:B------:R-:W-:Y:S01]  /*8b50*/  PRMT R0, R0, 0x9910, RZ ;  /* 0x0000991000007816 */ /* 0x000fe200000000ff */
[----:B------:R-:W-:Y:S01]  /*8b60*/  BSSY B1, `(.L_x_1895) ;  /* 0x0000374000017945 */ /* 0x000fe20003800000 */
[----:B------:R-:W-:Y:S02]  /*8b70*/  IMAD.MOV.U32 R74, RZ, RZ, R244 ;  /* 0x000000ffff4a7224 */ /* 0x000fe400078e00f4 */
        /* <DEDUP_REMOVED lines=12> */
[----:B------:R-:W3:Y:S01]  /*8c40*/  LDL.LU R6, [R1+0x30] ;  /* 0x0000300001067983 */ /* 0x000ee20000300800 */
[----:B-1----:R-:W-:Y:S01]  /*8c50*/  F2FP.PACK_AB R5, R73, R72 ;  /* 0x000000484905723e */ /* 0x002fe200000000ff */
        /* <DEDUP_REMOVED lines=111> */
.L_x_1897:
[----:B------:R-:W3:Y:S04]  /*9350*/  LDL R4, [R1+0x64] ;  /* 0x0000640001047983 */ /* 0x000ee80000100800 */
[----:B--2---:R-:W2:Y:S04]  /*9360*/  LDL.LU R3, [R1+0x34] ;  /* 0x0000340001037983 */ /* 0x004ea80000300800 */
[----:B------:R-:W4:Y:S01]  /*9370*/  LDL R18, [R1+0x38] ;  /* 0x0000380001127983 */ /* 0x000f220000100800 */
[----:B------:R-:W-:Y:S01]  /*9380*/  IMAD.MOV.U32 R2, RZ, RZ, 0x368 ;  /* 0x00000368ff027424 */ /* 0x000fe200078e00ff */
[----:B------:R-:W-:-:S02]  /*9390*/  ISETP.GT.AND P3, PT, R5, 0x1, PT ;  /* 0x000000010500780c */ /* 0x000fc40003f64270 */
[----:B------:R-:W4:Y:S01]  /*93a0*/  LDL R75, [R1+0x60] ;  /* 0x00006000014b7983 */ /* 0x000f220000100800 */
[----:B------:R-:W-:Y:S02]  /*93b0*/  ISETP.NE.U32.AND P0, PT, RZ, c[0x0][0x500], PT ;  /* 0x00014000ff007a0c */ /* 0x000fe40003f05070 */
[----:B------:R-:W-:Y:S02]  /*93c0*/  SEL R2, R2, 0x328, P3 ;  /* 0x0000032802027807 */ /* 0x000fe40001800000 */
[----:B------:R-:W-:Y:S02]  /*93d0*/  ISETP.NE.AND.EX P0, PT, RZ, c[0x0][0x504], PT, P0 ;  /* 0x00014100ff007a0c */ /* 0x000fe40003f05300 */
[----:B------:R1:W3:Y:S08]  /*93e0*/  LDC.64 R6, c[0x0][R2+0x170] ;  /* 0x00005c0002067b82 */ /* 0x0002f00000000a00 */
        /* <DEDUP_REMOVED lines=10> */
[----:B------:R-:W-:Y:S02]  /*9490*/  IMAD.IADD R25, R76, 0x1, -R25 ;  /* 0x000000014c197824 */ /* 0x000fe400078e0a19 */
[----:B---3--:R-:W-:Y:S02]  /*94a0*/  IMAD R10, R245, 0x80, R4 ;  /* 0x00000080f50a7824 */ /* 0x008fe400078e0204 */
[----:B------:R-:W-:Y:S01]  /*94b0*/  IMAD R4, R7, R2, RZ ;  /* 0x0000000207047224 */ /* 0x000fe200078e02ff */
[----:B--2---:R-:W-:Y:S02]  /*94c0*/  SEL R5, R3, RZ, !P0 ;  /* 0x000000ff03057207 */ /* 0x004fe40004000000 */
[----:B------:R-:W-:-:S03]  /*94d0*/  LOP3.LUT R3, R246, 0xffff, RZ, 0xc0, !PT ;  /* 0x0000fffff6037812 */ /* 0x000fc600078ec0ff */
        /* <DEDUP_REMOVED lines=105> */
.L_x_1982:
[----:B------:R-:W-:Y:S05]  /*9b70*/  BRA.DIV ~URZ, `(.L_x_1900) ;  /* 0x000047127f007947 */ /* 0x000fea000b800000 */
[----:B------:R3:W4:Y:S02]  /*9b80*/  SHFL.IDX PT, R0, R12, RZ, 0x1c1f ;  /* 0x001c1fff0c007589 */ /* 0x00072400000e0000 */
.L_x_1983:
[----:B------:R-:W-:Y:S01]  /*9b90*/  LEA R11, R245, R230, 0x7 ;  /* 0x000000e6f50b7211 */ /* 0x000fe200078e38ff */
        /* <DEDUP_REMOVED lines=18> */
.L_x_1902:
[----:B------:R-:W-:Y:S05]  /*9cc0*/  BSYNC B0 ;  /* 0x0000000000007941 */ /* 0x000fea0003800000 */
.L_x_1901:
[----:B------:R-:W-:Y:S05]  /*9cd0*/  BRA.DIV ~URZ, `(.L_x_1903) ;  /* 0x000046227f007947 */ /* 0x000fea000b800000 */
[----:B--2---:R2:W1:Y:S04]  /*9ce0*/  SHFL.IDX PT, R5, R10, 0x1, 0x1c1f ;  /* 0x003c1f000a057f89 */ /* 0x00446800000e0000 */
[----:B----4-:R2:W4:Y:S02]  /*9cf0*/  SHFL.IDX PT, R0, R12, 0x1, 0x1c1f ;  /* 0x003c1f000c007f89 */ /* 0x01052400000e0000 */
.L_x_1984:
        /* <DEDUP_REMOVED lines=19> */
.L_x_1905:
[----:B------:R-:W-:Y:S05]  /*9e30*/  BSYNC B0 ;  /* 0x0000000000007941 */ /* 0x000fea0003800000 */
.L_x_1904:
[----:B------:R-:W-:Y:S05]  /*9e40*/  BRA.DIV ~URZ, `(.L_x_1906) ;  /* 0x000045827f007947 */ /* 0x000fea000b800000 */
[----:B-1----:R1:W2:Y:S02]  /*9e50*/  SHFL.IDX PT, R5, R10, 0x2, 0x1c1f ;  /* 0x005c1f000a057f89 */ /* 0x0022a400000e0000 */
.L_x_1985:
[----:B------:R-:W-:Y:S05]  /*9e60*/  BRA.DIV ~URZ, `(.L_x_1907) ;  /* 0x000045d27f007947 */ /* 0x000fea000b800000 */
[----:B----4-:R4:W1:Y:S02]  /*9e70*/  SHFL.IDX PT, R0, R12, 0x2, 0x1c1f ;  /* 0x005c1f000c007f89 */ /* 0x01086400000e0000 */
.L_x_1986:
        /* <DEDUP_REMOVED lines=19> */
.L_x_1909:
[----:B------:R-:W-:Y:S05]  /*9fb0*/  BSYNC B0 ;  /* 0x0000000000007941 */ /* 0x000fea0003800000 */
.L_x_1908:
[----:B------:R-:W-:Y:S05]  /*9fc0*/  BRA.DIV ~URZ, `(.L_x_1910) ;  /* 0x000044e27f007947 */ /* 0x000fea000b800000 */
[----:B-1----:R1:W3:Y:S04]  /*9fd0*/  SHFL.IDX PT, R6, R10, 0x3, 0x1c1f ;  /* 0x007c1f000a067f89 */ /* 0x0022e800000e0000 */
[----:B------:R1:W4:Y:S02]  /*9fe0*/  SHFL.IDX PT, R0, R12, 0x3, 0x1c1f ;  /* 0x007c1f000c007f89 */ /* 0x00032400000e0000 */
.L_x_1987:
        /* <DEDUP_REMOVED lines=20> */
.L_x_1898:
        /* <DEDUP_REMOVED lines=33> */
.L_x_1988:
[----:B------:R-:W-:Y:S05]  /*a340*/  BRA.DIV ~URZ, `(.L_x_1913) ;  /* 0x000042a27f007947 */ /* 0x000fea000b800000 */
[----:B------:R3:W4:Y:S02]  /*a350*/  SHFL.IDX PT, R0, R12, RZ, 0x1c1f ;  /* 0x001c1fff0c007589 */ /* 0x00072400000e0000 */
.L_x_1989:
        /* <DEDUP_REMOVED lines=13> */
[----:B------:R-:W2:Y:S04]  /*a430*/  LDL R10, [R1] ;  /* 0x00000000010a7983 */ /* 0x000ea80000100800 */
        /* <DEDUP_REMOVED lines=10> */
[----:B------:R3:W-:Y:S01]  /*a4e0*/  @!P6 ST.E.64 [R6.64], R116 ;  /* 0x000000740600e985 */ /* 0x0007e2000c101b06 */
[----:B--2---:R-:W-:Y:S02]  /*a4f0*/  @!P3 LEA.HI.X R3, R21, R4, R22, 0x2, P2 ;  /* 0x000000041503b211 */ /* 0x004fe400010f1416 */
[----:B------:R-:W-:-:S03]  /*a500*/  ISETP.GE.AND P6, PT, R17, c[0x0][0x3c8], PT ;  /* 0x0000f20011007a0c */ /* 0x000fc60003fc6270 */
[----:B------:R2:W-:Y:S01]  /*a510*/  @!P3 ST.E.64 [R2.64], R132 ;  /* 0x000000840200b985 */ /* 0x0005e2000c101b06 */
[----:B------:R-:W-:Y:S02]  /*a520*/  ISETP.GE.AND P3, PT, R15, c[0x0][0x3c8], PT ;  /* 0x0000f2000f007a0c */ /* 0x000fe40003f66270 */
[----:B---3--:R-:W-:-:S04]  /*a530*/  @!P1 LEA R6, P2, R19, R0, 0x2 ;  /* 0x0000000013069211 */ /* 0x008fc800078410ff */
[----:B------:R-:W-:-:S03]  /*a540*/  @!P1 LEA.HI.X R7, R19, R4, R20, 0x2, P2 ;  /* 0x0000000413079211 */ /* 0x000fc600010f1414 */
[C---:B--2---:R-:W-:Y:S02]  /*a550*/  @!P6 LEA R2, P2, R17.reuse, R0, 0x2 ;  /* 0x000000001102e211 */ /* 0x044fe400078410ff */
[----:B------:R2:W-:Y:S01]  /*a560*/  @!P1 ST.E.64 [R6.64], R128 ;  /* 0x0000008006009985 */ /* 0x0005e2000c101b06 */
[----:B------:R-:W-:Y:S02]  /*a570*/  ISETP.GE.AND P1, PT, R8, c[0x0][0x3c8], PT ;  /* 0x0000f20008007a0c */ /* 0x000fe40003f26270 */
[----:B------:R-:W-:-:S05]  /*a580*/  @!P6 LEA.HI.X R3, R17, R4, R18, 0x2, P2 ;  /* 0x000000041103e211 */ /* 0x000fca00010f1412 */
[----:B------:R3:W-:Y:S01]  /*a590*/  @!P6 ST.E.64 [R2.64], R124 ;  /* 0x0000007c0200e985 */ /* 0x0007e2000c101b06 */
[----:B------:R-:W-:Y:S02]  /*a5a0*/  ISETP.GE.AND P6, PT, R13, c[0x0][0x3c8], PT ;  /* 0x0000f2000d007a0c */ /* 0x000fe40003fc6270 */
[----:B--2---:R-:W-:-:S04]  /*a5b0*/  @!P3 LEA R6, P2, R15, R0, 0x2 ;  /* 0x000000000f06b211 */ /* 0x004fc800078410ff */
[----:B------:R-:W-:Y:S02]  /*a5c0*/  @!P3 LEA.HI.X R7, R15, R4, R16, 0x2, P2 ;  /* 0x000000040f07b211 */ /* 0x000fe400010f1410 */
[----:B---3--:R-:W-:-:S03]  /*a5d0*/  @!P1 LEA R2, P2, R8, R0, 0x2 ;  /* 0x0000000008029211 */ /* 0x008fc600078410ff */
[----:B------:R2:W-:Y:S01]  /*a5e0*/  @!P3 ST.E.64 [R6.64], R136 ;  /* 0x000000880600b985 */ /* 0x0005e2000c101b06 */
[----:B------:R-:W-:Y:S02]  /*a5f0*/  ISETP.GE.AND P3, PT, R10, c[0x0][0x3c8], PT ;  /* 0x0000f2000a007a0c */ /* 0x000fe40003f66270 */
[----:B------:R-:W-:Y:S02]  /*a600*/  @!P1 LEA.HI.X R3, R8, R4, R9, 0x2, P2 ;  /* 0x0000000408039211 */ /* 0x000fe400010f1409 */
[----:B------:R-:W-:-:S03]  /*a610*/  @!P6 LEA R8, P2, R13, R0, 0x2 ;  /* 0x000000000d08e211 */ /* 0x000fc600078410ff */
[----:B------:R3:W-:Y:S01]  /*a620*/  @!P1 ST.E.64 [R2.64], R156 ;  /* 0x0000009c02009985 */ /* 0x0007e2000c101b06 */
[----:B------:R-:W-:Y:S02]  /*a630*/  ISETP.GE.AND P1, PT, R252, c[0x0][0x3c8], PT ;  /* 0x0000f200fc007a0c */ /* 0x000fe40003f26270 */
[----:B------:R-:W-:-:S05]  /*a640*/  @!P6 LEA.HI.X R9, R13, R4, R14, 0x2, P2 ;  /* 0x000000040d09e211 */ /* 0x000fca00010f140e */
[----:B------:R4:W-:Y:S01]  /*a650*/  @!P6 ST.E.64 [R8.64], R158 ;  /* 0x0000009e0800e985 */ /* 0x0009e2000c101b06 */
[----:B------:R-:W-:Y:S02]  /*a660*/  ISETP.GE.AND P6, PT, R251, c[0x0][0x3c8], PT ;  /* 0x0000f200fb007a0c */ /* 0x000fe40003fc6270 */
[----:B--2---:R-:W-:-:S04]  /*a670*/  @!P3 LEA R6, P2, R10, R0, 0x2 ;  /* 0x000000000a06b211 */ /* 0x004fc800078410ff */
[----:B------:R-:W-:Y:S02]  /*a680*/  @!P3 LEA.HI.X R7, R10, R4, R11, 0x2, P2 ;  /* 0x000000040a07b211 */ /* 0x000fe400010f140b */
[----:B------:R-:W-:Y:S02]  /*a690*/  SHF.R.S32.HI R10, RZ, 0x1f, R252 ;  /* 0x0000001fff0a7819 */ /* 0x000fe400000114fc */
[----:B---3--:R-:W-:Y:S01]  /*a6a0*/  @!P1 LEA R2, P2, R252, R0, 0x2 ;  /* 0x00000000fc029211 */ /* 0x008fe200078410ff */
[----:B------:R2:W-:Y:S01]  /*a6b0*/  @!P3 ST.E.64 [R6.64], R160 ;  /* 0x000000a00600b985 */ /* 0x0005e2000c101b06 */
[----:B------:R-:W-:Y:S02]  /*a6c0*/  ISETP.GE.AND P3, PT, R250, c[0x0][0x3c8], PT ;  /* 0x0000f200fa007a0c */ /* 0x000fe40003f66270 */
[----:B------:R-:W-:Y:S02]  /*a6d0*/  @!P1 LEA.HI.X R3, R252, R4, R10, 0x2, P2 ;  /* 0x00000004fc039211 */ /* 0x000fe400010f140a */
[----:B------:R-:W-:-:S02]  /*a6e0*/  ISETP.GE.AND P2, PT, R249, c[0x0][0x3c8], PT ;  /* 0x0000f200f9007a0c */ /* 0x000fc40003f46270 */
[----:B------:R-:W-:Y:S01]  /*a6f0*/  SHF.R.S32.HI R10, RZ, 0x1f, R251 ;  /* 0x0000001fff0a7819 */ /* 0x000fe200000114fb */
[----:B------:R3:W-:Y:S01]  /*a700*/  @!P1 ST.E.64 [R2.64], R84 ;  /* 0x0000005402009985 */ /* 0x0007e2000c101b06 */
[C---:B----4-:R-:W-:Y:S02]  /*a710*/  @!P6 LEA R8, P1, R251.reuse, R0, 0x2 ;  /* 0x00000000fb08e211 */ /* 0x050fe400078210ff */
[----:B------:R-:W-:Y:S02]  /*a720*/  SHF.R.S32.HI R11, RZ, 0x1f, R250 ;  /* 0x0000001fff0b7819 */ /* 0x000fe400000114fa */
[----:B------:R-:W-:Y:S02]  /*a730*/  @!P6 LEA.HI.X R9, R251, R4, R10, 0x2, P1 ;  /* 0x00000004fb09e211 */ /* 0x000fe400008f140a */
[----:B------:R-:W-:Y:S02]  /*a740*/  SHF.R.S32.HI R10, RZ, 0x1f, R249 ;  /* 0x0000001fff0a7819 */ /* 0x000fe400000114f9 */
[----:B--2---:R-:W-:-:S04]  /*a750*/  @!P3 LEA R6, P1, R250, R0, 0x2 ;  /* 0x00000000fa06b211 */ /* 0x004fc800078210ff */
[----:B------:R-:W-:Y:S02]  /*a760*/  @!P3 LEA.HI.X R7, R250, R4, R11, 0x2, P1 ;  /* 0x00000004fa07b211 */ /* 0x000fe400008f140b */
[C---:B---3--:R-:W-:Y:S01]  /*a770*/  @!P2 LEA R2, P1, R249.reuse, R0, 0x2 ;  /* 0x00000000f902a211 */ /* 0x048fe200078210ff */
[----:B------:R2:W-:Y:S03]  /*a780*/  @!P6 ST.E.64 [R8.64], R166 ;  /* 0x000000a60800e985 */ /* 0x0005e6000c101b06 */
[----:B------:R-:W-:Y:S01]  /*a790*/  @!P2 LEA.HI.X R3, R249, R4, R10, 0x2, P1 ;  /* 0x00000004f903a211 */ /* 0x000fe200008f140a */
[----:B------:R2:W-:Y:S04]  /*a7a0*/  @!P3 ST.E.64 [R6.64], R96 ;  /* 0x000000600600b985 */ /* 0x0005e8000c101b06 */
[----:B------:R2:W-:Y:S04]  /*a7b0*/  @!P2 ST.E.64 [R2.64], R80 ;  /* 0x000000500200a985 */ /* 0x0005e8000c101b06 */
.L_x_1915:
[----:B------:R-:W-:Y:S05]  /*a7c0*/  BSYNC B0 ;  /* 0x0000000000007941 */ /* 0x000fea0003800000 */
.L_x_1914:
[----:B------:R-:W-:Y:S05]  /*a7d0*/  BRA.DIV ~URZ, `(.L_x_1916) ;  /* 0x00003e827f007947 */ /* 0x000fea000b800000 */
[----:B--2---:R2:W1:Y:S04]  /*a7e0*/  SHFL.IDX PT, R4, R5, 0x1, 0x1c1f ;  /* 0x003c1f0005047f89 */ /* 0x00446800000e0000 */
[----:B----4-:R2:W4:Y:S02]  /*a7f0*/  SHFL.IDX PT, R0, R12, 0x1, 0x1c1f ;  /* 0x003c1f000c007f89 */ /* 0x01052400000e0000 */
.L_x_1990:
[----:B------:R-:W-:Y:S01]  /*a800*/  BSSY B0, `(.L_x_1917) ;  /* 0x0000046000007945 */ /* 0x000fe20003800000 */
[----:B------:R-:W-:Y:S05]  /*a810*/  @P0 BRA `(.L_x_1918) ;  /* 0x0000044000000947 */ /* 0x000fea0003800000 */
[----:B------:R-:W5:Y:S04]  /*a820*/  LDL R23, [R1+0x2c] ;  /* 0x00002c0001177983 */ /* 0x000f680000100800 */
[----:B--2---:R-:W2:Y:S04]  /*a830*/  LDL R21, [R1+0x18] ;  /* 0x0000180001157983 */ /* 0x004ea80000100800 */
[----:B---3--:R-:W3:Y:S04]  /*a840*/  LDL R19, [R1+0x14] ;  /* 0x0000140001137983 */ /* 0x008ee80000100800 */
[----:B----4-:R-:W4:Y:S04]  /*a850*/  LDL R17, [R1+0x10] ;  /* 0x0000100001117983 */ /* 0x010f280000100800 */
[----:B------:R-:W4:Y:S04]  /*a860*/  LDL R22, [R1+0x58] ;  /* 0x0000580001167983 */ /* 0x000f280000100800 */
[----:B------:R-:W4:Y:S04]  /*a870*/  LDL R15, [R1+0xc] ;  /* 0x00000c00010f7983 */ /* 0x000f280000100800 */
[----:B------:R-:W4:Y:S04]  /*a880*/  LDL R20, [R1+0x54] ;  /* 0x0000540001147983 */ /* 0x000f280000100800 */
[----:B------:R-:W4:Y:S04]  /*a890*/  LDL R13, [R1+0x8] ;  /* 0x00000800010d7983 */ /* 0x000f280000100800 */
[----:B------:R-:W4:Y:S04]  /*a8a0*/  LDL R18, [R1+0x50] ;  /* 0x0000500001127983 */ /* 0x000f280000100800 */
[----:B------:R-:W4:Y:S04]  /*a8b0*/  LDL R10, [R1+0x4] ;  /* 0x00000400010a7983 */ /* 0x000f280000100800 */
[----:B------:R-:W4:Y:S04]  /*a8c0*/  LDL R8, [R1] ;  /* 0x0000000001087983 */ /* 0x000f280000100800 */
[----:B------:R-:W4:Y:S04]  /*a8d0*/  LDL R16, [R1+0x4c] ;  /* 0x00004c0001107983 */ /* 0x000f280000100800 */
[----:B------:R-:W4:Y:S04]  /*a8e0*/  LDL R14, [R1+0x48] ;  /* 0x00004800010e7983 */ /* 0x000f280000100800 */
[----:B------:R-:W4:Y:S04]  /*a8f0*/  LDL R11, [R1+0x44] ;  /* 0x00004400010b7983 */ /* 0x000f280000100800 */
[----:B------:R-:W4:Y:S01]  /*a900*/  LDL R9, [R1+0x40] ;  /* 0x0000400001097983 */ /* 0x000f220000100800 */
[----:B-----5:R-:W-:-:S02]  /*a910*/  ISETP.GE.AND P2, PT, R23, c[0x0][0x3c8], PT ;  /* 0x0000f20017007a0c */ /* 0x020fc40003f46270 */
[----:B--2---:R-:W-:Y:S02]  /*a920*/  ISETP.GE.AND P6, PT, R21, c[0x0][0x3c8], PT ;  /* 0x0000f20015007a0c */ /* 0x004fe40003fc6270 */
[----:B---3--:R-:W-:-:S09]  /*a930*/  ISETP.GE.AND P1, PT, R19, c[0x0][0x3c8], PT ;  /* 0x0000f20013007a0c */ /* 0x008fd20003f26270 */
[----:B------:R-:W-:Y:S02]  /*a940*/  @!P2 IMAD.MOV.U32 R6, RZ, RZ, R0 ;  /* 0x000000ffff06a224 */ /* 0x000fe400078e0000 */
[----:B-1----:R-:W-:Y:S01]  /*a950*/  @!P2 IMAD.MOV.U32 R7, RZ, RZ, R4 ;  /* 0x000000ffff07a224 */ /* 0x002fe200078e0004 */
[----:B----4-:R-:W-:Y:S02]  /*a960*/  ISETP.GE.AND P0, PT, R17, c[0x0][0x3c8], PT ;  /* 0x0000f20011007a0c */ /* 0x010fe40003f06270 */
[----:B------:R-:W-:Y:S01]  /*a970*/  @!P6 LEA R2, P3, R21, R0, 0x2 ;  /* 0x000000001502e211 */ /* 0x000fe200078610ff */
[----:B------:R-:W-:-:S03]  /*a980*/  @!P2 IMAD.WIDE R6, R23, 0x4, R6 ;  /* 0x000000041706a825 */ /* 0x000fc600078e0206 */
[----:B------:R-:W-:Y:S02]  /*a990*/  @!P6 LEA.HI.X R3, R21, R4, R22, 0x2, P3 ;  /* 0x000000041503e211 */ /* 0x000fe400018f1416 */
[----:B------:R1:W-:Y:S01]  /*a9a0*/  @!P2 ST.E.64 [R6.64], R138 ;  /* 0x0000008a0600a985 */ /* 0x0003e2000c101b06 */
        /* <DEDUP_REMOVED lines=18> */
[----:B------:R-:W-:Y:S02]  /*aad0*/  SHF.R.S32.HI R13, RZ, 0x1f, R251 ;  /* 0x0000001fff0d7819 */ /* 0x000fe400000114fb */
[----:B-1----:R-:W-:-:S04]  /*aae0*/  @!P1 LEA R6, P2, R10, R0, 0x2 ;  /* 0x000000000a069211 */ /* 0x002fc800078410ff */
[----:B------:R-:W-:Y:S02]  /*aaf0*/  @!P1 LEA.HI.X R7, R10, R4, R11, 0x2, P2 ;  /* 0x000000040a079211 */ /* 0x000fe400010f140b */
[C---:B--2---:R-:W-:Y:S02]  /*ab00*/  @!P0 LEA R2, P6, R8.reuse, R0, 0x2 ;  /* 0x0000000008028211 */ /* 0x044fe400078c10ff */
[----:B------:R-:W-:Y:S01]  /*ab10*/  ISETP.GE.AND P2, PT, R251, c[0x0][0x3c8], PT ;  /* 0x0000f200fb007a0c */ /* 0x000fe20003f46270 */
[----:B------:R1:W-:Y:S01]  /*ab20*/  @!P1 ST.E.64 [R6.64], R130 ;  /* 0x0000008206009985 */ /* 0x0003e2000c101b06 */
[----:B------:R-:W-:Y:S02]  /*ab30*/  @!P0 LEA.HI.X R3, R8, R4, R9, 0x2, P6 ;  /* 0x0000000408038211 */ /* 0x000fe400030f1409 */
[----:B------:R-:W-:Y:S02]  /*ab40*/  ISETP.GE.AND P1, PT, R250, c[0x0][0x3c8], PT ;  /* 0x0000f200fa007a0c */ /* 0x000fe40003f26270 */
[----:B------:R-:W-:Y:S01]  /*ab50*/  @!P3 LEA R10, P6, R252, R0, 0x2 ;  /* 0x00000000fc0ab211 */ /* 0x000fe200078c10ff */
[----:B------:R2:W-:Y:S01]  /*ab60*/  @!P0 ST.E.64 [R2.64], R134 ;  /* 0x0000008602008985 */ /* 0x0005e2000c101b06 */
[----:B------:R-:W-:-:S02]  /*ab70*/  SHF.R.S32.HI R8, RZ, 0x1f, R252 ;  /* 0x0000001fff087819 */ /* 0x000fc400000114fc */
[----:B------:R-:W-:Y:S02]  /*ab80*/  ISETP.GE.AND P0, PT, R249, c[0x0][0x3c8], PT ;  /* 0x0000f200f9007a0c */ /* 0x000fe40003f06270 */
[----:B------:R-:W-:Y:S02]  /*ab90*/  @!P3 LEA.HI.X R11, R252, R4, R8, 0x2, P6 ;  /* 0x00000004fc0bb211 */ /* 0x000fe400030f1408 */
[C---:B------:R-:W-:Y:S02]  /*aba0*/  @!P2 LEA R8, P6, R251.reuse, R0, 0x2 ;  /* 0x00000000fb08a211 */ /* 0x040fe400078c10ff */
[----:B------:R-:W-:Y:S02]  /*abb0*/  SHF.R.S32.HI R14, RZ, 0x1f, R250 ;  /* 0x0000001fff0e7819 */ /* 0x000fe400000114fa */
[----:B------:R-:W-:Y:S02]  /*abc0*/  @!P2 LEA.HI.X R9, R251, R4, R13, 0x2, P6 ;  /* 0x00000004fb09a211 */ /* 0x000fe400030f140d */
[----:B------:R-:W-:-:S02]  /*abd0*/  SHF.R.S32.HI R13, RZ, 0x1f, R249 ;  /* 0x0000001fff0d7819 */ /* 0x000fc400000114f9 */
[----:B-1----:R-:W-:-:S04]  /*abe0*/  @!P1 LEA R6, P6, R250, R0, 0x2 ;  /* 0x00000000fa069211 */ /* 0x002fc800078c10ff */
[----:B------:R-:W-:Y:S02]  /*abf0*/  @!P1 LEA.HI.X R7, R250, R4, R14, 0x2, P6 ;  /* 0x00000004fa079211 */ /* 0x000fe400030f140e */
[C---:B--2---:R-:W-:Y:S01]  /*ac00*/  @!P0 LEA R2, P6, R249.reuse, R0, 0x2 ;  /* 0x00000000f9028211 */ /* 0x044fe200078c10ff */
[----:B------:R1:W-:Y:S03]  /*ac10*/  @!P3 ST.E.64 [R10.64], R168 ;  /* 0x000000a80a00b985 */ /* 0x0003e6000c101b06 */
[----:B------:R-:W-:Y:S01]  /*ac20*/  @!P0 LEA.HI.X R3, R249, R4, R13, 0x2, P6 ;  /* 0x00000004f9038211 */ /* 0x000fe200030f140d */
[----:B------:R1:W-:Y:S04]  /*ac30*/  @!P2 ST.E.64 [R8.64], R98 ;  /* 0x000000620800a985 */ /* 0x0003e8000c101b06 */
[----:B------:R1:W-:Y:S04]  /*ac40*/  @!P1 ST.E.64 [R6.64], R86 ;  /* 0x0000005606009985 */ /* 0x0003e8000c101b06 */
[----:B------:R1:W-:Y:S02]  /*ac50*/  @!P0 ST.E.64 [R2.64], R82 ;  /* 0x0000005202008985 */ /* 0x0003e4000c101b06 */
.L_x_1918:
[----:B------:R-:W-:Y:S05]  /*ac60*/  BSYNC B0 ;  /* 0x0000000000007941 */ /* 0x000fea0003800000 */
.L_x_1917:
[----:B------:R-:W-:Y:S05]  /*ac70*/  BRA.DIV ~URZ, `(.L_x_1919) ;  /* 0x00003ab27f007947 */ /* 0x000fea000b800000 */
[----:B-1----:R1:W2:Y:S02]  /*ac80*/  SHFL.IDX PT, R4, R5, 0x2, 0x1c1f ;  /* 0x005c1f0005047f89 */ /* 0x0022a400000e0000 */
.L_x_1991:
[----:B------:R-:W-:Y:S05]  /*ac90*/  BRA.DIV ~URZ, `(.L_x_1920) ;  /* 0x00003b027f007947 */ /* 0x000fea000b800000 */
[----:B----4-:R4:W1:Y:S02]  /*aca0*/  SHFL.IDX PT, R0, R12, 0x2, 0x1c1f ;  /* 0x005c1f000c007f89 */ /* 0x01086400000e0000 */
.L_x_1992:
        /* <DEDUP_REMOVED lines=15> */
[----:B------:R-:W2:Y:S04]  /*ada0*/  LDL R14, [R1+0x44] ;  /* 0x00004400010e7983 */ /* 0x000ea80000100800 */
[----:B------:R-:W2:Y:S01]  /*adb0*/  LDL R11, [R1+0x40] ;  /* 0x00004000010b7983 */ /* 0x000ea20000100800 */
[----:B-----5:R-:W-:-:S02]  /*adc0*/  ISETP.GE.AND P0, PT, R23, c[0x0][0x3c8], PT ;  /* 0x0000f20017007a0c */ /* 0x020fc40003f06270 */
[----:B---3--:R-:W-:Y:S02]  /*add0*/  ISETP.GE.AND P1, PT, R21, c[0x0][0x3c8], PT ;  /* 0x0000f20015007a0c */ /* 0x008fe40003f26270 */
[----:B----4-:R-:W-:Y:S02]  /*ade0*/  ISETP.GE.AND P2, PT, R19, c[0x0][0x3c8], PT ;  /* 0x0000f20013007a0c */ /* 0x010fe40003f46270 */
[----:B--2---:R-:W-:-:S07]  /*adf0*/  ISETP.GE.AND P4, PT, R8, c[0x0][0x3c8], PT ;  /* 0x0000f20008007a0c */ /* 0x004fce0003f86270 */
[----:B-1----:R-:W-:Y:S02]  /*ae00*/  @!P0 IMAD.MOV.U32 R6, RZ, RZ, R0 ;  /* 0x000000ffff068224 */ /* 0x002fe400078e0000 */
[----:B------:R-:W-:Y:S01]  /*ae10*/  @!P0 IMAD.MOV.U32 R7, RZ, RZ, R4 ;  /* 0x000000ffff078224 */ /* 0x000fe200078e0004 */
[----:B------:R-:W-:-:S03]  /*ae20*/  @!P1 LEA R2, P3, R21, R0, 0x2 ;  /* 0x0000000015029211 */ /* 0x000fc600078610ff */
[----:B------:R-:W-:Y:S01]  /*ae30*/  @!P0 IMAD.WIDE R6, R23, 0x4, R6 ;  /* 0x0000000417068825 */ /* 0x000fe200078e0206 */
[----:B------:R-:W-:Y:S02]  /*ae40*/  @!P1 LEA.HI.X R3, R21, R4, R22, 0x2, P3 ;  /* 0x0000000415039211 */ /* 0x000fe400018f1416 */
[----:B------:R-:W-:Y:S02]  /*ae50*/  ISETP.GE.AND P3, PT, R17, c[0x0][0x3c8], PT ;  /* 0x0000f20011007a0c */ /* 0x000fe40003f66270 */
[----:B------:R1:W-:Y:S04]  /*ae60*/  @!P0 ST.E.64 [R6.64], R30 ;  /* 0x0000001e06008985 */ /* 0x0003e8000c101b06 */
[----:B------:R2:W-:Y:S01]  /*ae70*/  @!P1 ST.E.64 [R2.64], R32 ;  /* 0x0000002002009985 */ /* 0x0005e2000c101b06 */
[----:B------:R-:W-:-:S02]  /*ae80*/  ISETP.GE.AND P1, PT, R15, c[0x0][0x3c8], PT ;  /* 0x0000f2000f007a0c */ /* 0x000fc40003f26270 */
[CC--:B-1----:R-:W-:Y:S02]  /*ae90*/  @!P2 LEA R6, P0, R19.reuse, R0.reuse, 0x2 ;  /* 0x000000001306a211 */ /* 0x0c2fe400078010ff */
[C---:B--2---:R-:W-:Y:S02]  /*aea0*/  @!P4 LEA R2, P6, R8.reuse, R0, 0x2 ;  /* 0x000000000802c211 */ /* 0x044fe400078c10ff */
        /* <DEDUP_REMOVED lines=19> */
[----:B------:R-:W-:Y:S02]  /*afe0*/  SHF.R.S32.HI R13, RZ, 0x1f, R252 ;  /* 0x0000001fff0d7819 */ /* 0x000fe400000114fc */
[----:B------:R-:W-:Y:S02]  /*aff0*/  SHF.R.S32.HI R15, RZ, 0x1f, R251 ;  /* 0x0000001fff0f7819 */ /* 0x000fe400000114fb */
[----:B------:R-:W-:Y:S02]  /*b000*/  SHF.R.S32.HI R14, RZ, 0x1f, R250 ;  /* 0x0000001fff0e7819 */ /* 0x000fe400000114fa */
[----:B-1----:R-:W-:-:S04]  /*b010*/  @!P4 LEA R2, P6, R10, R0, 0x2 ;  /* 0x000000000a02c211 */ /* 0x002fc800078c10ff */
[----:B------:R-:W-:Y:S02]  /*b020*/  @!P4 LEA.HI.X R3, R10, R4, R11, 0x2, P6 ;  /* 0x000000040a03c211 */ /* 0x000fe400030f140b */
[----:B------:R-:W-:-:S03]  /*b030*/  @!P3 LEA R10, P6, R252, R0, 0x2 ;  /* 0x00000000fc0ab211 */ /* 0x000fc600078c10ff */
[----:B------:R1:W-:Y:S01]  /*b040*/  @!P4 ST.E.64 [R2.64], R44 ;  /* 0x0000002c0200c985 */ /* 0x0003e2000c101b06 */
[C---:B------:R-:W-:Y:S02]  /*b050*/  @!P2 LEA R8, P4, R251.reuse, R0, 0x2 ;  /* 0x00000000fb08a211 */ /* 0x040fe400078810ff */
[----:B------:R-:W-:Y:S02]  /*b060*/  @!P3 LEA.HI.X R11, R252, R4, R13, 0x2, P6 ;  /* 0x00000004fc0bb211 */ /* 0x000fe400030f140d */
[C---:B--2---:R-:W-:Y:S02]  /*b070*/  @!P1 LEA R6, P6, R250.reuse, R0, 0x2 ;  /* 0x00000000fa069211 */ /* 0x044fe400078c10ff */
[-C--:B------:R-:W-:Y:S02]  /*b080*/  @!P2 LEA.HI.X R9, R251, R4.reuse, R15, 0x2, P4 ;  /* 0x00000004fb09a211 */ /* 0x080fe400020f140f */
[----:B------:R-:W-:Y:S02]  /*b090*/  SHF.R.S32.HI R13, RZ, 0x1f, R249 ;  /* 0x0000001fff0d7819 */ /* 0x000fe400000114f9 */
[----:B------:R-:W-:Y:S01]  /*b0a0*/  @!P1 LEA.HI.X R7, R250, R4, R14, 0x2, P6 ;  /* 0x00000004fa079211 */ /* 0x000fe200030f140e */
[----:B------:R2:W-:Y:S04]  /*b0b0*/  @!P3 ST.E.64 [R10.64], R68 ;  /* 0x000000440a00b985 */ /* 0x0005e8000c101b06 */
[----:B------:R2:W-:Y:S04]  /*b0c0*/  @!P2 ST.E.64 [R8.64], R60 ;  /* 0x0000003c0800a985 */ /* 0x0005e8000c101b06 */
[----:B------:R2:W-:Y:S01]  /*b0d0*/  @!P1 ST.E.64 [R6.64], R46 ;  /* 0x0000002e06009985 */ /* 0x0005e2000c101b06 */
[----:B-1----:R-:W-:-:S04]  /*b0e0*/  @!P0 LEA R2, P4, R249, R0, 0x2 ;  /* 0x00000000f9028211 */ /* 0x002fc800078810ff */
[----:B------:R-:W-:-:S05]  /*b0f0*/  @!P0 LEA.HI.X R3, R249, R4, R13, 0x2, P4 ;  /* 0x00000004f9038211 */ /* 0x000fca00020f140d */
[----:B------:R2:W-:Y:S04]  /*b100*/  @!P0 ST.E.64 [R2.64], R26 ;  /* 0x0000001a02008985 */ /* 0x0005e8000c101b06 */
.L_x_1922:
[----:B------:R-:W-:Y:S05]  /*b110*/  BSYNC B0 ;  /* 0x0000000000007941 */ /* 0x000fea0003800000 */
.L_x_1921:
[----:B------:R-:W-:Y:S05]  /*b120*/  BRA.DIV ~URZ, `(.L_x_1923) ;  /* 0x000036e27f007947 */ /* 0x000fea000b800000 */
[----:B--2---:R2:W3:Y:S04]  /*b130*/  SHFL.IDX PT, R4, R5, 0x3, 0x1c1f ;  /* 0x007c1f0005047f89 */ /* 0x0044e800000e0000 */
[----:B-1----:R2:W1:Y:S02]  /*b140*/  SHFL.IDX PT, R0, R12, 0x3, 0x1c1f ;  /* 0x007c1f000c007f89 */ /* 0x00246400000e0000 */
.L_x_1993:
[----:B------:R-:W-:Y:S05]  /*b150*/  @P5 BRA `(.L_x_1911) ;  /* 0x0000114000005947 */ /* 0x000fea0003800000 */
[----:B------:R-:W5:Y:S04]  /*b160*/  LDL R21, [R1+0x2c] ;  /* 0x00002c0001157983 */ /* 0x000f680000100800 */
[----:B--2---:R-:W2:Y:S04]  /*b170*/  LDL R8, [R1+0x18] ;  /* 0x0000180001087983 */ /* 0x004ea80000100800 */
        /* <DEDUP_REMOVED lines=9> */
[----:B------:R-:W3:Y:S04]  /*b210*/  LDL R5, [R1] ;  /* 0x0000000001057983 */ /* 0x000ee80000100800 */
[----:B------:R-:W3:Y:S04]  /*b220*/  LDL R14, [R1+0x48] ;  /* 0x00004800010e7983 */ /* 0x000ee80000100800 */
[----:B------:R-:W3:Y:S04]  /*b230*/  LDL R11, [R1+0x44] ;  /* 0x00004400010b7983 */ /* 0x000ee80000100800 */
[----:B------:R-:W3:Y:S01]  /*b240*/  LDL R12, [R1+0x40] ;  /* 0x00004000010c7983 */ /* 0x000ee20000100800 */
[----:B-----5:R-:W-:-:S02]  /*b250*/  ISETP.GE.AND P4, PT, R21, c[0x0][0x3c8], PT ;  /* 0x0000f20015007a0c */ /* 0x020fc40003f86270 */
[----:B--2---:R-:W-:Y:S02]  /*b260*/  ISETP.GE.AND P3, PT, R8, c[0x0][0x3c8], PT ;  /* 0x0000f20008007a0c */ /* 0x004fe40003f66270 */
[----:B----4-:R-:W-:Y:S02]  /*b270*/  ISETP.GE.AND P2, PT, R19, c[0x0][0x3c8], PT ;  /* 0x0000f20013007a0c */ /* 0x010fe40003f46270 */
[----:B---3--:R-:W-:-:S07]  /*b280*/  ISETP.GE.AND P1, PT, R17, c[0x0][0x3c8], PT ;  /* 0x0000f20011007a0c */ /* 0x008fce0003f26270 */
[----:B-1----:R-:W-:Y:S02]  /*b290*/  @!P4 IMAD.MOV.U32 R6, RZ, RZ, R0 ;  /* 0x000000ffff06c224 */ /* 0x002fe400078e0000 */
[----:B------:R-:W-:Y:S01]  /*b2a0*/  @!P4 IMAD.MOV.U32 R7, RZ, RZ, R4 ;  /* 0x000000ffff07c224 */ /* 0x000fe200078e0004 */
[----:B------:R-:W-:Y:S02]  /*b2b0*/  ISETP.GE.AND P0, PT, R15, c[0x0][0x3c8], PT ;  /* 0x0000f2000f007a0c */ /* 0x000fe40003f06270 */
[----:B------:R-:W-:Y:S01]  /*b2c0*/  @!P3 LEA R2, P5, R8, R0, 0x2 ;  /* 0x000000000802b211 */ /* 0x000fe200078a10ff */
[----:B------:R-:W-:-:S03]  /*b2d0*/  @!P4 IMAD.WIDE R6, R21, 0x4, R6 ;  /* 0x000000041506c825 */ /* 0x000fc600078e0206 */
[----:B------:R-:W-:Y:S02]  /*b2e0*/  @!P3 LEA.HI.X R3, R8, R4, R9, 0x2, P5 ;  /* 0x000000040803b211 */ /* 0x000fe400028f1409 */
[----:B------:R1:W-:Y:S01]  /*b2f0*/  @!P4 ST.E.64 [R6.64], R64 ;  /* 0x000000400600c985 */ /* 0x0003e2000c101b06 */
[----:B------:R-:W-:Y:S02]  /*b300*/  ISETP.GE.AND P4, PT, R13, c[0x0][0x3c8], PT ;  /* 0x0000f2000d007a0c */ /* 0x000fe40003f86270 */
[C---:B------:R-:W-:Y:S01]  /*b310*/  @!P2 LEA R8, P5, R19.reuse, R0, 0x2 ;  /* 0x000000001308a211 */ /* 0x040fe200078a10ff */
[----:B------:R2:W-:Y:S03]  /*b320*/  @!P3 ST.E.64 [R2.64], R50 ;  /* 0x000000320200b985 */ /* 0x0005e6000c101b06 */
[----:B------:R-:W-:-:S05]  /*b330*/  @!P2 LEA.HI.X R9, R19, R4, R20, 0x2, P5 ;  /* 0x000000041309a211 */ /* 0x000fca00028f1414 */
[----:B------:R-:W-:Y:S01]  /*b340*/  @!P2 ST.E.64 [R8.64], R70 ;  /* 0x000000460800a985 */ /* 0x000fe2000c101b06 */
[----:B------:R-:W-:Y:S02]  /*b350*/  ISETP.GE.AND P5, PT, R10, c[0x0][0x3c8], PT ;  /* 0x0000f2000a007a0c */ /* 0x000fe40003fa6270 */
[-C--:B-1----:R-:W-:Y:S02]  /*b360*/  @!P1 LEA R6, P6, R17, R0.reuse, 0x2 ;  /* 0x0000000011069211 */ /* 0x082fe400078c10ff */
[----:B--2---:R-:W-:Y:S02]  /*b370*/  @!P0 LEA R2, P3, R15, R0, 0x2 ;  /* 0x000000000f028211 */ /* 0x004fe400078610ff */
[-C--:B------:R-:W-:Y:S02]  /*b380*/  @!P1 LEA.HI.X R7, R17, R4.reuse, R18, 0x2, P6 ;  /* 0x0000000411079211 */ /* 0x080fe400030f1412 */
[----:B------:R-:W-:Y:S02]  /*b390*/  @!P0 LEA.HI.X R3, R15, R4, R16, 0x2, P3 ;  /* 0x000000040f038211 */ /* 0x000fe400018f1410 */
[----:B------:R-:W-:Y:S01]  /*b3a0*/  ISETP.GE.AND P3, PT, R5, c[0x0][0x3c8], PT ;  /* 0x0000f20005007a0c */ /* 0x000fe20003f66270 */
[----:B------:R1:W-:Y:S04]  /*b3b0*/  @!P1 ST.E.64 [R6.64], R66 ;  /* 0x0000004206009985 */ /* 0x0003e8000c101b06 */
[----:B------:R2:W-:Y:S01]  /*b3c0*/  @!P0 ST.E.64 [R2.64], R38 ;  /* 0x0000002602008985 */ /* 0x0005e2000c101b06 */
[----:B------:R-:W-:-:S02]  /*b3d0*/  ISETP.GE.AND P2, PT, R252, c[0x0][0x3c8], PT ;  /* 0x0000f200fc007a0c */ /* 0x000fc40003f46270 */
[----:B------:R-:W-:Y:S02]  /*b3e0*/  ISETP.GE.AND P1, PT, R251, c[0x0][0x3c8], PT ;  /* 0x0000f200fb007a0c */ /* 0x000fe40003f26270 */
[----:B-1----:R-:W-:-:S04]  /*b3f0*/  @!P4 LEA R6, P0, R13, R0, 0x2 ;  /* 0x000000000d06c211 */ /* 0x002fc800078010ff */
[----:B------:R-:W-:Y:S02]  /*b400*/  @!P4 LEA.HI.X R7, R13, R4, R14, 0x2, P0 ;  /* 0x000000040d07c211 */ /* 0x000fe400000f140e */
[----:B------:R-:W-:Y:S02]  /*b410*/  ISETP.GE.AND P0, PT, R250, c[0x0][0x3c8], PT ;  /* 0x0000f200fa007a0c */ /* 0x000fe40003f06270 */
[C---:B--2---:R-:W-:Y:S01]  /*b420*/  @!P5 LEA R2, P6, R10.reuse, R0, 0x2 ;  /* 0x000000000a02d211 */ /* 0x044fe200078c10ff */
[----:B------:R1:W-:Y:S03]  /*b430*/  @!P4 ST.E.64 [R6.64], R54 ;  /* 0x000000360600c985 */ /* 0x0003e6000c101b06 */
[----:B------:R-:W-:Y:S02]  /*b440*/  @!P5 LEA.HI.X R3, R10, R4, R11, 0x2, P6 ;  /* 0x000000040a03d211 */ /* 0x000fe400030f140b */
[----:B------:R-:W-:-:S02]  /*b450*/  @!P3 LEA R10, P4, R5, R0, 0x2 ;  /* 0x00000000050ab211 */ /* 0x000fc400078810ff */
[C---:B------:R-:W-:Y:S01]  /*b460*/  @!P2 LEA R8, P6, R252.reuse, R0, 0x2 ;  /* 0x00000000fc08a211 */ /* 0x040fe200078c10ff */
[----:B------:R2:W-:Y:S01]  /*b470*/  @!P5 ST.E.64 [R2.64], R56 ;  /* 0x000000380200d985 */ /* 0x0005e2000c101b06 */
[-C--:B------:R-:W-:Y:S02]  /*b480*/  @!P3 LEA.HI.X R11, R5, R4.reuse, R12, 0x2, P4 ;  /* 0x00000004050bb211 */ /* 0x080fe400020f140c */
[----:B------:R-:W-:Y:S02]  /*b490*/  SHF.R.S32.HI R13, RZ, 0x1f, R252 ;  /* 0x0000001fff0d7819 */ /* 0x000fe400000114fc */
[----:B------:R-:W-:Y:S02]  /*b4a0*/  SHF.R.S32.HI R12, RZ, 0x1f, R251 ;  /* 0x0000001fff0c7819 */ /* 0x000fe400000114fb */
[----:B------:R-:W-:Y:S02]  /*b4b0*/  SHF.R.S32.HI R5, RZ, 0x1f, R250 ;  /* 0x0000001fff057819 */ /* 0x000fe400000114fa */
[----:B------:R-:W-:Y:S01]  /*b4c0*/  @!P2 LEA.HI.X R9, R252, R4, R13, 0x2, P6 ;  /* 0x00000004fc09a211 */ /* 0x000fe200030f140d */
[----:B------:R3:W-:Y:S01]  /*b4d0*/  @!P3 ST.E.64 [R10.64], R72 ;  /* 0x000000480a00b985 */ /* 0x0007e2000c101b06 */
[----:B-1----:R-:W-:-:S04]  /*b4e0*/  @!P1 LEA R6, P5, R251, R0, 0x2 ;  /* 0x00000000fb069211 */ /* 0x002fc800078a10ff */
[----:B------:R-:W-:Y:S02]  /*b4f0*/  @!P1 LEA.HI.X R7, R251, R4, R12, 0x2, P5 ;  /* 0x00000004fb079211 */ /* 0x000fe400028f140c */
[C---:B--2---:R-:W-:Y:S01]  /*b500*/  @!P0 LEA R2, P4, R250.reuse, R0, 0x2 ;  /* 0x00000000fa028211 */ /* 0x044fe200078810ff */
[----:B------:R3:W-:Y:S03]  /*b510*/  @!P2 ST.E.64 [R8.64], R62 ;  /* 0x0000003e0800a985 */ /* 0x0007e6000c101b06 */
[----:B------:R-:W-:Y:S01]  /*b520*/  @!P0 LEA.HI.X R3, R250, R4, R5, 0x2, P4 ;  /* 0x00000004fa038211 */ /* 0x000fe200020f1405 */
[----:B------:R3:W-:Y:S04]  /*b530*/  @!P1 ST.E.64 [R6.64], R58 ;  /* 0x0000003a06009985 */ /* 0x0007e8000c101b06 */
[----:B------:R3:W-:Y:S01]  /*b540*/  @!P0 ST.E.64 [R2.64], R48 ;  /* 0x0000003002008985 */ /* 0x0007e2000c101b06 */
[----:B------:R-:W-:-:S13]  /*b550*/  ISETP.GE.AND P0, PT, R249, c[0x0][0x3c8], PT ;  /* 0x0000f200f9007a0c */ /* 0x000fda0003f06270 */
[----:B------:R-:W-:Y:S05]  /*b560*/  @P0 BRA `(.L_x_1911) ;  /* 0x00000d3000000947 */ /* 0x000fea0003800000 */
[----:B------:R-:W-:Y:S02]  /*b570*/  SHF.R.S32.HI R5, RZ, 0x1f, R249 ;  /* 0x0000001fff057819 */ /* 0x000fe400000114f9 */
[----:B---3--:R-:W-:-:S04]  /*b580*/  LEA R2, P0, R249, R0, 0x2 ;  /* 0x00000000f9027211 */ /* 0x008fc800078010ff */
[----:B------:R-:W-:-:S05]  /*b590*/  LEA.HI.X R3, R249, R4, R5, 0x2, P0 ;  /* 0x00000004f9037211 */ /* 0x000fca00000f1405 */
[----:B------:R1:W-:Y:S01]  /*b5a0*/  ST.E.64 [R2.64], R28 ;  /* 0x0000001c02007985 */ /* 0x0003e2000c101b06 */
[----:B------:R-:W-:Y:S05]  /*b5b0*/  BRA `(.L_x_1911) ;  /* 0x00000ce000007947 */ /* 0x000fea0003800000 */
.L_x_1896:
[----:B------:R-:W2:Y:S04]  /*b5c0*/  LDL.LU R4, [R1+0x24] ;  /* 0x0000240001047983 */ /* 0x000ea80000300800 */
[----:B------:R-:W3:Y:S01]  /*b5d0*/  LDL.LU R7, [R1+0x28] ;  /* 0x0000280001077983 */ /* 0x000ee20000300800 */
[----:B------:R-:W-:Y:S02]  /*b5e0*/  ISETP.NE.U32.AND P1, PT, RZ, c[0x0][0x508], PT ;  /* 0x00014200ff007a0c */ /* 0x000fe40003f25070 */
[----:B------:R-:W-:Y:S01]  /*b5f0*/  ISETP.NE.U32.AND P3, PT, RZ, c[0x0][0x500], PT ;  /* 0x00014000ff007a0c */ /* 0x000fe20003f65070 */
[----:B------:R-:W4:Y:S01]  /*b600*/  LDL.LU R0, [R1+0x30] ;  /* 0x0000300001007983 */ /* 0x000f220000300800 */
[----:B------:R-:W-:Y:S01]  /*b610*/  ISETP.NE.AND.EX P1, PT, RZ, c[0x0][0x50c], PT, P1 ;  /* 0x00014300ff007a0c */ /* 0x000fe20003f25310 */
[----:B------:R-:W-:Y:S01]  /*b620*/  IMAD.MOV.U32 R6, RZ, RZ, RZ ;  /* 0x000000ffff067224 */ /* 0x000fe200078e00ff */
[----:B------:R-:W-:Y:S01]  /*b630*/  ISETP.NE.AND.EX P3, PT, RZ, c[0x0][0x504], PT, P3 ;  /* 0x00014100ff007a0c */ /* 0x000fe20003f65330 */
[----:B------:R-:W-:Y:S01]  /*b640*/  IMAD.MOV.U32 R20, RZ, RZ, c[0x0][0x388] ;  /* 0x0000e200ff147624 */ /* 0x000fe200078e00ff */
[----:B--2---:R-:W-:-:S09]  /*b650*/  IADD3 R2, P2, R4, c[0x0][0x500], RZ ;  /* 0x0001400004027a10 */ /* 0x004fd20007f5e0ff */
[----:B------:R-:W-:Y:S02]  /*b660*/  @P1 IADD3 R4, P0, R4, c[0x0][0x508], RZ ;  /* 0x0001420004041a10 */ /* 0x000fe40007f1e0ff */
[C---:B---3--:R-:W-:Y:S02]  /*b670*/  IADD3.X R3, R7.reuse, c[0x0][0x504], RZ, P2, !PT ;  /* 0x0001410007037a10 */ /* 0x048fe400017fe4ff */
[----:B-1----:R-:W-:-:S03]  /*b680*/  @P1 IADD3.X R5, R7, c[0x0][0x50c], RZ, P0, !PT ;  /* 0x0001430007051a10 */ /* 0x002fc600007fe4ff */
        /* <DEDUP_REMOVED lines=9> */
.L_x_1924:
[----:B------:R-:W2:Y:S01]  /*b720*/  LDL.LU R0, [R1+0x34] ;  /* 0x0000340001007983 */ /* 0x000ea20000300800 */
[----:B------:R-:W-:Y:S01]  /*b730*/  BSSY B0, `(.L_x_1925) ;  /* 0x0000038000007945 */ /* 0x000fe20003800000 */
[----:B------:R-:W-:Y:S02]  /*b740*/  LOP3.LUT R12, R246, 0xffff, RZ, 0xc0, !PT ;  /* 0x0000fffff60c7812 */ /* 0x000fe400078ec0ff */
[----:B-1----:R-:W1:Y:S01]  /*b750*/  S2R R2, SR_TID.X ;  /* 0x0000000000027919 */ /* 0x002e620000002100 */
[----:B------:R-:W-:-:S02]  /*b760*/  SEL R13, R242, RZ, !P3 ;  /* 0x000000fff20d7207 */ /* 0x000fc40005800000 */
[----:B-----5:R-:W-:Y:S02]  /*b770*/  SHF.R.S32.HI R18, RZ, 0x1f, R6 ;  /* 0x0000001fff127819 */ /* 0x020fe40000011406 */
[----:B-1----:R-:W-:Y:S02]  /*b780*/  ISETP.GT.AND P0, PT, R2, 0x7f, PT ;  /* 0x0000007f0200780c */ /* 0x002fe40003f04270 */
[----:B--2---:R-:W-:-:S11]  /*b790*/  SEL R21, R0, RZ, !P3 ;  /* 0x000000ff00157207 */ /* 0x004fd60005800000 */
[----:B------:R-:W-:Y:S05]  /*b7a0*/  @P0 BRA `(.L_x_1926) ;  /* 0x0000030000000947 */ /* 0x000fea0003800000 */
[----:B------:R-:W-:Y:S01]  /*b7b0*/  IMAD R0, R20, c[0x0][0x4e8], RZ ;  /* 0x00013a0014007a24 */ /* 0x000fe200078e02ff */
[----:B------:R-:W-:-:S04]  /*b7c0*/  LEA R16, R245, R2, 0x7 ;  /* 0x00000002f5107211 */ /* 0x000fc800078e38ff */
        /* <DEDUP_REMOVED lines=46> */
.L_x_1926:
[----:B------:R-:W-:Y:S05]  /*bab0*/  BSYNC B0 ;  /* 0x0000000000007941 */ /* 0x000fea0003800000 */
.L_x_1925:
[----:B------:R-:W-:-:S13]  /*bac0*/  ISETP.GT.AND P0, PT, R19, 0x1, PT ;  /* 0x000000011300780c */ /* 0x000fda0003f04270 */
[----:B------:R-:W-:Y:S05]  /*bad0*/  @P0 BRA `(.L_x_1911) ;  /* 0x000007c000000947 */ /* 0x000fea0003800000 */
[----:B------:R-:W-:Y:S01]  /*bae0*/  MOV R2, c[0x0][0x4e8] ;  /* 0x00013a0000027a02 */ /* 0x000fe20000000f00 */
[----:B-1----:R-:W-:Y:S01]  /*baf0*/  IMAD R0, R18, c[0x0][0x3a0], RZ ;  /* 0x0000e80012007a24 */ /* 0x002fe200078e02ff */
[----:B------:R-:W-:Y:S01]  /*bb00*/  LEA R4, R227, R230, 0x5 ;  /* 0x000000e6e3047211 */ /* 0x000fe200078e28ff */
[----:B------:R-:W-:Y:S01]  /*bb10*/  IMAD R5, R21, c[0x0][0x3f0], RZ ;  /* 0x0000fc0015057a24 */ /* 0x000fe200078e02ff */
[----:B------:R-:W-:Y:S01]  /*bb20*/  ISETP.NE.AND P0, PT, R2, 0x1, PT ;  /* 0x000000010200780c */ /* 0x000fe20003f05270 */
[----:B------:R-:W-:Y:S01]  /*bb30*/  IMAD.WIDE.U32 R2, R6, c[0x0][0x3a0], RZ ;  /* 0x0000e80006027a25 */ /* 0x000fe200078e00ff */
[----:B------:R-:W-:-:S03]  /*bb40*/  LEA R4, R245, R4, 0x7 ;  /* 0x00000004f5047211 */ /* 0x000fc600078e38ff */
        /* <DEDUP_REMOVED lines=26> */
.L_x_1994:
[----:B------:R-:W-:Y:S05]  /*bcf0*/  BRA.DIV ~URZ, `(.L_x_1928) ;  /* 0x00002c527f007947 */ /* 0x000fea000b800000 */
[----:B------:R3:W4:Y:S02]  /*bd00*/  SHFL.IDX PT, R0, R12, RZ, 0x1c1f ;  /* 0x001c1fff0c007589 */ /* 0x00072400000e0000 */
.L_x_1995:
[----:B------:R-:W-:Y:S01]  /*bd10*/  IMAD R11, R20, c[0x0][0x4e8], RZ ;  /* 0x00013a00140b7a24 */ /* 0x000fe200078e02ff */
        /* <DEDUP_REMOVED lines=19> */
.L_x_1930:
[----:B------:R-:W-:Y:S05]  /*be50*/  BSYNC B0 ;  /* 0x0000000000007941 */ /* 0x000fea0003800000 */
.L_x_1929:
[----:B------:R-:W-:Y:S05]  /*be60*/  BRA.DIV ~URZ, `(.L_x_1931) ;  /* 0x00002b527f007947 */ /* 0x000fea000b800000 */
[----:B--2---:R2:W1:Y:S04]  /*be70*/  SHFL.IDX PT, R4, R5, 0x1, 0x1c1f ;  /* 0x003c1f0005047f89 */ /* 0x00446800000e0000 */
[----:B----4-:R2:W4:Y:S02]  /*be80*/  SHFL.IDX PT, R0, R12, 0x1, 0x1c1f ;  /* 0x003c1f000c007f89 */ /* 0x01052400000e0000 */
.L_x_1996:
        /* <DEDUP_REMOVED lines=19> */
.L_x_1933:
[----:B------:R-:W-:Y:S05]  /*bfc0*/  BSYNC B0 ;  /* 0x0000000000007941 */ /* 0x000fea0003800000 */
.L_x_1932:
[----:B------:R-:W-:Y:S05]  /*bfd0*/  BRA.DIV ~URZ, `(.L_x_1934) ;  /* 0x00002ab27f007947 */ /* 0x000fea000b800000 */
[----:B-1----:R1:W2:Y:S02]  /*bfe0*/  SHFL.IDX PT, R4, R5, 0x2, 0x1c1f ;  /* 0x005c1f0005047f89 */ /* 0x0022a400000e0000 */
.L_x_1997:
[----:B------:R-:W-:Y:S05]  /*bff0*/  BRA.DIV ~URZ, `(.L_x_1935) ;  /* 0x00002b027f007947 */ /* 0x000fea000b800000 */
[----:B----4-:R4:W1:Y:S02]  /*c000*/  SHFL.IDX PT, R0, R12, 0x2, 0x1c1f ;  /* 0x005c1f000c007f89 */ /* 0x01086400000e0000 */
.L_x_1998:
        /* <DEDUP_REMOVED lines=19> */
.L_x_1937:
[----:B------:R-:W-:Y:S05]  /*c140*/  BSYNC B0 ;  /* 0x0000000000007941 */ /* 0x000fea0003800000 */
.L_x_1936:
[----:B------:R-:W-:Y:S05]  /*c150*/  BRA.DIV ~URZ, `(.L_x_1938) ;  /* 0x00002a127f007947 */ /* 0x000fea000b800000 */
[----:B--2---:R2:W3:Y:S04]  /*c160*/  SHFL.IDX PT, R4, R5, 0x3, 0x1c1f ;  /* 0x007c1f0005047f89 */ /* 0x0044e800000e0000 */
[----:B-1----:R2:W1:Y:S02]  /*c170*/  SHFL.IDX PT, R0, R12, 0x3, 0x1c1f ;  /* 0x007c1f000c007f89 */ /* 0x00246400000e0000 */
.L_x_1999:
        /* <DEDUP_REMOVED lines=18> */
.L_x_1911:
[----:B------:R-:W-:Y:S05]  /*c2a0*/  BSYNC B1 ;  /* 0x0000000000017941 */ /* 0x000fea0003800000 */
.L_x_1895:
[----:B-1--4-:R-:W4:Y:S02]  /*c2b0*/  LDL R0, [R1+0x5c] ;  /* 0x00005c0001007983 */ /* 0x012f240000100800 */
[----:B----4-:R-:W-:-:S13]  /*c2c0*/  ISETP.NE.AND P0, PT, R0, RZ, PT ;  /* 0x000000ff0000720c */ /* 0x010fda0003f05270 */
[----:B------:R-:W-:Y:S01]  /*c2d0*/  @P0 WARPSYNC 0xffffffff ;  /* 0xffffffff00000948 */ /* 0x000fe20003800000 */
[----:B------:R-:W-:Y:S06]  /*c2e0*/  @P0 BAR.SYNC.DEFER_BLOCKING 0x5, 0x80 ;  /* 0x0142000000000b1d */ /* 0x000fec0000010000 */
[----:B------:R-:W1:Y:S04]  /*c2f0*/  @P0 LDS.128 R244, [0xc080] ;  /* 0x00c08000fff40984 */ /* 0x000e680000000c00 */
[----:B------:R-:W-:Y:S06]  /*c300*/  @P0 BAR.ARV 0x4, 0x80 ;  /* 0x0102000000000b1d */ /* 0x000fec0000002000 */
[----:B------:R-:W-:Y:S05]  /*c310*/  @P0 BRA `(.L_x_1939) ;  /* 0x00000ad000000947 */ /* 0x000fea0003800000 */
[----:B------:R-:W4:Y:S01]  /*c320*/  S2R R0, SR_TID.X ;  /* 0x0000000000007919 */ /* 0x000f220000002100 */
[----:B---3--:R-:W-:Y:S01]  /*c330*/  IMAD.MOV.U32 R7, RZ, RZ, RZ ;  /* 0x000000ffff077224 */ /* 0x008fe200078e00ff */
[----:B----4-:R-:W-:-:S04]  /*c340*/  LOP3.LUT R13, R0, 0x1f, RZ, 0xc0, !PT ;  /* 0x0000001f000d7812 */ /* 0x010fc800078ec0ff */
[----:B------:R-:W-:Y:S01]  /*c350*/  ISETP.NE.AND P5, PT, R13, 0x1f, PT ;  /* 0x0000001f0d00780c */ /* 0x000fe20003fa5270 */
[----:B------:R-:W-:Y:S10]  /*c360*/  BRA.DIV ~URZ, `(.L_x_1940) ;  /* 0x000028d27f007947 */ /* 0x000ff4000b800000 */
[----:B------:R3:W4:Y:S02]  /*c370*/  SHFL.IDX PT, R9, R74, RZ, 0x1f ;  /* 0x00001fff4a097589 */ /* 0x00072400000e0000 */
.L_x_2000:
[----:B------:R-:W-:Y:S05]  /*c380*/  BRA.DIV ~URZ, `(.L_x_1941) ;  /* 0x000029227f007947 */ /* 0x000fea000b800000 */
[----:B------:R3:W4:Y:S02]  /*c390*/  SHFL.IDX PT, R8, R74, 0x1, 0x1f ;  /* 0x00201f004a087f89 */ /* 0x00072400000e0000 */
.L_x_2001:
[----:B-1----:R-:W-:Y:S02]  /*c3a0*/  IMAD.IADD R0, R247, 0x1, R13 ;  /* 0x00000001f7007824 */ /* 0x002fe400078e020d */
[----:B------:R-:W-:-:S03]  /*c3b0*/  IMAD.MOV.U32 R6, RZ, RZ, RZ ;  /* 0x000000ffff067224 */ /* 0x000fc600078e00ff */
[----:B------:R-:W-:-:S13]  /*c3c0*/  ISETP.GE.OR P0, PT, R0, c[0x0][0x53c], !P5 ;  /* 0x00014f0000007a0c */ /* 0x000fda0006f06670 */
[----:B--2---:R-:W-:Y:S01]  /*c3d0*/  @!P0 IMAD.MOV.U32 R2, RZ, RZ, 0x4 ;  /* 0x00000004ff028424 */ /* 0x004fe200078e00ff */
[----:B------:R-:W-:-:S03]  /*c3e0*/  @!P0 MOV R3, 0x4 ;  /* 0x0000000400038802 */ /* 0x000fc60000000f00 */
[----:B------:R-:W-:-:S04]  /*c3f0*/  @!P0 IMAD.WIDE R4, R0, R2, c[0x0][0x580] ;  /* 0x0001600000048625 */ /* 0x000fc800078e0202 */
        /* <DEDUP_REMOVED lines=11> */
[----:B------:R1:W2:Y:S02]  /*c4b0*/  SHFL.UP PT, R4, R0, 0x1, RZ ;  /* 0x0420000000047989 */ /* 0x0002a400000e00ff */
.L_x_2002:
        /* <DEDUP_REMOVED lines=16> */
.L_x_2003:
[----:B--2---:R-:W-:Y:S01]  /*c5c0*/  IMAD R0, R0, c[0x0][0x538], RZ ;  /* 0x00014e0000007a24 */ /* 0x004fe200078e02ff */
[----:B------:R-:W-:Y:S04]  /*c5d0*/  BSSY B1, `(.L_x_1944) ;  /* 0x000007c000017945 */ /* 0x000fe80003800000 */
[----:B----4-:R-:W-:-:S04]  /*c5e0*/  IADD3 R8, R0, R8, RZ ;  /* 0x0000000800087210 */ /* 0x010fc80007ffe0ff */
[----:B------:R-:W-:-:S13]  /*c5f0*/  ISETP.GT.AND P6, PT, R8, R9, PT ;  /* 0x000000090800720c */ /* 0x000fda0003fc4270 */
[----:B------:R-:W-:Y:S05]  /*c600*/  @P6 BRA `(.L_x_1945) ;  /* 0x0000024000006947 */ /* 0x000fea0003800000 */
.L_x_1949:
        /* <DEDUP_REMOVED lines=16> */
.L_x_2004:
        /* <DEDUP_REMOVED lines=16> */
.L_x_2005:
[----:B--2---:R-:W-:-:S05]  /*c810*/  IMAD R0, R0, c[0x0][0x538], RZ ;  /* 0x00014e0000007a24 */ /* 0x004fca00078e02ff */
[----:B------:R-:W-:-:S04]  /*c820*/  IADD3 R8, R0, R8, RZ ;  /* 0x0000000800087210 */ /* 0x000fc80007ffe0ff */
[----:B------:R-:W-:-:S13]  /*c830*/  ISETP.GT.AND P6, PT, R8, R9, PT ;  /* 0x000000090800720c */ /* 0x000fda0003fc4270 */
[----:B-1-3--:R-:W-:Y:S05]  /*c840*/  @!P6 BRA `(.L_x_1949) ;  /* 0xfffffdc00000e947 */ /* 0x00afea000383ffff */
.L_x_1945:
[----:B------:R-:W-:-:S05]  /*c850*/  IADD3 R10, -R0, R8, RZ ;  /* 0x00000008000a7210 */ /* 0x000fca0007ffe1ff */
[----:B------:R-:W-:-:S05]  /*c860*/  IMAD R0, R4, c[0x0][0x538], R10 ;  /* 0x00014e0004007a24 */ /* 0x000fca00078e020a */
[----:B------:R-:W-:Y:S01]  /*c870*/  ISETP.GT.AND P0, PT, R0, R9, PT ;  /* 0x000000090000720c */ /* 0x000fe20003f04270 */
[----:B------:R-:W-:-:S12]  /*c880*/  BRA.DIV ~URZ, `(.L_x_1950) ;  /* 0x000028827f007947 */ /* 0x000fd8000b800000 */
[----:B------:R-:W-:-:S04]  /*c890*/  VOTE.ANY R0, PT, !P0 ;  /* 0x0000000000007806 */ /* 0x000fc800040e0100 */
.L_x_2006:
[----:B------:R2:W4:Y:S01]  /*c8a0*/  POPC R11, R0 ;  /* 0x00000000000b7309 */ /* 0x0005220000000000 */
[----:B------:R-:W-:Y:S05]  /*c8b0*/  BRA.DIV ~URZ, `(.L_x_1951) ;  /* 0x000028927f007947 */ /* 0x000fea000b800000 */
[----:B----4-:R4:W1:Y:S04]  /*c8c0*/  SHFL.IDX PT, R8, R6, R11, 0x1f ;  /* 0x00001f0b06087589 */ /* 0x01086800000e0000 */
[----:B------:R4:W2:Y:S02]  /*c8d0*/  SHFL.IDX PT, R7, R7, R11, 0x1f ;  /* 0x00001f0b07077589 */ /* 0x0008a400000e0000 */
.L_x_2007:
[----:B------:R-:W-:Y:S01]  /*c8e0*/  ISETP.NE.AND P0, PT, R0, RZ, PT ;  /* 0x000000ff0000720c */ /* 0x000fe20003f05270 */
[----:B------:R-:W-:-:S12]  /*c8f0*/  BSSY B0, `(.L_x_1952) ;  /* 0x0000005000007945 */ /* 0x000fd80003800000 */
[----:B------:R-:W-:Y:S05]  /*c900*/  @!P0 BRA `(.L_x_1953) ;  /* 0x0000003000008947 */ /* 0x000fea0003800000 */
[----:B--2---:R-:W-:Y:S01]  /*c910*/  IADD3 R0, R11, -0x1, RZ ;  /* 0xffffffff0b007810 */ /* 0x004fe20007ffe0ff */
[----:B------:R-:W-:Y:S05]  /*c920*/  BRA.DIV ~URZ, `(.L_x_1954) ;  /* 0x000028f27f007947 */ /* 0x000fea000b800000 */
[----:B------:R2:W3:Y:S02]  /*c930*/  SHFL.IDX PT, R12, R4, R0, 0x1f ;  /* 0x00001f00040c7589 */ /* 0x0004e400000e0000 */
.L_x_1953:
[----:B------:R-:W-:Y:S05]  /*c940*/  BSYNC B0 ;  /* 0x0000000000007941 */ /* 0x000fea0003800000 */
.L_x_1952:
[-C--:B-1----:R-:W-:Y:S01]  /*c950*/  IABS R2, R8.reuse ;  /* 0x0000000800027213 */ /* 0x082fe20000000000 */
[----:B---3--:R-:W-:Y:S01]  /*c960*/  IMAD R244, R12, c[0x0][0x538], R10 ;  /* 0x00014e000cf47a24 */ /* 0x008fe200078e020a */
[----:B--2---:R-:W-:Y:S01]  /*c970*/  IABS R0, R7 ;  /* 0x0000000700007213 */ /* 0x004fe20000000000 */
[----:B------:R-:W-:Y:S01]  /*c980*/  IMAD.IADD R247, R11, 0x1, R247 ;  /* 0x000000010bf77824 */ /* 0x000fe200078e02f7 */
[----:B------:R-:W1:Y:S01]  /*c990*/  I2F.RP R4, R2 ;  /* 0x0000000200047306 */ /* 0x000e620000209400 */
[----:B------:R-:W-:Y:S02]  /*c9a0*/  IMAD.IADD R10, R9, 0x1, -R244 ;  /* 0x00000001090a7824 */ /* 0x000fe400078e0af4 */
[----:B----4-:R-:W-:Y:S01]  /*c9b0*/  IMAD.MOV.U32 R6, RZ, RZ, R0 ;  /* 0x000000ffff067224 */ /* 0x010fe200078e0000 */
[----:B------:R-:W-:Y:S02]  /*c9c0*/  IABS R0, R8 ;  /* 0x0000000800007213 */ /* 0x000fe40000000000 */
[----:B------:R-:W-:-:S02]  /*c9d0*/  IABS R9, R10 ;  /* 0x0000000a00097213 */ /* 0x000fc40000000000 */
[----:B------:R-:W-:Y:S01]  /*c9e0*/  I2F.RP R12, R6 ;  /* 0x00000006000c7306 */ /* 0x000fe20000209400 */
[----:B------:R-:W-:-:S07]  /*c9f0*/  IMAD.MOV R0, RZ, RZ, -R0 ;  /* 0x000000ffff007224 */ /* 0x000fce00078e0a00 */
[----:B-1----:R-:W1:Y:S02]  /*ca00*/  MUFU.RCP R4, R4 ;  /* 0x0000000400047308 */ /* 0x002e640000001000 */
[----:B-1----:R-:W-:-:S06]  /*ca10*/  IADD3 R4, R4, 0xffffffe, RZ ;  /* 0x0ffffffe04047810 */ /* 0x002fcc0007ffe0ff */
[----:B------:R-:W1:Y:S02]  /*ca20*/  F2I.FTZ.U32.TRUNC.NTZ R5, R4 ;  /* 0x0000000400057305 */ /* 0x000e64000021f000 */
[----:B-1----:R-:W-:Y:S01]  /*ca30*/  IMAD.MOV R3, RZ, RZ, -R5 ;  /* 0x000000ffff037224 */ /* 0x002fe200078e0a05 */
[----:B------:R-:W-:-:S03]  /*ca40*/  MOV R4, RZ ;  /* 0x000000ff00047202 */ /* 0x000fc60000000f00 */
[----:B------:R-:W-:-:S04]  /*ca50*/  IMAD R3, R3, R2, RZ ;  /* 0x0000000203037224 */ /* 0x000fc800078e02ff */
[----:B------:R-:W-:-:S04]  /*ca60*/  IMAD.HI.U32 R5, R5, R3, R4 ;  /* 0x0000000305057227 */ /* 0x000fc800078e0004 */
[----:B------:R-:W-:Y:S02]  /*ca70*/  IMAD.MOV.U32 R3, RZ, RZ, R9 ;  /* 0x000000ffff037224 */ /* 0x000fe400078e0009 */
[----:B------:R-:W-:Y:S02]  /*ca80*/  IMAD.MOV.U32 R4, RZ, RZ, R0 ;  /* 0x000000ffff047224 */ /* 0x000fe400078e0000 */
[----:B------:R-:W-:-:S04]  /*ca90*/  IMAD.HI.U32 R0, R5, R3, RZ ;  /* 0x0000000305007227 */ /* 0x000fc800078e00ff */
[----:B------:R-:W-:Y:S02]  /*caa0*/  IMAD R3, R0, R4, R3 ;  /* 0x0000000400037224 */ /* 0x000fe400078e0203 */
[----:B------:R-:W1:Y:S03]  /*cab0*/  MUFU.RCP R4, R12 ;  /* 0x0000000c00047308 */ /* 0x000e660000001000 */
        /* <DEDUP_REMOVED lines=35> */
[----:B------:R-:W-:-:S04]  /*ccf0*/  @!P1 LOP3.LUT R2, RZ, R7, RZ, 0x33, !PT ;  /* 0x00000007ff029212 */ /* 0x000fc800078e33ff */
[----:B------:R-:W-:Y:S01]  /*cd00*/  IADD3 R3, -R2, RZ, RZ ;  /* 0x000000ff02037210 */ /* 0x000fe20007ffe1ff */
[----:B------:R-:W-:-:S04]  /*cd10*/  IMAD R2, R7, 0x1000000, R2 ;  /* 0x0100000007027824 */ /* 0x000fc800078e0202 */
[----:B------:R-:W-:-:S04]  /*cd20*/  IMAD R0, R7, R3, R0 ;  /* 0x0000000307007224 */ /* 0x000fc800078e0200 */
[----:B------:R-:W-:Y:S01]  /*cd30*/  IMAD R246, R0, 0x10000, R2 ;  /* 0x0001000000f67824 */ /* 0x000fe200078e0202 */
[----:B------:R-:W-:Y:S05]  /*cd40*/  BRA `(.L_x_1955) ;  /* 0x0000004000007947 */ /* 0x000fea0003800000 */
.L_x_1946:
[----:B------:R-:W-:Y:S01]  /*cd50*/  IMAD.MOV.U32 R244, RZ, RZ, R9 ;  /* 0x000000fffff47224 */ /* 0x000fe200078e0009 */
[----:B------:R-:W-:Y:S01]  /*cd60*/  MOV R246, RZ ;  /* 0x000000ff00f67202 */ /* 0x000fe20000000f00 */
[----:B------:R-:W-:Y:S01]  /*cd70*/  IMAD.MOV.U32 R245, RZ, RZ, RZ ;  /* 0x000000fffff57224 */ /* 0x000fe200078e00ff */
[----:B------:R-:W-:Y:S02]  /*cd80*/  MOV R247, c[0x0][0x53c] ;  /* 0x00014f0000f77a02 */ /* 0x000fe40000000f00 */
.L_x_1955:
[----:B------:R-:W-:Y:S05]  /*cd90*/  BSYNC B1 ;  /* 0x0000000000017941 */ /* 0x000fea0003800000 */
.L_x_1944:
[----:B------:R-:W-:Y:S01]  /*cda0*/  WARPSYNC 0xffffffff ;  /* 0xffffffff00007948 */ /* 0x000fe20003800000 */
[----:B------:R-:W-:Y:S01]  /*cdb0*/  BAR.SYNC.DEFER_BLOCKING 0x4, 0x80 ;  /* 0x0102000000007b1d */ /* 0x000fe20000010000 */
[----:B------:R-:W-:-:S13]  /*cdc0*/  ISETP.NE.AND P0, PT, R13, RZ, PT ;  /* 0x000000ff0d00720c */ /* 0x000fda0003f05270 */
[----:B------:R2:W-:Y:S04]  /*cdd0*/  @!P0 STS.128 [0xc080], R244 ;  /* 0x00c080f4ff008388 */ /* 0x0005e80000000c00 */
[----:B------:R-:W-:Y:S06]  /*cde0*/  BAR.ARV 0x5, 0x80 ;  /* 0x0142000000007b1d */ /* 0x000fec0000002000 */
.L_x_1939:
[----:B-1----:R-:W-:-:S13]  /*cdf0*/  ISETP.GE.AND P0, PT, R247, c[0x0][0x53c], PT ;  /* 0x00014f00f7007a0c */ /* 0x002fda0003f06270 */
[----:B--23--:R-:W-:Y:S01]  /*ce00*/  @P0 CALL.REL.NOINC `(.L_x_1956) ;  /* 0x0000001000000944 */ /* 0x00cfe20003c00000 */
[----:B------:R-:W-:Y:S05]  /*ce10*/  BRA `(.L_x_1957) ;  /* 0xffff485000007947 */ /* 0x000fea000383ffff */
.L_x_1956:
[----:B------:R-:W-:Y:S05]  /*ce20*/  EXIT ;  /* 0x000000000000794d */ /* 0x000fea0003800000 */
.L_x_1840:
[----:B------:R-:W-:Y:S01]  /*ce30*/  IMAD.MOV.U32 R0, RZ, RZ, R5 ;  /* 0x000000ffff007224 */ /* 0x000fe200078e0005 */
[----:B------:R-:W-:Y:S02]  /*ce40*/  MOV R2, 0x1 ;  /* 0x0000000100027802 */ /* 0x000fe40000000f00 */
[----:B------:R-:W-:Y:S02]  /*ce50*/  MOV R3, 0xce70 ;  /* 0x0000ce7000037802 */ /* 0x000fe40000000f00 */
[----:B--2---:R-:W-:Y:S05]  /*ce60*/  CALL.REL.NOINC `($__internal_29_$__cuda_sm70_shflsync_up_p) ;  /* 0x000024d000007944 */ /* 0x004fea0003c00000 */
[----:B------:R-:W-:Y:S01]  /*ce70*/  MOV R0, R4 ;  /* 0x0000000400007202 */ /* 0x000fe20000000f00 */
[----:B------:R-:W-:Y:S05]  /*ce80*/  BRA `(.L_x_1958) ;  /* 0xffff35c000007947 */ /* 0x000fea000383ffff */
.L_x_1841:
[----:B------:R-:W-:Y:S01]  /*ce90*/  IMAD.MOV.U32 R0, RZ, RZ, R5 ;  /* 0x000000ffff007224 */ /* 0x000fe200078e0005 */
[----:B------:R-:W-:Y:S02]  /*cea0*/  MOV R2, 0x2 ;  /* 0x0000000200027802 */ /* 0x000fe40000000f00 */
[----:B------:R-:W-:Y:S02]  /*ceb0*/  MOV R3, 0xced0 ;  /* 0x0000ced000037802 */ /* 0x000fe40000000f00 */
[----:B--2---:R-:W-:Y:S05]  /*cec0*/  CALL.REL.NOINC `($__internal_29_$__cuda_sm70_shflsync_up_p) ;  /* 0x0000247000007944 */ /* 0x004fea0003c00000 */
[----:B------:R-:W-:Y:S01]  /*ced0*/  SEL R0, R4, RZ, P4 ;  /* 0x000000ff04007207 */ /* 0x000fe20002000000 */
[----:B------:R-:W-:Y:S01]  /*cee0*/  IMAD.MOV.U32 R2, RZ, RZ, 0x4 ;  /* 0x00000004ff027424 */ /* 0x000fe200078e00ff */
[----:B------:R-:W-:-:S03]  /*cef0*/  MOV R3, 0xcf20 ;  /* 0x0000cf2000037802 */ /* 0x000fc60000000f00 */
[----:B------:R-:W-:Y:S02]  /*cf00*/  IMAD.IADD R0, R5, 0x1, R0 ;  /* 0x0000000105007824 */ /* 0x000fe400078e0200 */
[----:B------:R-:W-:Y:S05]  /*cf10*/  CALL.REL.NOINC `($__internal_29_$__cuda_sm70_shflsync_up_p) ;  /* 0x0000242000007944 */ /* 0x000fea0003c00000 */
        /* <DEDUP_REMOVED lines=12> */
[----:B------:R-:W-:Y:S02]  /*cfe0*/  MOV R3, 0x1f ;  /* 0x0000001f00037802 */ /* 0x000fe40000000f00 */
[----:B------:R-:W-:Y:S01]  /*cff0*/  MOV R2, 0xd030 ;  /* 0x0000d03000027802 */ /* 0x000fe20000000f00 */
[----:B------:R-:W-:-:S04]  /*d000*/  IMAD.IADD R4, R0, 0x1, R4 ;  /* 0x0000000100047824 */ /* 0x000fc800078e0204 */
[----:B------:R-:W-:Y:S02]  /*d010*/  IMAD.MOV.U32 R199, RZ, RZ, R4 ;  /* 0x000000ffffc77224 */ /* 0x000fe400078e0004 */
[----:B------:R-:W-:Y:S05]  /*d020*/  CALL.REL.NOINC `($__internal_28_$__cuda_sm70_shflsync_idx_p) ;  /* 0x000022c000007944 */ /* 0x000fea0003c00000 */
[----:B------:R-:W-:Y:S01]  /*d030*/  MOV R0, R198 ;  /* 0x000000c600007202 */ /* 0x000fe20000000f00 */
[----:B------:R-:W-:Y:S05]  /*d040*/  BRA `(.L_x_1959) ;  /* 0xffff350000007947 */ /* 0x000fea000383ffff */
.L_x_1843:
[----:B------:R-:W-:Y:S02]  /*d050*/  SEL R0, RZ, 0x1, P0 ;  /* 0x00000001ff007807 */ /* 0x000fe40000000000 */
[----:B------:R-:W-:Y:S02]  /*d060*/  MOV R2, 0xd080 ;  /* 0x0000d08000027802 */ /* 0x000fe40000000f00 */
[----:B------:R-:W-:Y:S05]  /*d070*/  CALL.REL.NOINC `($__internal_30_$__cuda_sm70_votesync_ballot) ;  /* 0x0000233000007944 */ /* 0x000fea0003c00000 */
[----:B------:R-:W-:Y:S05]  /*d080*/  BRA `(.L_x_1960) ;  /* 0xffff355000007947 */ /* 0x000fea000383ffff */
.L_x_1844:
[----:B------:R-:W-:Y:S01]  /*d090*/  IMAD.MOV.U32 R199, RZ, RZ, R8 ;  /* 0x000000ffffc77224 */ /* 0x000fe200078e0008 */
[----:B--2---:R-:W-:Y:S01]  /*d0a0*/  MOV R198, R247 ;  /* 0x000000f700c67202 */ /* 0x004fe20000000f00 */
[----:B------:R-:W-:Y:S01]  /*d0b0*/  IMAD.MOV.U32 R3, RZ, RZ, 0x1f ;  /* 0x0000001fff037424 */ /* 0x000fe200078e00ff */
[----:B------:R-:W-:Y:S02]  /*d0c0*/  MOV R2, 0xd0e0 ;  /* 0x0000d0e000027802 */ /* 0x000fe40000000f00 */
[----:B-1----:R-:W-:Y:S05]  /*d0d0*/  CALL.REL.NOINC `($__internal_28_$__cuda_sm70_shflsync_idx_p) ;  /* 0x0000221000007944 */ /* 0x002fea0003c00000 */
[----:B------:R-:W-:Y:S01]  /*d0e0*/  IMAD.MOV.U32 R11, RZ, RZ, R198 ;  /* 0x000000ffff0b7224 */ /* 0x000fe200078e00c6 */
[----:B------:R-:W-:Y:S01]  /*d0f0*/  MOV R199, R7 ;  /* 0x0000000700c77202 */ /* 0x000fe20000000f00 */
[----:B------:R-:W-:Y:S01]  /*d100*/  IMAD.MOV.U32 R6, RZ, RZ, RZ ;  /* 0x000000ffff067224 */ /* 0x000fe200078e00ff */
[----:B------:R-:W-:Y:S01]  /*d110*/  MOV R198, R247 ;  /* 0x000000f700c67202 */ /* 0x000fe20000000f00 */
[----:B------:R-:W-:Y:S01]  /*d120*/  IMAD.MOV.U32 R3, RZ, RZ, 0x1f ;  /* 0x0000001fff037424 */ /* 0x000fe200078e00ff */
[----:B------:R-:W-:-:S02]  /*d130*/  MOV R2, 0xd150 ;  /* 0x0000d15000027802 */ /* 0x000fc40000000f00 */
[----:B------:R-:W-:Y:S05]  /*d140*/  CALL.REL.NOINC `($__internal_28_$__cuda_sm70_shflsync_idx_p) ;  /* 0x000021a000007944 */ /* 0x000fea0003c00000 */
[----:B------:R-:W-:Y:S01]  /*d150*/  MOV R10, R198 ;  /* 0x000000c6000a7202 */ /* 0x000fe20000000f00 */
[----:B------:R-:W-:Y:S05]  /*d160*/  BRA `(.L_x_1961) ;  /* 0xffff34c000007947 */ /* 0x000fea000383ffff */
.L_x_1847:
[----:B------:R-:W-:Y:S01]  /*d170*/  IMAD.MOV.U32 R199, RZ, RZ, R4 ;  /* 0x000000ffffc77224 */ /* 0x000fe200078e0004 */
[----:B------:R-:W-:-:S02]  /*d180*/  MOV R3, 0x1f ;  /* 0x0000001f00037802 */ /* 0x000fc40000000f00 */
[----:B------:R-:W-:Y:S02]  /*d190*/  MOV R2, 0xd1b0 ;  /* 0x0000d1b000027802 */ /* 0x000fe40000000f00 */
[----:B-1234-:R-:W-:Y:S05]  /*d1a0*/  CALL.REL.NOINC `($__internal_28_$__cuda_sm70_shflsync_idx_p) ;  /* 0x0000214000007944 */ /* 0x01efea0003c00000 */
[----:B------:R-:W-:Y:S01]  /*d1b0*/  MOV R6, R198 ;  /* 0x000000c600067202 */ /* 0x000fe20000000f00 */
[----:B------:R-:W-:Y:S05]  /*d1c0*/  BRA `(.L_x_1846) ;  /* 0xffff34c000007947 */ /* 0x000fea000383ffff */
.L_x_1855:
[----:B------:R-:W-:Y:S01]  /*d1d0*/  IMAD.MOV.U32 R199, RZ, RZ, R5 ;  /* 0x000000ffffc77224 */ /* 0x000fe200078e0005 */
[----:B------:R-:W-:Y:S01]  /*d1e0*/  MOV R198, RZ ;  /* 0x000000ff00c67202 */ /* 0x000fe20000000f00 */
[----:B------:R-:W-:Y:S01]  /*d1f0*/  IMAD.MOV.U32 R3, RZ, RZ, 0x1c1f ;  /* 0x00001c1fff037424 */ /* 0x000fe200078e00ff */
[----:B------:R-:W-:Y:S02]  /*d200*/  MOV R2, 0xd220 ;  /* 0x0000d22000027802 */ /* 0x000fe40000000f00 */
[----:B-----5:R-:W-:Y:S05]  /*d210*/  CALL.REL.NOINC `($__internal_28_$__cuda_sm70_shflsync_idx_p) ;  /* 0x000020d000007944 */ /* 0x020fea0003c00000 */
[----:B------:R-:W-:Y:S01]  /*d220*/  MOV R4, R198 ;  /* 0x000000c600047202 */ /* 0x000fe20000000f00 */
[----:B------:R-:W-:Y:S05]  /*d230*/  BRA `(.L_x_1962) ;  /* 0xffff50b000007947 */ /* 0x000fea000383ffff */
.L_x_1856:
[----:B------:R-:W-:Y:S01]  /*d240*/  IMAD.MOV.U32 R199, RZ, RZ, R12 ;  /* 0x000000ffffc77224 */ /* 0x000fe200078e000c */
[----:B------:R-:W-:Y:S01]  /*d250*/  MOV R198, RZ ;  /* 0x000000ff00c67202 */ /* 0x000fe20000000f00 */
[----:B------:R-:W-:Y:S01]  /*d260*/  IMAD.MOV.U32 R3, RZ, RZ, 0x1c1f ;  /* 0x00001c1fff037424 */ /* 0x000fe200078e00ff */
[----:B------:R-:W-:Y:S02]  /*d270*/  MOV R2, 0xd290 ;  /* 0x0000d29000027802 */ /* 0x000fe40000000f00 */
[----:B-12--5:R-:W-:Y:S05]  /*d280*/  CALL.REL.NOINC `($__internal_28_$__cuda_sm70_shflsync_idx_p) ;  /* 0x0000206000007944 */ /* 0x026fea0003c00000 */
[----:B------:R-:W-:Y:S01]  /*d290*/  MOV R0, R198 ;  /* 0x000000c600007202 */ /* 0x000fe20000000f00 */
[----:B------:R-:W-:Y:S05]  /*d2a0*/  BRA `(.L_x_1963) ;  /* 0xffff506000007947 */ /* 0x000fea000383ffff */
.L_x_1859:
[----:B------:R-:W-:Y:S01]  /*d2b0*/  IMAD.MOV.U32 R199, RZ, RZ, R5 ;  /* 0x000000ffffc77224 */ /* 0x000fe200078e0005 */
[----:B------:R-:W-:Y:S01]  /*d2c0*/  MOV R198, 0x1 ;  /* 0x0000000100c67802 */ /* 0x000fe20000000f00 */
[----:B--2---:R-:W-:Y:S01]  /*d2d0*/  IMAD.MOV.U32 R3, RZ, RZ, 0x1c1f ;  /* 0x00001c1fff037424 */ /* 0x004fe200078e00ff */
[----:B------:R-:W-:-:S02]  /*d2e0*/  MOV R2, 0xd300 ;  /* 0x0000d30000027802 */ /* 0x000fc40000000f00 */
[----:B-1-345:R-:W-:Y:S05]  /*d2f0*/  CALL.REL.NOINC `($__internal_28_$__cuda_sm70_shflsync_idx_p) ;  /* 0x00001ff000007944 */ /* 0x03afea0003c00000 */
[----:B------:R-:W-:Y:S01]  /*d300*/  IMAD.MOV.U32 R4, RZ, RZ, R198 ;  /* 0x000000ffff047224 */ /* 0x000fe200078e00c6 */
[----:B------:R-:W-:Y:S01]  /*d310*/  MOV R198, 0x1 ;  /* 0x0000000100c67802 */ /* 0x000fe20000000f00 */
[----:B------:R-:W-:Y:S01]  /*d320*/  IMAD.MOV.U32 R199, RZ, RZ, R12 ;  /* 0x000000ffffc77224 */ /* 0x000fe200078e000c */
[----:B------:R-:W-:-:S02]  /*d330*/  MOV R3, 0x1c1f ;  /* 0x00001c1f00037802 */ /* 0x000fc40000000f00 */
[----:B------:R-:W-:Y:S02]  /*d340*/  MOV R2, 0xd360 ;  /* 0x0000d36000027802 */ /* 0x000fe40000000f00 */
[----:B------:R-:W-:Y:S05]  /*d350*/  CALL.REL.NOINC `($__internal_28_$__cuda_sm70_shflsync_idx_p) ;  /* 0x00001f9000007944 */ /* 0x000fea0003c00000 */
[----:B------:R-:W-:Y:S01]  /*d360*/  MOV R0, R198 ;  /* 0x000000c600007202 */ /* 0x000fe20000000f00 */
[----:B------:R-:W-:Y:S05]  /*d370*/  BRA `(.L_x_1964) ;  /* 0xffff513000007947 */ /* 0x000fea000383ffff */
.L_x_1862:
[----:B------:R-:W-:Y:S01]  /*d380*/  IMAD.MOV.U32 R199, RZ, RZ, R5 ;  /* 0x000000ffffc77224 */ /* 0x000fe200078e0005 */
[----:B------:R-:W-:Y:S01]  /*d390*/  MOV R198, 0x2 ;  /* 0x0000000200c67802 */ /* 0x000fe20000000f00 */
[----:B-1----:R-:W-:Y:S01]  /*d3a0*/  IMAD.MOV.U32 R3, RZ, RZ, 0x1c1f ;  /* 0x00001c1fff037424 */ /* 0x002fe200078e00ff */
[----:B------:R-:W-:Y:S02]  /*d3b0*/  MOV R2, 0xd3d0 ;  /* 0x0000d3d000027802 */ /* 0x000fe40000000f00 */
[----:B--2345:R-:W-:Y:S05]  /*d3c0*/  CALL.REL.NOINC `($__internal_28_$__cuda_sm70_shflsync_idx_p) ;  /* 0x00001f2000007944 */ /* 0x03cfea0003c00000 */
[----:B------:R-:W-:Y:S01]  /*d3d0*/  MOV R4, R198 ;  /* 0x000000c600047202 */ /* 0x000fe20000000f00 */
[----:B------:R-:W-:Y:S05]  /*d3e0*/  BRA `(.L_x_1965) ;  /* 0xffff524000007947 */ /* 0x000fea000383ffff */
.L_x_1863:
[----:B------:R-:W-:Y:S01]  /*d3f0*/  IMAD.MOV.U32 R199, RZ, RZ, R12 ;  /* 0x000000ffffc77224 */ /* 0x000fe200078e000c */
[----:B------:R-:W-:Y:S01]  /*d400*/  MOV R198, 0x2 ;  /* 0x0000000200c67802 */ /* 0x000fe20000000f00 */
[----:B------:R-:W-:Y:S01]  /*d410*/  IMAD.MOV.U32 R3, RZ, RZ, 0x1c1f ;  /* 0x00001c1fff037424 */ /* 0x000fe200078e00ff */
[----:B------:R-:W-:Y:S02]  /*d420*/  MOV R2, 0xd440 ;  /* 0x0000d44000027802 */ /* 0x000fe40000000f00 */
[----:B-12345:R-:W-:Y:S05]  /*d430*/  CALL.REL.NOINC `($__internal_28_$__cuda_sm70_shflsync_idx_p) ;  /* 0x00001eb000007944 */ /* 0x03efea0003c00000 */
[----:B------:R-:W-:Y:S01]  /*d440*/  MOV R0, R198 ;  /* 0x000000c600007202 */ /* 0x000fe20000000f00 */
[----:B------:R-:W-:Y:S05]  /*d450*/  BRA `(.L_x_1966) ;  /* 0xffff51f000007947 */ /* 0x000fea000383ffff */
.L_x_1866:
[----:B------:R-:W-:Y:S01]  /*d460*/  IMAD.MOV.U32 R199, RZ, RZ, R5 ;  /* 0x000000ffffc77224 */ /* 0x000fe200078e0005 */
[----:B------:R-:W-:Y:S01]  /*d470*/  MOV R198, 0x3 ;  /* 0x0000000300c67802 */ /* 0x000fe20000000f00 */
[----:B-1----:R-:W-:Y:S01]  /*d480*/  IMAD.MOV.U32 R3, RZ, RZ, 0x1c1f ;  /* 0x00001c1fff037424 */ /* 0x002fe200078e00ff */
[----:B------:R-:W-:-:S02]  /*d490*/  MOV R2, 0xd4b0 ;  /* 0x0000d4b000027802 */ /* 0x000fc40000000f00 */
[----:B--2345:R-:W-:Y:S05]  /*d4a0*/  CALL.REL.NOINC `($__internal_28_$__cuda_sm70_shflsync_idx_p) ;  /* 0x00001e4000007944 */ /* 0x03cfea0003c00000 */
        /* <DEDUP_REMOVED lines=8> */
.L_x_1869:
[----:B------:R-:W-:Y:S01]  /*d530*/  IMAD.MOV.U32 R199, RZ, RZ, R24 ;  /* 0x000000ffffc77224 */ /* 0x000fe200078e0018 */
[----:B------:R-:W-:Y:S01]  /*d540*/  MOV R198, 0x1 ;  /* 0x0000000100c67802 */ /* 0x000fe20000000f00 */
[----:B---3--:R-:W-:Y:S01]  /*d550*/  IMAD.MOV.U32 R3, RZ, RZ, 0x1c1f ;  /* 0x00001c1fff037424 */ /* 0x008fe200078e00ff */
[----:B------:R-:W-:Y:S02]  /*d560*/  MOV R2, 0xd580 ;  /* 0x0000d58000027802 */ /* 0x000fe40000000f00 */
[----:B------:R-:W-:Y:S05]  /*d570*/  CALL.REL.NOINC `($__internal_28_$__cuda_sm70_shflsync_idx_p) ;  /* 0x00001d7000007944 */ /* 0x000fea0003c00000 */
[----:B------:R-:W-:Y:S01]  /*d580*/  IMAD.MOV.U32 R20, RZ, RZ, R198 ;  /* 0x000000ffff147224 */ /* 0x000fe200078e00c6 */
[----:B------:R-:W-:Y:S01]  /*d590*/  MOV R198, 0x1 ;  /* 0x0000000100c67802 */ /* 0x000fe20000000f00 */
[----:B------:R-:W-:Y:S01]  /*d5a0*/  IMAD.MOV.U32 R199, RZ, RZ, R25 ;  /* 0x000000ffffc77224 */ /* 0x000fe200078e0019 */
[----:B------:R-:W-:Y:S02]  /*d5b0*/  MOV R3, 0x1c1f ;  /* 0x00001c1f00037802 */ /* 0x000fe40000000f00 */
[----:B------:R-:W-:Y:S02]  /*d5c0*/  MOV R2, 0xd5e0 ;  /* 0x0000d5e000027802 */ /* 0x000fe40000000f00 */
[----:B------:R-:W-:Y:S05]  /*d5d0*/  CALL.REL.NOINC `($__internal_28_$__cuda_sm70_shflsync_idx_p) ;  /* 0x00001d1000007944 */ /* 0x000fea0003c00000 */
[----:B------:R-:W-:Y:S01]  /*d5e0*/  MOV R2, R198 ;  /* 0x000000c600027202 */ /* 0x000fe20000000f00 */
[----:B------:R-:W-:Y:S05]  /*d5f0*/  BRA `(.L_x_1968) ;  /* 0xffff5b2000007947 */ /* 0x000fea000383ffff */
.L_x_1872:
[----:B------:R-:W-:Y:S01]  /*d600*/  IMAD.MOV.U32 R199, RZ, RZ, R5 ;  /* 0x000000ffffc77224 */ /* 0x000fe200078e0005 */
[----:B------:R-:W-:Y:S01]  /*d610*/  MOV R198, RZ ;  /* 0x000000ff00c67202 */ /* 0x000fe20000000f00 */
[----:B------:R-:W-:Y:S01]  /*d620*/  IMAD.MOV.U32 R3, RZ, RZ, 0x1c1f ;  /* 0x00001c1fff037424 */ /* 0x000fe200078e00ff */
[----:B------:R-:W-:-:S02]  /*d630*/  MOV R2, 0xd650 ;  /* 0x0000d65000027802 */ /* 0x000fc40000000f00 */
[----:B------:R-:W-:Y:S05]  /*d640*/  CALL.REL.NOINC `($__internal_28_$__cuda_sm70_shflsync_idx_p) ;  /* 0x00001ca000007944 */ /* 0x000fea0003c00000 */
[----:B------:R-:W-:Y:S01]  /*d650*/  MOV R4, R198 ;  /* 0x000000c600047202 */ /* 0x000fe20000000f00 */
[----:B------:R-:W-:Y:S05]  /*d660*/  BRA `(.L_x_1969) ;  /* 0xffff644000007947 */ /* 0x000fea000383ffff */
.L_x_1873:
[----:B------:R-:W-:Y:S01]  /*d670*/  IMAD.MOV.U32 R199, RZ, RZ, R10 ;  /* 0x000000ffffc77224 */ /* 0x000fe200078e000a */
[----:B------:R-:W-:Y:S01]  /*d680*/  MOV R198, RZ ;  /* 0x000000ff00c67202 */ /* 0x000fe20000000f00 */
[----:B------:R-:W-:Y:S01]  /*d690*/  IMAD.MOV.U32 R3, RZ, RZ, 0x1c1f ;  /* 0x00001c1fff037424 */ /* 0x000fe200078e00ff */
[----:B------:R-:W-:-:S02]  /*d6a0*/  MOV R2, 0xd6c0 ;  /* 0x0000d6c000027802 */ /* 0x000fc40000000f00 */
[----:B-12---:R-:W-:Y:S05]  /*d6b0*/  CALL.REL.NOINC `($__internal_28_$__cuda_sm70_shflsync_idx_p) ;  /* 0x00001c3000007944 */ /* 0x006fea0003c00000 */
[----:B------:R-:W-:Y:S01]  /*d6c0*/  MOV R0, R198 ;  /* 0x000000c600007202 */ /* 0x000fe20000000f00 */
[----:B------:R-:W-:Y:S05]  /*d6d0*/  BRA `(.L_x_1970) ;  /* 0xffff63f000007947 */ /* 0x000fea000383ffff */
.L_x_1876:
[----:B------:R-:W-:Y:S01]  /*d6e0*/  IMAD.MOV.U32 R199, RZ, RZ, R5 ;  /* 0x000000ffffc77224 */ /* 0x000fe200078e0005 */
[----:B------:R-:W-:Y:S01]  /*d6f0*/  MOV R198, 0x1 ;  /* 0x0000000100c67802 */ /* 0x000fe20000000f00 */
[----:B--2---:R-:W-:Y:S01]  /*d700*/  IMAD.MOV.U32 R3, RZ, RZ, 0x1c1f ;  /* 0x00001c1fff037424 */ /* 0x004fe200078e00ff */
[----:B------:R-:W-:-:S03]  /*d710*/  MOV R2, 0xd730 ;  /* 0x0000d73000027802 */ /* 0x000fc60000000f00 */
[----:B-1-34-:R-:W-:Y:S05]  /*d720*/  CALL.REL.NOINC `($__internal_28_$__cuda_sm70_shflsync_idx_p) ;  /* 0x00001bc000007944 */ /* 0x01afea0003c00000 */
        /* <DEDUP_REMOVED lines=8> */
.L_x_1877:
[----:B------:R-:W-:Y:S01]  /*d7b0*/  IMAD.MOV.U32 R116, RZ, RZ, R0 ;  /* 0x000000ffff747224 */ /* 0x000fe200078e0000 */
[----:B------:R-:W-:Y:S02]  /*d7c0*/  MOV R3, 0x2 ;  /* 0x0000000200037802 */ /* 0x000fe40000000f00 */
[----:B------:R-:W-:Y:S02]  /*d7d0*/  MOV R2, 0xd7f0 ;  /* 0x0000d7f000027802 */ /* 0x000fe40000000f00 */
[----:B------:R-:W-:Y:S05]  /*d7e0*/  CALL.REL.NOINC `($__internal_27_$__cuda_sm70_shflsync_bfly_p) ;  /* 0x00001aa000007944 */ /* 0x000fea0003c00000 */
[----:B------:R-:W-:Y:S01]  /*d7f0*/  MOV R2, R158 ;  /* 0x0000009e00027202 */ /* 0x000fe20000000f00 */
[----:B------:R-:W-:Y:S05]  /*d800*/  BRA `(.L_x_1972) ;  /* 0xffff6c0000007947 */ /* 0x000fea000383ffff */
.L_x_1878:
[----:B------:R-:W-:Y:S01]  /*d810*/  IMAD.MOV.U32 R116, RZ, RZ, R4 ;  /* 0x000000ffff747224 */ /* 0x000fe200078e0004 */
[----:B------:R-:W-:Y:S02]  /*d820*/  MOV R3, 0x1 ;  /* 0x0000000100037802 */ /* 0x000fe40000000f00 */
[----:B------:R-:W-:Y:S02]  /*d830*/  MOV R2, 0xd850 ;  /* 0x0000d85000027802 */ /* 0x000fe40000000f00 */
[----:B-1----:R-:W-:Y:S05]  /*d840*/  CALL.REL.NOINC `($__internal_27_$__cuda_sm70_shflsync_bfly_p) ;  /* 0x00001a4000007944 */ /* 0x002fea0003c00000 */
[----:B------:R-:W-:Y:S01]  /*d850*/  FMNMX.FTZ R122, R4, R158, !PT ;  /* 0x0000009e047a7209 */ /* 0x000fe20007810000 */
[----:B------:R-:W-:Y:S01]  /*d860*/  IMAD.MOV.U32 R116, RZ, RZ, R5 ;  /* 0x000000ffff747224 */ /* 0x000fe200078e0005 */
[----:B------:R-:W-:Y:S01]  /*d870*/  MOV R2, 0xd8a0 ;  /* 0x0000d8a000027802 */ /* 0x000fe20000000f00 */
[----:B------:R-:W-:-:S02]  /*d880*/  IMAD.MOV.U32 R3, RZ, RZ, 0x2 ;  /* 0x00000002ff037424 */ /* 0x000fc400078e00ff */
[----:B------:R-:W-:Y:S05]  /*d890*/  CALL.REL.NOINC `($__internal_27_$__cuda_sm70_shflsync_bfly_p) ;  /* 0x000019f000007944 */ /* 0x000fea0003c00000 */
[----:B------:R-:W-:Y:S01]  /*d8a0*/  FMNMX.FTZ R5, R5, R158, !PT ;  /* 0x0000009e05057209 */ /* 0x000fe20007810000 */
[----:B------:R-:W-:Y:S01]  /*d8b0*/  IMAD.MOV.U32 R3, RZ, RZ, 0x1 ;  /* 0x00000001ff037424 */ /* 0x000fe200078e00ff */
[----:B------:R-:W-:-:S03]  /*d8c0*/  MOV R2, 0xd8f0 ;  /* 0x0000d8f000027802 */ /* 0x000fc60000000f00 */
[----:B------:R-:W-:Y:S02]  /*d8d0*/  IMAD.MOV.U32 R116, RZ, RZ, R5 ;  /* 0x000000ffff747224 */ /* 0x000fe400078e0005 */
[----:B------:R-:W-:Y:S05]  /*d8e0*/  CALL.REL.NOINC `($__internal_27_$__cuda_sm70_shflsync_bfly_p) ;  /* 0x000019a000007944 */ /* 0x000fea0003c00000 */
[----:B------:R-:W-:Y:S01]  /*d8f0*/  FMNMX.FTZ R121, R5, R158, !PT ;  /* 0x0000009e05797209 */ /* 0x000fe20007810000 */
[----:B------:R-:W-:Y:S01]  /*d900*/  IMAD.MOV.U32 R116, RZ, RZ, R6 ;  /* 0x000000ffff747224 */ /* 0x000fe200078e0006 */
[----:B------:R-:W-:Y:S01]  /*d910*/  MOV R2, 0xd940 ;  /* 0x0000d94000027802 */ /* 0x000fe20000000f00 */
[----:B------:R-:W-:Y:S02]  /*d920*/  IMAD.MOV.U32 R3, RZ, RZ, 0x2 ;  /* 0x00000002ff037424 */ /* 0x000fe400078e00ff */
        /* <DEDUP_REMOVED lines=16> */
[----:B------:R-:W-:Y:S01]  /*da30*/  MOV R8, R158 ;  /* 0x0000009e00087202 */ /* 0x000fe20000000f00 */
[----:B------:R-:W-:Y:S05]  /*da40*/  BRA `(.L_x_1973) ;  /* 0xffff6ab000007947 */ /* 0x000fea000383ffff */
.L_x_1880:
[----:B------:R-:W-:Y:S01]  /*da50*/  MOV R198, RZ ;  /* 0x000000ff00c67202 */ /* 0x000fe20000000f00 */
[----:B------:R-:W-:Y:S01]  /*da60*/  IMAD.MOV.U32 R199, RZ, RZ, R10 ;  /* 0x000000ffffc77224 */ /* 0x000fe200078e000a */
[----:B------:R-:W-:Y:S01]  /*da70*/  MOV R2, 0xdaa0 ;  /* 0x0000daa000027802 */ /* 0x000fe20000000f00 */
[----:B------:R-:W-:Y:S02]  /*da80*/  IMAD.MOV.U32 R3, RZ, RZ, 0x1c1f ;  /* 0x00001c1fff037424 */ /* 0x000fe400078e00ff */
[----:B-1234-:R-:W-:Y:S05]  /*da90*/  CALL.REL.NOINC `($__internal_28_$__cuda_sm70_shflsync_idx_p) ;  /* 0x0000185000007944 */ /* 0x01efea0003c00000 */
[----:B------:R-:W-:Y:S01]  /*daa0*/  MOV R2, R198 ;  /* 0x000000c600027202 */ /* 0x000fe20000000f00 */
[----:B------:R-:W-:-:S05]  /*dab0*/  BRA `(.L_x_1974) ;  /* 0xffff7d5000007947 */ /* 0x000fca000383ffff */
.L_x_1883:
[----:B------:R-:W-:Y:S01]  /*dac0*/  MOV R198, 0x1 ;  /* 0x0000000100c67802 */ /* 0x000fe20000000f00 */
[----:B------:R-:W-:Y:S01]  /*dad0*/  IMAD.MOV.U32 R199, RZ, RZ, R10 ;  /* 0x000000ffffc77224 */ /* 0x000fe200078e000a */
[----:B------:R-:W-:Y:S01]  /*dae0*/  MOV R2, 0xdb10 ;  /* 0x0000db1000027802 */ /* 0x000fe20000000f00 */
[----:B------:R-:W-:Y:S02]  /*daf0*/  IMAD.MOV.U32 R3, RZ, RZ, 0x1c1f ;  /* 0x00001c1fff037424 */ /* 0x000fe400078e00ff */
[----:B-12-4-:R-:W-:Y:S05]  /*db00*/  CALL.REL.NOINC `($__internal_28_$__cuda_sm70_shflsync_idx_p) ;  /* 0x000017e000007944 */ /* 0x016fea0003c00000 */
[----:B------:R-:W-:Y:S01]  /*db10*/  MOV R3, 0x1c1f ;  /* 0x00001c1f00037802 */ /* 0x000fe20000000f00 */
[----:B------:R-:W-:Y:S01]  /*db20*/  IMAD.MOV.U32 R4, RZ, RZ, R198 ;  /* 0x000000ffff047224 */ /* 0x000fe200078e00c6 */
[----:B------:R-:W-:Y:S01]  /*db30*/  MOV R198, 0x1 ;  /* 0x0000000100c67802 */ /* 0x000fe20000000f00 */
[----:B------:R-:W-:Y:S01]  /*db40*/  IMAD.MOV.U32 R199, RZ, RZ, R11 ;  /* 0x000000ffffc77224 */ /* 0x000fe200078e000b */
[----:B------:R-:W-:Y:S02]  /*db50*/  MOV R2, 0xdb70 ;  /* 0x0000db7000027802 */ /* 0x000fe40000000f00 */
[----:B------:R-:W-:Y:S05]  /*db60*/  CALL.REL.NOINC `($__internal_28_$__cuda_sm70_shflsync_idx_p) ;  /* 0x0000178000007944 */ /* 0x000fea0003c00000 */
[----:B------:R-:W-:Y:S01]  /*db70*/  MOV R2, R198 ;  /* 0x000000c600027202 */ /* 0x000fe20000000f00 */
[----:B------:R-:W-:-:S05]  /*db80*/  BRA `(.L_x_1975) ;  /* 0xffff7df000007947 */ /* 0x000fca000383ffff */
.L_x_1886:
[----:B------:R-:W-:Y:S01]  /*db90*/  MOV R198, RZ ;  /* 0x000000ff00c67202 */ /* 0x000fe20000000f00 */
[----:B------:R-:W-:Y:S01]  /*dba0*/  IMAD.MOV.U32 R199, RZ, RZ, R157 ;  /* 0x000000ffffc77224 */ /* 0x000fe200078e009d */
[----:B------:R-:W-:Y:S01]  /*dbb0*/  MOV R2, 0xdbe0 ;  /* 0x0000dbe000027802 */ /* 0x000fe20000000f00 */
[----:B------:R-:W-:Y:S02]  /*dbc0*/  IMAD.MOV.U32 R3, RZ, RZ, 0x1c1f ;  /* 0x00001c1fff037424 */ /* 0x000fe400078e00ff */
[----:B------:R-:W-:Y:S05]  /*dbd0*/  CALL.REL.NOINC `($__internal_28_$__cuda_sm70_shflsync_idx_p) ;  /* 0x0000171000007944 */ /* 0x000fea0003c00000 */
[----:B------:R-:W-:Y:S01]  /*dbe0*/  MOV R116, R198 ;  /* 0x000000c600747202 */ /* 0x000fe20000000f00 */
[----:B------:R-:W-:-:S05]  /*dbf0*/  BRA `(.L_x_1976) ;  /* 0xffff86d000007947 */ /* 0x000fca000383ffff */
.L_x_1887:
[----:B------:R-:W-:Y:S01]  /*dc00*/  MOV R198, RZ ;  /* 0x000000ff00c67202 */ /* 0x000fe20000000f00 */
[----:B------:R-:W-:Y:S01]  /*dc10*/  IMAD.MOV.U32 R199, RZ, RZ, R162 ;  /* 0x000000ffffc77224 */ /* 0x000fe200078e00a2 */
[----:B------:R-:W-:Y:S01]  /*dc20*/  MOV R2, 0xdc50 ;  /* 0x0000dc5000027802 */ /* 0x000fe20000000f00 */
[----:B------:R-:W-:Y:S02]  /*dc30*/  IMAD.MOV.U32 R3, RZ, RZ, 0x1c1f ;  /* 0x00001c1fff037424 */ /* 0x000fe400078e00ff */
[----:B-12---:R-:W-:Y:S05]  /*dc40*/  CALL.REL.NOINC `($__internal_28_$__cuda_sm70_shflsync_idx_p) ;  /* 0x000016a000007944 */ /* 0x006fea0003c00000 */
[----:B------:R-:W-:Y:S01]  /*dc50*/  MOV R2, R198 ;  /* 0x000000c600027202 */ /* 0x000fe20000000f00 */
[----:B------:R-:W-:-:S05]  /*dc60*/  BRA `(.L_x_1977) ;  /* 0xffff868000007947 */ /* 0x000fca000383ffff */
.L_x_1888:
[----:B------:R-:W-:Y:S01]  /*dc70*/  MOV R198, 0x1 ;  /* 0x0000000100c67802 */ /* 0x000fe20000000f00 */
[----:B------:R-:W-:Y:S01]  /*dc80*/  IMAD.MOV.U32 R199, RZ, RZ, R157 ;  /* 0x000000ffffc77224 */ /* 0x000fe200078e009d */
[----:B--2---:R-:W-:Y:S01]  /*dc90*/  MOV R2, 0xdcc0 ;  /* 0x0000dcc000027802 */ /* 0x004fe20000000f00 */
[----:B------:R-:W-:Y:S02]  /*dca0*/  IMAD.MOV.U32 R3, RZ, RZ, 0x1c1f ;  /* 0x00001c1fff037424 */ /* 0x000fe400078e00ff */
[----:B-1-3--:R-:W-:Y:S05]  /*dcb0*/  CALL.REL.NOINC `($__internal_28_$__cuda_sm70_shflsync_idx_p) ;  /* 0x0000163000007944 */ /* 0x00afea0003c00000 */
        /* <DEDUP_REMOVED lines=8> */
.L_x_1889:
[----:B------:R-:W-:Y:S02]  /*dd40*/  MOV R3, 0x2 ;  /* 0x0000000200037802 */ /* 0x000fe40000000f00 */
[----:B------:R-:W-:Y:S02]  /*dd50*/  MOV R2, 0xdd70 ;  /* 0x0000dd7000027802 */ /* 0x000fe40000000f00 */
[----:B---3--:R-:W-:Y:S05]  /*dd60*/  CALL.REL.NOINC `($__internal_27_$__cuda_sm70_shflsync_bfly_p) ;  /* 0x0000152000007944 */ /* 0x008fea0003c00000 */
[----:B------:R-:W-:Y:S01]  /*dd70*/  MOV R2, R158 ;  /* 0x0000009e00027202 */ /* 0x000fe20000000f00 */
[----:B------:R-:W-:-:S05]  /*dd80*/  BRA `(.L_x_1979) ;  /* 0xffff8ac000007947 */ /* 0x000fca000383ffff */
.L_x_1890:
[----:B------:R-:W-:Y:S01]  /*dd90*/  MOV R3, 0x1 ;  /* 0x0000000100037802 */ /* 0x000fe20000000f00 */
[----:B-1----:R-:W-:Y:S01]  /*dda0*/  IMAD.MOV.U32 R116, RZ, RZ, R122 ;  /* 0x000000ffff747224 */ /* 0x002fe200078e007a */
[----:B------:R-:W-:Y:S02]  /*ddb0*/  MOV R2, 0xddd0 ;  /* 0x0000ddd000027802 */ /* 0x000fe40000000f00 */
[----:B---3--:R-:W-:Y:S05]  /*ddc0*/  CALL.REL.NOINC `($__internal_27_$__cuda_sm70_shflsync_bfly_p) ;  /* 0x000014c000007944 */ /* 0x008fea0003c00000 */
[----:B------:R-:W-:Y:S01]  /*ddd0*/  IMAD.MOV.U32 R116, RZ, RZ, R120 ;  /* 0x000000ffff747224 */ /* 0x000fe200078e0078 */
[----:B------:R-:W-:Y:S01]  /*dde0*/  FMNMX.FTZ R122, R122, R158, !PT ;  /* 0x0000009e7a7a7209 */ /* 0x000fe20007810000 */
[----:B------:R-:W-:Y:S01]  /*ddf0*/  IMAD.MOV.U32 R3, RZ, RZ, 0x2 ;  /* 0x00000002ff037424 */ /* 0x000fe200078e00ff */
[----:B------:R-:W-:Y:S02]  /*de00*/  MOV R2, 0xde20 ;  /* 0x0000de2000027802 */ /* 0x000fe40000000f00 */
[----:B------:R-:W-:Y:S05]  /*de10*/  CALL.REL.NOINC `($__internal_27_$__cuda_sm70_shflsync_bfly_p) ;  /* 0x0000147000007944 */ /* 0x000fea0003c00000 */
[----:B------:R-:W-:Y:S01]  /*de20*/  FMNMX.FTZ R116, R120, R158, !PT ;  /* 0x0000009e78747209 */ /* 0x000fe20007810000 */
[----:B------:R-:W-:Y:S01]  /*de30*/  IMAD.MOV.U32 R3, RZ, RZ, 0x1 ;  /* 0x00000001ff037424 */ /* 0x000fe200078e00ff */
[----:B------:R-:W-:Y:S02]  /*de40*/  MOV R2, 0xde60 ;  /* 0x0000de6000027802 */ /* 0x000fe40000000f00 */
[----:B------:R-:W-:Y:S05]  /*de50*/  CALL.REL.NOINC `($__internal_27_$__cuda_sm70_shflsync_bfly_p) ;  /* 0x0000143000007944 */ /* 0x000fea0003c00000 */
[----:B------:R-:W-:Y:S01]  /*de60*/  IMAD.MOV.U32 R3, RZ, RZ, 0x2 ;  /* 0x00000002ff037424 */ /* 0x000fe200078e00ff */
[----:B------:R-:W-:Y:S01]  /*de70*/  FMNMX.FTZ R121, R116, R158, !PT ;  /* 0x0000009e74797209 */ /* 0x000fe20007810000 */
[----:B------:R-:W-:Y:S01]  /*de80*/  IMAD.MOV.U32 R116, RZ, RZ, R156 ;  /* 0x000000ffff747224 */ /* 0x000fe200078e009c */
        /* <DEDUP_REMOVED lines=15> */
[----:B------:R-:W-:Y:S01]  /*df80*/  MOV R2, R158 ;  /* 0x0000009e00027202 */ /* 0x000fe20000000f00 */
[----:B------:R-:W-:-:S05]  /*df90*/  BRA `(.L_x_1980) ;  /* 0xffff89a000007947 */ /* 0x000fca000383ffff */
.L_x_1892:
[----:B------:R-:W-:Y:S01]  /*dfa0*/  IMAD.MOV.U32 R116, RZ, RZ, R200 ;  /* 0x000000ffff747224 */ /* 0x000fe200078e00c8 */
[----:B------:R-:W-:-:S02]  /*dfb0*/  MOV R3, 0x2 ;  /* 0x0000000200037802 */ /* 0x000fc40000000f00 */
[----:B------:R-:W-:Y:S02]  /*dfc0*/  MOV R2, 0xdfe0 ;  /* 0x0000dfe000027802 */ /* 0x000fe40000000f00 */
[----:B------:R-:W-:Y:S05]  /*dfd0*/  CALL.REL.NOINC `($__internal_27_$__cuda_sm70_shflsync_bfly_p) ;  /* 0x000012b000007944 */ /* 0x000fea0003c00000 */
[----:B------:R-:W-:Y:S01]  /*dfe0*/  FADD.FTZ R116, R200, R158 ;  /* 0x0000009ec8747221 */ /* 0x000fe20000010000 */
[----:B------:R-:W-:Y:S02]  /*dff0*/  MOV R3, 0x1 ;  /* 0x0000000100037802 */ /* 0x000fe40000000f00 */
[----:B------:R-:W-:Y:S02]  /*e000*/  MOV R2, 0xe020 ;  /* 0x0000e02000027802 */ /* 0x000fe40000000f00 */
[----:B------:R-:W-:Y:S05]  /*e010*/  CALL.REL.NOINC `($__internal_27_$__cuda_sm70_shflsync_bfly_p) ;  /* 0x0000127000007944 */ /* 0x000fea0003c00000 */
[----:B------:R-:W-:Y:S01]  /*e020*/  FADD.FTZ R7, R116, R158 ;  /* 0x0000009e74077221 */ /* 0x000fe20000010000 */
[----:B------:R-:W-:Y:S02]  /*e030*/  MOV R116, R201 ;  /* 0x000000c900747202 */ /* 0x000fe40000000f00 */
[----:B------:R-:W-:Y:S02]  /*e040*/  MOV R3, 0x2 ;  /* 0x0000000200037802 */ /* 0x000fe40000000f00 */
[----:B------:R-:W-:Y:S02]  /*e050*/  MOV R2, 0xe070 ;  /* 0x0000e07000027802 */ /* 0x000fe40000000f00 */
[----:B------:R-:W-:Y:S05]  /*e060*/  CALL.REL.NOINC `($__internal_27_$__cuda_sm70_shflsync_bfly_p) ;  /* 0x0000122000007944 */ /* 0x000fea0003c00000 */
[----:B------:R-:W-:Y:S01]  /*e070*/  FADD.FTZ R6, R201, R158 ;  /* 0x0000009ec9067221 */ /* 0x000fe20000010000 */
[----:B------:R-:W-:Y:S02]  /*e080*/  MOV R3, 0x1 ;  /* 0x0000000100037802 */ /* 0x000fe40000000f00 */
[----:B------:R-:W-:-:S02]  /*e090*/  MOV R2, 0xe0c0 ;  /* 0x0000e0c000027802 */ /* 0x000fc40000000f00 */
[----:B------:R-:W-:Y:S02]  /*e0a0*/  MOV R116, R6 ;  /* 0x0000000600747202 */ /* 0x000fe40000000f00 */
        /* <DEDUP_REMOVED lines=8> */
[----:B------:R-:W-:Y:S02]  /*e130*/  MOV R2, 0xe160 ;  /* 0x0000e16000027802 */ /* 0x000fe40000000f00 */
[----:B------:R-:W-:-:S02]  /*e140*/  MOV R116, R5 ;  /* 0x0000000500747202 */ /* 0x000fc40000000f00 */
[----:B------:R-:W-:Y:S05]  /*e150*/  CALL.REL.NOINC `($__internal_27_$__cuda_sm70_shflsync_bfly_p) ;  /* 0x0000113000007944 */ /* 0x000fea0003c00000 */
[----:B------:R-:W-:Y:S01]  /*e160*/  FADD.FTZ R5, R5, R158 ;  /* 0x0000009e05057221 */ /* 0x000fe20000010000 */
[----:B------:R-:W-:-:S02]  /*e170*/  MOV R116, R221 ;  /* 0x000000dd00747202 */ /* 0x000fc40000000f00 */
[----:B------:R-:W-:Y:S02]  /*e180*/  MOV R3, 0x2 ;  /* 0x0000000200037802 */ /* 0x000fe40000000f00 */
[----:B------:R-:W-:Y:S02]  /*e190*/  MOV R2, 0xe1b0 ;  /* 0x0000e1b000027802 */ /* 0x000fe40000000f00 */
[----:B------:R-:W-:Y:S05]  /*e1a0*/  CALL.REL.NOINC `($__internal_27_$__cuda_sm70_shflsync_bfly_p) ;  /* 0x000010e000007944 */ /* 0x000fea0003c00000 */
[----:B------:R-:W-:Y:S01]  /*e1b0*/  FADD.FTZ R4, R221, R158 ;  /* 0x0000009edd047221 */ /* 0x000fe20000010000 */
[----:B------:R-:W-:Y:S02]  /*e1c0*/  MOV R3, 0x1 ;  /* 0x0000000100037802 */ /* 0x000fe40000000f00 */
[----:B------:R-:W-:Y:S02]  /*e1d0*/  MOV R2, 0xe200 ;  /* 0x0000e20000027802 */ /* 0x000fe40000000f00 */
[----:B------:R-:W-:Y:S02]  /*e1e0*/  MOV R116, R4 ;  /* 0x0000000400747202 */ /* 0x000fe40000000f00 */
[----:B------:R-:W-:Y:S05]  /*e1f0*/  CALL.REL.NOINC `($__internal_27_$__cuda_sm70_shflsync_bfly_p) ;  /* 0x0000109000007944 */ /* 0x000fea0003c00000 */
[----:B------:R-:W-:Y:S01]  /*e200*/  MOV R8, R158 ;  /* 0x0000009e00087202 */ /* 0x000fe20000000f00 */
[----:B------:R-:W-:Y:S05]  /*e210*/  BRA `(.L_x_1981) ;  /* 0xffff9fb000007947 */ /* 0x000fea000383ffff */
.L_x_1899:
[----:B-1234-:R-:W-:Y:S01]  /*e220*/  IMAD.MOV.U32 R199, RZ, RZ, R10 ;  /* 0x000000ffffc77224 */ /* 0x01efe200078e000a */
[----:B------:R-:W-:Y:S01]  /*e230*/  MOV R198, RZ ;  /* 0x000000ff00c67202 */ /* 0x000fe20000000f00 */
[----:B------:R-:W-:Y:S01]  /*e240*/  IMAD.MOV.U32 R3, RZ, RZ, 0x1c1f ;  /* 0x00001c1fff037424 */ /* 0x000fe200078e00ff */
[----:B------:R-:W-:-:S02]  /*e250*/  MOV R2, 0xe270 ;  /* 0x0000e27000027802 */ /* 0x000fc40000000f00 */
[----:B------:R-:W-:Y:S05]  /*e260*/  CALL.REL.NOINC `($__internal_28_$__cuda_sm70_shflsync_idx_p) ;  /* 0x0000108000007944 */ /* 0x000fea0003c00000 */
[----:B------:R-:W-:Y:S01]  /*e270*/  MOV R5, R198 ;  /* 0x000000c600057202 */ /* 0x000fe20000000f00 */
[----:B------:R-:W-:Y:S05]  /*e280*/  BRA `(.L_x_1982) ;  /* 0xffffb8e000007947 */ /* 0x000fea000383ffff */
.L_x_1900:
[----:B------:R-:W-:Y:S01]  /*e290*/  IMAD.MOV.U32 R199, RZ, RZ, R12 ;  /* 0x000000ffffc77224 */ /* 0x000fe200078e000c */
[----:B------:R-:W-:Y:S01]  /*e2a0*/  MOV R198, RZ ;  /* 0x000000ff00c67202 */ /* 0x000fe20000000f00 */
[----:B------:R-:W-:Y:S01]  /*e2b0*/  IMAD.MOV.U32 R3, RZ, RZ, 0x1c1f ;  /* 0x00001c1fff037424 */ /* 0x000fe200078e00ff */
[----:B------:R-:W-:-:S02]  /*e2c0*/  MOV R2, 0xe2e0 ;  /* 0x0000e2e000027802 */ /* 0x000fc40000000f00 */
[----:B-12---:R-:W-:Y:S05]  /*e2d0*/  CALL.REL.NOINC `($__internal_28_$__cuda_sm70_shflsync_idx_p) ;  /* 0x0000101000007944 */ /* 0x006fea0003c00000 */
[----:B------:R-:W-:Y:S01]  /*e2e0*/  MOV R0, R198 ;  /* 0x000000c600007202 */ /* 0x000fe20000000f00 */
[----:B------:R-:W-:Y:S05]  /*e2f0*/  BRA `(.L_x_1983) ;  /* 0xffffb89000007947 */ /* 0x000fea000383ffff */
.L_x_1903:
[----:B------:R-:W-:Y:S01]  /*e300*/  IMAD.MOV.U32 R199, RZ, RZ, R10 ;  /* 0x000000ffffc77224 */ /* 0x000fe200078e000a */
[----:B------:R-:W-:Y:S01]  /*e310*/  MOV R198, 0x1 ;  /* 0x0000000100c67802 */ /* 0x000fe20000000f00 */
[----:B--2---:R-:W-:Y:S01]  /*e320*/  IMAD.MOV.U32 R3, RZ, RZ, 0x1c1f ;  /* 0x00001c1fff037424 */ /* 0x004fe200078e00ff */
[----:B------:R-:W-:-:S02]  /*e330*/  MOV R2, 0xe350 ;  /* 0x0000e35000027802 */ /* 0x000fc40000000f00 */
        /* <DEDUP_REMOVED lines=9> */
.L_x_1906:
[----:B------:R-:W-:Y:S01]  /*e3d0*/  IMAD.MOV.U32 R199, RZ, RZ, R10 ;  /* 0x000000ffffc77224 */ /* 0x000fe200078e000a */
[----:B------:R-:W-:Y:S01]  /*e3e0*/  MOV R198, 0x2 ;  /* 0x0000000200c67802 */ /* 0x000fe20000000f00 */
[----:B-1----:R-:W-:Y:S01]  /*e3f0*/  IMAD.MOV.U32 R3, RZ, RZ, 0x1c1f ;  /* 0x00001c1fff037424 */ /* 0x002fe200078e00ff */
[----:B------:R-:W-:Y:S02]  /*e400*/  MOV R2, 0xe420 ;  /* 0x0000e42000027802 */ /* 0x000fe40000000f00 */
[----:B--234-:R-:W-:Y:S05]  /*e410*/  CALL.REL.NOINC `($__internal_28_$__cuda_sm70_shflsync_idx_p) ;  /* 0x00000ed000007944 */ /* 0x01cfea0003c00000 */
[----:B------:R-:W-:Y:S01]  /*e420*/  MOV R5, R198 ;  /* 0x000000c600057202 */ /* 0x000fe20000000f00 */
[----:B------:R-:W-:Y:S05]  /*e430*/  BRA `(.L_x_1985) ;  /* 0xffffba2000007947 */ /* 0x000fea000383ffff */
.L_x_1907:
[----:B------:R-:W-:Y:S01]  /*e440*/  IMAD.MOV.U32 R199, RZ, RZ, R12 ;  /* 0x000000ffffc77224 */ /* 0x000fe200078e000c */
[----:B------:R-:W-:Y:S01]  /*e450*/  MOV R198, 0x2 ;  /* 0x0000000200c67802 */ /* 0x000fe20000000f00 */
[----:B------:R-:W-:Y:S01]  /*e460*/  IMAD.MOV.U32 R3, RZ, RZ, 0x1c1f ;  /* 0x00001c1fff037424 */ /* 0x000fe200078e00ff */
[----:B------:R-:W-:Y:S02]  /*e470*/  MOV R2, 0xe490 ;  /* 0x0000e49000027802 */ /* 0x000fe40000000f00 */
[----:B-1234-:R-:W-:Y:S05]  /*e480*/  CALL.REL.NOINC `($__internal_28_$__cuda_sm70_shflsync_idx_p) ;  /* 0x00000e6000007944 */ /* 0x01efea0003c00000 */
[----:B------:R-:W-:Y:S01]  /*e490*/  MOV R0, R198 ;  /* 0x000000c600007202 */ /* 0x000fe20000000f00 */
[----:B------:R-:W-:Y:S05]  /*e4a0*/  BRA `(.L_x_1986) ;  /* 0xffffb9d000007947 */ /* 0x000fea000383ffff */
.L_x_1910:
[----:B------:R-:W-:Y:S01]  /*e4b0*/  IMAD.MOV.U32 R199, RZ, RZ, R10 ;  /* 0x000000ffffc77224 */ /* 0x000fe200078e000a */
[----:B------:R-:W-:Y:S01]  /*e4c0*/  MOV R198, 0x3 ;  /* 0x0000000300c67802 */ /* 0x000fe20000000f00 */
[----:B-1----:R-:W-:Y:S01]  /*e4d0*/  IMAD.MOV.U32 R3, RZ, RZ, 0x1c1f ;  /* 0x00001c1fff037424 */ /* 0x002fe200078e00ff */
[----:B------:R-:W-:-:S02]  /*e4e0*/  MOV R2, 0xe500 ;  /* 0x0000e50000027802 */ /* 0x000fc40000000f00 */
[----:B--234-:R-:W-:Y:S05]  /*e4f0*/  CALL.REL.NOINC `($__internal_28_$__cuda_sm70_shflsync_idx_p) ;  /* 0x00000df000007944 */ /* 0x01cfea0003c00000 */
        /* <DEDUP_REMOVED lines=8> */
.L_x_1912:
[----:B------:R-:W-:Y:S01]  /*e580*/  IMAD.MOV.U32 R199, RZ, RZ, R5 ;  /* 0x000000ffffc77224 */ /* 0x000fe200078e0005 */
[----:B------:R-:W-:Y:S01]  /*e590*/  MOV R198, RZ ;  /* 0x000000ff00c67202 */ /* 0x000fe20000000f00 */
[----:B------:R-:W-:Y:S01]  /*e5a0*/  IMAD.MOV.U32 R3, RZ, RZ, 0x1c1f ;  /* 0x00001c1fff037424 */ /* 0x000fe200078e00ff */
[----:B------:R-:W-:Y:S02]  /*e5b0*/  MOV R2, 0xe5d0 ;  /* 0x0000e5d000027802 */ /* 0x000fe40000000f00 */
[----:B------:R-:W-:Y:S05]  /*e5c0*/  CALL.REL.NOINC `($__internal_28_$__cuda_sm70_shflsync_idx_p) ;  /* 0x00000d2000007944 */ /* 0x000fea0003c00000 */
[----:B------:R-:W-:Y:S01]  /*e5d0*/  MOV R4, R198 ;  /* 0x000000c600047202 */ /* 0x000fe20000000f00 */
[----:B------:R-:W-:Y:S05]  /*e5e0*/  BRA `(.L_x_1988) ;  /* 0xffffbd5000007947 */ /* 0x000fea000383ffff */
.L_x_1913:
[----:B------:R-:W-:Y:S01]  /*e5f0*/  IMAD.MOV.U32 R199, RZ, RZ, R12 ;  /* 0x000000ffffc77224 */ /* 0x000fe200078e000c */
[----:B------:R-:W-:Y:S01]  /*e600*/  MOV R198, RZ ;  /* 0x000000ff00c67202 */ /* 0x000fe20000000f00 */
[----:B------:R-:W-:Y:S01]  /*e610*/  IMAD.MOV.U32 R3, RZ, RZ, 0x1c1f ;  /* 0x00001c1fff037424 */ /* 0x000fe200078e00ff */
[----:B------:R-:W-:Y:S02]  /*e620*/  MOV R2, 0xe640 ;  /* 0x0000e64000027802 */ /* 0x000fe40000000f00 */
[----:B-12---:R-:W-:Y:S05]  /*e630*/  CALL.REL.NOINC `($__internal_28_$__cuda_sm70_shflsync_idx_p) ;  /* 0x00000cb000007944 */ /* 0x006fea0003c00000 */
[----:B------:R-:W-:Y:S01]  /*e640*/  MOV R0, R198 ;  /* 0x000000c600007202 */ /* 0x000fe20000000f00 */
[----:B------:R-:W-:Y:S05]  /*e650*/  BRA `(.L_x_1989) ;  /* 0xffffbd0000007947 */ /* 0x000fea000383ffff */
.L_x_1916:
        /* <DEDUP_REMOVED lines=13> */
.L_x_1919:
[----:B------:R-:W-:Y:S01]  /*e730*/  IMAD.MOV.U32 R199, RZ, RZ, R5 ;  /* 0x000000ffffc77224 */ /* 0x000fe200078e0005 */
[----:B------:R-:W-:Y:S01]  /*e740*/  MOV R198, 0x2 ;  /* 0x0000000200c67802 */ /* 0x000fe20000000f00 */
[----:B-1----:R-:W-:Y:S01]  /*e750*/  IMAD.MOV.U32 R3, RZ, RZ, 0x1c1f ;  /* 0x00001c1fff037424 */ /* 0x002fe200078e00ff */
[----:B------:R-:W-:Y:S02]  /*e760*/  MOV R2, 0xe780 ;  /* 0x0000e78000027802 */ /* 0x000fe40000000f00 */
[----:B--234-:R-:W-:Y:S05]  /*e770*/  CALL.REL.NOINC `($__internal_28_$__cuda_sm70_shflsync_idx_p) ;  /* 0x00000b7000007944 */ /* 0x01cfea0003c00000 */
[----:B------:R-:W-:Y:S01]  /*e780*/  MOV R4, R198 ;  /* 0x000000c600047202 */ /* 0x000fe20000000f00 */
[----:B------:R-:W-:Y:S05]  /*e790*/  BRA `(.L_x_1991) ;  /* 0xffffc4f000007947 */ /* 0x000fea000383ffff */
.L_x_1920:
[----:B------:R-:W-:Y:S01]  /*e7a0*/  IMAD.MOV.U32 R199, RZ, RZ, R12 ;  /* 0x000000ffffc77224 */ /* 0x000fe200078e000c */
[----:B------:R-:W-:Y:S01]  /*e7b0*/  MOV R198, 0x2 ;  /* 0x0000000200c67802 */ /* 0x000fe20000000f00 */
[----:B------:R-:W-:Y:S01]  /*e7c0*/  IMAD.MOV.U32 R3, RZ, RZ, 0x1c1f ;  /* 0x00001c1fff037424 */ /* 0x000fe200078e00ff */
[----:B------:R-:W-:Y:S02]  /*e7d0*/  MOV R2, 0xe7f0 ;  /* 0x0000e7f000027802 */ /* 0x000fe40000000f00 */
[----:B-1234-:R-:W-:Y:S05]  /*e7e0*/  CALL.REL.NOINC `($__internal_28_$__cuda_sm70_shflsync_idx_p) ;  /* 0x00000b0000007944 */ /* 0x01efea0003c00000 */
[----:B------:R-:W-:Y:S01]  /*e7f0*/  MOV R0, R198 ;  /* 0x000000c600007202 */ /* 0x000fe20000000f00 */
[----:B------:R-:W-:Y:S05]  /*e800*/  BRA `(.L_x_1992) ;  /* 0xffffc4a000007947 */ /* 0x000fea000383ffff */
.L_x_1923:
        /* <DEDUP_REMOVED lines=13> */
.L_x_1927:
[----:B------:R-:W-:Y:S01]  /*e8e0*/  IMAD.MOV.U32 R199, RZ, RZ, R5 ;  /* 0x000000ffffc77224 */ /* 0x000fe200078e0005 */
[----:B------:R-:W-:Y:S01]  /*e8f0*/  MOV R198, RZ ;  /* 0x000000ff00c67202 */ /* 0x000fe20000000f00 */
[----:B------:R-:W-:Y:S01]  /*e900*/  IMAD.MOV.U32 R3, RZ, RZ, 0x1c1f ;  /* 0x00001c1fff037424 */ /* 0x000fe200078e00ff */
[----:B------:R-:W-:Y:S02]  /*e910*/  MOV R2, 0xe930 ;  /* 0x0000e93000027802 */ /* 0x000fe40000000f00 */
[----:B------:R-:W-:Y:S05]  /*e920*/  CALL.REL.NOINC `($__internal_28_$__cuda_sm70_shflsync_idx_p) ;  /* 0x000009c000007944 */ /* 0x000fea0003c00000 */
[----:B------:R-:W-:Y:S01]  /*e930*/  MOV R4, R198 ;  /* 0x000000c600047202 */ /* 0x000fe20000000f00 */
[----:B------:R-:W-:Y:S05]  /*e940*/  BRA `(.L_x_1994) ;  /* 0xffffd3a000007947 */ /* 0x000fea000383ffff */
.L_x_1928:
[----:B------:R-:W-:Y:S01]  /*e950*/  IMAD.MOV.U32 R199, RZ, RZ, R12 ;  /* 0x000000ffffc77224 */ /* 0x000fe200078e000c */
[----:B------:R-:W-:Y:S01]  /*e960*/  MOV R198, RZ ;  /* 0x000000ff00c67202 */ /* 0x000fe20000000f00 */
[----:B------:R-:W-:Y:S01]  /*e970*/  IMAD.MOV.U32 R3, RZ, RZ, 0x1c1f ;  /* 0x00001c1fff037424 */ /* 0x000fe200078e00ff */
[----:B------:R-:W-:Y:S02]  /*e980*/  MOV R2, 0xe9a0 ;  /* 0x0000e9a000027802 */ /* 0x000fe40000000f00 */
[----:B-12---:R-:W-:Y:S05]  /*e990*/  CALL.REL.NOINC `($__internal_28_$__cuda_sm70_shflsync_idx_p) ;  /* 0x0000095000007944 */ /* 0x006fea0003c00000 */
[----:B------:R-:W-:Y:S01]  /*e9a0*/  MOV R0, R198 ;  /* 0x000000c600007202 */ /* 0x000fe20000000f00 */
[----:B------:R-:W-:Y:S05]  /*e9b0*/  BRA `(.L_x_1995) ;  /* 0xffffd35000007947 */ /* 0x000fea000383ffff */
.L_x_1931:
        /* <DEDUP_REMOVED lines=13> */
.L_x_1934:
[----:B------:R-:W-:Y:S01]  /*ea90*/  IMAD.MOV.U32 R199, RZ, RZ, R5 ;  /* 0x000000ffffc77224 */ /* 0x000fe200078e0005 */
[----:B------:R-:W-:Y:S01]  /*eaa0*/  MOV R198, 0x2 ;  /* 0x0000000200c67802 */ /* 0x000fe20000000f00 */
[----:B-1----:R-:W-:Y:S01]  /*eab0*/  IMAD.MOV.U32 R3, RZ, RZ, 0x1c1f ;  /* 0x00001c1fff037424 */ /* 0x002fe200078e00ff */
[----:B------:R-:W-:Y:S02]  /*eac0*/  MOV R2, 0xeae0 ;  /* 0x0000eae000027802 */ /* 0x000fe40000000f00 */
[----:B--234-:R-:W-:Y:S05]  /*ead0*/  CALL.REL.NOINC `($__internal_28_$__cuda_sm70_shflsync_idx_p) ;  /* 0x0000081000007944 */ /* 0x01cfea0003c00000 */
[----:B------:R-:W-:Y:S01]  /*eae0*/  MOV R4, R198 ;  /* 0x000000c600047202 */ /* 0x000fe20000000f00 */
[----:B------:R-:W-:Y:S05]  /*eaf0*/  BRA `(.L_x_1997) ;  /* 0xffffd4f000007947 */ /* 0x000fea000383ffff */
.L_x_1935:
[----:B------:R-:W-:Y:S01]  /*eb00*/  IMAD.MOV.U32 R199, RZ, RZ, R12 ;  /* 0x000000ffffc77224 */ /* 0x000fe200078e000c */
[----:B------:R-:W-:Y:S01]  /*eb10*/  MOV R198, 0x2 ;  /* 0x0000000200c67802 */ /* 0x000fe20000000f00 */
[----:B------:R-:W-:Y:S01]  /*eb20*/  IMAD.MOV.U32 R3, RZ, RZ, 0x1c1f ;  /* 0x00001c1fff037424 */ /* 0x000fe200078e00ff */
[----:B------:R-:W-:Y:S02]  /*eb30*/  MOV R2, 0xeb50 ;  /* 0x0000eb5000027802 */ /* 0x000fe40000000f00 */
[----:B-1234-:R-:W-:Y:S05]  /*eb40*/  CALL.REL.NOINC `($__internal_28_$__cuda_sm70_shflsync_idx_p) ;  /* 0x000007a000007944 */ /* 0x01efea0003c00000 */
[----:B------:R-:W-:Y:S01]  /*eb50*/  MOV R0, R198 ;  /* 0x000000c600007202 */ /* 0x000fe20000000f00 */
[----:B------:R-:W-:Y:S05]  /*eb60*/  BRA `(.L_x_1998) ;  /* 0xffffd4a000007947 */ /* 0x000fea000383ffff */
.L_x_1938:
        /* <DEDUP_REMOVED lines=13> */
.L_x_1940:
[----:B------:R-:W-:Y:S01]  /*ec40*/  IMAD.MOV.U32 R199, RZ, RZ, R74 ;  /* 0x000000ffffc77224 */ /* 0x000fe200078e004a */
[----:B------:R-:W-:Y:S01]  /*ec50*/  MOV R198, RZ ;  /* 0x000000ff00c67202 */ /* 0x000fe20000000f00 */
[----:B--2---:R-:W-:Y:S01]  /*ec60*/  IMAD.MOV.U32 R3, RZ, RZ, 0x1f ;  /* 0x0000001fff037424 */ /* 0x004fe200078e00ff */
[----:B------:R-:W-:Y:S02]  /*ec70*/  MOV R2, 0xec90 ;  /* 0x0000ec9000027802 */ /* 0x000fe40000000f00 */
[----:B-1----:R-:W-:Y:S05]  /*ec80*/  CALL.REL.NOINC `($__internal_28_$__cuda_sm70_shflsync_idx_p) ;  /* 0x0000066000007944 */ /* 0x002fea0003c00000 */
[----:B------:R-:W-:Y:S01]  /*ec90*/  MOV R9, R198 ;  /* 0x000000c600097202 */ /* 0x000fe20000000f00 */
[----:B------:R-:W-:Y:S05]  /*eca0*/  BRA `(.L_x_2000) ;  /* 0xffffd6d000007947 */ /* 0x000fea000383ffff */
.L_x_1941:
[----:B------:R-:W-:Y:S01]  /*ecb0*/  IMAD.MOV.U32 R199, RZ, RZ, R74 ;  /* 0x000000ffffc77224 */ /* 0x000fe200078e004a */
[----:B------:R-:W-:Y:S01]  /*ecc0*/  MOV R198, 0x1 ;  /* 0x0000000100c67802 */ /* 0x000fe20000000f00 */
[----:B--2---:R-:W-:Y:S01]  /*ecd0*/  IMAD.MOV.U32 R3, RZ, RZ, 0x1f ;  /* 0x0000001fff037424 */ /* 0x004fe200078e00ff */
[----:B------:R-:W-:Y:S02]  /*ece0*/  MOV R2, 0xed00 ;  /* 0x0000ed0000027802 */ /* 0x000fe40000000f00 */
[----:B-1-34-:R-:W-:Y:S05]  /*ecf0*/  CALL.REL.NOINC `($__internal_28_$__cuda_sm70_shflsync_idx_p) ;  /* 0x000005f000007944 */ /* 0x01afea0003c00000 */
[----:B------:R-:W-:Y:S01]  /*ed00*/  MOV R8, R198 ;  /* 0x000000c600087202 */ /* 0x000fe20000000f00 */
[----:B------:R-:W-:Y:S05]  /*ed10*/  BRA `(.L_x_2001) ;  /* 0xffffd68000007947 */ /* 0x000fea000383ffff */
.L_x_1942:
[----:B------:R-:W-:Y:S02]  /*ed20*/  MOV R2, 0x1 ;  /* 0x0000000100027802 */ /* 0x000fe40000000f00 */
[----:B------:R-:W-:-:S02]  /*ed30*/  MOV R3, 0xed50 ;  /* 0x0000ed5000037802 */ /* 0x000fc40000000f00 */
[----:B---34-:R-:W-:Y:S05]  /*ed40*/  CALL.REL.NOINC `($__internal_29_$__cuda_sm70_shflsync_up_p) ;  /* 0x000005f000007944 */ /* 0x018fea0003c00000 */
[----:B------:R-:W-:Y:S05]  /*ed50*/  BRA `(.L_x_2002) ;  /* 0xffffd76000007947 */ /* 0x000fea000383ffff */
.L_x_1943:
[----:B------:R-:W-:Y:S02]  /*ed60*/  MOV R2, 0x2 ;  /* 0x0000000200027802 */ /* 0x000fe40000000f00 */
[----:B------:R-:W-:-:S02]  /*ed70*/  MOV R3, 0xed90 ;  /* 0x0000ed9000037802 */ /* 0x000fc40000000f00 */
[----:B---34-:R-:W-:Y:S05]  /*ed80*/  CALL.REL.NOINC `($__internal_29_$__cuda_sm70_shflsync_up_p) ;  /* 0x000005b000007944 */ /* 0x018fea0003c00000 */
        /* <DEDUP_REMOVED lines=24> */
.L_x_1947:
[----:B------:R-:W-:Y:S02]  /*ef10*/  MOV R2, 0x1 ;  /* 0x0000000100027802 */ /* 0x000fe40000000f00 */
[----:B------:R-:W-:Y:S02]  /*ef20*/  MOV R3, 0xef40 ;  /* 0x0000ef4000037802 */ /* 0x000fe40000000f00 */
[----:B---3--:R-:W-:Y:S05]  /*ef30*/  CALL.REL.NOINC `($__internal_29_$__cuda_sm70_shflsync_up_p) ;  /* 0x0000040000007944 */ /* 0x008fea0003c00000 */
[----:B------:R-:W-:Y:S01]  /*ef40*/  MOV R2, R4 ;  /* 0x0000000400027202 */ /* 0x000fe20000000f00 */
[----:B------:R-:W-:Y:S05]  /*ef50*/  BRA `(.L_x_2004) ;  /* 0xffffd7b000007947 */ /* 0x000fea000383ffff */
.L_x_1948:
[----:B------:R-:W-:Y:S02]  /*ef60*/  MOV R2, 0x2 ;  /* 0x0000000200027802 */ /* 0x000fe40000000f00 */
[----:B------:R-:W-:Y:S02]  /*ef70*/  MOV R3, 0xef90 ;  /* 0x0000ef9000037802 */ /* 0x000fe40000000f00 */
[----:B---3--:R-:W-:Y:S05]  /*ef80*/  CALL.REL.NOINC `($__internal_29_$__cuda_sm70_shflsync_up_p) ;  /* 0x000003b000007944 */ /* 0x008fea0003c00000 */
        /* <DEDUP_REMOVED lines=24> */
.L_x_1950:
[----:B------:R-:W-:Y:S02]  /*f110*/  SEL R0, RZ, 0x1, P0 ;  /* 0x00000001ff007807 */ /* 0x000fe40000000000 */
[----:B------:R-:W-:Y:S02]  /*f120*/  MOV R2, 0xf140 ;  /* 0x0000f14000027802 */ /* 0x000fe40000000f00 */
[----:B-1-3--:R-:W-:Y:S05]  /*f130*/  CALL.REL.NOINC `($__internal_30_$__cuda_sm70_votesync_ballot) ;  /* 0x0000027000007944 */ /* 0x00afea0003c00000 */
[----:B------:R-:W-:Y:S05]  /*f140*/  BRA `(.L_x_2006) ;  /* 0xffffd75000007947 */ /* 0x000fea000383ffff */
.L_x_1951:
[----:B------:R-:W-:Y:S01]  /*f150*/  IMAD.MOV.U32 R199, RZ, RZ, R6 ;  /* 0x000000ffffc77224 */ /* 0x000fe200078e0006 */
[----:B----4-:R-:W-:Y:S01]  /*f160*/  MOV R198, R11 ;  /* 0x0000000b00c67202 */ /* 0x010fe20000000f00 */
[----:B------:R-:W-:Y:S01]  /*f170*/  IMAD.MOV.U32 R3, RZ, RZ, 0x1f ;  /* 0x0000001fff037424 */ /* 0x000fe200078e00ff */
[----:B------:R-:W-:Y:S02]  /*f180*/  MOV R2, 0xf1a0 ;  /* 0x0000f1a000027802 */ /* 0x000fe40000000f00 */
[----:B-123--:R-:W-:Y:S05]  /*f190*/  CALL.REL.NOINC `($__internal_28_$__cuda_sm70_shflsync_idx_p) ;  /* 0x0000015000007944 */ /* 0x00efea0003c00000 */
[----:B------:R-:W-:Y:S01]  /*f1a0*/  IMAD.MOV.U32 R8, RZ, RZ, R198 ;  /* 0x000000ffff087224 */ /* 0x000fe200078e00c6 */
[----:B------:R-:W-:Y:S01]  /*f1b0*/  MOV R198, R11 ;  /* 0x0000000b00c67202 */ /* 0x000fe20000000f00 */
[----:B------:R-:W-:Y:S01]  /*f1c0*/  IMAD.MOV.U32 R199, RZ, RZ, R7 ;  /* 0x000000ffffc77224 */ /* 0x000fe200078e0007 */
[----:B------:R-:W-:Y:S02]  /*f1d0*/  MOV R3, 0x1f ;  /* 0x0000001f00037802 */ /* 0x000fe40000000f00 */
[----:B------:R-:W-:-:S02]  /*f1e0*/  MOV R2, 0xf200 ;  /* 0x0000f20000027802 */ /* 0x000fc40000000f00 */
[----:B------:R-:W-:Y:S05]  /*f1f0*/  CALL.REL.NOINC `($__internal_28_$__cuda_sm70_shflsync_idx_p) ;  /* 0x000000f000007944 */ /* 0x000fea0003c00000 */
[----:B------:R-:W-:Y:S01]  /*f200*/  MOV R7, R198 ;  /* 0x000000c600077202 */ /* 0x000fe20000000f00 */
[----:B------:R-:W-:Y:S05]  /*f210*/  BRA `(.L_x_2007) ;  /* 0xffffd6c000007947 */ /* 0x000fea000383ffff */
.L_x_1954:
[----:B------:R-:W-:Y:S01]  /*f220*/  IMAD.MOV.U32 R199, RZ, RZ, R4 ;  /* 0x000000ffffc77224 */ /* 0x000fe200078e0004 */
[----:B------:R-:W-:Y:S01]  /*f230*/  MOV R198, R0 ;  /* 0x0000000000c67202 */ /* 0x000fe20000000f00 */
[----:B------:R-:W-:Y:S01]  /*f240*/  IMAD.MOV.U32 R3, RZ, RZ, 0x1f ;  /* 0x0000001fff037424 */ /* 0x000fe200078e00ff */
[----:B------:R-:W-:-:S02]  /*f250*/  MOV R2, 0xf270 ;  /* 0x0000f27000027802 */ /* 0x000fc40000000f00 */
[----:B-1-34-:R-:W-:Y:S05]  /*f260*/  CALL.REL.NOINC `($__internal_28_$__cuda_sm70_shflsync_idx_p) ;  /* 0x0000008000007944 */ /* 0x01afea0003c00000 */
[----:B------:R-:W-:Y:S01]  /*f270*/  MOV R12, R198 ;  /* 0x000000c6000c7202 */ /* 0x000fe20000000f00 */
[----:B------:R-:W-:Y:S05]  /*f280*/  BRA `(.L_x_1953) ;  /* 0xffffd6b000007947 */ /* 0x000fea000383ffff */
        .weak           $__internal_27_$__cuda_sm70_shflsync_bfly_p
        .type           $__internal_27_$__cuda_sm70_shflsync_bfly_p,@function
        .size           $__internal_27_$__cuda_sm70_shflsync_bfly_p,($__internal_28_$__cuda_sm70_shflsync_idx_p - $__internal_27_$__cuda_sm70_shflsync_bfly_p)
$__internal_27_$__cuda_sm70_shflsync_bfly_p:
[----:B------:R-:W-:Y:S02]  /*f290*/  MOV R158, 0x1f ;  /* 0x0000001f009e7802 */ /* 0x000fe40000000f00 */
[----:B------:R-:W-:-:S04]  /*f2a0*/  MOV R159, 0xffffffff ;  /* 0xffffffff009f7802 */ /* 0x000fc80000000f00 */
[----:B------:R-:W-:Y:S04]  /*f2b0*/  WARPSYNC R159 ;  /* 0x0000009f00007348 */ /* 0x000fe80003800000 */
[----:B------:R1:W2:Y:S02]  /*f2c0*/  SHFL.BFLY PT, R158, R116, R3, R158 ;  /* 0x0c000003749e7389 */ /* 0x0002a400000e009e */
[----:B-1----:R-:W-:-:S04]  /*f2d0*/  MOV R3, 0x0 ;  /* 0x0000000000037802 */ /* 0x002fc80000000f00 */
[----:B--2---:R-:W-:Y:S05]  /*f2e0*/  RET.REL.NODEC R2 `(_ZN7cutlass13device_kernelIN5flash19enable_sm80_to_sm89INS1_16FlashAttnFwdSm80INS1_25CollectiveMainloopFwdSm80ILi4ELi1ELb0EN4cute5tupleIJNS5_1CILi128EEENS7_ILi48EEENS7_ILi96EEEEEELi96ENS_6half_tEfNS_4arch4Sm80ELb0ELb0ELb0ELb1ELb1ELb0ELb1ELb1EEENS1_21CollectiveEpilogueFwdINS6_IJS8_SA_S9_EEENS6_IJNS7_ILi1EEESI_SI_EEESC_SE_Li128ELb1ELb1ELb1ELb0EEENS1_36VarlenDynamicPersistentTileSchedulerILi128ELi48ELi128ELi128ELb1ELb1ELb0ELb0ELb1ELb1EEEEEEEEEvNT_6ParamsE) ;  /* 0xffff0d1002007950 */ /* 0x004fea0003c3ffff */
        .weak           $__internal_28_$__cuda_sm70_shflsync_idx_p
        .type           $__internal_28_$__cuda_sm70_shflsync_idx_p,@function
        .size           $__internal_28_$__cuda_sm70_shflsync_idx_p,($__internal_29_$__cuda_sm70_shflsync_up_p - $__internal_28_$__cuda_sm70_shflsync_idx_p)
$__internal_28_$__cuda_sm70_shflsync_idx_p:
[----:B------:R-:W-:-:S04]  /*f2f0*/  MOV R202, 0xffffffff ;  /* 0xffffffff00ca7802 */ /* 0x000fc80000000f00 */
[----:B------:R-:W-:Y:S04]  /*f300*/  WARPSYNC R202 ;  /* 0x000000ca00007348 */ /* 0x000fe80003800000 */
[----:B------:R1:W2:Y:S02]  /*f310*/  SHFL.IDX PT, R198, R199, R198, R3 ;  /* 0x000000c6c7c67389 */ /* 0x0002a400000e0003 */
[----:B-1----:R-:W-:-:S04]  /*f320*/  MOV R3, 0x0 ;  /* 0x0000000000037802 */ /* 0x002fc80000000f00 */
[----:B--2---:R-:W-:Y:S05]  /*f330*/  RET.REL.NODEC R2 `(_ZN7cutlass13device_kernelIN5flash19enable_sm80_to_sm89INS1_16FlashAttnFwdSm80INS1_25CollectiveMainloopFwdSm80ILi4ELi1ELb0EN4cute5tupleIJNS5_1CILi128EEENS7_ILi48EEENS7_ILi96EEEEEELi96ENS_6half_tEfNS_4arch4Sm80ELb0ELb0ELb0ELb1ELb1ELb0ELb1ELb1EEENS1_21CollectiveEpilogueFwdINS6_IJS8_SA_S9_EEENS6_IJNS7_ILi1EEESI_SI_EEESC_SE_Li128ELb1ELb1ELb1ELb0EEENS1_36VarlenDynamicPersistentTileSchedulerILi128ELi48ELi128ELi128ELb1ELb1ELb0ELb0ELb1ELb1EEEEEEEEEvNT_6ParamsE) ;  /* 0xffff0cc002007950 */ /* 0x004fea0003c3ffff */
        .weak           $__internal_29_$__cuda_sm70_shflsync_up_p
        .type           $__internal_29_$__cuda_sm70_shflsync_up_p,@function
        .size           $__internal_29_$__cuda_sm70_shflsync_up_p,($__internal_30_$__cuda_sm70_votesync_ballot - $__internal_29_$__cuda_sm70_shflsync_up_p)
$__internal_29_$__cuda_sm70_shflsync_up_p:
[----:B------:R-:W-:Y:S02]  /*f340*/  IMAD.MOV.U32 R4, RZ, RZ, RZ ;  /* 0x000000ffff047224 */ /* 0x000fe400078e00ff */
[----:B------:R-:W-:-:S04]  /*f350*/  IMAD.MOV.U32 R10, RZ, RZ, -0x1 ;  /* 0xffffffffff0a7424 */ /* 0x000fc800078e00ff */
[----:B------:R-:W-:Y:S04]  /*f360*/  WARPSYNC R10 ;  /* 0x0000000a00007348 */ /* 0x000fe80003800000 */
[----:B------:R1:W2:Y:S02]  /*f370*/  SHFL.UP PT, R4, R0, R2, R4 ;  /* 0x0400000200047389 */ /* 0x0002a400000e0004 */
[----:B-1----:R-:W-:Y:S02]  /*f380*/  MOV R2, R3 ;  /* 0x0000000300027202 */ /* 0x002fe40000000f00 */
[----:B------:R-:W-:-:S04]  /*f390*/  MOV R3, 0x0 ;  /* 0x0000000000037802 */ /* 0x000fc80000000f00 */
[----:B--2---:R-:W-:Y:S05]  /*f3a0*/  RET.REL.NODEC R2 `(_ZN7cutlass13device_kernelIN5flash19enable_sm80_to_sm89INS1_16FlashAttnFwdSm80INS1_25CollectiveMainloopFwdSm80ILi4ELi1ELb0EN4cute5tupleIJNS5_1CILi128EEENS7_ILi48EEENS7_ILi96EEEEEELi96ENS_6half_tEfNS_4arch4Sm80ELb0ELb0ELb0ELb1ELb1ELb0ELb1ELb1EEENS1_21CollectiveEpilogueFwdINS6_IJS8_SA_S9_EEENS6_IJNS7_ILi1EEESI_SI_EEESC_SE_Li128ELb1ELb1ELb1ELb0EEENS1_36VarlenDynamicPersistentTileSchedulerILi128ELi48ELi128ELi128ELb1ELb1ELb0ELb0ELb1ELb1EEEEEEEEEvNT_6ParamsE) ;  /* 0xffff0c5002007950 */ /* 0x004fea0003c3ffff */
        .weak           $__internal_30_$__cuda_sm70_votesync_ballot
        .type           $__internal_30_$__cuda_sm70_votesync_ballot,@function
        .size           $__internal_30_$__cuda_sm70_votesync_ballot,(.L_x_3665 - $__internal_30_$__cuda_sm70_votesync_ballot)
$__internal_30_$__cuda_sm70_votesync_ballot:
[----:B------:R-:W-:Y:S01]  /*f3b0*/  ISETP.NE.U32.AND P0, PT, R0, 0x1, PT ;  /* 0x000000010000780c */ /* 0x000fe20003f05070 */
[----:B------:R-:W-:-:S04]  /*f3c0*/  IMAD.MOV.U32 R3, RZ, RZ, -0x1 ;  /* 0xffffffffff037424 */ /* 0x000fc800078e00ff */
[----:B------:R-:W-:Y:S08]  /*f3d0*/  WARPSYNC R3 ;  /* 0x0000000300007348 */ /* 0x000ff00003800000 */
[----:B------:R-:W-:-:S04]  /*f3e0*/  VOTE.ANY R0, PT, !P0 ;  /* 0x0000000000007806 */ /* 0x000fc800040e0100 */
[----:B------:R-:W-:Y:S01]  /*f3f0*/  LOP3.LUT R0, R0, R3, RZ, 0xc0, !PT ;  /* 0x0000000300007212 */ /* 0x000fe200078ec0ff */
[----:B------:R-:W-:-:S04]  /*f400*/  IMAD.MOV.U32 R3, RZ, RZ, 0x0 ;  /* 0x00000000ff037424 */ /* 0x000fc800078e00ff */
[----:B------:R-:W-:Y:S05]  /*f410*/  RET.REL.NODEC R2 `(_ZN7cutlass13device_kernelIN5flash19enable_sm80_to_sm89INS1_16FlashAttnFwdSm80INS1_25CollectiveMainloopFwdSm80ILi4ELi1ELb0EN4cute5tupleIJNS5_1CILi128EEENS7_ILi48EEENS7_ILi96EEEEEELi96ENS_6half_tEfNS_4arch4Sm80ELb0ELb0ELb0ELb1ELb1ELb0ELb1ELb1EEENS1_21CollectiveEpilogueFwdINS6_IJS8_SA_S9_EEENS6_IJNS7_ILi1EEESI_SI_EEESC_SE_Li128ELb1ELb1ELb1ELb0EEENS1_36VarlenDynamicPersistentTileSchedulerILi128ELi48ELi128ELi128ELb1ELb1ELb0ELb0ELb1ELb1EEEEEEEEEvNT_6ParamsE) ;  /* 0xffff0be002007950 */ /* 0x000fea0003c3ffff */
.L_x_2008:
        /* <DEDUP_REMOVED lines=14> */
.L_x_3665:


//--------------------- .text._ZN7cutlass13device_kernelIN5flash19enable_sm80_to_sm89INS1_16FlashAttnFwdSm80INS1_25CollectiveMainloopFwdSm80ILi4ELi1ELb0EN4cute5tupleIJNS5_1CILi128EEENS7_ILi48EEENS7_ILi96EEEEEELi96ENS_6half_tEfNS_4arch4Sm80ELb0ELb0ELb0ELb1ELb1ELb1ELb1ELb1EEENS1_21CollectiveEpilogueFwdINS6_IJS8_SA_S9_EEENS6_IJNS7_ILi1EEESI_SI_EEESC_SE_Li128ELb1ELb1ELb1ELb0EEENS1_36VarlenDynamicPersistentTileSchedulerILi128ELi48ELi128ELi128ELb1ELb1ELb0ELb0ELb1ELb1EEEEEEEEEvNT_6ParamsE --------------------------
	.section	.text._ZN7cutlass13device_kernelIN5flash19enable_sm80_to_sm89INS1_16FlashAttnFwdSm80INS1_25CollectiveMainloopFwdSm80ILi4ELi1ELb0EN4cute5tupleIJNS5_1CILi128EEENS7_ILi48EEENS7_ILi96EEEEEELi96ENS_6half_tEfNS_4arch4Sm80ELb0ELb0ELb0ELb1ELb1ELb1ELb1ELb1EEENS1_21CollectiveEpilogueFwdINS6_IJS8_SA_S9_EEENS6_IJNS7_ILi1EEESI_SI_EEESC_SE_Li128ELb1ELb1ELb1ELb0EEENS1_36VarlenDynamicPersistentTileSchedulerILi128ELi48ELi128ELi128ELb1ELb1ELb0ELb0ELb1ELb1EEEEEEEEEvNT_6ParamsE,"ax",@progbits
	.sectioninfo	@"SHI_REGISTERS=255"
	.align	128
.text._ZN7cutlass13device_kernelIN5flash19enable_sm80_to_sm89INS1_16FlashAttnFwdSm80INS1_25CollectiveMainloopFwdSm80ILi4ELi1ELb0EN4cute5tupleIJNS5_1CILi128EEENS7_ILi48EEENS7_ILi96EEEEEELi96ENS_6half_tEfNS_4arch4Sm80ELb0ELb0ELb0ELb1ELb1ELb1ELb1ELb1EEENS1_21CollectiveEpilogueFwdINS6_IJS8_SA_S9_EEENS6_IJNS7_ILi1EEESI_SI_EEESC_SE_Li128ELb1ELb1ELb1ELb0EEENS1_36VarlenDynamicPersistentTileSchedulerILi128ELi48ELi128ELi128ELb1ELb1ELb0ELb0ELb1ELb1EEEEEEEEEvNT_6ParamsE:
        .type           _ZN7cutlass13device_kernelIN5flash19enable_sm80_to_sm89INS1_16FlashAttnFwdSm80INS1_25CollectiveMainloopFwdSm80ILi4ELi1ELb0EN4cute5tupleIJNS5_1CILi128EEENS7_ILi48EEENS7_ILi96EEEEEELi96ENS_6half_tEfNS_4arch4Sm80ELb0ELb0ELb0ELb1ELb1ELb1ELb1ELb1EEENS1_21CollectiveEpilogueFwdINS6_IJS8_SA_S9_EEENS6_IJNS7_ILi1EEESI_SI_EEESC_SE_Li128ELb1ELb1ELb1ELb0EEENS1_36VarlenDynamicPersistentTileSchedulerILi128ELi48ELi128ELi128ELb1ELb1ELb0ELb0ELb1ELb1EEEEEEEEEvNT_6ParamsE,@function
        .size           _ZN7cutlass13device_kernelIN5flash19enable_sm80_to_sm89INS1_16FlashAttnFwdSm80INS1_25CollectiveMainloopFwdSm80ILi4ELi1ELb0EN4cute5tupleIJNS5_1CILi128EEENS7_ILi48EEENS7_ILi96EEEEEELi96ENS_6half_tEfNS_4arch4Sm80ELb0ELb0ELb0ELb1ELb1ELb1ELb1ELb1EEENS1_21CollectiveEpilogueFwdINS6_IJS8_SA_S9_EEENS6_IJNS7_ILi1EEESI_SI_EEESC_SE_Li128ELb1ELb1ELb1ELb0EEENS1_36VarlenDynamicPersistentTileSchedulerILi128ELi48ELi128ELi128ELb1ELb1ELb0ELb0ELb1ELb1EEEEEEEEEvNT_6ParamsE,(.L_x_3670 - _ZN7cutlass13device_kernelIN5flash19enable_sm80_to_sm89INS1_16FlashAttnFwdSm80INS1_25CollectiveMainloopFwdSm80ILi4ELi1ELb0EN4cute5tupleIJNS5_1CILi128EEENS7_ILi48EEENS7_ILi96EEEEEELi96ENS_6half_tEfNS_4arch4Sm80ELb0ELb0ELb0ELb1ELb1ELb1ELb1ELb1EEENS1_21CollectiveEpilogueFwdINS6_IJS8_SA_S9_EEENS6_IJNS7_ILi1EEESI_SI_EEESC_SE_Li128ELb1ELb1ELb1ELb0EEENS1_36VarlenDynamicPersistentTileSchedulerILi128ELi48ELi128ELi128ELb1ELb1ELb0ELb0ELb1ELb1EEEEEEEEEvNT_6ParamsE)
        .other          _ZN7cutlass13device_kernelIN5flash19enable_sm80_to_sm89INS1_16FlashAttnFwdSm80INS1_25CollectiveMainloopFwdSm80ILi4ELi1ELb0EN4cute5tupleIJNS5_1CILi128EEENS7_ILi48EEENS7_ILi96EEEEEELi96ENS_6half_tEfNS_4arch4Sm80ELb0ELb0ELb0ELb1ELb1ELb1ELb1ELb1EEENS1_21CollectiveEpilogueFwdINS6_IJS8_SA_S9_EEENS6_IJNS7_ILi1EEESI_SI_EEESC_SE_Li128ELb1ELb1ELb1ELb0EEENS1_36VarlenDynamicPersistentTileSchedulerILi128ELi48ELi128ELi128ELb1ELb1ELb0ELb0ELb1ELb1EEEEEEEEEvNT_6ParamsE,@"STO_CUDA_ENTRY STV_DEFAULT"
_ZN7cutlass13device_kernelIN5flash19enable_sm80_to_sm89INS1_16FlashAttnFwdSm80INS1_25CollectiveMainloopFwdSm80ILi4ELi1ELb0EN4cute5tupleIJNS5_1CILi128EEENS7_ILi48EEENS7_ILi96EEEEEELi96ENS_6half_tEfNS_4arch4Sm80ELb0ELb0ELb0ELb1ELb1ELb1ELb1ELb1EEENS1_21CollectiveEpilogueFwdINS6_IJS8_SA_S9_EEENS6_IJNS7_ILi1EEESI_SI_EEESC_SE_Li128ELb1ELb1ELb1ELb0EEENS1_36VarlenDynamicPersistentTileSchedulerILi128ELi48ELi128ELi128ELb1ELb1ELb0ELb0ELb1ELb1EEEEEEEEEvNT_6ParamsE:
        /* <DEDUP_REMOVED lines=54> */
.L_x_2014:
        /* <DEDUP_REMOVED lines=17> */
.L_x_2200:
        /* <DEDUP_REMOVED lines=16> */
.L_x_2201:
[----:B--2---:R-:W-:-:S05]  /*0570*/  IMAD R0, R0, c[0x0][0x538], RZ ;  /* 0x00014e0000007a24 */ /* 0x004fca00078e02ff */
[----:B------:R-:W-:-:S04]  /*0580*/  IADD3 R6, R0, R6, RZ ;  /* 0x0000000600067210 */ /* 0x000fc80007ffe0ff */
[----:B------:R-:W-:-:S13]  /*0590*/  ISETP.GT.AND P0, PT, R6, UR4, PT ;  /* 0x0000000406007c0c */ /* 0x000fda000bf04270 */
[----:B-1----:R-:W-:Y:S05]  /*05a0*/  @!P0 BRA `(.L_x_2014) ;  /* 0xfffffdb000008947 */ /* 0x002fea000383ffff */
.L_x_2010:
[----:B------:R-:W-:-:S05]  /*05b0*/  IADD3 R12, -R0, R6, RZ ;  /* 0x00000006000c7210 */ /* 0x000fca0007ffe1ff */
[----:B------:R-:W-:-:S05]  /*05c0*/  IMAD R0, R4, c[0x0][0x538], R12 ;  /* 0x00014e0004007a24 */ /* 0x000fca00078e020c */
[----:B------:R-:W-:Y:S01]  /*05d0*/  ISETP.GT.AND P0, PT, R0, UR4, PT ;  /* 0x0000000400007c0c */ /* 0x000fe2000bf04270 */
[----:B------:R-:W-:-:S12]  /*05e0*/  BRA.DIV ~URZ, `(.L_x_2015) ;  /* 0x000187e27f007947 */ /* 0x000fd8000b800000 */
[----:B------:R-:W-:-:S04]  /*05f0*/  VOTE.ANY R0, PT, !P0 ;  /* 0x0000000000007806 */ /* 0x000fc800040e0100 */
.L_x_2202:
[----:B------:R1:W2:Y:S01]  /*0600*/  POPC R13, R0 ;  /* 0x00000000000d7309 */ /* 0x0002a20000000000 */
[----:B------:R-:W-:Y:S05]  /*0610*/  BRA.DIV ~URZ, `(.L_x_2016) ;  /* 0x000187f27f007947 */ /* 0x000fea000b800000 */
[----:B--2---:R2:W3:Y:S01]  /*0620*/  SHFL.IDX PT, R11, R8, R13, 0x1f ;  /* 0x00001f0d080b7589 */ /* 0x0044e200000e0000 */
[----:B------:R-:W-:-:S03]  /*0630*/  MOV R6, RZ ;  /* 0x000000ff00067202 */ /* 0x000fc60000000f00 */
[----:B------:R2:W4:Y:S04]  /*0640*/  SHFL.IDX PT, R10, R7, R13, 0x1f ;  /* 0x00001f0d070a7589 */ /* 0x00052800000e0000 */
.L_x_2203:
[----:B------:R-:W-:Y:S01]  /*0650*/  ISETP.NE.AND P0, PT, R0, RZ, PT ;  /* 0x000000ff0000720c */ /* 0x000fe20003f05270 */
[----:B------:R-:W-:-:S12]  /*0660*/  BSSY B0, `(.L_x_2017) ;  /* 0x0000005000007945 */ /* 0x000fd80003800000 */
[----:B------:R-:W-:Y:S05]  /*0670*/  @!P0 BRA `(.L_x_2018) ;  /* 0x0000003000008947 */ /* 0x000fea0003800000 */
[----:B------:R-:W-:Y:S01]  /*0680*/  IADD3 R211, R13, -0x1, RZ ;  /* 0xffffffff0dd37810 */ /* 0x000fe20007ffe0ff */
[----:B------:R-:W-:Y:S05]  /*0690*/  BRA.DIV ~URZ, `(.L_x_2019) ;  /* 0x000188527f007947 */ /* 0x000fea000b800000 */
[----:B------:R1:W2:Y:S02]  /*06a0*/  SHFL.IDX PT, R6, R4, R211, 0x1f ;  /* 0x00001fd304067589 */ /* 0x0002a400000e0000 */
.L_x_2018:
[----:B------:R-:W-:Y:S05]  /*06b0*/  BSYNC B0 ;  /* 0x0000000000007941 */ /* 0x000fea0003800000 */
.L_x_2017:
[----:B-1-3--:R-:W-:Y:S01]  /*06c0*/  IABS R0, R11 ;  /* 0x0000000b00007213 */ /* 0x00afe20000000000 */
[----:B--2---:R-:W-:-:S04]  /*06d0*/  IMAD R4, R6, c[0x0][0x538], R12 ;  /* 0x00014e0006047a24 */ /* 0x004fc800078e020c */
        /* <DEDUP_REMOVED lines=67> */
.L_x_2011:
[----:B------:R-:W-:Y:S01]  /*0b10*/  MOV R0, UR4 ;  /* 0x0000000400007c02 */ /* 0x000fe20008000f00 */
[----:B------:R-:W-:Y:S04]  /*0b20*/  STL [R1+0x54], RZ ;  /* 0x000054ff01007387 */ /* 0x000fe80000100800 */
[----:B------:R-:W-:Y:S04]  /*0b30*/  STL [R1+0x58], RZ ;  /* 0x000058ff01007387 */ /* 0x000fe80000100800 */
[----:B------:R1:W-:Y:S02]  /*0b40*/  STL [R1+0x50], R0 ;  /* 0x0000500001007387 */ /* 0x0003e40000100800 */
[----:B-1----:R-:W-:-:S05]  /*0b50*/  MOV R0, c[0x0][0x53c] ;  /* 0x00014f0000007a02 */ /* 0x002fca0000000f00 */
[----:B------:R1:W-:Y:S02]  /*0b60*/  STL [R1+0x5c], R0 ;  /* 0x00005c0001007387 */ /* 0x0003e40000100800 */
.L_x_2020:
        /* <DEDUP_REMOVED lines=8> */
.L_x_2009:
        /* <DEDUP_REMOVED lines=162> */
[----:B------:R-:W-:-:S02]  /*1610*/  SHF.R.U32.HI R3, RZ, 0x3, R3 ;  /* 0x00000003ff037819 */ /* 0x000fc40000011603 */
[----:B------:R-:W-:Y:S02]  /*1620*/  LOP3.LUT R2, R2, 0xfffff000, RZ, 0xc0, !PT ;  /* 0xfffff00002027812 */ /* 0x000fe400078ec0ff */
        /* <DEDUP_REMOVED lines=47> */
[C---:B------:R-:W-:Y:S02]  /*1920*/  IADD3 R206, R198.reuse, 0x400, RZ ;  /* 0x00000400c6ce7810 */ /* 0x040fe40007ffe0ff */
        /* <DEDUP_REMOVED lines=12> */
[----:B-1----:R-:W-:-:S02]  /*19f0*/  SHF.L.U64.HI R17, R167, 0x1, R9 ;  /* 0x00000001a7117819 */ /* 0x002fc40000010209 */
        /* <DEDUP_REMOVED lines=14> */
[----:B--2---:R-:W-:-:S02]  /*1ae0*/  IADD3 R18, R10, 0x38, RZ ;  /* 0x000000380a127810 */ /* 0x004fc40007ffe0ff */
        /* <DEDUP_REMOVED lines=11> */
[----:B------:R2:W-:Y:S02]  /*1ba0*/  STL [R1+0x8], R4 ;  /* 0x0000080401007387 */ /* 0x0005e40000100800 */
[C---:B------:R-:W-:Y:S02]  /*1bb0*/  IADD3 R245, R244.reuse, 0x20, RZ ;  /* 0x00000020f4f57810 */ /* 0x040fe40007ffe0ff */
[----:B------:R-:W-:Y:S02]  /*1bc0*/  @P0 IADD3 R245, R244, -0x20, RZ ;  /* 0xffffffe0f4f50810 */ /* 0x000fe40007ffe0ff */
[----:B-1----:R-:W-:-:S04]  /*1bd0*/  LOP3.LUT R6, R28, 0x18, R104, 0xf8, !PT ;  /* 0x000000181c067812 */ /* 0x002fc800078ef868 */
[----:B------:R-:W-:Y:S02]  /*1be0*/  LOP3.LUT R9, R6, R26, RZ, 0x3c, !PT ;  /* 0x0000001a06097212 */ /* 0x000fe400078e3cff */
[C---:B------:R-:W-:Y:S02]  /*1bf0*/  IADD3 R26, R10.reuse, 0x10, RZ ;  /* 0x000000100a1a7810 */ /* 0x040fe40007ffe0ff */
[----:B--2---:R-:W-:Y:S01]  /*1c00*/  LOP3.LUT R4, R5, R27, RZ, 0x3c, !PT ;  /* 0x0000001b05047212 */ /* 0x004fe200078e3cff */
[----:B------:R-:W-:Y:S01]  /*1c10*/  IMAD.IADD R9, R7, 0x1, R9 ;  /* 0x0000000107097824 */ /* 0x000fe200078e0209 */
[----:B------:R-:W-:Y:S02]  /*1c20*/  SHF.R.S32.HI R5, RZ, 0x3, R13 ;  /* 0x00000003ff057819 */ /* 0x000fe4000001140d */
[C---:B------:R-:W-:Y:S01]  /*1c30*/  IADD3 R27, R10.reuse, 0x8, RZ ;  /* 0x000000080a1b7810 */ /* 0x040fe20007ffe0ff */
[----:B------:R-:W-:Y:S01]  /*1c40*/  IMAD.IADD R6, R25, 0x1, R4 ;  /* 0x0000000119067824 */ /* 0x000fe200078e0204 */
[C---:B------:R-:W-:Y:S01]  /*1c50*/  IADD3 R25, R10.reuse, 0x18, RZ ;  /* 0x000000180a197810 */ /* 0x040fe20007ffe0ff */
[----:B------:R1:W-:Y:S01]  /*1c60*/  STL [R1+0x4], R5 ;  /* 0x0000040501007387 */ /* 0x0003e20000100800 */
[----:B------:R-:W-:-:S02]  /*1c70*/  IADD3 R13, R10, 0x50, RZ ;  /* 0x000000500a0d7810 */ /* 0x000fc40007ffe0ff */
[----:B------:R-:W-:Y:S01]  /*1c80*/  IADD3 R10, R10, 0x58, RZ ;  /* 0x000000580a0a7810 */ /* 0x000fe20007ffe0ff */
[----:B------:R-:W-:Y:S01]  /*1c90*/  STL [R1+0x98], R27 ;  /* 0x0000981b01007387 */ /* 0x000fe20000100800 */
[----:B------:R-:W-:Y:S02]  /*1ca0*/  SEL R4, R14, 0xffffffe0, !P4 ;  /* 0xffffffe00e047807 */ /* 0x000fe40006000000 */
[----:B------:R-:W-:Y:S01]  /*1cb0*/  SHF.R.S32.HI R8, RZ, 0x1f, R27 ;  /* 0x0000001fff087819 */ /* 0x000fe2000001141b */
[----:B------:R-:W-:Y:S02]  /*1cc0*/  STL [R1+0x94], R26 ;  /* 0x0000941a01007387 */ /* 0x000fe40000100800 */
[----:B------:R-:W-:Y:S02]  /*1cd0*/  IMAD.IADD R197, R196, 0x1, R4 ;  /* 0x00000001c4c57824 */ /* 0x000fe400078e0204 */
[----:B------:R-:W-:Y:S01]  /*1ce0*/  STL [R1+0x90], R25 ;  /* 0x0000901901007387 */ /* 0x000fe20000100800 */
[----:B------:R-:W-:-:S03]  /*1cf0*/  IMAD.IADD R171, R4, 0x1, R170 ;  /* 0x0000000104ab7824 */ /* 0x000fc600078e02aa */
[----:B------:R-:W-:Y:S04]  /*1d00*/  STL [R1+0x8c], R23 ;  /* 0x00008c1701007387 */ /* 0x000fe80000100800 */
[----:B------:R-:W-:Y:S04]  /*1d10*/  STL [R1+0x88], R20 ;  /* 0x0000881401007387 */ /* 0x000fe80000100800 */
[----:B------:R-:W-:Y:S01]  /*1d20*/  STL [R1+0x84], R19 ;  /* 0x0000841301007387 */ /* 0x000fe20000100800 */
[----:B-1----:R-:W-:Y:S02]  /*1d30*/  SEL R5, R14, 0xffffffe0, !P1 ;  /* 0xffffffe00e057807 */ /* 0x002fe40004800000 */
[----:B------:R-:W-:Y:S01]  /*1d40*/  LEA R14, R6, 0x6080, 0x1 ;  /* 0x00006080060e7811 */ /* 0x000fe200078e08ff */
[----:B------:R-:W-:Y:S01]  /*1d50*/  STL [R1+0x80], R18 ;  /* 0x0000801201007387 */ /* 0x000fe20000100800 */
[----:B------:R-:W-:-:S03]  /*1d60*/  SHF.R.S32.HI R6, RZ, 0x1f, R26 ;  /* 0x0000001fff067819 */ /* 0x000fc6000001141a */
        /* <DEDUP_REMOVED lines=38> */
.L_x_2199:
        /* <DEDUP_REMOVED lines=48> */
.L_x_2021:
[----:B------:R-:W-:-:S04]  /*22d0*/  ISETP.NE.U32.AND P0, PT, RZ, c[0x0][0x368], PT ;  /* 0x0000da00ff007a0c */ /* 0x000fc80003f05070 */
[----:B------:R-:W-:-:S13]  /*22e0*/  ISETP.NE.AND.EX P0, PT, RZ, c[0x0][0x36c], PT, P0 ;  /* 0x0000db00ff007a0c */ /* 0x000fda0003f05300 */
[----:B------:R-:W-:Y:S05]  /*22f0*/  @!P0 BRA `(.L_x_2022) ;  /* 0x0000004000008947 */ /* 0x000fea0003800000 */
[----:B-1----:R-:W-:-:S04]  /*2300*/  IADD3 R4, P0, R19, c[0x0][0x368], RZ ;  /* 0x0000da0013047a10 */ /* 0x002fc80007f1e0ff */
[----:B------:R-:W-:-:S05]  /*2310*/  IADD3.X R5, R18, c[0x0][0x36c], RZ, P0, !PT ;  /* 0x0000db0012057a10 */ /* 0x000fca00007fe4ff */
[----:B------:R1:W5:Y:S01]  /*2320*/  LDG.E R12, [R4.64] ;  /* 0x00000008040c7981 */ /* 0x000362000c1e1900 */
[----:B------:R-:W-:Y:S05]  /*2330*/  BRA `(.L_x_2023) ;  /* 0x0000005000007947 */ /* 0x000fea0003800000 */
.L_x_2022:
[----:B------:R-:W-:Y:S01]  /*2340*/  MOV R12, UR6 ;  /* 0x00000006000c7c02 */ /* 0x000fe20008000f00 */
[----:B------:R-:W-:Y:S05]  /*2350*/  @!P5 BRA `(.L_x_2023) ;  /* 0x000000300000d947 */ /* 0x000fea0003800000 */
[----:B------:R-:W2:Y:S04]  /*2360*/  LDG.E R6, [R4.64] ;  /* 0x0000000804067981 */ /* 0x000ea8000c1e1900 */
[----:B------:R-:W2:Y:S02]  /*2370*/  LDG.E R0, [R4.64+0x4] ;  /* 0x0000040804007981 */ /* 0x000ea4000c1e1900 */
[----:B--2---:R-:W-:Y:S02]  /*2380*/  IADD3 R12, -R6, R0, RZ ;  /* 0x00000000060c7210 */ /* 0x004fe40007ffe1ff */
.L_x_2023:
        /* <DEDUP_REMOVED lines=59> */
.L_x_2025:
[----:B------:R-:W-:Y:S05]  /*2740*/  BSYNC B0 ;  /* 0x0000000000007941 */ /* 0x000fea0003800000 */
.L_x_2024:
        /* <DEDUP_REMOVED lines=203> */
.L_x_2053:
        /* <DEDUP_REMOVED lines=107> */
.L_x_2031:
[----:B------:R-:W-:Y:S05]  /*3ab0*/  BSYNC B0 ;  /* 0x0000000000007941 */ /* 0x000fea0003800000 */
.L_x_2030:
        /* <DEDUP_REMOVED lines=93> */
.L_x_2034:
[----:B------:R-:W-:Y:S05]  /*4090*/  BSYNC B0 ;  /* 0x0000000000007941 */ /* 0x000fea0003800000 */
.L_x_2033:
[----:B------:R-:W-:Y:S01]  /*40a0*/  ISETP.GE.AND P0, PT, R30, c[0x0][0x1d4], PT ;  /* 0x000075001e007a0c */ /* 0x000fe20003f06270 */
[----:B------:R-:W-:Y:S01]  /*40b0*/  @!UPT UIADD3 URZ, URZ, URZ, URZ ;  /* 0x0000003f3f3ff290 */ /* 0x000fe2000fffe03f */
[----:B------:R-:W-:Y:S11]  /*40c0*/  BSSY B0, `(.L_x_2035) ;  /* 0x000003a000007945 */ /* 0x000ff60003800000 */
[----:B------:R-:W-:-:S05]  /*40d0*/  @P0 BRA `(.L_x_2036) ;  /* 0x0000038000000947 */ /* 0x000fca0003800000 */
[----:B------:R-:W2:Y:S04]  /*40e0*/  LDL R3, [R1+0x8] ;  /* 0x0000080001037983 */ /* 0x000ea80000100800 */
        /* <DEDUP_REMOVED lines=55> */
.L_x_2036:
[----:B------:R-:W-:Y:S05]  /*4460*/  BSYNC B0 ;  /* 0x0000000000007941 */ /* 0x000fea0003800000 */
.L_x_2035:
[----:B------:R-:W-:Y:S01]  /*4470*/  ISETP.GE.AND P0, PT, R29, c[0x0][0x1d4], PT ;  /* 0x000075001d007a0c */ /* 0x000fe20003f06270 */
[----:B------:R-:W-:Y:S01]  /*4480*/  @!UPT UIADD3 URZ, URZ, URZ, URZ ;  /* 0x0000003f3f3ff290 */ /* 0x000fe2000fffe03f */
[----:B------:R-:W-:Y:S11]  /*4490*/  BSSY B0, `(.L_x_2037) ;  /* 0x000003c000007945 */ /* 0x000ff60003800000 */
[----:B------:R-:W-:-:S05]  /*44a0*/  @P0 BRA `(.L_x_2038) ;  /* 0x000003a000000947 */ /* 0x000fca0003800000 */
[----:B---3--:R-:W-:Y:S01]  /*44b0*/  IMAD.MOV.U32 R5, RZ, RZ, R55 ;  /* 0x000000ffff057224 */ /* 0x008fe200078e0037 */
[----:B----4-:R-:W-:Y:S01]  /*44c0*/  MOV R4, R54 ;  /* 0x0000003600047202 */ /* 0x010fe20000000f00 */
[----:B------:R-:W2:Y:S04]  /*44d0*/  LDL R3, [R1+0x4] ;  /* 0x0000040001037983 */ /* 0x000ea80000100800 */
[----:B------:R-:W3:Y:S01]  /*44e0*/  LDS.128 R8, [R244+0x3000] ;  /* 0x00300000f4087984 */ /* 0x000ee20000000c00 */
[----:B--2---:R-:W-:Y:S04]  /*44f0*/  SHF.L.U32 R3, R3, 0x3, RZ ;  /* 0x0000000303037819 */ /* 0x004fe800000006ff */
[C---:B-1----:R-:W-:Y:S04]  /*4500*/  LEA R36, P0, R3.reuse, R4, 0x1 ;  /* 0x0000000403247211 */ /* 0x042fe800078008ff */
[----:B------:R-:W-:Y:S02]  /*4510*/  LEA.HI.X.SX32 R37, R3, R5, 0x1, P0 ;  /* 0x0000000503257211 */ /* 0x000fe400000f0eff */
[----:B------:R-:W-:Y:S11]  /*4520*/  ISETP.GE.AND P0, PT, R164, c[0x0][0x27c], PT ;  /* 0x00009f00a4007a0c */ /* 0x000ff60003f06270 */
[----:B------:R-:W-:Y:S02]  /*4530*/  @!UPT UIADD3 URZ, URZ, URZ, URZ ;  /* 0x0000003f3f3ff290 */ /* 0x000fe4000fffe03f */
[----:B---3--:R-:W-:Y:S01]  /*4540*/  @!P0 MOV R4, R8 ;  /* 0x0000000800048202 */ /* 0x008fe20000000f00 */
        /* <DEDUP_REMOVED lines=48> */
.L_x_2038:
[----:B------:R-:W-:Y:S05]  /*4850*/  BSYNC B0 ;  /* 0x0000000000007941 */ /* 0x000fea0003800000 */
.L_x_2037:
        /* <DEDUP_REMOVED lines=59> */
.L_x_2040:
[----:B------:R-:W-:Y:S05]  /*4c10*/  BSYNC B0 ;  /* 0x0000000000007941 */ /* 0x000fea0003800000 */
.L_x_2039:
        /* <DEDUP_REMOVED lines=59> */
.L_x_2042:
[----:B------:R-:W-:Y:S05]  /*4fd0*/  BSYNC B0 ;  /* 0x0000000000007941 */ /* 0x000fea0003800000 */
.L_x_2041:
        /* <DEDUP_REMOVED lines=59> */
.L_x_2029:
        /* <DEDUP_REMOVED lines=47> */
.L_x_2044:
[----:B------:R-:W-:Y:S05]  /*5680*/  BSYNC B0 ;  /* 0x0000000000007941 */ /* 0x000fea0003800000 */
.L_x_2043:
        /* <DEDUP_REMOVED lines=159> */
.L_x_2046:
[----:B------:R-:W-:Y:S05]  /*6080*/  BSYNC B0 ;  /* 0x0000000000007941 */ /* 0x000fea0003800000 */
.L_x_2045:
        /* <DEDUP_REMOVED lines=122> */
.L_x_2048:
[----:B------:R-:W-:Y:S05]  /*6830*/  BSYNC B0 ;  /* 0x0000000000007941 */ /* 0x000fea0003800000 */
.L_x_2047:
        /* <DEDUP_REMOVED lines=125> */
.L_x_2028:
        /* <DEDUP_REMOVED lines=45> */
.L_x_2032:
[----:B------:R-:W-:Y:S05]  /*72e0*/  BSYNC B1 ;  /* 0x0000000000017941 */ /* 0x000fea0003800000 */
.L_x_2027:
[----:B------:R-:W-:Y:S01]  /*72f0*/  IMAD.IADD R3, R78, 0x1, -R249 ;  /* 0x000000014e037824 */ /* 0x000fe200078e0af9 */
[----:B------:R-:W-:Y:S01]  /*7300*/  LOP3.LUT P6, RZ, R243, 0x1, RZ, 0xc0, !PT ;  /* 0x00000001f3ff7812 */ /* 0x000fe200078cc0ff */
[----:B-12--5:R-:W-:Y:S01]  /*7310*/  IMAD.WIDE R8, R35, 0x30, R90 ;  /* 0x0000003023087825 */ /* 0x026fe200078e025a */
        /* <DEDUP_REMOVED lines=10> */
[----:B---3--:R-:W-:Y:S01]  /*73c0*/  @P4 MOV R4, R84 ;  /* 0x0000005400044202 */ /* 0x008fe20000000f00 */
        /* <DEDUP_REMOVED lines=49> */
[----:B---3--:R-:W3:Y:S04]  /*76e0*/  LDL R20, [R1+0x8] ;  /* 0x0000080001147983 */ /* 0x008ee80000100800 */
[----:B--2---:R-:W2:Y:S02]  /*76f0*/  LDL R15, [R1+0x4] ;  /* 0x00000400010f7983 */ /* 0x004ea40000100800 */
[CC--:B------:R-:W-:Y:S02]  /*7700*/  @!P0 LEA R8, P4, R104.reuse, R4.reuse, 0x1 ;  /* 0x0000000468088211 */ /* 0x0c0fe400078808ff */
[----:B------:R-:W2:Y:S02]  /*7710*/  LDL R14, [R1+0x14] ;  /* 0x00001400010e7983 */ /* 0x000ea40000100800 */
        /* <DEDUP_REMOVED lines=18> */
[----:B--2---:R-:W-:Y:S04]  /*7840*/  @!P0 IMAD.SHL.U32 R3, R15, 0x8, RZ ;  /* 0x000000080f038824 */ /* 0x004fe800078e00ff */
[----:B-1----:R-:W-:Y:S05]  /*7850*/  @!P0 IMAD.WIDE R8, R3, 0x2, R4 ;  /* 0x0000000203088825 */ /* 0x002fea00078e0204 */
[----:B---3--:R-:W-:Y:S01]  /*7860*/  @!P0 ST.E.128 [R8.64], R20 ;  /* 0x0000001408008985 */ /* 0x008fe2000c101d08 */
        /* <DEDUP_REMOVED lines=9> */
.L_x_2050:
[----:B------:R-:W-:Y:S05]  /*7900*/  BSYNC B0 ;  /* 0x0000000000007941 */ /* 0x000fea0003800000 */
.L_x_2049:
        /* <DEDUP_REMOVED lines=43> */
.L_x_2052:
[----:B------:R-:W-:Y:S05]  /*7bc0*/  BSYNC B0 ;  /* 0x0000000000007941 */ /* 0x000fea0003800000 */
.L_x_2051:
[----:B------:R-:W0:Y:S01]  /*7bd0*/  LDGDEPBAR ;  /* 0x00000000000079af */ /* 0x000e220000000000 */
[----:B------:R-:W-:Y:S01]  /*7be0*/  IADD3 R35, R35, -0x1, RZ ;  /* 0xffffffff23237810 */ /* 0x000fe20007ffe0ff */
[----:B------:R-:W-:-:S05]  /*7bf0*/  @P5 BRA `(.L_x_2053) ;  /* 0xffffb80000005947 */ /* 0x000fca000383ffff */
[----:B------:R-:W-:Y:S01]  /*7c00*/  WARPSYNC 0xffffffff ;  /* 0xffffffff00007948 */ /* 0x000fe20003800000 */
[----:B------:R-:W-:Y:S06]  /*7c10*/  BAR.SYNC.DEFER_BLOCKING 0x0 ;  /* 0x0000000000007b1d */ /* 0x000fec0000010000 */
.L_x_2026:
        /* <DEDUP_REMOVED lines=32> */
.L_x_2055:
[----:B------:R-:W-:Y:S05]  /*7e20*/  BSYNC B0 ;  /* 0x0000000000007941 */ /* 0x000fea0003800000 */
.L_x_2054:
        /* <DEDUP_REMOVED lines=51> */
[----:B-1--4-:R-:W-:-:S04]  /*8160*/  IMAD R3, R2, R0, RZ ;  /* 0x0000000002037224 */ /* 0x012fc800078e02ff */
[--C-:B------:R-:W-:Y:S01]  /*8170*/  IMAD.IADD R2, R3, 0x1, R0.reuse ;  /* 0x0000000103027824 */ /* 0x100fe200078e0200 */
[----:B------:R1:W-:Y:S01]  /*8180*/  STL [R1], R3 ;  /* 0x0000000301007387 */ /* 0x0003e20000100800 */
[----:B------:R-:W-:-:S03]  /*8190*/  PRMT R0, RZ, 0x7610, R0 ;  /* 0x00007610ff007816 */ /* 0x000fc60000000000 */
        /* <DEDUP_REMOVED lines=64> */
.L_x_2204:
[----:B------:R-:W-:Y:S05]  /*85a0*/  BRA.DIV ~URZ, `(.L_x_2058) ;  /* 0x00010a127f007947 */ /* 0x000fea000b800000 */
[----:B------:R3:W4:Y:S02]  /*85b0*/  SHFL.IDX PT, R0, R12, RZ, 0x1c1f ;  /* 0x001c1fff0c007589 */ /* 0x00072400000e0000 */
.L_x_2205:
        /* <DEDUP_REMOVED lines=17> */
.L_x_2060:
[----:B------:R-:W-:Y:S05]  /*86d0*/  BSYNC B0 ;  /* 0x0000000000007941 */ /* 0x000fea0003800000 */
.L_x_2059:
[----:B------:R-:W-:Y:S05]  /*86e0*/  BRA.DIV ~URZ, `(.L_x_2061) ;  /* 0x000109427f007947 */ /* 0x000fea000b800000 */
[----:B--2---:R2:W1:Y:S04]  /*86f0*/  SHFL.IDX PT, R4, R6, 0x1, 0x1c1f ;  /* 0x003c1f0006047f89 */ /* 0x00446800000e0000 */
[----:B----4-:R2:W4:Y:S02]  /*8700*/  SHFL.IDX PT, R0, R12, 0x1, 0x1c1f ;  /* 0x003c1f000c007f89 */ /* 0x01052400000e0000 */
.L_x_2206:
        /* <DEDUP_REMOVED lines=17> */
.L_x_2063:
[----:B------:R-:W-:Y:S05]  /*8820*/  BSYNC B0 ;  /* 0x0000000000007941 */ /* 0x000fea0003800000 */
.L_x_2062:
[----:B------:R-:W-:Y:S05]  /*8830*/  BRA.DIV ~URZ, `(.L_x_2064) ;  /* 0x000108c27f007947 */ /* 0x000fea000b800000 */
[----:B-1----:R1:W2:Y:S02]  /*8840*/  SHFL.IDX PT, R4, R6, 0x2, 0x1c1f ;  /* 0x005c1f0006047f89 */ /* 0x0022a400000e0000 */
.L_x_2207:
[----:B------:R-:W-:Y:S05]  /*8850*/  BRA.DIV ~URZ, `(.L_x_2065) ;  /* 0x000109127f007947 */ /* 0x000fea000b800000 */
[----:B----4-:R4:W1:Y:S02]  /*8860*/  SHFL.IDX PT, R0, R12, 0x2, 0x1c1f ;  /* 0x005c1f000c007f89 */ /* 0x01086400000e0000 */
.L_x_2208:
        /* <DEDUP_REMOVED lines=17> */
.L_x_2067:
[----:B------:R-:W-:Y:S05]  /*8980*/  BSYNC B0 ;  /* 0x0000000000007941 */ /* 0x000fea0003800000 */
.L_x_2066:
[----:B------:R-:W-:Y:S05]  /*8990*/  BRA.DIV ~URZ, `(.L_x_2068) ;  /* 0x000108427f007947 */ /* 0x000fea000b800000 */
[----:B-12---:R-:W1:Y:S04]  /*89a0*/  SHFL.IDX PT, R6, R6, 0x3, 0x1c1f ;  /* 0x007c1f0006067f89 */ /* 0x006e6800000e0000 */
[----:B------:R2:W3:Y:S02]  /*89b0*/  SHFL.IDX PT, R2, R12, 0x3, 0x1c1f ;  /* 0x007c1f000c027f89 */ /* 0x0004e400000e0000 */
.L_x_2209:
        /* <DEDUP_REMOVED lines=83> */
[C---:B-1----:R-:W-:Y:S02]  /*8ef0*/  @P0 LEA R10, P6, R228.reuse, R0, 0x1 ;  /* 0x00000000e40a0211 */ /* 0x042fe400078c08ff */
        /* <DEDUP_REMOVED lines=24> */
.L_x_2069:
        /* <DEDUP_REMOVED lines=100> */
.L_x_2073:
[----:B-123--:R-:W-:Y:S05]  /*96c0*/  BSYNC B0 ;  /* 0x0000000000007941 */ /* 0x00efea0003800000 */
.L_x_2072:
        /* <DEDUP_REMOVED lines=133> */
.L_x_2077:
[----:B------:R-:W-:Y:S05]  /*9f20*/  BSYNC B0 ;  /* 0x0000000000007941 */ /* 0x000fea0003800000 */
.L_x_2076:
        /* <DEDUP_REMOVED lines=41> */
.L_x_2079:
[----:B------:R-:W-:Y:S05]  /*a1c0*/  BSYNC B0 ;  /* 0x0000000000007941 */ /* 0x000fea0003800000 */
.L_x_2078:
        /* <DEDUP_REMOVED lines=41> */
.L_x_2081:
[----:B------:R-:W-:Y:S05]  /*a460*/  BSYNC B0 ;  /* 0x0000000000007941 */ /* 0x000fea0003800000 */
.L_x_2080:
        /* <DEDUP_REMOVED lines=41> */
.L_x_2083:
[----:B------:R-:W-:Y:S05]  /*a700*/  BSYNC B0 ;  /* 0x0000000000007941 */ /* 0x000fea0003800000 */
.L_x_2082:
        /* <DEDUP_REMOVED lines=41> */
.L_x_2085:
[----:B------:R-:W-:Y:S05]  /*a9a0*/  BSYNC B0 ;  /* 0x0000000000007941 */ /* 0x000fea0003800000 */
.L_x_2084:
        /* <DEDUP_REMOVED lines=40> */
.L_x_2075:
[----:B------:R-:W-:Y:S05]  /*ac30*/  BSYNC B1 ;  /* 0x0000000000017941 */ /* 0x000fea0003800000 */
.L_x_2074:
        /* <DEDUP_REMOVED lines=44> */
.L_x_2088:
[----:B------:R-:W-:Y:S05]  /*af00*/  BSYNC B0 ;  /* 0x0000000000007941 */ /* 0x000fea0003800000 */
.L_x_2087:
        /* <DEDUP_REMOVED lines=41> */
.L_x_2090:
[----:B------:R-:W-:Y:S05]  /*b1a0*/  BSYNC B0 ;  /* 0x0000000000007941 */ /* 0x000fea0003800000 */
.L_x_2089:
        /* <DEDUP_REMOVED lines=41> */
.L_x_2092:
[----:B------:R-:W-:Y:S05]  /*b440*/  BSYNC B0 ;  /* 0x0000000000007941 */ /* 0x000fea0003800000 */
.L_x_2091:
        /* <DEDUP_REMOVED lines=41> */
.L_x_2094:
[----:B------:R-:W-:Y:S05]  /*b6e0*/  BSYNC B0 ;  /* 0x0000000000007941 */ /* 0x000fea0003800000 */
.L_x_2093:
        /* <DEDUP_REMOVED lines=41> */
.L_x_2096:
[----:B------:R-:W-:Y:S05]  /*b980*/  BSYNC B0 ;  /* 0x0000000000007941 */ /* 0x000fea0003800000 */
.L_x_2095:
        /* <DEDUP_REMOVED lines=41> */
.L_x_2071:
        /* <DEDUP_REMOVED lines=20> */
[----:B------:R-:W3:Y:S01]  /*bd60*/  LDL R37, [R1+0x4] ;  /* 0x0000040001257983 */ /* 0x000ee20000100800 */
        /* <DEDUP_REMOVED lines=21> */
[----:B------:R1:W5:Y:S01]  /*bec0*/  @!P0 LD.E.128 R20, [R34.64] ;  /* 0x0000000822148980 */ /* 0x000362000c101d00 */
[----:B--2---:R-:W-:-:S04]  /*bed0*/  @!P2 IMAD.SHL.U32 R6, R38, 0x8, RZ ;  /* 0x000000082606a824 */ /* 0x004fc800078e00ff */
[----:B------:R-:W-:Y:S01]  /*bee0*/  @!P2 IMAD.WIDE R10, R6, 0x2, R4 ;  /* 0x00000002060aa825 */ /* 0x000fe200078e0204 */
[----:B---3--:R-:W-:-:S03]  /*bef0*/  @!P1 SHF.L.U32 R0, R37, 0x3, RZ ;  /* 0x0000000325009819 */ /* 0x008fc600000006ff */
        /* <DEDUP_REMOVED lines=10> */
.L_x_2098:
[----:B-123--:R-:W-:Y:S05]  /*bfa0*/  BSYNC B0 ;  /* 0x0000000000007941 */ /* 0x00efea0003800000 */
.L_x_2097:
        /* <DEDUP_REMOVED lines=176> */
.L_x_2102:
[----:B------:R-:W-:Y:S05]  /*cab0*/  BSYNC B0 ;  /* 0x0000000000007941 */ /* 0x000fea0003800000 */
.L_x_2101:
[----:B------:R-:W-:Y:S01]  /*cac0*/  IADD3 R0, R104, 0x10, RZ ;  /* 0x0000001068007810 */ /* 0x000fe20007ffe0ff */
[----:B------:R-:W-:Y:S03]  /*cad0*/  BSSY B0, `(.L_x_2103) ;  /* 0x000005c000007945 */ /* 0x000fe60003800000 */
[----:B------:R-:W-:-:S13]  /*cae0*/  ISETP.GE.AND P0, PT, R0, c[0x0][0x27c], PT ;  /* 0x00009f0000007a0c */ /* 0x000fda0003f06270 */
[----:B------:R-:W-:Y:S05]  /*caf0*/  @P0 BRA `(.L_x_2104) ;  /* 0x0000059000000947 */ /* 0x000fea0003800000 */
[----:B------:R-:W3:Y:S04]  /*cb00*/  LDL R2, [R1+0x8] ;  /* 0x0000080001027983 */ /* 0x000ee80000100800 */
        /* <DEDUP_REMOVED lines=88> */
.L_x_2104:
[----:B------:R-:W-:Y:S05]  /*d090*/  BSYNC B0 ;  /* 0x0000000000007941 */ /* 0x000fea0003800000 */
.L_x_2103:
[----:B------:R-:W-:-:S04]  /*d0a0*/  IADD3 R0, R104, 0x20, RZ ;  /* 0x0000002068007810 */ /* 0x000fc80007ffe0ff */
        /* <DEDUP_REMOVED lines=40> */
[--C-:B------:R-:W-:Y:S01]  /*d330*/  HADD2.F32 R0, -RZ, R59.reuse.H0_H0 ;  /* 0x2000003bff007230 */ /* 0x100fe20000004100 */
[----:B------:R-:W-:Y:S01]  /*d340*/  FFMA.FTZ R39, R4, R13, R8 ;  /* 0x0000000d04277223 */ /* 0x000fe20000010008 */
[----:B------:R-:W-:Y:S01]  /*d350*/  HADD2.F32 R8, -RZ, R62.H1_H1 ;  /* 0x3000003eff087230 */ /* 0x000fe20000004100 */
[-C--:B------:R-:W-:Y:S01]  /*d360*/  FFMA.FTZ R38, R3, R12.reuse, R2 ;  /* 0x0000000c03267223 */ /* 0x080fe20000010002 */
[----:B------:R-:W-:Y:S01]  /*d370*/  HADD2.F32 R2, -RZ, R58.H1_H1 ;  /* 0x3000003aff027230 */ /* 0x000fe20000004100 */
        /* <DEDUP_REMOVED lines=46> */
.L_x_2100:
[----:B------:R-:W-:Y:S05]  /*d660*/  BSYNC B1 ;  /* 0x0000000000017941 */ /* 0x000fea0003800000 */
.L_x_2099:
        /* <DEDUP_REMOVED lines=97> */
.L_x_2106:
[----:B------:R-:W-:Y:S05]  /*dc80*/  BSYNC B0 ;  /* 0x0000000000007941 */ /* 0x000fea0003800000 */
.L_x_2105:
[----:B------:R-:W-:Y:S01]  /*dc90*/  IADD3 R0, R104, 0x10, RZ ;  /* 0x0000001068007810 */ /* 0x000fe20007ffe0ff */
[----:B------:R-:W-:Y:S03]  /*dca0*/  BSSY B0, `(.L_x_2107) ;  /* 0x000005c000007945 */ /* 0x000fe60003800000 */
[----:B------:R-:W-:-:S13]  /*dcb0*/  ISETP.GE.AND P0, PT, R0, c[0x0][0x27c], PT ;  /* 0x00009f0000007a0c */ /* 0x000fda0003f06270 */
[----:B------:R-:W-:Y:S05]  /*dcc0*/  @P0 BRA `(.L_x_2108) ;  /* 0x0000059000000947 */ /* 0x000fea0003800000 */
[----:B------:R-:W4:Y:S04]  /*dcd0*/  LDL R2, [R1+0x8] ;  /* 0x0000080001027983 */ /* 0x000f280000100800 */
        /* <DEDUP_REMOVED lines=88> */
.L_x_2108:
[----:B------:R-:W-:Y:S05]  /*e260*/  BSYNC B0 ;  /* 0x0000000000007941 */ /* 0x000fea0003800000 */
.L_x_2107:
[----:B------:R-:W-:-:S04]  /*e270*/  IADD3 R0, R104, 0x20, RZ ;  /* 0x0000002068007810 */ /* 0x000fc80007ffe0ff */
        /* <DEDUP_REMOVED lines=40> */
[--C-:B------:R-:W-:Y:S01]  /*e500*/  HADD2.F32 R0, -RZ, R59.reuse.H0_H0 ;  /* 0x2000003bff007230 */ /* 0x100fe20000004100 */
[----:B------:R-:W-:Y:S01]  /*e510*/  FFMA.FTZ R39, R13, R4, R8 ;  /* 0x000000040d277223 */ /* 0x000fe20000010008 */
[----:B------:R-:W-:Y:S01]  /*e520*/  HADD2.F32 R8, -RZ, R62.H1_H1 ;  /* 0x3000003eff087230 */ /* 0x000fe20000004100 */
[C---:B------:R-:W-:Y:S01]  /*e530*/  FFMA.FTZ R38, R12.reuse, R3, R2 ;  /* 0x000000030c267223 */ /* 0x040fe20000010002 */
        /* <DEDUP_REMOVED lines=47> */
.L_x_2086:
[----:B------:R-:W-:Y:S05]  /*e830*/  BSYNC B2 ;  /* 0x0000000000027941 */ /* 0x000fea0003800000 */
.L_x_2070:
[----:B--2---:R-:W-:Y:S01]  /*e840*/  IMAD R0, R66, c[0x0][0x208], RZ ;  /* 0x0000820042007a24 */ /* 0x004fe200078e02ff */
[----:B------:R-:W-:-:S04]  /*e850*/  DEPBAR.LE SB0, 0x0 ;  /* 0x000080000000791a */ /* 0x000fc80000000000 */
[----:B------:R-:W-:Y:S01]  /*e860*/  IMAD.WIDE.U32 R2, R210, c[0x0][0x208], RZ ;  /* 0x00008200d2027a25 */ /* 0x000fe200078e00ff */
[----:B------:R-:W-:Y:S01]  /*e870*/  BAR.SYNC.DEFER_BLOCKING 0x0 ;  /* 0x0000000000007b1d */ /* 0x000fe20000010000 */
[----:B------:R-:W-:Y:S02]  /*e880*/  ISETP.GE.AND P6, PT, R228, c[0x0][0x1d4], PT ;  /* 0x00007500e4007a0c */ /* 0x000fe40003fc6270 */
[----:B------:R-:W-:Y:S01]  /*e890*/  IMAD R0, R210, c[0x0][0x20c], R0 ;  /* 0x00008300d2007a24 */ /* 0x000fe200078e0200 */
[----:B------:R-:W-:Y:S01]  /*e8a0*/  ISETP.GE.AND P2, PT, R235, c[0x0][0x1d4], PT ;  /* 0x00007500eb007a0c */ /* 0x000fe20003f46270 */
[----:B-1----:R-:W-:Y:S01]  /*e8b0*/  IMAD.WIDE.U32 R8, R65, c[0x0][0x210], RZ ;  /* 0x0000840041087a25 */ /* 0x002fe200078e00ff */
[----:B------:R-:W1:Y:S01]  /*e8c0*/  S2R R27, SR_TID.X ;  /* 0x00000000001b7919 */ /* 0x000e620000002100 */
[----:B------:R-:W-:Y:S02]  /*e8d0*/  BSSY B0, `(.L_x_2109) ;  /* 0x000003e000007945 */ /* 0x000fe40003800000 */
        /* <DEDUP_REMOVED lines=9> */
[----:B------:R-:W-:Y:S01]  /*e970*/  STL [R1+0x28], R5 ;  /* 0x0000280501007387 */ /* 0x000fe20000100800 */
[----:B------:R-:W-:-:S03]  /*e980*/  LEA R26, P0, R0, c[0x0][0x1f8], 0x1 ;  /* 0x00007e00001a7a11 */ /* 0x000fc600078008ff */
[----:B------:R-:W-:Y:S01]  /*e990*/  LDSM.16.M88.4 R16, [R196] ;  /* 0x00000000c410783b */ /* 0x000fe20000000200 */
[----:B------:R-:W-:Y:S01]  /*e9a0*/  LEA.HI.X R6, R0, c[0x0][0x1fc], R2, 0x1, P0 ;  /* 0x00007f0000067a11 */ /* 0x000fe200000f0c02 */
[----:B------:R-:W-:Y:S02]  /*e9b0*/  IMAD.IADD R0, R138, 0x1, -R249 ;  /* 0x000000018a007824 */ /* 0x000fe400078e0af9 */
[----:B------:R-:W2:Y:S03]  /*e9c0*/  SHFL.IDX PT, R2, R26, RZ, 0x1c1f ;  /* 0x001c1fff1a027589 */ /* 0x000ea600000e0000 */
[----:B------:R-:W-:Y:S01]  /*e9d0*/  ISETP.LT.OR P1, PT, R0, 0x1, P6 ;  /* 0x000000010000780c */ /* 0x000fe20003721670 */
[----:B------:R-:W4:Y:S04]  /*e9e0*/  SHFL.IDX PT, R3, R6, RZ, 0x1c1f ;  /* 0x001c1fff06037589 */ /* 0x000f2800000e0000 */
[----:B------:R3:W1:Y:S04]  /*e9f0*/  LDSM.16.M88.4 R12, [R196+0x1000] ;  /* 0x00100000c40c783b */ /* 0x0006680000000200 */
[----:B------:R3:W1:Y:S04]  /*ea00*/  LDSM.16.M88.4 R36, [R169] ;  /* 0x00000000a924783b */ /* 0x0006680000000200 */
[----:B------:R3:W1:Y:S04]  /*ea10*/  LDSM.16.M88.4 R32, [R169+0x400] ;  /* 0x00040000a920783b */ /* 0x0006680000000200 */
[----:B------:R3:W1:Y:S01]  /*ea20*/  LDSM.16.M88.4 R28, [R169+0x800] ;  /* 0x00080000a91c783b */ /* 0x0006620000000200 */
[----:B--2---:R-:W-:-:S03]  /*ea30*/  LEA R24, P0, R228, R2, 0x1 ;  /* 0x00000002e4187211 */ /* 0x004fc600078008ff */
[----:B------:R3:W2:Y:S01]  /*ea40*/  LDSM.16.M88.4 R20, [R197] ;  /* 0x00000000c514783b */ /* 0x0006a20000000200 */
[----:B----4-:R-:W-:-:S03]  /*ea50*/  LEA.HI.X R25, R228, R3, R229, 0x1, P0 ;  /* 0x00000003e4197211 */ /* 0x010fc600000f0ce5 */
[----:B------:R3:W4:Y:S01]  /*ea60*/  LDSM.16.M88.4 R8, [R197+0x1000] ;  /* 0x00100000c508783b */ /* 0x0007220000000200 */
[----:B------:R-:W-:-:S03]  /*ea70*/  LEA R4, P0, R235, R2, 0x1 ;  /* 0x00000002eb047211 */ /* 0x000fc600078008ff */
[----:B------:R3:W2:Y:S01]  /*ea80*/  LDSM.16.M88.4 R44, [R198] ;  /* 0x00000000c62c783b */ /* 0x0006a20000000200 */
[----:B------:R-:W-:Y:S02]  /*ea90*/  LEA.HI.X R5, R235, R3, R252, 0x1, P0 ;  /* 0x00000003eb057211 */ /* 0x000fe400000f0cfc */
[----:B------:R-:W-:Y:S01]  /*eaa0*/  ISETP.LT.OR P0, PT, R0, 0x1, P2 ;  /* 0x000000010000780c */ /* 0x000fe20001701670 */
[----:B------:R3:W2:Y:S04]  /*eab0*/  LDSM.16.M88.4 R52, [R206] ;  /* 0x00000000ce34783b */ /* 0x0006a80000000200 */
[----:B-----5:R3:W2:Y:S04]  /*eac0*/  LDSM.16.M88.4 R68, [R205] ;  /* 0x00000000cd44783b */ /* 0x0206a80000000200 */
[----:B------:R-:W-:Y:S01]  /*ead0*/  @!PT LDS RZ, [RZ] ;  /* 0x00000000fffff984 */ /* 0x000fe20000000800 */
[----:B------:R-:W-:Y:S01]  /*eae0*/  @!PT LDS RZ, [RZ] ;  /* 0x00000000fffff984 */ /* 0x000fe20000000800 */
[----:B------:R-:W-:Y:S01]  /*eaf0*/  @!PT LDS RZ, [RZ] ;  /* 0x00000000fffff984 */ /* 0x000fe20000000800 */
[----:B------:R3:W-:Y:S01]  /*eb00*/  LDGSTS.E.BYPASS.LTC128B.128 [R207+0x1880], [R24.64], !P1 ;  /* 0x0188000018cf7fae */ /* 0x0007e2000c901d48 */
[----:B------:R-:W-:-:S03]  /*eb10*/  ISETP.GE.AND P1, PT, R227, c[0x0][0x1d4], PT ;  /* 0x00007500e3007a0c */ /* 0x000fc60003f26270 */
[----:B------:R3:W-:Y:S01]  /*eb20*/  LDGSTS.E.BYPASS.LTC128B.128 [R207+0x2480], [R4.64], !P0 ;  /* 0x0248000004cf7fae */ /* 0x0007e2000c101d48 */
[----:B------:R-:W-:-:S04]  /*eb30*/  LEA R2, P0, R227, R2, 0x1 ;  /* 0x00000002e3027211 */ /* 0x000fc800078008ff */
[----:B------:R-:W-:Y:S02]  /*eb40*/  LEA.HI.X R3, R227, R3, R251, 0x1, P0 ;  /* 0x00000003e3037211 */ /* 0x000fe400000f0cfb */
[----:B------:R-:W-:-:S13]  /*eb50*/  ISETP.LT.OR P0, PT, R0, 0x1, P1 ;  /* 0x000000010000780c */ /* 0x000fda0000f01670 */
[----:B------:R3:W-:Y:S01]  /*eb60*/  LDGSTS.E.BYPASS.LTC128B.128 [R207+0x3080], [R2.64], !P0 ;  /* 0x0308000002cf7fae */ /* 0x0007e2000c101d48 */
[----:B-1----:R-:W-:-:S13]  /*eb70*/  ISETP.GT.AND P0, PT, R27, 0x3f, PT ;  /* 0x0000003f1b00780c */ /* 0x002fda0003f04270 */
[----:B------:R-:W-:Y:S05]  /*eb80*/  @P0 BRA `(.L_x_2110) ;  /* 0x0000012000000947 */ /* 0x000fea0003800000 */
[----:B--2-4-:R-:W-:Y:S05]  /*eb90*/  BRA.DIV ~URZ, `(.L_x_2111) ;  /* 0x0000a7127f007947 */ /* 0x014fea000b800000 */
[----:B---3--:R1:W2:Y:S04]  /*eba0*/  SHFL.IDX PT, R4, R6, 0x1, 0x1c1f ;  /* 0x003c1f0006047f89 */ /* 0x0082a800000e0000 */
[----:B------:R1:W3:Y:S02]  /*ebb0*/  SHFL.IDX PT, R2, R26, 0x1, 0x1c1f ;  /* 0x003c1f001a027f89 */ /* 0x0002e400000e0000 */
.L_x_2210:
[----:B---3--:R-:W-:Y:S02]  /*ebc0*/  LEA R24, P0, R228, R2, 0x1 ;  /* 0x00000002e4187211 */ /* 0x008fe400078008ff */
[----:B------:R-:W-:Y:S02]  /*ebd0*/  ISETP.LT.OR P2, PT, R0, 0x21, P2 ;  /* 0x000000210000780c */ /* 0x000fe40001741670 */
[----:B--2---:R-:W-:Y:S02]  /*ebe0*/  LEA.HI.X R25, R228, R4, R229, 0x1, P0 ;  /* 0x00000004e4197211 */ /* 0x004fe400000f0ce5 */
[----:B------:R-:W-:-:S02]  /*ebf0*/  ISETP.LT.OR P0, PT, R0, 0x21, P6 ;  /* 0x000000210000780c */ /* 0x000fc40003701670 */
[----:B------:R-:W-:-:S11]  /*ec00*/  ISETP.LT.OR P1, PT, R0, 0x21, P1 ;  /* 0x000000210000780c */ /* 0x000fd60000f21670 */
        /* <DEDUP_REMOVED lines=10> */
.L_x_2110:
[----:B--2-4-:R-:W-:Y:S05]  /*ecb0*/  BSYNC B0 ;  /* 0x0000000000007941 */ /* 0x014fea0003800000 */
.L_x_2109:
[----:B------:R-:W2:Y:S04]  /*ecc0*/  LDL R0, [R1] ;  /* 0x0000000001007983 */ /* 0x000ea80000100800 */
[----:B------:R-:W0:Y:S01]  /*ecd0*/  LDGDEPBAR ;  /* 0x00000000000079af */ /* 0x000e220000000000 */
[----:B------:R-:W-:Y:S01]  /*ece0*/  WARPSYNC 0xffffffff ;  /* 0xffffffff00007948 */ /* 0x000fe20003800000 */
[C---:B------:R-:W-:Y:S01]  /*ecf0*/  HMMA.16816.F32 R60, R12.reuse, R36, RZ ;  /* 0x000000240c3c723c */ /* 0x040fe200000018ff */
[----:B------:R-:W-:Y:S07]  /*ed00*/  BSSY B1, `(.L_x_2112) ;  /* 0x00000b0000017945 */ /* 0x000fee0003800000 */
[C---:B------:R-:W-:Y:S08]  /*ed10*/  HMMA.16816.F32 R48, R12.reuse, R32, RZ ;  /* 0x000000200c30723c */ /* 0x040ff000000018ff */
[C---:B-1-3--:R-:W-:Y:S08]  /*ed20*/  HMMA.16816.F32 R24, R12.reuse, R28, RZ ;  /* 0x0000001c0c18723c */ /* 0x04aff000000018ff */
[C---:B------:R-:W-:Y:S08]  /*ed30*/  HMMA.16816.F32 R56, R12.reuse, R38, RZ ;  /* 0x000000260c38723c */ /* 0x040ff000000018ff */
[C---:B------:R-:W-:Y:S08]  /*ed40*/  HMMA.16816.F32 R40, R12.reuse, R34, RZ ;  /* 0x000000220c28723c */ /* 0x040ff000000018ff */
[----:B------:R-:W-:Y:S08]  /*ed50*/  HMMA.16816.F32 R12, R12, R30, RZ ;  /* 0x0000001e0c0c723c */ /* 0x000ff000000018ff */
[C---:B------:R-:W-:Y:S08]  /*ed60*/  HMMA.16816.F32 R64, R16.reuse, R36, RZ ;  /* 0x000000241040723c */ /* 0x040ff000000018ff */
[C---:B------:R-:W-:Y:S01]  /*ed70*/  HMMA.16816.F32 R88, R16.reuse, R38, RZ ;  /* 0x000000261058723c */ /* 0x040fe200000018ff */
[----:B------:R-:W-:Y:S07]  /*ed80*/  LDSM.16.M88.4 R36, [R169+0xc00] ;  /* 0x000c0000a924783b */ /* 0x000fee0000000200 */
[C---:B------:R-:W-:Y:S08]  /*ed90*/  HMMA.16816.F32 R76, R16.reuse, R32, RZ ;  /* 0x00000020104c723c */ /* 0x040ff000000018ff */
[C---:B------:R-:W-:Y:S08]  /*eda0*/  HMMA.16816.F32 R84, R16.reuse, R28, RZ ;  /* 0x0000001c1054723c */ /* 0x040ff000000018ff */
[C---:B------:R-:W-:Y:S01]  /*edb0*/  HMMA.16816.F32 R92, R16.reuse, R34, RZ ;  /* 0x00000022105c723c */ /* 0x040fe200000018ff */
[----:B------:R-:W-:Y:S07]  /*edc0*/  LDSM.16.M88.4 R32, [R169+0x1000] ;  /* 0x00100000a920783b */ /* 0x000fee0000000200 */
[----:B------:R-:W-:Y:S01]  /*edd0*/  HMMA.16816.F32 R28, R16, R30, RZ ;  /* 0x0000001e101c723c */ /* 0x000fe200000018ff */
[----:B------:R-:W-:Y:S07]  /*ede0*/  LDSM.16.M88.4 R16, [R169+0x1400] ;  /* 0x00140000a910783b */ /* 0x000fee0000000200 */
[C---:B------:R-:W-:Y:S01]  /*edf0*/  HMMA.16816.F32 R80, R8.reuse, R70, R12 ;  /* 0x000000460850723c */ /* 0x040fe2000000180c */
[----:B------:R-:W1:Y:S07]  /*ee00*/  LDSM.16.M88.4 R12, [R196+0x2000] ;  /* 0x00200000c40c783b */ /* 0x000e6e0000000200 */
[C---:B------:R-:W-:Y:S01]  /*ee10*/  HMMA.16816.F32 R120, R8.reuse, R44, R60 ;  /* 0x0000002c0878723c */ /* 0x040fe2000000183c */
[----:B------:R-:W-:Y:S07]  /*ee20*/  LDSM.16.M88.4 R60, [R202] ;  /* 0x00000000ca3c783b */ /* 0x000fee0000000200 */
[C---:B------:R-:W-:Y:S08]  /*ee30*/  HMMA.16816.F32 R116, R8.reuse, R52, R48 ;  /* 0x000000340874723c */ /* 0x040ff00000001830 */
[C---:B------:R-:W-:Y:S01]  /*ee40*/  HMMA.16816.F32 R108, R8.reuse, R68, R24 ;  /* 0x00000044086c723c */ /* 0x040fe20000001818 */
[----:B------:R-:W-:Y:S07]  /*ee50*/  LDSM.16.M88.4 R24, [R197+0x3000] ;  /* 0x00300000c518783b */ /* 0x000fee0000000200 */
[C---:B------:R-:W-:Y:S01]  /*ee60*/  HMMA.16816.F32 R100, R8.reuse, R46, R56 ;  /* 0x0000002e0864723c */ /* 0x040fe20000001838 */
[----:B------:R-:W-:Y:S07]  /*ee70*/  LDSM.16.M88.4 R56, [R204] ;  /* 0x00000000cc38783b */ /* 0x000fee0000000200 */
[----:B------:R-:W-:Y:S01]  /*ee80*/  HMMA.16816.F32 R96, R8, R54, R40 ;  /* 0x000000360860723c */ /* 0x000fe20000001828 */
[----:B------:R-:W3:Y:S07]  /*ee90*/  LDSM.16.M88.4 R8, [R196+0x3000] ;  /* 0x00300000c408783b */ /* 0x000eee0000000200 */
[C---:B------:R-:W-:Y:S08]  /*eea0*/  HMMA.16816.F32 R72, R20.reuse, R44, R64 ;  /* 0x0000002c1448723c */ /* 0x040ff00000001840 */
[C---:B------:R-:W-:Y:S08]  /*eeb0*/  HMMA.16816.F32 R44, R20.reuse, R46, R88 ;  /* 0x0000002e142c723c */ /* 0x040ff00000001858 */
[C---:B------:R-:W-:Y:S08]  /*eec0*/  HMMA.16816.F32 R48, R20.reuse, R52, R76 ;  /* 0x000000341430723c */ /* 0x040ff0000000184c */
[C---:B------:R-:W-:Y:S08]  /*eed0*/  HMMA.16816.F32 R64, R20.reuse, R68, R84 ;  /* 0x000000441440723c */ /* 0x040ff00000001854 */
[C---:B------:R-:W-:Y:S01]  /*eee0*/  HMMA.16816.F32 R40, R20.reuse, R54, R92 ;  /* 0x000000361428723c */ /* 0x040fe2000000185c */
[----:B------:R-:W4:Y:S07]  /*eef0*/  LDSM.16.M88.4 R52, [R203] ;  /* 0x00000000cb34783b */ /* 0x000f2e0000000200 */
[----:B------:R-:W-:Y:S01]  /*ef00*/  HMMA.16816.F32 R20, R20, R70, R28 ;  /* 0x000000461414723c */ /* 0x000fe2000000181c */
[----:B------:R-:W5:Y:S07]  /*ef10*/  LDSM.16.M88.4 R28, [R197+0x2000] ;  /* 0x00200000c51c783b */ /* 0x000f6e0000000200 */
[-C--:B-1----:R-:W-:Y:S08]  /*ef20*/  HMMA.16816.F32 R76, R12, R36.reuse, R72 ;  /* 0x000000240c4c723c */ /* 0x082ff00000001848 */
[C---:B---3--:R-:W-:Y:S08]  /*ef30*/  HMMA.16816.F32 R68, R8.reuse, R36, R120 ;  /* 0x000000240844723c */ /* 0x048ff00000001878 */
[C---:B------:R-:W-:Y:S08]  /*ef40*/  HMMA.16816.F32 R116, R8.reuse, R32, R116 ;  /* 0x000000200874723c */ /* 0x040ff00000001874 */
[C---:B------:R-:W-:Y:S08]  /*ef50*/  HMMA.16816.F32 R108, R8.reuse, R16, R108 ;  /* 0x00000010086c723c */ /* 0x040ff0000000186c */
[-C--:B------:R-:W-:Y:S08]  /*ef60*/  HMMA.16816.F32 R100, R8, R38.reuse, R100 ;  /* 0x000000260864723c */ /* 0x080ff00000001864 */
[----:B------:R-:W-:Y:S01]  /*ef70*/  HMMA.16816.F32 R72, R12, R38, R44 ;  /* 0x000000260c48723c */ /* 0x000fe2000000182c */
[----:B------:R-:W-:Y:S07]  /*ef80*/  LDSM.16.M88.4 R44, [R169+0x1c00] ;  /* 0x001c0000a92c783b */ /* 0x000fee0000000200 */
[C---:B------:R-:W-:Y:S08]  /*ef90*/  HMMA.16816.F32 R96, R8.reuse, R34, R96 ;  /* 0x000000220860723c */ /* 0x040ff00000001860 */
[----:B------:R-:W-:Y:S08]  /*efa0*/  HMMA.16816.F32 R80, R8, R18, R80 ;  /* 0x000000120850723c */ /* 0x000ff00000001850 */
[C---:B------:R-:W-:Y:S01]  /*efb0*/  HMMA.16816.F32 R36, R12.reuse, R32, R48 ;  /* 0x000000200c24723c */ /* 0x040fe20000001830 */
[----:B------:R-:W-:Y:S07]  /*efc0*/  LDSM.16.M88.4 R48, [R169+0x1800] ;  /* 0x00180000a930783b */ /* 0x000fee0000000200 */
[C---:B------:R-:W-:Y:S01]  /*efd0*/  HMMA.16816.F32 R32, R12.reuse, R34, R40 ;  /* 0x000000220c20723c */ /* 0x040fe20000001828 */
[----:B------:R-:W-:Y:S07]  /*efe0*/  LDSM.16.M88.4 R40, [R169+0x2000] ;  /* 0x00200000a928783b */ /* 0x000fee0000000200 */
[C---:B------:R-:W-:Y:S08]  /*eff0*/  HMMA.16816.F32 R8, R12.reuse, R16, R64 ;  /* 0x000000100c08723c */ /* 0x040ff00000001840 */
[----:B------:R-:W-:Y:S01]  /*f000*/  HMMA.16816.F32 R12, R12, R18, R20 ;  /* 0x000000120c0c723c */ /* 0x000fe20000001814 */
[----:B------:R-:W1:Y:S04]  /*f010*/  LDSM.16.M88.4 R16, [R196+0x5000] ;  /* 0x00500000c410783b */ /* 0x000e680000000200 */
[----:B------:R-:W3:Y:S03]  /*f020*/  LDSM.16.M88.4 R20, [R196+0x4000] ;  /* 0x00400000c414783b */ /* 0x000ee60000000200 */
[----:B------:R-:W-:Y:S01]  /*f030*/  HMMA.16816.F32 R68, R24, R56, R68 ;  /* 0x000000381844723c */ /* 0x000fe20000001844 */
[----:B--2---:R-:W-:-:S07]  /*f040*/  ISETP.GT.AND P0, PT, R128, R0, PT ;  /* 0x000000008000720c */ /* 0x004fce0003f04270 */
[C---:B------:R-:W-:Y:S08]  /*f050*/  HMMA.16816.F32 R64, R24.reuse, R58, R100 ;  /* 0x0000003a1840723c */ /* 0x040ff00000001864 */
[C---:B----4-:R-:W-:Y:S08]  /*f060*/  HMMA.16816.F32 R120, R24.reuse, R52, R116 ;  /* 0x000000341878723c */ /* 0x050ff00000001874 */
[C---:B------:R-:W-:Y:S08]  /*f070*/  HMMA.16816.F32 R124, R24.reuse, R60, R108 ;  /* 0x0000003c187c723c */ /* 0x040ff0000000186c */
[C---:B------:R-:W-:Y:S08]  /*f080*/  HMMA.16816.F32 R116, R24.reuse, R54, R96 ;  /* 0x000000361874723c */ /* 0x040ff00000001860 */
[----:B------:R-:W-:Y:S01]  /*f090*/  HMMA.16816.F32 R108, R24, R62, R80 ;  /* 0x0000003e186c723c */ /* 0x000fe20000001850 */
[----:B------:R-:W-:Y:S07]  /*f0a0*/  LDSM.16.M88.4 R24, [R199] ;  /* 0x00000000c718783b */ /* 0x000fee0000000200 */
[C---:B-----5:R-:W-:Y:S08]  /*f0b0*/  HMMA.16816.F32 R100, R28.reuse, R56, R76 ;  /* 0x000000381c64723c */ /* 0x060ff0000000184c */
[C---:B------:R-:W-:Y:S01]  /*f0c0*/  HMMA.16816.F32 R92, R28.reuse, R52, R36 ;  /* 0x000000341c5c723c */ /* 0x040fe20000001824 */
[----:B------:R-:W-:Y:S07]  /*f0d0*/  LDSM.16.M88.4 R36, [R201] ;  /* 0x00000000c924783b */ /* 0x000fee0000000200 */
[C---:B------:R-:W-:Y:S08]  /*f0e0*/  HMMA.16816.F32 R96, R28.reuse, R58, R72 ;  /* 0x0000003a1c60723c */ /* 0x040ff00000001848 */
[C---:B------:R-:W-:Y:S01]  /*f0f0*/  HMMA.16816.F32 R88, R28.reuse, R54, R32 ;  /* 0x000000361c58723c */ /* 0x040fe20000001820 */
[----:B------:R-:W-:Y:S07]  /*f100*/  LDSM.16.M88.4 R32, [R200] ;  /* 0x00000000c820783b */ /* 0x000fee0000000200 */
[C---:B------:R-:W-:Y:S01]  /*f110*/  HMMA.16816.F32 R84, R28.reuse, R60, R8 ;  /* 0x0000003c1c54723c */ /* 0x040fe20000001808 */
[----:B------:R-:W2:Y:S07]  /*f120*/  LDSM.16.M88.4 R8, [R197+0x5000] ;  /* 0x00500000c508783b */ /* 0x000eae0000000200 */
        /* <DEDUP_REMOVED lines=15> */
[C---:B--2---:R-:W-:Y:S08]  /*f220*/  HMMA.16816.F32 R84, R8.reuse, R24, R60 ;  /* 0x000000180854723c */ /* 0x044ff0000000183c */
[----:B------:R-:W-:Y:S08]  /*f230*/  HMMA.16816.F32 R80, R8, R26, R56 ;  /* 0x0000001a0850723c */ /* 0x000ff00000001838 */
[----:B----4-:R-:W-:Y:S08]  /*f240*/  HMMA.16816.F32 R60, R12, R34, R44 ;  /* 0x000000220c3c723c */ /* 0x010ff0000000182c */
[C---:B------:R-:W-:Y:S08]  /*f250*/  HMMA.16816.F32 R76, R8.reuse, R36, R76 ;  /* 0x00000024084c723c */ /* 0x040ff0000000184c */
[C---:B------:R-:W-:Y:S08]  /*f260*/  HMMA.16816.F32 R72, R8.reuse, R38, R72 ;  /* 0x000000260848723c */ /* 0x040ff00000001848 */
[C---:B------:R-:W-:Y:S08]  /*f270*/  HMMA.16816.F32 R68, R8.reuse, R32, R68 ;  /* 0x000000200844723c */ /* 0x040ff00000001844 */
[----:B------:R-:W-:Y:S08]  /*f280*/  HMMA.16816.F32 R64, R8, R34, R64 ;  /* 0x000000220840723c */ /* 0x000ff00000001840 */
        /* <DEDUP_REMOVED lines=8> */
[----:B------:R-:W2:Y:S04]  /*f310*/  LDL R3, [R1+0x48] ;  /* 0x0000480001037983 */ /* 0x000ea80000100800 */
[----:B------:R-:W3:Y:S04]  /*f320*/  LDL.64 R132, [R1+0x38] ;  /* 0x0000380001847983 */ /* 0x000ee80000100a00 */
[----:B------:R-:W4:Y:S04]  /*f330*/  LDL R4, [R1+0x44] ;  /* 0x0000440001047983 */ /* 0x000f280000100800 */
[----:B------:R-:W1:Y:S04]  /*f340*/  S2R R0, SR_TID.X ;  /* 0x0000000000007919 */ /* 0x000e680000002100 */
[----:B------:R-:W5:Y:S04]  /*f350*/  LDL.64 R130, [R1+0x30] ;  /* 0x0000300001827983 */ /* 0x000f680000100a00 */
[----:B------:R-:W4:Y:S01]  /*f360*/  LDL R8, [R1+0x40] ;  /* 0x0000400001087983 */ /* 0x000f220000100800 */
[----:B-1----:R-:W-:-:S04]  /*f370*/  SHF.R.S32.HI R2, RZ, 0x1f, R0 ;  /* 0x0000001fff027819 */ /* 0x002fc80000011400 */
[----:B------:R-:W-:-:S04]  /*f380*/  LEA.HI R2, R2, R0, RZ, 0x2 ;  /* 0x0000000002027211 */ /* 0x000fc800078f10ff */
[----:B------:R-:W-:-:S05]  /*f390*/  LOP3.LUT R2, R2, 0xfffffffc, RZ, 0xc0, !PT ;  /* 0xfffffffc02027812 */ /* 0x000fca00078ec0ff */
[----:B------:R-:W-:Y:S02]  /*f3a0*/  IMAD.IADD R2, R0, 0x1, -R2 ;  /* 0x0000000100027824 */ /* 0x000fe400078e0a02 */
[----:B------:R-:W-:Y:S02]  /*f3b0*/  IMAD.MOV.U32 R0, RZ, RZ, 0x1 ;  /* 0x00000001ff007424 */ /* 0x000fe400078e00ff */
[----:B------:R-:W-:-:S03]  /*f3c0*/  IMAD R2, R2, 0x20, R249 ;  /* 0x0000002002027824 */ /* 0x000fc600078e02f9 */
[----:B------:R-:W-:Y:S01]  /*f3d0*/  ISETP.NE.AND P0, PT, R0, c[0x0][0x2b8], PT ;  /* 0x0000ae0000007a0c */ /* 0x000fe20003f05270 */
[----:B------:R-:W-:Y:S01]  /*f3e0*/  IMAD.MOV.U32 R208, RZ, RZ, RZ ;  /* 0x000000ffffd07224 */ /* 0x000fe200078e00ff */
[----:B--2---:R-:W-:-:S04]  /*f3f0*/  IADD3 R2, R2, R107, R3 ;  /* 0x0000006b02027210 */ /* 0x004fc80007ffe003 */
[----:B------:R-:W-:-:S07]  /*f400*/  IADD3 R2, R2, -0x30, RZ ;  /* 0xffffffd002027810 */ /* 0x000fce0007ffe0ff */
        /* <DEDUP_REMOVED lines=27> */
.L_x_2211:
[----:B------:R-:W-:Y:S05]  /*f5c0*/  BRA.DIV ~URZ, `(.L_x_2115) ;  /* 0x00009e227f007947 */ /* 0x000fea000b800000 */
[----:B------:R3:W4:Y:S02]  /*f5d0*/  SHFL.IDX PT, R0, R6, RZ, 0x1c1f ;  /* 0x001c1fff06007589 */ /* 0x00072400000e0000 */
.L_x_2212:
[----:B------:R-:W-:Y:S01]  /*f5e0*/  BSSY B0, `(.L_x_2116) ;  /* 0x000000f000007945 */ /* 0x000fe20003800000 */
[----:B------:R-:W-:Y:S05]  /*f5f0*/  @!P0 BRA `(.L_x_2117) ;  /* 0x000000d000008947 */ /* 0x000fea0003800000 */
[----:B------:R-:W-:Y:S02]  /*f600*/  ISETP.NE.AND P6, PT, R106, RZ, PT ;  /* 0x000000ff6a00720c */ /* 0x000fe40003fc5270 */
[CC--:B----4-:R-:W-:Y:S02]  /*f610*/  LEA R10, P2, R228.reuse, R0.reuse, 0x1 ;  /* 0x00000000e40a7211 */ /* 0x0d0fe400078408ff */
        /* <DEDUP_REMOVED lines=11> */
.L_x_2117:
[----:B------:R-:W-:Y:S05]  /*f6d0*/  BSYNC B0 ;  /* 0x0000000000007941 */ /* 0x000fea0003800000 */
.L_x_2116:
[----:B------:R-:W-:Y:S01]  /*f6e0*/  ISETP.GE.AND P0, PT, R12, 0x21, PT ;  /* 0x000000210c00780c */ /* 0x000fe20003f06270 */
[----:B------:R-:W-:Y:S06]  /*f6f0*/  BRA.DIV ~URZ, `(.L_x_2118) ;  /* 0x00009d627f007947 */ /* 0x000fec000b800000 */
[----:B--2---:R2:W1:Y:S04]  /*f700*/  SHFL.IDX PT, R4, R5, 0x1, 0x1c1f ;  /* 0x003c1f0005047f89 */ /* 0x00446800000e0000 */
[----:B----4-:R2:W4:Y:S02]  /*f710*/  SHFL.IDX PT, R0, R6, 0x1, 0x1c1f ;  /* 0x003c1f0006007f89 */ /* 0x01052400000e0000 */
.L_x_2213:
        /* <DEDUP_REMOVED lines=14> */
.L_x_2113:
[----:B------:R-:W-:Y:S05]  /*f800*/  BSYNC B1 ;  /* 0x0000000000017941 */ /* 0x000fea0003800000 */
.L_x_2112:
[----:B----4-:R-:W4:Y:S04]  /*f810*/  LDL R0, [R1+0xa4] ;  /* 0x0000a40001007983 */ /* 0x010f280000100800 */
[----:B------:R-:W0:Y:S01]  /*f820*/  LDGDEPBAR ;  /* 0x00000000000079af */ /* 0x000e220000000000 */
[----:B----4-:R-:W-:-:S05]  /*f830*/  IMAD.IADD R0, R138, 0x1, -R0 ;  /* 0x000000018a007824 */ /* 0x010fca00078e0a00 */
[C---:B------:R-:W-:Y:S02]  /*f840*/  ISETP.GT.AND P1, PT, R0.reuse, RZ, PT ;  /* 0x000000ff0000720c */ /* 0x040fe40003f24270 */
[----:B------:R-:W-:Y:S02]  /*f850*/  ISETP.GT.AND P0, PT, R0, 0x1, PT ;  /* 0x000000010000780c */ /* 0x000fe40003f04270 */
[----:B------:R-:W-:Y:S02]  /*f860*/  FSEL R33, R78, -INF , P1 ;  /* 0xff8000004e217808 */ /* 0x000fe40000800000 */
[----:B------:R-:W-:Y:S02]  /*f870*/  FSEL R24, R76, -INF , P1 ;  /* 0xff8000004c187808 */ /* 0x000fe40000800000 */
[----:B------:R-:W-:Y:S02]  /*f880*/  FSEL R34, R79, -INF , P0 ;  /* 0xff8000004f227808 */ /* 0x000fe40000000000 */
[----:B------:R-:W-:-:S02]  /*f890*/  FSEL R26, R77, -INF , P0 ;  /* 0xff8000004d1a7808 */ /* 0x000fc40000000000 */
[----:B------:R-:W-:Y:S02]  /*f8a0*/  FSEL R17, R54, -INF , P1 ;  /* 0xff80000036117808 */ /* 0x000fe40000800000 */
[----:B-1----:R-:W-:Y:S02]  /*f8b0*/  FSEL R10, R52, -INF , P1 ;  /* 0xff800000340a7808 */ /* 0x002fe40000800000 */
[----:B------:R-:W-:Y:S02]  /*f8c0*/  FSEL R18, R55, -INF , P0 ;  /* 0xff80000037127808 */ /* 0x000fe40000000000 */
[----:B------:R-:W-:Y:S02]  /*f8d0*/  FSEL R11, R53, -INF , P0 ;  /* 0xff800000350b7808 */ /* 0x000fe40000000000 */
        /* <DEDUP_REMOVED lines=91> */
[----:B--2---:R-:W-:-:S02]  /*fe90*/  FMNMX.FTZ R5, R47, R2, !PT ;  /* 0x000000022f057209 */ /* 0x004fc40007810000 */
[----:B---3--:R-:W-:Y:S02]  /*fea0*/  FMNMX.FTZ R6, R73, R3, !PT ;  /* 0x0000000349067209 */ /* 0x008fe40007810000 */
[----:B------:R-:W-:Y:S01]  /*feb0*/  FMNMX.FTZ R8, R85, R8, !PT ;  /* 0x0000000855087209 */ /* 0x000fe20007810000 */
[----:B------:R-:W-:Y:S05]  /*fec0*/  BRA.DIV ~URZ, `(.L_x_2119) ;  /* 0x000096627f007947 */ /* 0x000fea000b800000 */
[----:B------:R1:W2:Y:S02]  /*fed0*/  SHFL.BFLY PT, R0, R4, 0x2, 0x1f ;  /* 0x0c401f0004007f89 */ /* 0x0002a400000e0000 */
.L_x_2214:
        /* <DEDUP_REMOVED lines=15> */
.L_x_2215:
[C---:B------:R-:W-:Y:S01]  /*ffd0*/  FMUL.FTZ R0, R108.reuse, c[0x0][0x2d0] ;  /* 0x0000b4006c007a20 */ /* 0x040fe20000410000 */
[----:B------:R-:W-:Y:S01]  /*ffe0*/  FSETP.NEU.FTZ.AND P0, PT, R108, -INF , PT ;  /* 0xff8000006c00780b */ /* 0x000fe20003f1d000 */
[----:B------:R-:W2:Y:S01]  /*fff0*/  LDL R192, [R1] ;  /* 0x0000000001c07983 */ /* 0x000ea20000100800 */
[----:B------:R-:W-:Y:S01]  /*10000*/  FMUL.FTZ R3, R107, c[0x0][0x2d0] ;  /* 0x0000b4006b037a20 */ /* 0x000fe20000410000 */
[----:B----4-:R-:W-:Y:S01]  /*10010*/  FMNMX.FTZ R6, R9, R8, !PT ;  /* 0x0000000809067209 */ /* 0x010fe20007810000 */
[----:B------:R-:W-:Y:S01]  /*10020*/  WARPSYNC 0xffffffff ;  /* 0xffffffff00007948 */ /* 0x000fe20003800000 */
[----:B------:R-:W-:Y:S01]  /*10030*/  FSEL R4, R0, RZ, P0 ;  /* 0x000000ff00047208 */ /* 0x000fe20000000000 */
[----:B------:R-:W1:Y:S01]  /*10040*/  LDSM.16.MT88.4 R56, [R171] ;  /* 0x00000000ab38783b */ /* 0x000e620000004200 */
[----:B------:R-:W-:-:S02]  /*10050*/  FSETP.NEU.FTZ.AND P0, PT, R107, -INF , PT ;  /* 0xff8000006b00780b */ /* 0x000fc40003f1d000 */
[----:B------:R-:W-:Y:S01]  /*10060*/  IADD3 R209, R209, -0x2, RZ ;  /* 0xfffffffed1d17810 */ /* 0x000fe20007ffe0ff */
[--C-:B------:R-:W-:Y:S01]  /*10070*/  FFMA.FTZ R0, R10, c[0x0][0x2d0], -R4.reuse ;  /* 0x0000b4000a007a23 */ /* 0x100fe20000010804 */
[----:B------:R-:W-:Y:S01]  /*10080*/  FSEL R3, R3, RZ, P0 ;  /* 0x000000ff03037208 */ /* 0x000fe20000000000 */
[----:B------:R-:W-:Y:S01]  /*10090*/  FFMA.FTZ R2, R16, c[0x0][0x2d0], -R4 ;  /* 0x0000b40010027a23 */ /* 0x000fe20000010804 */
[----:B------:R-:W-:Y:S01]  /*100a0*/  FSETP.NEU.FTZ.AND P0, PT, R106, -INF , PT ;  /* 0xff8000006a00780b */ /* 0x000fe20003f1d000 */
[----:B------:R4:W-:Y:S01]  /*100b0*/  MUFU.EX2 R111, R0 ;  /* 0x00000000006f7308 */ /* 0x0009e20000000800 */
[----:B------:R-:W5:Y:S01]  /*100c0*/  LDSM.16.MT88.4 R52, [R170] ;  /* 0x00000000aa34783b */ /* 0x000f620000004200 */
[--C-:B------:R-:W-:Y:S02]  /*100d0*/  FFMA.FTZ R5, R25, c[0x0][0x2d0], -R3.reuse ;  /* 0x0000b40019057a23 */ /* 0x100fe40000010803 */
[--C-:B------:R-:W-:Y:S01]  /*100e0*/  FFMA.FTZ R61, R61, c[0x0][0x2d0], -R3.reuse ;  /* 0x0000b4003d3d7a23 */ /* 0x100fe20000010803 */
[----:B------:R-:W-:Y:S01]  /*100f0*/  LDSM.16.MT88.4 R88, [R170+0xc00] ;  /* 0x000c0000aa58783b */ /* 0x000fe20000004200 */
[----:B------:R-:W-:-:S02]  /*10100*/  FFMA.FTZ R60, R60, c[0x0][0x2d0], -R3 ;  /* 0x0000b4003c3c7a23 */ /* 0x000fc40000010803 */
[----:B------:R3:W-:Y:S01]  /*10110*/  MUFU.EX2 R147, R2 ;  /* 0x0000000200937308 */ /* 0x0007e20000000800 */
[----:B------:R-:W1:Y:S01]  /*10120*/  LDSM.16.MT88.4 R76, [R171+0x400] ;  /* 0x00040000ab4c783b */ /* 0x000e620000004200 */
[--C-:B------:R-:W-:Y:S02]  /*10130*/  FFMA.FTZ R63, R45, c[0x0][0x2d0], -R4.reuse ;  /* 0x0000b4002d3f7a23 */ /* 0x100fe40000010804 */
[--C-:B------:R-:W-:Y:S01]  /*10140*/  FFMA.FTZ R62, R44, c[0x0][0x2d0], -R4.reuse ;  /* 0x0000b4002c3e7a23 */ /* 0x100fe20000010804 */
[----:B------:R-:W1:Y:S01]  /*10150*/  LDSM.16.MT88.4 R64, [R170+0x400] ;  /* 0x00040000aa40783b */ /* 0x000e620000004200 */
[----:B----4-:R-:W-:Y:S02]  /*10160*/  FFMA.FTZ R0, R11, c[0x0][0x2d0], -R4 ;  /* 0x0000b4000b007a23 */ /* 0x010fe40000010804 */
[----:B------:R4:W-:Y:S01]  /*10170*/  MUFU.EX2 R145, R5 ;  /* 0x0000000500917308 */ /* 0x0009e20000000800 */
[----:B------:R-:W1:Y:S04]  /*10180*/  LDSM.16.MT88.4 R80, [R170+0x1000] ;  /* 0x00100000aa50783b */ /* 0x000e680000004200 */
[----:B------:R-:W1:Y:S01]  /*10190*/  LDSM.16.MT88.4 R68, [R171+0xc00] ;  /* 0x000c0000ab44783b */ /* 0x000e620000004200 */
[----:B---3--:R-:W-:-:S02]  /*101a0*/  FMUL.FTZ R2, R106, c[0x0][0x2d0] ;  /* 0x0000b4006a027a20 */ /* 0x008fc40000410000 */
[----:B------:R3:W-:Y:S03]  /*101b0*/  MUFU.EX2 R110, R0 ;  /* 0x00000000006e7308 */ /* 0x0007e60000000800 */
[----:B------:R-:W-:Y:S02]  /*101c0*/  FSEL R2, R2, RZ, P0 ;  /* 0x000000ff02027208 */ /* 0x000fe40000000000 */
[----:B------:R-:W-:-:S03]  /*101d0*/  FSETP.NEU.FTZ.AND P0, PT, R6, -INF , PT ;  /* 0xff8000000600780b */ /* 0x000fc60003f1d000 */
[----:B------:R-:W-:Y:S01]  /*101e0*/  MUFU.EX2 R63, R63 ;  /* 0x0000003f003f7308 */ /* 0x000fe20000000800 */
[----:B----4-:R-:W-:Y:S02]  /*101f0*/  FFMA.FTZ R5, R32, c[0x0][0x2d0], -R2 ;  /* 0x0000b40020057a23 */ /* 0x010fe40000010802 */
[----:B---3--:R-:W-:-:S05]  /*10200*/  FFMA.FTZ R0, R12, c[0x0][0x2d0], -R4 ;  /* 0x0000b4000c007a23 */ /* 0x008fca0000010804 */
[----:B------:R3:W-:Y:S08]  /*10210*/  MUFU.EX2 R134, R5 ;  /* 0x0000000500867308 */ /* 0x0007f00000000800 */
[----:B------:R4:W-:Y:S01]  /*10220*/  MUFU.EX2 R117, R0 ;  /* 0x0000000000757308 */ /* 0x0009e20000000800 */
[----:B---3--:R-:W-:-:S07]  /*10230*/  FFMA.FTZ R5, R35, c[0x0][0x2d0], -R2 ;  /* 0x0000b40023057a23 */ /* 0x008fce0000010802 */
[----:B------:R-:W-:Y:S01]  /*10240*/  MUFU.EX2 R62, R62 ;  /* 0x0000003e003e7308 */ /* 0x000fe20000000800 */
[----:B----4-:R-:W-:-:S07]  /*10250*/  FFMA.FTZ R0, R13, c[0x0][0x2d0], -R4 ;  /* 0x0000b4000d007a23 */ /* 0x010fce0000010804 */
[----:B------:R-:W-:Y:S08]  /*10260*/  MUFU.EX2 R135, R5 ;  /* 0x0000000500877308 */ /* 0x000ff00000000800 */
[----:B------:R3:W-:Y:S02]  /*10270*/  MUFU.EX2 R132, R0 ;  /* 0x0000000000847308 */ /* 0x0007e40000000800 */
[----:B---3--:R-:W-:-:S06]  /*10280*/  FFMA.FTZ R0, R14, c[0x0][0x2d0], -R4 ;  /* 0x0000b4000e007a23 */ /* 0x008fcc0000010804 */
[----:B------:R3:W-:Y:S02]  /*10290*/  MUFU.EX2 R133, R0 ;  /* 0x0000000000857308 */ /* 0x0007e40000000800 */
[----:B---3--:R-:W-:-:S06]  /*102a0*/  FFMA.FTZ R0, R15, c[0x0][0x2d0], -R4 ;  /* 0x0000b4000f007a23 */ /* 0x008fcc0000010804 */
[----:B------:R3:W4:Y:S02]  /*102b0*/  MUFU.EX2 R144, R0 ;  /* 0x0000000000907308 */ /* 0x0007240000000800 */
[----:B---3--:R-:W-:Y:S01]  /*102c0*/  FFMA.FTZ R0, R19, c[0x0][0x2d0], -R4 ;  /* 0x0000b40013007a23 */ /* 0x008fe20000010804 */
[----:B----4-:R-:W-:-:S05]  /*102d0*/  F2FP.PACK_AB R12, R144, R133 ;  /* 0x00000085900c723e */ /* 0x010fca00000000ff */
[----:B------:R3:W4:Y:S02]  /*102e0*/  MUFU.EX2 R152, R0 ;  /* 0x0000000000987308 */ /* 0x0007240000000800 */
[----:B---3--:R-:W-:Y:S01]  /*102f0*/  FFMA.FTZ R0, R17, c[0x0][0x2d0], -R3 ;  /* 0x0000b40011007a23 */ /* 0x008fe20000010803 */
[----:B----4-:R-:W-:-:S05]  /*10300*/  F2FP.PACK_AB R14, R152, R147 ;  /* 0x00000093980e723e */ /* 0x010fca00000000ff */
[----:B------:R3:W-:Y:S02]  /*10310*/  MUFU.EX2 R102, R0 ;  /* 0x0000000000667308 */ /* 0x0007e40000000800 */
[----:B---3--:R-:W-:-:S06]  /*10320*/  FFMA.FTZ R0, R18, c[0x0][0x2d0], -R3 ;  /* 0x0000b40012007a23 */ /* 0x008fcc0000010803 */
[----:B------:R3:W4:Y:S02]  /*10330*/  MUFU.EX2 R101, R0 ;  /* 0x0000000000657308 */ /* 0x0007240000000800 */
[----:B---3--:R-:W-:Y:S01]  /*10340*/  FFMA.FTZ R0, R20, c[0x0][0x2d0], -R3 ;  /* 0x0000b40014007a23 */ /* 0x008fe20000010803 */
[----:B------:R-:W-:-:S05]  /*10350*/  F2FP.PACK_AB R20, R110, R111 ;  /* 0x0000006f6e14723e */ /* 0x000fca00000000ff */
[----:B------:R3:W-:Y:S02]  /*10360*/  MUFU.EX2 R103, R0 ;  /* 0x0000000000677308 */ /* 0x0007e40000000800 */
[----:B---3--:R-:W-:Y:S01]  /*10370*/  FFMA.FTZ R0, R21, c[0x0][0x2d0], -R3 ;  /* 0x0000b40015007a23 */ /* 0x008fe20000010803 */
[----:B----4-:R-:W-:-:S05]  /*10380*/  F2FP.PACK_AB R21, R101, R102 ;  /* 0x000000666515723e */ /* 0x010fca00000000ff */
[----:B------:R3:W4:Y:S02]  /*10390*/  MUFU.EX2 R118, R0 ;  /* 0x0000000000767308 */ /* 0x0007240000000800 */
[----:B---3--:R-:W-:Y:S01]  /*103a0*/  FFMA.FTZ R0, R22, c[0x0][0x2d0], -R3 ;  /* 0x0000b40016007a23 */ /* 0x008fe20000010803 */
[----:B------:R-:W-:-:S05]  /*103b0*/  F2FP.PACK_AB R22, R132, R117 ;  /* 0x000000758416723e */ /* 0x000fca00000000ff */
[----:B------:R3:W-:Y:S02]  /*103c0*/  MUFU.EX2 R119, R0 ;  /* 0x0000000000777308 */ /* 0x0007e40000000800 */
[----:B---3--:R-:W-:Y:S01]  /*103d0*/  FFMA.FTZ R0, R23, c[0x0][0x2d0], -R3 ;  /* 0x0000b40017007a23 */ /* 0x008fe20000010803 */
[----:B----4-:R-:W-:-:S05]  /*103e0*/  F2FP.PACK_AB R23, R118, R103 ;  /* 0x000000677617723e */ /* 0x010fca00000000ff */
[----:B------:R3:W4:Y:S02]  /*103f0*/  MUFU.EX2 R127, R0 ;  /* 0x00000000007f7308 */ /* 0x0007240000000800 */
[C---:B-1----:R-:W-:Y:S08]  /*10400*/  HMMA.16816.F32 R40, R20.reuse, R56, RZ ;  /* 0x000000381428723c */ /* 0x042ff000000018ff */
[----:B-----5:R-:W-:Y:S01]  /*10410*/  HMMA.16816.F32 R8, R20, R52, RZ ;  /* 0x000000341408723c */ /* 0x020fe200000018ff */
[----:B---3--:R-:W-:Y:S01]  /*10420*/  FFMA.FTZ R0, R27, c[0x0][0x2d0], -R3 ;  /* 0x0000b4001b007a23 */ /* 0x008fe20000010803 */
[----:B----4-:R-:W-:-:S03]  /*10430*/  F2FP.PACK_AB R13, R127, R119 ;  /* 0x000000777f0d723e */ /* 0x010fc600000000ff */
[----:B------:R1:W3:Y:S02]  /*10440*/  MUFU.EX2 R146, R0 ;  /* 0x0000000000927308 */ /* 0x0002e40000000800 */
[----:B-1----:R-:W-:Y:S01]  /*10450*/  FFMA.FTZ R0, R24, c[0x0][0x2d0], -R2 ;  /* 0x0000b40018007a23 */ /* 0x002fe20000010802 */
[----:B---3--:R-:W-:-:S05]  /*10460*/  F2FP.PACK_AB R15, R146, R145 ;  /* 0x00000091920f723e */ /* 0x008fca00000000ff */
[----:B------:R1:W-:Y:S03]  /*10470*/  MUFU.EX2 R96, R0 ;  /* 0x0000000000607308 */ /* 0x0003e60000000800 */
[C---:B------:R-:W-:Y:S01]  /*10480*/  HMMA.16816.F32 R148, R12.reuse, R76, R40 ;  /* 0x0000004c0c94723c */ /* 0x040fe20000001828 */
[----:B------:R-:W3:Y:S07]  /*10490*/  LDSM.16.MT88.4 R40, [R171+0x1000] ;  /* 0x00100000ab28783b */ /* 0x000eee0000004200 */
[----:B------:R-:W-:Y:S01]  /*104a0*/  HMMA.16816.F32 R140, R12, R64, R8 ;  /* 0x000000400c8c723c */ /* 0x000fe20000001808 */
[----:B-1----:R-:W-:-:S06]  /*104b0*/  FFMA.FTZ R0, R26, c[0x0][0x2d0], -R2 ;  /* 0x0000b4001a007a23 */ /* 0x002fcc0000010802 */
[----:B------:R-:W-:Y:S01]  /*104c0*/  F2FP.PACK_AB R10, R135, R134 ;  /* 0x00000086870a723e */ /* 0x000fe200000000ff */
[----:B------:R1:W4:Y:S02]  /*104d0*/  MUFU.EX2 R95, R0 ;  /* 0x00000000005f7308 */ /* 0x0003240000000800 */
[----:B-1----:R-:W-:Y:S01]  /*104e0*/  FFMA.FTZ R0, R28, c[0x0][0x2d0], -R2 ;  /* 0x0000b4001c007a23 */ /* 0x002fe20000010802 */
[----:B----4-:R-:W-:-:S05]  /*104f0*/  F2FP.PACK_AB R16, R95, R96 ;  /* 0x000000605f10723e */ /* 0x010fca00000000ff */
[----:B------:R1:W-:Y:S02]  /*10500*/  MUFU.EX2 R98, R0 ;  /* 0x0000000000627308 */ /* 0x0003e40000000800 */
[----:B-1----:R-:W-:-:S06]  /*10510*/  FFMA.FTZ R0, R29, c[0x0][0x2d0], -R2 ;  /* 0x0000b4001d007a23 */ /* 0x002fcc0000010802 */
[----:B------:R1:W4:Y:S02]  /*10520*/  MUFU.EX2 R100, R0 ;  /* 0x0000000000647308 */ /* 0x0003240000000800 */
[----:B-1----:R-:W-:Y:S01]  /*10530*/  FFMA.FTZ R0, R30, c[0x0][0x2d0], -R2 ;  /* 0x0000b4001e007a23 */ /* 0x002fe20000010802 */
[----:B----4-:R-:W-:-:S05]  /*10540*/  F2FP.PACK_AB R18, R100, R98 ;  /* 0x000000626412723e */ /* 0x010fca00000000ff */
[----:B------:R1:W-:Y:S02]  /*10550*/  MUFU.EX2 R109, R0 ;  /* 0x00000000006d7308 */ /* 0x0003e40000000800 */
[----:B-1----:R-:W-:-:S06]  /*10560*/  FFMA.FTZ R0, R31, c[0x0][0x2d0], -R2 ;  /* 0x0000b4001f007a23 */ /* 0x002fcc0000010802 */
[----:B------:R1:W4:Y:S02]  /*10570*/  MUFU.EX2 R116, R0 ;  /* 0x0000000000747308 */ /* 0x0003240000000800 */
[----:B-1----:R-:W-:Y:S01]  /*10580*/  FMUL.FTZ R0, R6, c[0x0][0x2d0] ;  /* 0x0000b40006007a20 */ /* 0x002fe20000410000 */
[----:B----4-:R-:W-:-:S04]  /*10590*/  F2FP.PACK_AB R8, R116, R109 ;  /* 0x0000006d7408723e */ /* 0x010fc800000000ff */
[----:B------:R-:W-:Y:S02]  /*105a0*/  FSEL R0, R0, RZ, P0 ;  /* 0x000000ff00007208 */ /* 0x000fe40000000000 */
[----:B--2---:R-:W-:-:S03]  /*105b0*/  ISETP.GE.AND P0, PT, R209, R192, PT ;  /* 0x000000c0d100720c */ /* 0x004fc60003f06270 */
        /* <DEDUP_REMOVED lines=12> */
[C---:B------:R-:W-:Y:S07]  /*10680*/  HMMA.16816.F32 R28, R16.reuse, R56, RZ ;  /* 0x00000038101c723c */ /* 0x040fee00000018ff */
[--C-:B------:R-:W-:Y:S01]  /*10690*/  FFMA.FTZ R57, R51, c[0x0][0x2d0], -R3.reuse ;  /* 0x0000b40033397a23 */ /* 0x100fe20000010803 */
[----:B------:R-:W-:Y:S01]  /*106a0*/  HMMA.16816.F32 R24, R16, R88, RZ ;  /* 0x000000581018723c */ /* 0x000fe200000018ff */
[----:B------:R-:W-:-:S02]  /*106b0*/  FFMA.FTZ R56, R47, c[0x0][0x2d0], -R3 ;  /* 0x0000b4002f387a23 */ /* 0x000fc40000010803 */
[----:B------:R-:W-:Y:S02]  /*106c0*/  FADD.FTZ R3, R111, R110 ;  /* 0x0000006e6f037221 */ /* 0x000fe40000010000 */
[----:B-1----:R-:W-:Y:S01]  /*106d0*/  FFMA.FTZ R5, R39, c[0x0][0x2d0], -R0 ;  /* 0x0000b40027057a23 */ /* 0x002fe20000010800 */
[----:B------:R-:W-:Y:S01]  /*106e0*/  MUFU.EX2 R57, R57 ;  /* 0x0000003900397308 */ /* 0x000fe20000000800 */
[----:B------:R-:W-:Y:S01]  /*106f0*/  FADD.FTZ R3, R117, R3 ;  /* 0x0000000375037221 */ /* 0x000fe20000010000 */
[----:B------:R-:W-:Y:S03]  /*10700*/  HMMA.16816.F32 R36, R20, R88, RZ ;  /* 0x000000581424723c */ /* 0x000fe600000018ff */
[----:B------:R-:W-:-:S03]  /*10710*/  FADD.FTZ R3, R132, R3 ;  /* 0x0000000384037221 */ /* 0x000fc60000010000 */
[----:B------:R1:W2:Y:S01]  /*10720*/  MUFU.EX2 R125, R5 ;  /* 0x00000005007d7308 */ /* 0x0002a20000000800 */
[----:B------:R-:W-:Y:S01]  /*10730*/  FADD.FTZ R3, R133, R3 ;  /* 0x0000000385037221 */ /* 0x000fe20000010000 */
[----:B------:R-:W-:Y:S06]  /*10740*/  HMMA.16816.F32 R32, R16, R52, RZ ;  /* 0x000000341020723c */ /* 0x000fec00000018ff */
[----:B------:R-:W-:Y:S01]  /*10750*/  MUFU.EX2 R56, R56 ;  /* 0x0000003800387308 */ /* 0x000fe20000000800 */
[--C-:B------:R-:W-:Y:S02]  /*10760*/  FFMA.FTZ R53, R74, c[0x0][0x2d0], -R2.reuse ;  /* 0x0000b4004a357a23 */ /* 0x100fe40000010802 */
[----:B------:R-:W-:-:S02]  /*10770*/  FFMA.FTZ R52, R75, c[0x0][0x2d0], -R2 ;  /* 0x0000b4004b347a23 */ /* 0x000fc40000010802 */
[----:B-1----:R-:W-:Y:S01]  /*10780*/  FFMA.FTZ R5, R48, c[0x0][0x2d0], -R0 ;  /* 0x0000b40030057a23 */ /* 0x002fe20000010800 */
[----:B--2---:R-:W-:-:S04]  /*10790*/  F2FP.PACK_AB R9, R125, R99 ;  /* 0x000000637d09723e */ /* 0x004fc800000000ff */
[----:B------:R-:W-:Y:S01]  /*107a0*/  HMMA.16816.F32 R156, R12, R80, R36 ;  /* 0x000000500c9c723c */ /* 0x000fe20000001824 */
[----:B------:R-:W1:Y:S01]  /*107b0*/  LDSM.16.MT88.4 R36, [R170+0x1800] ;  /* 0x00180000aa24783b */ /* 0x000e620000004200 */
        /* <DEDUP_REMOVED lines=12> */
[----:B---3--:R-:W-:Y:S01]  /*10880*/  HMMA.16816.F32 R188, R12, R40, R28 ;  /* 0x000000280cbc723c */ /* 0x008fe2000000181c */
[----:B------:R-:W2:Y:S01]  /*10890*/  LDSM.16.MT88.4 R28, [R170+0x1c00] ;  /* 0x001c0000aa1c783b */ /* 0x000ea20000004200 */
[----:B------:R-:W-:-:S02]  /*108a0*/  FFMA.FTZ R64, R46, c[0x0][0x2d0], -R4 ;  /* 0x0000b4002e407a23 */ /* 0x000fc40000010804 */
[----:B------:R-:W-:-:S04]  /*108b0*/  FADD.FTZ R4, R93, R92 ;  /* 0x0000005c5d047221 */ /* 0x000fc80000010000 */
[----:B------:R-:W-:Y:S01]  /*108c0*/  HMMA.16816.F32 R24, R16, R68, RZ ;  /* 0x000000441018723c */ /* 0x000fe200000018ff */
[----:B------:R-:W-:-:S06]  /*108d0*/  FADD.FTZ R4, R94, R4 ;  /* 0x000000045e047221 */ /* 0x000fcc0000010000 */
[--C-:B------:R-:W-:Y:S01]  /*108e0*/  FFMA.FTZ R68, R86, c[0x0][0x2d0], -R0.reuse ;  /* 0x0000b40056447a23 */ /* 0x100fe20000010800 */
[----:B-1----:R-:W-:Y:S01]  /*108f0*/  HMMA.16816.F32 R32, R20, R36, RZ ;  /* 0x000000241420723c */ /* 0x002fe200000018ff */
        /* <DEDUP_REMOVED lines=10> */
[----:B--2---:R-:W-:Y:S01]  /*109a0*/  HMMA.16816.F32 R176, R12, R28, R32 ;  /* 0x0000001c0cb0723c */ /* 0x004fe20000001820 */
        /* <DEDUP_REMOVED lines=116> */
.L_x_2133:
        /* <DEDUP_REMOVED lines=34> */
.L_x_2216:
        /* <DEDUP_REMOVED lines=19> */
.L_x_2217:
        /* <DEDUP_REMOVED lines=12> */
.L_x_2124:
[----:B------:R-:W-:Y:S05]  /*11500*/  BSYNC B0 ;  /* 0x0000000000007941 */ /* 0x000fea0003800000 */
.L_x_2123:
[----:B------:R-:W0:Y:S01]  /*11510*/  LDGDEPBAR ;  /* 0x00000000000079af */ /* 0x000e220000000000 */
[----:B------:R-:W-:Y:S01]  /*11520*/  WARPSYNC 0xffffffff ;  /* 0xffffffff00007948 */ /* 0x000fe20003800000 */
[-C--:B-12---:R-:W-:Y:S01]  /*11530*/  HMMA.16816.F32 R8, R52, R20.reuse, RZ ;  /* 0x000000143408723c */ /* 0x086fe200000018ff */
[----:B------:R-:W-:Y:S05]  /*11540*/  BSSY B0, `(.L_x_2126) ;  /* 0x00000ab000007945 */ /* 0x000fea0003800000 */
[----:B------:R-:W2:Y:S02]  /*11550*/  LDL R0, [R1] ;  /* 0x0000000001007983 */ /* 0x000ea40000100800 */
        /* <DEDUP_REMOVED lines=45> */
[----:B------:R-:W1:Y:S04]  /*11830*/  LDSM.16.M88.4 R188, [R202] ;  /* 0x00000000cabc783b */ /* 0x000e680000000200 */
[----:B--2---:R-:W-:Y:S03]  /*11840*/  ISETP.GT.AND P0, PT, R209, R0, PT ;  /* 0x00000000d100720c */ /* 0x004fe60003f04270 */
        /* <DEDUP_REMOVED lines=49> */
[----:B------:R-:W-:Y:S01]  /*11b60*/  IMAD.MOV.U32 R208, RZ, RZ, RZ ;  /* 0x000000ffffd07224 */ /* 0x000fe200078e00ff */
[----:B------:R-:W2:Y:S04]  /*11b70*/  LDL R2, [R1+0x48] ;  /* 0x0000480001027983 */ /* 0x000ea80000100800 */
        /* <DEDUP_REMOVED lines=8> */
[----:B------:R-:W-:Y:S02]  /*11c00*/  IMAD.IADD R3, R0, 0x1, -R3 ;  /* 0x0000000100037824 */ /* 0x000fe400078e0a03 */
[----:B------:R-:W-:Y:S05]  /*11c10*/  IMAD.MOV.U32 R0, RZ, RZ, 0x1 ;  /* 0x00000001ff007424 */ /* 0x000fea00078e00ff */
[----:B------:R-:W-:Y:S01]  /*11c20*/  ISETP.NE.AND P0, PT, R0, c[0x0][0x2b8], PT ;  /* 0x0000ae0000007a0c */ /* 0x000fe20003f05270 */
        /* <DEDUP_REMOVED lines=30> */
.L_x_2218:
[----:B------:R-:W-:-:S05]  /*11e10*/  BRA.DIV ~URZ, `(.L_x_2129) ;  /* 0x00007b327f007947 */ /* 0x000fca000b800000 */
[----:B------:R3:W4:Y:S02]  /*11e20*/  SHFL.IDX PT, R0, R175, RZ, 0x1c1f ;  /* 0x001c1fffaf007589 */ /* 0x00072400000e0000 */
.L_x_2219:
        /* <DEDUP_REMOVED lines=16> */
.L_x_2220:
        /* <DEDUP_REMOVED lines=12> */
.L_x_2127:
[----:B------:R-:W-:Y:S05]  /*11ff0*/  BSYNC B0 ;  /* 0x0000000000007941 */ /* 0x000fea0003800000 */
.L_x_2126:
[----:B------:R-:W-:Y:S01]  /*12000*/  FMNMX.FTZ R4, R8, R108, !PT ;  /* 0x0000006c08047209 */ /* 0x000fe20007810000 */
[----:B------:R-:W0:Y:S01]  /*12010*/  LDGDEPBAR ;  /* 0x00000000000079af */ /* 0x000e220000000000 */
[----:B---3--:R-:W-:Y:S02]  /*12020*/  FMNMX.FTZ R3, R10, R107, !PT ;  /* 0x0000006b0a037209 */ /* 0x008fe40007810000 */
        /* <DEDUP_REMOVED lines=47> */
[----:B------:R1:W3:Y:S02]  /*12320*/  SHFL.BFLY PT, R0, R4, 0x2, 0x1f ;  /* 0x0c401f0004007f89 */ /* 0x0002e400000e0000 */
.L_x_2221:
[----:B-1-3--:R-:W-:Y:S01]  /*12330*/  FMNMX.FTZ R4, R4, R0, !PT ;  /* 0x0000000004047209 */ /* 0x00afe20007810000 */
        /* <DEDUP_REMOVED lines=13> */
[----:B------:R1:W3:Y:S02]  /*12410*/  SHFL.BFLY PT, R0, R4, 0x1, 0x1f ;  /* 0x0c201f0004007f89 */ /* 0x0002e400000e0000 */
.L_x_2222:
[----:B------:R-:W-:Y:S01]  /*12420*/  FMUL.FTZ R2, R108, c[0x0][0x2d0] ;  /* 0x0000b4006c027a20 */ /* 0x000fe20000410000 */
[----:B---3--:R-:W-:Y:S01]  /*12430*/  FMNMX.FTZ R5, R0, R4, !PT ;  /* 0x0000000400057209 */ /* 0x008fe20007810000 */
[----:B------:R-:W-:Y:S01]  /*12440*/  FADD.FTZ R0, -R108, R109 ;  /* 0x0000006d6c007221 */ /* 0x000fe20000010100 */
[----:B------:R-:W-:Y:S01]  /*12450*/  WARPSYNC 0xffffffff ;  /* 0xffffffff00007948 */ /* 0x000fe20003800000 */
[--C-:B------:R-:W-:Y:S02]  /*12460*/  FFMA.FTZ R3, R9, c[0x0][0x2d0], -R2.reuse ;  /* 0x0000b40009037a23 */ /* 0x100fe40000010802 */
[----:B------:R-:W-:Y:S02]  /*12470*/  FMUL.FTZ R0, R0, c[0x0][0x2d0] ;  /* 0x0000b40000007a20 */ /* 0x000fe40000410000 */
[--C-:B------:R-:W-:Y:S02]  /*12480*/  FFMA.FTZ R8, R8, c[0x0][0x2d0], -R2.reuse ;  /* 0x0000b40008087a23 */ /* 0x100fe40000010802 */
[--C-:B------:R-:W-:Y:S01]  /*12490*/  FFMA.FTZ R222, R40, c[0x0][0x2d0], -R2.reuse ;  /* 0x0000b40028de7a23 */ /* 0x100fe20000010802 */
        /* <DEDUP_REMOVED lines=11> */
[----:B------:R1:W3:Y:S10]  /*12550*/  MUFU.EX2 R2, R8 ;  /* 0x0000000800027308 */ /* 0x0002f40000000800 */
[----:B------:R-:W-:Y:S01]  /*12560*/  MUFU.EX2 R109, R109 ;  /* 0x0000006d006d7308 */ /* 0x000fe20000000800 */
[----:B-1----:R-:W-:Y:S04]  /*12570*/  FMUL.FTZ R8, R106, c[0x0][0x2d0] ;  /* 0x0000b4006a087a20 */ /* 0x002fe80000410000 */
[--C-:B------:R-:W-:Y:S02]  /*12580*/  FFMA.FTZ R180, R28, c[0x0][0x2d0], -R8.reuse ;  /* 0x0000b4001cb47a23 */ /* 0x100fe40000010808 */
[--C-:B------:R-:W-:Y:S02]  /*12590*/  FFMA.FTZ R179, R29, c[0x0][0x2d0], -R8.reuse ;  /* 0x0000b4001db37a23 */ /* 0x100fe40000010808 */
[----:B------:R-:W-:Y:S02]  /*125a0*/  FFMA.FTZ R178, R32, c[0x0][0x2d0], -R8 ;  /* 0x0000b40020b27a23 */ /* 0x000fe40000010808 */
[----:B---3--:R-:W-:Y:S01]  /*125b0*/  FFMA.FTZ R0, R4, R214, R2 ;  /* 0x000000d604007223 */ /* 0x008fe20000010002 */
[----:B------:R-:W-:Y:S01]  /*125c0*/  F2FP.PACK_AB R172, R3, R2 ;  /* 0x0000000203ac723e */ /* 0x000fe200000000ff */
[----:B------:R-:W-:Y:S01]  /*125d0*/  FMUL.FTZ R2, R107, c[0x0][0x2d0] ;  /* 0x0000b4006b027a20 */ /* 0x000fe20000410000 */
[----:B------:R-:W-:Y:S01]  /*125e0*/  MUFU.EX2 R234, R179 ;  /* 0x000000b300ea7308 */ /* 0x000fe20000000800 */
[----:B------:R-:W-:Y:S02]  /*125f0*/  FADD.FTZ R25, R3, R0 ;  /* 0x0000000003197221 */ /* 0x000fe40000010000 */
[----:B------:R-:W-:Y:S02]  /*12600*/  FADD.FTZ R0, -R107, R110 ;  /* 0x0000006e6b007221 */ /* 0x000fe40000010100 */
[--C-:B------:R-:W-:Y:S02]  /*12610*/  FFMA.FTZ R10, R10, c[0x0][0x2d0], -R2.reuse ;  /* 0x0000b4000a0a7a23 */ /* 0x100fe40000010802 */
[----:B------:R-:W-:Y:S02]  /*12620*/  FMUL.FTZ R0, R0, c[0x0][0x2d0] ;  /* 0x0000b40000007a20 */ /* 0x000fe40000410000 */
[--C-:B------:R-:W-:Y:S01]  /*12630*/  FFMA.FTZ R11, R11, c[0x0][0x2d0], -R2.reuse ;  /* 0x0000b4000b0b7a23 */ /* 0x100fe20000010802 */
[----:B------:R-:W-:Y:S01]  /*12640*/  MUFU.EX2 R110, R189 ;  /* 0x000000bd006e7308 */ /* 0x000fe20000000800 */
[--C-:B------:R-:W-:Y:S02]  /*12650*/  FFMA.FTZ R24, R22, c[0x0][0x2d0], -R2.reuse ;  /* 0x0000b40016187a23 */ /* 0x100fe40000010802 */
[--C-:B------:R-:W-:Y:S02]  /*12660*/  FFMA.FTZ R217, R42, c[0x0][0x2d0], -R2.reuse ;  /* 0x0000b4002ad97a23 */ /* 0x100fe40000010802 */
[--C-:B------:R-:W-:Y:S02]  /*12670*/  FFMA.FTZ R216, R43, c[0x0][0x2d0], -R2.reuse ;  /* 0x0000b4002bd87a23 */ /* 0x100fe40000010802 */
[--C-:B------:R-:W-:Y:S01]  /*12680*/  FFMA.FTZ R36, R23, c[0x0][0x2d0], -R2.reuse ;  /* 0x0000b40017247a23 */ /* 0x100fe20000010802 */
[----:B------:R-:W-:Y:S01]  /*12690*/  LDSM.16.MT88.4 R40, [R171] ;  /* 0x00000000ab28783b */ /* 0x000fe20000004200 */
[--C-:B------:R-:W-:Y:S01]  /*126a0*/  FFMA.FTZ R187, R26, c[0x0][0x2d0], -R2.reuse ;  /* 0x0000b4001abb7a23 */ /* 0x100fe20000010802 */
[----:B------:R-:W1:Y:S01]  /*126b0*/  MUFU.EX2 R3, R0 ;  /* 0x0000000000037308 */ /* 0x000e620000000800 */
[--C-:B------:R-:W-:Y:S02]  /*126c0*/  FFMA.FTZ R186, R27, c[0x0][0x2d0], -R2.reuse ;  /* 0x0000b4001bba7a23 */ /* 0x100fe40000010802 */
[--C-:B------:R-:W-:Y:S02]  /*126d0*/  FFMA.FTZ R184, R39, c[0x0][0x2d0], -R2.reuse ;  /* 0x0000b40027b87a23 */ /* 0x100fe40000010802 */
[--C-:B------:R-:W-:Y:S02]  /*126e0*/  FFMA.FTZ R215, R54, c[0x0][0x2d0], -R2.reuse ;  /* 0x0000b40036d77a23 */ /* 0x100fe40000010802 */
[--C-:B------:R-:W-:Y:S02]  /*126f0*/  FFMA.FTZ R214, R55, c[0x0][0x2d0], -R2.reuse ;  /* 0x0000b40037d67a23 */ /* 0x100fe40000010802 */
[----:B------:R-:W-:Y:S01]  /*12700*/  FFMA.FTZ R185, R38, c[0x0][0x2d0], -R2 ;  /* 0x0000b40026b97a23 */ /* 0x000fe20000010802 */
[----:B------:R-:W3:Y:S01]  /*12710*/  MUFU.EX2 R10, R10 ;  /* 0x0000000a000a7308 */ /* 0x000ee20000000800 */
[--C-:B------:R-:W-:Y:S02]  /*12720*/  FFMA.FTZ R23, R16, c[0x0][0x2d0], -R8.reuse ;  /* 0x0000b40010177a23 */ /* 0x100fe40000010808 */
[--C-:B------:R-:W-:Y:S02]  /*12730*/  FFMA.FTZ R22, R17, c[0x0][0x2d0], -R8.reuse ;  /* 0x0000b40011167a23 */ /* 0x100fe40000010808 */
[--C-:B------:R-:W-:Y:S02]  /*12740*/  FFMA.FTZ R176, R33, c[0x0][0x2d0], -R8.reuse ;  /* 0x0000b40021b07a23 */ /* 0x100fe40000010808 */
[--C-:B------:R-:W-:Y:S02]  /*12750*/  FFMA.FTZ R194, R44, c[0x0][0x2d0], -R8.reuse ;  /* 0x0000b4002cc27a23 */ /* 0x100fe40000010808 */
[--C-:B------:R-:W-:Y:S01]  /*12760*/  FFMA.FTZ R193, R45, c[0x0][0x2d0], -R8.reuse ;  /* 0x0000b4002dc17a23 */ /* 0x100fe20000010808 */
[----:B------:R-:W4:Y:S01]  /*12770*/  MUFU.EX2 R2, R11 ;  /* 0x0000000b00027308 */ /* 0x000f220000000800 */
[--C-:B------:R-:W-:Y:S02]  /*12780*/  FFMA.FTZ R192, R48, c[0x0][0x2d0], -R8.reuse ;  /* 0x0000b40030c07a23 */ /* 0x100fe40000010808 */
[----:B------:R-:W-:Y:S02]  /*12790*/  FFMA.FTZ R211, R49, c[0x0][0x2d0], -R8 ;  /* 0x0000b40031d37a23 */ /* 0x000fe40000010808 */
[C---:B-1----:R-:W-:Y:S02]  /*127a0*/  FMUL.FTZ R39, R3.reuse, R155 ;  /* 0x0000009b03277220 */ /* 0x042fe40000410000 */
[C---:B------:R-:W-:Y:S02]  /*127b0*/  FMUL.FTZ R52, R4.reuse, R160 ;  /* 0x000000a004347220 */ /* 0x040fe40000410000 */
[C---:B------:R-:W-:Y:S01]  /*127c0*/  FMUL.FTZ R53, R4.reuse, R161 ;  /* 0x000000a104357220 */ /* 0x040fe20000410000 */
[----:B------:R1:W-:Y:S01]  /*127d0*/  MUFU.EX2 R26, R9 ;  /* 0x00000009001a7308 */ /* 0x0003e20000000800 */
[C---:B------:R-:W-:Y:S02]  /*127e0*/  FMUL.FTZ R54, R3.reuse, R162 ;  /* 0x000000a203367220 */ /* 0x040fe40000410000 */
[C---:B------:R-:W-:Y:S02]  /*127f0*/  FMUL.FTZ R55, R3.reuse, R163 ;  /* 0x000000a303377220 */ /* 0x040fe40000410000 */
[C---:B---3--:R-:W-:Y:S01]  /*12800*/  FFMA.FTZ R0, R3.reuse, R213, R10 ;  /* 0x000000d503007223 */ /* 0x048fe2000001000a */
[----:B------:R-:W-:Y:S01]  /*12810*/  LDSM.16.MT88.4 R160, [R170+0x1400] ;  /* 0x00140000aaa0783b */ /* 0x000fe20000004200 */
[C---:B------:R-:W-:Y:S02]  /*12820*/  FMUL.FTZ R56, R4.reuse, R56 ;  /* 0x0000003804387220 */ /* 0x040fe40000410000 */
[----:B------:R-:W-:Y:S01]  /*12830*/  FMUL.FTZ R57, R4, R57 ;  /* 0x0000003904397220 */ /* 0x000fe20000410000 */
[----:B------:R-:W3:Y:S01]  /*12840*/  MUFU.EX2 R27, R20 ;  /* 0x00000014001b7308 */ /* 0x000ee20000000800 */
[C---:B------:R-:W-:Y:S02]  /*12850*/  FMUL.FTZ R58, R3.reuse, R58 ;  /* 0x0000003a033a7220 */ /* 0x040fe40000410000 */
[----:B------:R-:W-:Y:S01]  /*12860*/  FMUL.FTZ R59, R3, R59 ;  /* 0x0000003b033b7220 */ /* 0x000fe20000410000 */
[C---:B----4-:R-:W-:Y:S01]  /*12870*/  F2FP.PACK_AB R173, R2.reuse, R10 ;  /* 0x0000000a02ad723e */ /* 0x050fe200000000ff */
[----:B------:R-:W-:Y:S02]  /*12880*/  FADD.FTZ R37, R2, R0 ;  /* 0x0000000002257221 */ /* 0x000fe40000010000 */
[----:B------:R-:W-:Y:S02]  /*12890*/  FADD.FTZ R0, -R106, R111 ;  /* 0x0000006f6a007221 */ /* 0x000fe40000010100 */
[--C-:B------:R-:W-:Y:S01]  /*128a0*/  FFMA.FTZ R10, R12, c[0x0][0x2d0], -R8.reuse ;  /* 0x0000b4000c0a7a23 */ /* 0x100fe20000010808 */
[----:B------:R4:W-:Y:S01]  /*128b0*/  MUFU.EX2 R226, R36 ;  /* 0x0000002400e27308 */ /* 0x0009e20000000800 */
[----:B------:R-:W-:Y:S02]  /*128c0*/  FMUL.FTZ R0, R0, c[0x0][0x2d0] ;  /* 0x0000b40000007a20 */ /* 0x000fe40000410000 */
[C---:B------:R-:W-:Y:S02]  /*128d0*/  FMUL.FTZ R68, R4.reuse, R68 ;  /* 0x0000004404447220 */ /* 0x040fe40000410000 */
[----:B-1----:R-:W-:Y:S02]  /*128e0*/  FFMA.FTZ R9, R13, c[0x0][0x2d0], -R8 ;  /* 0x0000b4000d097a23 */ /* 0x002fe40000010808 */
[----:B------:R-:W-:Y:S02]  /*128f0*/  FMUL.FTZ R8, R5, c[0x0][0x2d0] ;  /* 0x0000b40005087a20 */ /* 0x000fe40000410000 */
[----:B------:R-:W-:Y:S01]  /*12900*/  FMUL.FTZ R69, R4, R69 ;  /* 0x0000004504457220 */ /* 0x000fe20000410000 */
[----:B------:R1:W5:Y:S01]  /*12910*/  MUFU.EX2 R2, R0 ;  /* 0x0000000000027308 */ /* 0x0003620000000800 */
[--C-:B------:R-:W-:Y:S02]  /*12920*/  FFMA.FTZ R21, R15, c[0x0][0x2d0], -R8.reuse ;  /* 0x0000b4000f157a23 */ /* 0x100fe40000010808 */
[--C-:B------:R-:W-:Y:S01]  /*12930*/  FFMA.FTZ R11, R19, c[0x0][0x2d0], -R8.reuse ;  /* 0x0000b400130b7a23 */ /* 0x100fe20000010808 */
[----:B--23--:R-:W-:Y:S01]  /*12940*/  F2FP.PACK_AB R174, R26, R27 ;  /* 0x0000001b1aae723e */ /* 0x00cfe200000000ff */
        /* <DEDUP_REMOVED lines=9> */
[----:B------:R-:W3:Y:S01]  /*129e0*/  MUFU.EX2 R9, R9 ;  /* 0x0000000900097308 */ /* 0x000ee20000000800 */
[----:B------:R-:W-:Y:S02]  /*129f0*/  FFMA.FTZ R218, R51, c[0x0][0x2d0], -R8 ;  /* 0x0000b40033da7a23 */ /* 0x000fe40000010808 */
[----:B----4-:R-:W-:Y:S02]  /*12a00*/  FMUL.FTZ R36, R4, R152 ;  /* 0x0000009804247220 */ /* 0x010fe40000410000 */
[----:B-1----:R-:W-:Y:S02]  /*12a10*/  FADD.FTZ R0, -R5, R6 ;  /* 0x0000000605007221 */ /* 0x002fe40000010100 */
[----:B------:R-:W-:Y:S02]  /*12a20*/  FADD.FTZ R6, R27, R25 ;  /* 0x000000191b067221 */ /* 0x000fe40000010000 */
[----:B------:R-:W-:Y:S01]  /*12a30*/  FMUL.FTZ R0, R0, c[0x0][0x2d0] ;  /* 0x0000b40000007a20 */ /* 0x000fe20000410000 */
[----:B------:R-:W-:Y:S01]  /*12a40*/  MUFU.EX2 R242, R11 ;  /* 0x0000000b00f27308 */ /* 0x000fe20000000800 */
[----:B------:R-:W-:Y:S02]  /*12a50*/  FADD.FTZ R188, R26, R6 ;  /* 0x000000061abc7221 */ /* 0x000fe40000010000 */
[----:B-----5:R-:W-:Y:S02]  /*12a60*/  FMUL.FTZ R16, R2, R132 ;  /* 0x0000008402107220 */ /* 0x020fe40000410000 */
[----:B--2---:R-:W-:Y:S02]  /*12a70*/  FFMA.FTZ R10, R14, c[0x0][0x2d0], -R8 ;  /* 0x0000b4000e0a7a23 */ /* 0x004fe40000010808 */
        /* <DEDUP_REMOVED lines=9> */
[C---:B---3--:R-:W-:Y:S02]  /*12b10*/  FFMA.FTZ R6, R2.reuse, R223, R38 ;  /* 0x000000df02067223 */ /* 0x048fe40000010026 */
[C---:B------:R-:W-:Y:S01]  /*12b20*/  FMUL.FTZ R48, R2.reuse, R116 ;  /* 0x0000007402307220 */ /* 0x040fe20000410000 */
[----:B------:R-:W-:Y:S01]  /*12b30*/  F2FP.PACK_AB R116, R9, R38 ;  /* 0x000000260974723e */ /* 0x000fe200000000ff */
        /* <DEDUP_REMOVED lines=18> */
[C---:B-1----:R-:W-:Y:S02]  /*12c60*/  FMUL.FTZ R18, R0.reuse, R134 ;  /* 0x0000008600127220 */ /* 0x042fe40000410000 */
[C---:B------:R-:W-:Y:S02]  /*12c70*/  FMUL.FTZ R19, R0.reuse, R135 ;  /* 0x0000008700137220 */ /* 0x040fe40000410000 */
[C---:B------:R-:W-:Y:S01]  /*12c80*/  FMUL.FTZ R30, R0.reuse, R130 ;  /* 0x00000082001e7220 */ /* 0x040fe20000410000 */
[----:B------:R-:W1:Y:S01]  /*12c90*/  MUFU.EX2 R2, R10 ;  /* 0x0000000a00027308 */ /* 0x000e620000000800 */
        /* <DEDUP_REMOVED lines=10> */
[C---:B------:R-:W-:Y:S01]  /*12d40*/  FMUL.FTZ R50, R0.reuse, R118 ;  /* 0x0000007600327220 */ /* 0x040fe20000410000 */
[----:B--2---:R-:W-:Y:S01]  /*12d50*/  F2FP.PACK_AB R118, R241, R225 ;  /* 0x000000e1f176723e */ /* 0x004fe200000000ff */
[C---:B------:R-:W-:Y:S01]  /*12d60*/  FMUL.FTZ R51, R0.reuse, R119 ;  /* 0x0000007700337220 */ /* 0x040fe20000410000 */
[----:B------:R-:W-:Y:S01]  /*12d70*/  LDSM.16.MT88.4 R120, [R170+0xc00] ;  /* 0x000c0000aa78783b */ /* 0x000fe20000004200 */
[C---:B------:R-:W-:Y:S02]  /*12d80*/  FMUL.FTZ R62, R0.reuse, R62 ;  /* 0x0000003e003e7220 */ /* 0x040fe40000410000 */
[C---:B------:R-:W-:Y:S01]  /*12d90*/  FMUL.FTZ R63, R0.reuse, R63 ;  /* 0x0000003f003f7220 */ /* 0x040fe20000410000 */
[----:B------:R-:W-:Y:S01]  /*12da0*/  MUFU.EX2 R139, R187 ;  /* 0x000000bb008b7308 */ /* 0x000fe20000000800 */
[C---:B------:R-:W-:Y:S01]  /*12db0*/  FMUL.FTZ R66, R0.reuse, R66 ;  /* 0x0000004200427220 */ /* 0x040fe20000410000 */
[----:B-1----:R-:W-:Y:S01]  /*12dc0*/  F2FP.PACK_AB R117, R223, R2 ;  /* 0x00000002df75723e */ /* 0x002fe200000000ff */
[C---:B------:R-:W-:Y:S01]  /*12dd0*/  FMUL.FTZ R67, R0.reuse, R67 ;  /* 0x0000004300437220 */ /* 0x040fe20000410000 */
        /* <DEDUP_REMOVED lines=12> */
[----:B------:R-:W-:Y:S02]  /*12ea0*/  FADD.FTZ R137, R9, R6 ;  /* 0x0000000609897221 */ /* 0x000fe40000010000 */
[C---:B------:R-:W-:Y:S02]  /*12eb0*/  FMUL.FTZ R8, R4.reuse, R140 ;  /* 0x0000008c04087220 */ /* 0x040fe40000410000 */
[C---:B------:R-:W-:Y:S02]  /*12ec0*/  FMUL.FTZ R9, R4.reuse, R141 ;  /* 0x0000008d04097220 */ /* 0x040fe40000410000 */
[C---:B------:R-:W-:Y:S01]  /*12ed0*/  FMUL.FTZ R10, R3.reuse, R142 ;  /* 0x0000008e030a7220 */ /* 0x040fe20000410000 */
[----:B------:R1:W2:Y:S01]  /*12ee0*/  MUFU.EX2 R0, R24 ;  /* 0x0000001800007308 */ /* 0x0002a20000000800 */
        /* <DEDUP_REMOVED lines=11> */
[----:B------:R-:W4:Y:S01]  /*12fa0*/  MUFU.EX2 R6, R191 ;  /* 0x000000bf00067308 */ /* 0x000f220000000800 */
[C---:B------:R-:W-:Y:S02]  /*12fb0*/  FMUL.FTZ R75, R3.reuse, R75 ;  /* 0x0000004b034b7220 */ /* 0x040fe40000410000 */
[----:B------:R-:W-:Y:S01]  /*12fc0*/  FMUL.FTZ R84, R4, R84 ;  /* 0x0000005404547220 */ /* 0x000fe20000410000 */
[----:B-1----:R-:W1:Y:S01]  /*12fd0*/  LDSM.16.MT88.4 R24, [R170] ;  /* 0x00000000aa18783b */ /* 0x002e620000004200 */
[----:B--2---:R-:W-:Y:S01]  /*12fe0*/  F2FP.PACK_AB R175, R226, R0 ;  /* 0x00000000e2af723e */ /* 0x004fe200000000ff */
[----:B------:R-:W-:Y:S02]  /*12ff0*/  FADD.FTZ R136, R0, R37 ;  /* 0x0000002500887221 */ /* 0x000fe40000010000 */
[C---:B------:R-:W-:Y:S02]  /*13000*/  FMUL.FTZ R37, R4.reuse, R153 ;  /* 0x0000009904257220 */ /* 0x040fe40000410000 */
[----:B------:R-:W-:Y:S01]  /*13010*/  FMUL.FTZ R85, R4, R85 ;  /* 0x0000005504557220 */ /* 0x000fe20000410000 */
[----:B------:R-:W2:Y:S01]  /*13020*/  MUFU.EX2 R2, R190 ;  /* 0x000000be00027308 */ /* 0x000ea20000000800 */
[----:B------:R-:W-:Y:S01]  /*13030*/  LDSM.16.MT88.4 R152, [R171+0x800] ;  /* 0x00080000ab98783b */ /* 0x000fe20000004200 */
[C---:B------:R-:W-:Y:S01]  /*13040*/  FMUL.FTZ R86, R3.reuse, R86 ;  /* 0x0000005603567220 */ /* 0x040fe20000410000 */
[----:B---3--:R-:W-:Y:S01]  /*13050*/  F2FP.PACK_AB R119, R242, R224 ;  /* 0x000000e0f277723e */ /* 0x008fe200000000ff */
[C---:B------:R-:W-:Y:S02]  /*13060*/  FMUL.FTZ R20, R4.reuse, R144 ;  /* 0x0000009004147220 */ /* 0x040fe40000410000 */
[C---:B------:R-:W-:Y:S02]  /*13070*/  FMUL.FTZ R87, R3.reuse, R87 ;  /* 0x0000005703577220 */ /* 0x040fe40000410000 */
[C---:B------:R-:W-:Y:S01]  /*13080*/  FMUL.FTZ R100, R4.reuse, R100 ;  /* 0x0000006404647220 */ /* 0x040fe20000410000 */
[----:B------:R-:W-:Y:S01]  /*13090*/  LDSM.16.MT88.4 R144, [R170+0x800] ;  /* 0x00080000aa90783b */ /* 0x000fe20000004200 */
[----:B------:R-:W-:Y:S01]  /*130a0*/  MUFU.EX2 R238, R178 ;  /* 0x000000b200ee7308 */ /* 0x000fe20000000800 */
[----:B------:R-:W-:Y:S02]  /*130b0*/  FMUL.FTZ R101, R4, R101 ;  /* 0x0000006504657220 */ /* 0x000fe40000410000 */
[C---:B------:R-:W-:Y:S02]  /*130c0*/  FMUL.FTZ R102, R3.reuse, R102 ;  /* 0x0000006603667220 */ /* 0x040fe40000410000 */
[C---:B------:R-:W-:Y:S02]  /*130d0*/  FMUL.FTZ R103, R3.reuse, R103 ;  /* 0x0000006703677220 */ /* 0x040fe40000410000 */
[----:B----4-:R-:W-:Y:S02]  /*130e0*/  FADD.FTZ R0, R6, R188 ;  /* 0x000000bc06007221 */ /* 0x010fe40000010000 */
[C---:B------:R-:W-:Y:S01]  /*130f0*/  FMUL.FTZ R88, R4.reuse, R88 ;  /* 0x0000005804587220 */ /* 0x040fe20000410000 */
[----:B------:R-:W-:Y:S01]  /*13100*/  MUFU.EX2 R239, R176 ;  /* 0x000000b000ef7308 */ /* 0x000fe20000000800 */
[----:B------:R-:W-:Y:S02]  /*13110*/  FMUL.FTZ R89, R4, R89 ;  /* 0x0000005904597220 */ /* 0x000fe40000410000 */
[C---:B------:R-:W-:Y:S02]  /*13120*/  FMUL.FTZ R90, R3.reuse, R90 ;  /* 0x0000005a035a7220 */ /* 0x040fe40000410000 */
[----:B--2---:R-:W-:Y:S02]  /*13130*/  FADD.FTZ R0, R2, R0 ;  /* 0x0000000002007221 */ /* 0x004fe40000010000 */
[C---:B------:R-:W-:Y:S02]  /*13140*/  FMUL.FTZ R91, R3.reuse, R91 ;  /* 0x0000005b035b7220 */ /* 0x040fe40000410000 */
[----:B------:R-:W-:Y:S01]  /*13150*/  FADD.FTZ R0, R110, R0 ;  /* 0x000000006e007221 */ /* 0x000fe20000010000 */
[----:B------:R-:W-:Y:S01]  /*13160*/  MUFU.EX2 R233, R177 ;  /* 0x000000b100e97308 */ /* 0x000fe20000000800 */
[-C--:B-1----:R-:W-:Y:S09]  /*13170*/  HMMA.16816.F32 R8, R172, R24.reuse, R8 ;  /* 0x00000018ac08723c */ /* 0x082ff20000001808 */
[----:B------:R-:W-:Y:S01]  /*13180*/  MUFU.EX2 R232, R181 ;  /* 0x000000b500e87308 */ /* 0x000fe20000000800 */
[C---:B------:R-:W-:Y:S07]  /*13190*/  HMMA.16816.F32 R12, R116.reuse, R24, R12 ;  /* 0x00000018740c723c */ /* 0x040fee000000180c */
        /* <DEDUP_REMOVED lines=17> */
[----:B------:R-:W-:Y:S04]  /*132b0*/  MUFU.EX2 R191, R214 ;  /* 0x000000d600bf7308 */ /* 0x000fe80000000800 */
[C---:B------:R-:W-:Y:S02]  /*132c0*/  FMUL.FTZ R42, R3.reuse, R158 ;  /* 0x0000009e032a7220 */ /* 0x040fe40000410000 */
[----:B------:R-:W-:Y:S03]  /*132d0*/  FMUL.FTZ R43, R3, R159 ;  /* 0x0000009f032b7220 */ /* 0x000fe60000410000 */
[----:B------:R-:W-:Y:S01]  /*132e0*/  FADD.FTZ R3, R226, R136 ;  /* 0x00000088e2037221 */ /* 0x000fe20000010000 */
[----:B------:R-:W-:Y:S03]  /*132f0*/  MUFU.EX2 R186, R194 ;  /* 0x000000c200ba7308 */ /* 0x000fe60000000800 */
[-C--:B------:R-:W-:Y:S07]  /*13300*/  HMMA.16816.F32 R40, R172, R120.reuse, R40 ;  /* 0x00000078ac28723c */ /* 0x080fee0000001828 */
[----:B------:R-:W-:Y:S01]  /*13310*/  MUFU.EX2 R136, R220 ;  /* 0x000000dc00887308 */ /* 0x000fe20000000800 */
[C---:B------:R-:W-:Y:S08]  /*13320*/  HMMA.16816.F32 R44, R116.reuse, R120, R44 ;  /* 0x00000078742c723c */ /* 0x040ff0000000182c */
        /* <DEDUP_REMOVED lines=11> */
[----:B------:R-:W-:Y:S01]  /*133e0*/  MUFU.EX2 R181, R213 ;  /* 0x000000d500b57308 */ /* 0x000fe20000000800 */
[C---:B------:R-:W-:Y:S09]  /*133f0*/  HMMA.16816.F32 R60, R116.reuse, R120, R60 ;  /* 0x00000078743c723c */ /* 0x040ff2000000183c */
[----:B------:R-:W2:Y:S01]  /*13400*/  MUFU.EX2 R180, R218 ;  /* 0x000000da00b47308 */ /* 0x000ea20000000800 */
[-C--:B------:R-:W-:Y:S03]  /*13410*/  HMMA.16816.F32 R64, R116, R122.reuse, R64 ;  /* 0x0000007a7440723c */ /* 0x080fe60000001840 */
[----:B-1----:R-:W-:Y:S05]  /*13420*/  F2FP.PACK_AB R177, R182, R183 ;  /* 0x000000b7b6b1723e */ /* 0x002fea00000000ff */
[C---:B------:R-:W-:Y:S01]  /*13430*/  HMMA.16816.F32 R68, R172.reuse, R122, R68 ;  /* 0x0000007aac44723c */ /* 0x040fe20000001844 */
[----:B------:R-:W1:Y:S03]  /*13440*/  LDSM.16.MT88.4 R120, [R170+0x1800] ;  /* 0x00180000aa78783b */ /* 0x000e660000004200 */
[----:B--2---:R-:W-:Y:S04]  /*13450*/  F2FP.PACK_AB R179, R180, R181 ;  /* 0x000000b5b4b3723e */ /* 0x004fe800000000ff */
        /* <DEDUP_REMOVED lines=17> */
[----:B------:R-:W2:Y:S01]  /*13570*/  LDL R223, [R1] ;  /* 0x0000000001df7983 */ /* 0x000ea20000100800 */
        /* <DEDUP_REMOVED lines=12> */
[----:B-1----:R-:W-:Y:S02]  /*13640*/  FADD.FTZ R0, R110, R2 ;  /* 0x000000026e007221 */ /* 0x002fe40000010000 */
[----:B------:R-:W-:Y:S02]  /*13650*/  FADD.FTZ R2, R242, R4 ;  /* 0x00000004f2027221 */ /* 0x000fe40000010000 */
[C---:B------:R-:W-:Y:S01]  /*13660*/  HMMA.16816.F32 R20, R116.reuse, R126, R20 ;  /* 0x0000007e7414723c */ /* 0x040fe20000001814 */
[----:B------:R-:W1:Y:S03]  /*13670*/  LDSM.16.MT88.4 R124, [R171+0x1000] ;  /* 0x00100000ab7c783b */ /* 0x000e660000004200 */
[----:B------:R-:W-:Y:S01]  /*13680*/  FADD.FTZ R4, R139, R3 ;  /* 0x000000038b047221 */ /* 0x000fe20000010000 */
[C---:B---3--:R-:W-:Y:S01]  /*13690*/  F2FP.PACK_AB R172, R109.reuse, R110 ;  /* 0x0000006e6dac723e */ /* 0x048fe200000000ff */
[----:B------:R-:W-:Y:S02]  /*136a0*/  FADD.FTZ R0, R109, R0 ;  /* 0x000000006d007221 */ /* 0x000fe40000010000 */
        /* <DEDUP_REMOVED lines=8> */
[----:B------:R-:W-:Y:S01]  /*13730*/  FADD.FTZ R3, R138, R0 ;  /* 0x000000008a037221 */ /* 0x000fe20000010000 */
[----:B------:R-:W-:Y:S01]  /*13740*/  MOV R6, R5 ;  /* 0x0000000500067202 */ /* 0x000fe20000000f00 */
        /* <DEDUP_REMOVED lines=32> */
[----:B------:R-:W-:Y:S04]  /*13950*/  FADD.FTZ R224, R180, R2 ;  /* 0x00000002b4e07221 */ /* 0x000fe80000010000 */
        /* <DEDUP_REMOVED lines=23> */
[----:B--2---:R-:W-:Y:S01]  /*13ad0*/  ISETP.GT.AND P0, PT, R209, R223, PT ;  /* 0x000000dfd100720c */ /* 0x004fe20003f04270 */
[----:B------:R-:W-:Y:S04]  /*13ae0*/  FADD.FTZ R223, R184, R3 ;  /* 0x00000003b8df7221 */ /* 0x000fe80000010000 */
        /* <DEDUP_REMOVED lines=14> */
.L_x_2121:
        /* <DEDUP_REMOVED lines=16> */
.L_x_2223:
        /* <DEDUP_REMOVED lines=62> */
[----:B------:R-:W-:Y:S02]  /*140b0*/  FMUL.FTZ R41, R2, R65 ;  /* 0x0000004102297220 */ /* 0x000fe40000410000 */
        /* <DEDUP_REMOVED lines=71> */
.L_x_2056:
[----:B------:R4:W5:Y:S04]  /*14530*/  LDL R6, [R1+0x50] ;  /* 0x0000500001067983 */ /* 0x0009680000100800 */
[----:B------:R-:W1:Y:S01]  /*14540*/  S2R R2, SR_TID.X ;  /* 0x0000000000027919 */ /* 0x000e620000002100 */
[----:B------:R-:W-:Y:S01]  /*14550*/  BSSY B0, `(.L_x_2135) ;  /* 0x0000011000007945 */ /* 0x000fe20003800000 */
[----:B-1----:R-:W-:-:S13]  /*14560*/  LOP3.LUT P0, RZ, R2, 0x7f, RZ, 0xc0, !PT ;  /* 0x0000007f02ff7812 */ /* 0x002fda000780c0ff */
[----:B------:R-:W-:Y:S05]  /*14570*/  @P0 BRA `(.L_x_2136) ;  /* 0x000000e000000947 */ /* 0x000fea0003800000 */
[----:B--2-4-:R-:W1:Y:S01]  /*14580*/  S2R R4, SR_LANEID ;  /* 0x0000000000047919 */ /* 0x014e620000000000 */
        /* <DEDUP_REMOVED lines=13> */
.L_x_2136:
[----:B----4-:R-:W-:Y:S05]  /*14660*/  BSYNC B0 ;  /* 0x0000000000007941 */ /* 0x010fea0003800000 */
.L_x_2135:
[----:B------:R-:W-:Y:S01]  /*14670*/  PRMT R0, R0, 0x9910, RZ ;  /* 0x0000991000007816 */ /* 0x000fe200000000ff */
[----:B------:R-:W-:Y:S01]  /*14680*/  BSSY B1, `(.L_x_2137) ;  /* 0x000038a000017945 */ /* 0x000fe20003800000 */
[----:B-----5:R-:W-:Y:S02]  /*14690*/  IMAD.MOV.U32 R80, RZ, RZ, R6 ;  /* 0x000000ffff507224 */ /* 0x020fe400078e0006 */
[----:B------:R-:W-:-:S13]  /*146a0*/  ISETP.NE.AND P0, PT, R0, RZ, PT ;  /* 0x000000ff0000720c */ /* 0x000fda0003f05270 */
[----:B------:R-:W-:Y:S05]  /*146b0*/  @!P0 BRA `(.L_x_2138) ;  /* 0x00002ba000008947 */ /* 0x000fea0003800000 */
[----:B-1----:R-:W4:Y:S04]  /*146c0*/  LDL R6, [R1+0x68] ;  /* 0x0000680001067983 */ /* 0x002f280000100800 */
        /* <DEDUP_REMOVED lines=109> */
[----:B------:R-:W-:Y:S01]  /*14da0*/  STS [R13+0x5280], R2 ;  /* 0x005280020d007388 */ /* 0x000fe20000000800 */
[----:B-1----:R-:W-:-:S05]  /*14db0*/  F2FP.PACK_AB R0, R27, R26 ;  /* 0x0000001a1b00723e */ /* 0x002fca00000000ff */
[----:B------:R-:W-:Y:S04]  /*14dc0*/  STS [R11+0x5000], R0 ;  /* 0x005000000b007388 */ /* 0x000fe80000000800 */
[----:B------:R1:W-:Y:S04]  /*14dd0*/  STS [R11+0x5200], R3 ;  /* 0x005200030b007388 */ /* 0x0003e80000000800 */
[----:B------:R-:W-:Y:S01]  /*14de0*/  BAR.SYNC.DEFER_BLOCKING 0x1, 0x80 ;  /* 0x0042000000007b1d */ /* 0x000fe20000010000 */
[----:B-1----:R-:W-:-:S05]  /*14df0*/  IMAD.MOV.U32 R3, RZ, RZ, RZ ;  /* 0x000000ffff037224 */ /* 0x002fca00078e00ff */
[----:B------:R1:W5:Y:S04]  /*14e00*/  @P2 LDG.E R12, [R8.64] ;  /* 0x00000008080c2981 */ /* 0x000368000c1e1900 */
[----:B------:R1:W5:Y:S01]  /*14e10*/  @P3 LDG.E R3, [R4.64] ;  /* 0x0000000804033981 */ /* 0x000362000c1e1900 */
[----:B--2---:R-:W-:-:S04]  /*14e20*/  ISETP.NE.AND P0, PT, R6, RZ, PT ;  /* 0x000000ff0600720c */ /* 0x004fc80003f05270 */
[----:B------:R-:W-:Y:S01]  /*14e30*/  SEL R0, R6, c[0x0][0x3d4], P0 ;  /* 0x0000f50006007a07 */ /* 0x000fe20000000000 */
[----:B------:R-:W-:Y:S05]  /*14e40*/  @P2 BRA `(.L_x_2139) ;  /* 0x0000004000002947 */ /* 0x000fea0003800000 */
[----:B-1----:R-:W-:Y:S05]  /*14e50*/  @!P3 BRA `(.L_x_2139) ;  /* 0x000000300000b947 */ /* 0x002fea0003800000 */
[----:B-----5:R1:W2:Y:S04]  /*14e60*/  LDG.E R12, [R4.64] ;  /* 0x00000008040c7981 */ /* 0x0202a8000c1e1900 */
[----:B-1----:R-:W2:Y:S02]  /*14e70*/  LDG.E R4, [R4.64+0x4] ;  /* 0x0000040804047981 */ /* 0x002ea4000c1e1900 */
[----:B--2---:R-:W-:Y:S02]  /*14e80*/  IADD3 R12, -R12, R4, RZ ;  /* 0x000000040c0c7210 */ /* 0x004fe40007ffe1ff */
.L_x_2139:
[----:B-1----:R-:W2:Y:S04]  /*14e90*/  LDL.LU R2, [R1+0x64] ;  /* 0x0000640001027983 */ /* 0x002ea80000300800 */
        /* <DEDUP_REMOVED lines=20> */
[----:B--2---:R-:W-:-:S05]  /*14fe0*/  SEL R2, R2, RZ, !P0 ;  /* 0x000000ff02027207 */ /* 0x004fca0004000000 */
[----:B-1----:R-:W-:Y:S01]  /*14ff0*/  IMAD R0, R9, R2, RZ ;  /* 0x0000000209007224 */ /* 0x002fe200078e02ff */
[----:B----4-:R-:W-:Y:S02]  /*15000*/  SEL R6, R6, RZ, !P0 ;  /* 0x000000ff06067207 */ /* 0x010fe40004000000 */
        /* <DEDUP_REMOVED lines=69> */
[----:B------:R-:W-:Y:S01]  /*15460*/  SHF.R.S32.HI R4, RZ, 0x1f, R2 ;  /* 0x0000001fff047819 */ /* 0x000fe20000011402 */
[----:B-1----:R-:W-:-:S04]  /*15470*/  IMAD.WIDE.U32 R8, R3, c[0x0][0x3a0], RZ ;  /* 0x0000e80003087a25 */ /* 0x002fc800078e00ff */
[----:B------:R-:W-:Y:S02]  /*15480*/  IMAD R3, R3, c[0x0][0x3a4], R16 ;  /* 0x0000e90003037a24 */ /* 0x000fe400078e0210 */
[----:B------:R-:W-:-:S03]  /*15490*/  IMAD R10, R4, c[0x0][0x3f0], RZ ;  /* 0x0000fc00040a7a24 */ /* 0x000fc600078e02ff */
[----:B------:R-:W-:Y:S01]  /*154a0*/  IADD3 R9, R9, R3, RZ ;  /* 0x0000000309097210 */ /* 0x000fe20007ffe0ff */
[----:B------:R-:W-:-:S04]  /*154b0*/  IMAD R10, R2, c[0x0][0x3f4], R10 ;  /* 0x0000fd00020a7a24 */ /* 0x000fc800078e020a */
[----:B------:R-:W-:-:S04]  /*154c0*/  IMAD.WIDE.U32 R8, R5, c[0x0][0x3e8], R8 ;  /* 0x0000fa0005087a25 */ /* 0x000fc800078e0008 */
[----:B------:R-:W-:Y:S01]  /*154d0*/  IMAD R5, R5, c[0x0][0x3ec], R9 ;  /* 0x0000fb0005057a24 */ /* 0x000fe200078e0209 */
[----:B------:R-:W-:Y:S01]  /*154e0*/  MOV R4, R8 ;  /* 0x0000000800047202 */ /* 0x000fe20000000f00 */
[----:B------:R-:W-:Y:S01]  /*154f0*/  IMAD.SHL.U32 R9, R250, 0x2, RZ ;  /* 0x00000002fa097824 */ /* 0x000fe200078e00ff */
[----:B--2---:R-:W-:-:S03]  /*15500*/  SHF.R.S32.HI R82, RZ, 0x1f, R83 ;  /* 0x0000001fff527819 */ /* 0x004fc60000011453 */
[----:B------:R-:W-:Y:S01]  /*15510*/  IMAD.WIDE.U32 R4, R2, c[0x0][0x3f0], R4 ;  /* 0x0000fc0002047a25 */ /* 0x000fe200078e0004 */
[-C--:B------:R-:W-:Y:S01]  /*15520*/  LEA.HI R82, R82, R83.reuse, RZ, 0x2 ;  /* 0x0000005352527211 */ /* 0x080fe200078f10ff */
[----:B------:R1:W2:Y:S02]  /*15530*/  LDS.128 R24, [R9+0x80] ;  /* 0x0000800009187984 */ /* 0x0002a40000000c00 */
[----:B------:R-:W-:Y:S01]  /*15540*/  IMAD.IADD R5, R5, 0x1, R10 ;  /* 0x0000000105057824 */ /* 0x000fe200078e020a */
[----:B------:R-:W-:Y:S01]  /*15550*/  LOP3.LUT R82, R82, 0xfffffffc, RZ, 0xc0, !PT ;  /* 0xfffffffc52527812 */ /* 0x000fe200078ec0ff */
[----:B------:R1:W3:Y:S03]  /*15560*/  LDS.128 R36, [R9+0x880] ;  /* 0x0008800009247984 */ /* 0x0002e60000000c00 */
[----:B------:R-:W-:Y:S01]  /*15570*/  IADD3 R82, -R82, R83, RZ ;  /* 0x0000005352527210 */ /* 0x000fe20007ffe1ff */
[----:B------:R1:W4:Y:S03]  /*15580*/  LDS.128 R48, [R9+0x1080] ;  /* 0x0010800009307984 */ /* 0x0003260000000c00 */
[----:B------:R-:W-:Y:S01]  /*15590*/  LEA R6, R82, R249, 0x5 ;  /* 0x000000f952067211 */ /* 0x000fe200078e28ff */
[----:B------:R1:W1:Y:S03]  /*155a0*/  LDS.128 R60, [R9+0x1880] ;  /* 0x00188000093c7984 */ /* 0x0002660000000c00 */
[----:B------:R-:W-:Y:S01]  /*155b0*/  LEA R6, R81, R6, 0x7 ;  /* 0x0000000651067211 */ /* 0x000fe200078e38ff */
[----:B------:R1:W1:Y:S03]  /*155c0*/  LDS.128 R20, [R9+0x2080] ;  /* 0x0020800009147984 */ /* 0x0002660000000c00 */
[----:B------:R-:W-:Y:S01]  /*155d0*/  MOV R3, R6 ;  /* 0x0000000600037202 */ /* 0x000fe20000000f00 */
[----:B------:R-:W-:Y:S01]  /*155e0*/  @P5 IMAD.HI.U32 R11, R6, c[0x0][0x4ec], RZ ;  /* 0x00013b00060b5a27 */ /* 0x000fe200078e00ff */
[----:B------:R1:W1:Y:S04]  /*155f0*/  LDS.128 R32, [R9+0x2880] ;  /* 0x0028800009207984 */ /* 0x0002680000000c00 */
[----:B------:R1:W1:Y:S01]  /*15600*/  LDS.128 R44, [R9+0x3080] ;  /* 0x00308000092c7984 */ /* 0x0002620000000c00 */
[----:B------:R-:W-:-:S03]  /*15610*/  @P5 SHF.R.U32.HI R3, RZ, c[0x0][0x4f0], R11 ;  /* 0x00013c00ff035a19 */ /* 0x000fc6000001160b */
[----:B------:R1:W1:Y:S01]  /*15620*/  LDS.128 R56, [R9+0x3880] ;  /* 0x0038800009387984 */ /* 0x0002620000000c00 */
[----:B------:R-:W-:Y:S02]  /*15630*/  SHF.R.S32.HI R8, RZ, 0x1f, R3 ;  /* 0x0000001fff087819 */ /* 0x000fe40000011403 */
[C---:B------:R-:W-:Y:S01]  /*15640*/  IADD3 R2, -R3.reuse, RZ, RZ ;  /* 0x000000ff03027210 */ /* 0x040fe20007ffe1ff */
[----:B------:R1:W1:Y:S02]  /*15650*/  LDS.128 R16, [R9+0x4080] ;  /* 0x0040800009107984 */ /* 0x0002640000000c00 */
[----:B------:R-:W-:Y:S02]  /*15660*/  IMAD R8, R8, c[0x0][0x3e0], RZ ;  /* 0x0000f80008087a24 */ /* 0x000fe400078e02ff */
[----:B------:R1:W1:Y:S01]  /*15670*/  LDS.128 R28, [R9+0x4880] ;  /* 0x00488000091c7984 */ /* 0x0002620000000c00 */
[----:B------:R-:W-:Y:S02]  /*15680*/  IMAD R6, R2, c[0x0][0x4e8], R6 ;  /* 0x00013a0002067a24 */ /* 0x000fe400078e0206 */
[C---:B------:R-:W-:Y:S01]  /*15690*/  IMAD R8, R3.reuse, c[0x0][0x3e4], R8 ;  /* 0x0000f90003087a24 */ /* 0x040fe200078e0208 */
[----:B------:R1:W1:Y:S01]  /*156a0*/  LDS.128 R40, [R9+0x5080] ;  /* 0x0050800009287984 */ /* 0x0002620000000c00 */
[----:B------:R-:W-:Y:S01]  /*156b0*/  IMAD.WIDE.U32 R2, R3, c[0x0][0x3e0], R4 ;  /* 0x0000f80003027a25 */ /* 0x000fe200078e0004 */
[----:B------:R-:W-:-:S02]  /*156c0*/  SHF.R.S32.HI R4, RZ, 0x1f, R6 ;  /* 0x0000001fff047819 */ /* 0x000fc40000011406 */
[----:B------:R1:W1:Y:S01]  /*156d0*/  LDS.128 R52, [R9+0x5880] ;  /* 0x0058800009347984 */ /* 0x0002620000000c00 */
[----:B------:R-:W-:Y:S02]  /*156e0*/  LEA R5, R81, R249, 0x7 ;  /* 0x000000f951057211 */ /* 0x000fe400078e38ff */
        /* <DEDUP_REMOVED lines=8> */
[----:B--234-:R2:W3:Y:S02]  /*15770*/  SHFL.IDX PT, R4, R6, RZ, 0x1c1f ;  /* 0x001c1fff06047589 */ /* 0x01c4e400000e0000 */
.L_x_2224:
[----:B------:R-:W-:Y:S05]  /*15780*/  BRA.DIV ~URZ, `(.L_x_2142) ;  /* 0x000048127f007947 */ /* 0x000fea000b800000 */
[----:B------:R4:W2:Y:S02]  /*15790*/  SHFL.IDX PT, R2, R12, RZ, 0x1c1f ;  /* 0x001c1fff0c027589 */ /* 0x0008a400000e0000 */
.L_x_2225:
[----:B------:R-:W-:Y:S01]  /*157a0*/  ISETP.GE.AND P0, PT, R5, R0, PT ;  /* 0x000000000500720c */ /* 0x000fe20003f06270 */
[----:B------:R-:W-:-:S12]  /*157b0*/  BSSY B0, `(.L_x_2143) ;  /* 0x000000e000007945 */ /* 0x000fd80003800000 */
[----:B------:R-:W-:Y:S05]  /*157c0*/  @P0 BRA `(.L_x_2144) ;  /* 0x000000c000000947 */ /* 0x000fea0003800000 */
[----:B------:R-:W-:Y:S02]  /*157d0*/  ISETP.GE.AND P2, PT, R228, c[0x0][0x3c8], PT ;  /* 0x0000f200e4007a0c */ /* 0x000fe40003f46270 */
[----:B------:R-:W-:Y:S02]  /*157e0*/  ISETP.GE.AND P1, PT, R235, c[0x0][0x3c8], PT ;  /* 0x0000f200eb007a0c */ /* 0x000fe40003f26270 */
[----:B------:R-:W-:-:S09]  /*157f0*/  ISETP.GE.AND P0, PT, R227, c[0x0][0x3c8], PT ;  /* 0x0000f200e3007a0c */ /* 0x000fd20003f06270 */
[CC--:B--2---:R-:W-:Y:S02]  /*15800*/  @!P2 LEA R10, P5, R228.reuse, R2.reuse, 0x1 ;  /* 0x00000002e40aa211 */ /* 0x0c4fe400078a08ff */
[-C--:B------:R-:W-:Y:S02]  /*15810*/  @!P1 LEA R8, P4, R235, R2.reuse, 0x1 ;  /* 0x00000002eb089211 */ /* 0x080fe400078808ff */
[----:B------:R-:W-:Y:S02]  /*15820*/  @!P0 LEA R2, P3, R227, R2, 0x1 ;  /* 0x00000002e3028211 */ /* 0x000fe400078608ff */
[-C--:B---3--:R-:W-:Y:S02]  /*15830*/  @!P2 LEA.HI.X R11, R228, R4.reuse, R229, 0x1, P5 ;  /* 0x00000004e40ba211 */ /* 0x088fe400028f0ce5 */
[-C--:B-1----:R-:W-:Y:S02]  /*15840*/  @!P1 LEA.HI.X R9, R235, R4.reuse, R252, 0x1, P4 ;  /* 0x00000004eb099211 */ /* 0x082fe400020f0cfc */
[----:B------:R-:W-:Y:S01]  /*15850*/  @!P0 LEA.HI.X R3, R227, R4, R251, 0x1, P3 ;  /* 0x00000004e3038211 */ /* 0x000fe200018f0cfb */
[----:B------:R1:W-:Y:S04]  /*15860*/  @!P2 ST.E.128 [R10.64], R24 ;  /* 0x000000180a00a985 */ /* 0x0003e8000c101d08 */
[----:B------:R1:W-:Y:S04]  /*15870*/  @!P1 ST.E.128 [R8.64], R20 ;  /* 0x0000001408009985 */ /* 0x0003e8000c101d08 */
[----:B------:R1:W-:Y:S02]  /*15880*/  @!P0 ST.E.128 [R2.64], R16 ;  /* 0x0000001002008985 */ /* 0x0003e4000c101d08 */
.L_x_2144:
[----:B------:R-:W-:Y:S05]  /*15890*/  BSYNC B0 ;  /* 0x0000000000007941 */ /* 0x000fea0003800000 */
.L_x_2143:
[----:B------:R-:W-:Y:S05]  /*158a0*/  BRA.DIV ~URZ, `(.L_x_2145) ;  /* 0x000047627f007947 */ /* 0x000fea000b800000 */
[----:B---3--:R3:W4:Y:S04]  /*158b0*/  SHFL.IDX PT, R4, R6, 0x1, 0x1c1f ;  /* 0x003c1f0006047f89 */ /* 0x00872800000e0000 */
[----:B-12---:R3:W1:Y:S02]  /*158c0*/  SHFL.IDX PT, R2, R12, 0x1, 0x1c1f ;  /* 0x003c1f000c027f89 */ /* 0x00666400000e0000 */
.L_x_2226:
[----:B------:R-:W-:Y:S01]  /*158d0*/  IADD3 R3, R5, 0x20, RZ ;  /* 0x0000002005037810 */ /* 0x000fe20007ffe0ff */
[----:B------:R-:W-:Y:S03]  /*158e0*/  BSSY B0, `(.L_x_2146) ;  /* 0x000000f000007945 */ /* 0x000fe60003800000 */
[----:B------:R-:W-:-:S13]  /*158f0*/  ISETP.GE.AND P0, PT, R3, R0, PT ;  /* 0x000000000300720c */ /* 0x000fda0003f06270 */
[----:B------:R-:W-:Y:S05]  /*15900*/  @P0 BRA `(.L_x_2147) ;  /* 0x000000c000000947 */ /* 0x000fea0003800000 */
[----:B------:R-:W-:Y:S02]  /*15910*/  ISETP.GE.AND P2, PT, R228, c[0x0][0x3c8], PT ;  /* 0x0000f200e4007a0c */ /* 0x000fe40003f46270 */
[----:B------:R-:W-:Y:S02]  /*15920*/  ISETP.GE.AND P1, PT, R235, c[0x0][0x3c8], PT ;  /* 0x0000f200eb007a0c */ /* 0x000fe40003f26270 */
[----:B------:R-:W-:-:S09]  /*15930*/  ISETP.GE.AND P0, PT, R227, c[0x0][0x3c8], PT ;  /* 0x0000f200e3007a0c */ /* 0x000fd20003f06270 */
[CC--:B-1----:R-:W-:Y:S02]  /*15940*/  @!P2 LEA R10, P5, R228.reuse, R2.reuse, 0x1 ;  /* 0x00000002e40aa211 */ /* 0x0c2fe400078a08ff */
[-C--:B------:R-:W-:Y:S02]  /*15950*/  @!P1 LEA R8, P4, R235, R2.reuse, 0x1 ;  /* 0x00000002eb089211 */ /* 0x080fe400078808ff */
[----:B------:R-:W-:Y:S02]  /*15960*/  @!P0 LEA R2, P3, R227, R2, 0x1 ;  /* 0x00000002e3028211 */ /* 0x000fe400078608ff */
[-C--:B----4-:R-:W-:Y:S02]  /*15970*/  @!P2 LEA.HI.X R11, R228, R4.reuse, R229, 0x1, P5 ;  /* 0x00000004e40ba211 */ /* 0x090fe400028f0ce5 */
[-C--:B------:R-:W-:Y:S02]  /*15980*/  @!P1 LEA.HI.X R9, R235, R4.reuse, R252, 0x1, P4 ;  /* 0x00000004eb099211 */ /* 0x080fe400020f0cfc */
[----:B------:R-:W-:Y:S01]  /*15990*/  @!P0 LEA.HI.X R3, R227, R4, R251, 0x1, P3 ;  /* 0x00000004e3038211 */ /* 0x000fe200018f0cfb */
[----:B------:R1:W-:Y:S04]  /*159a0*/  @!P2 ST.E.128 [R10.64], R36 ;  /* 0x000000240a00a985 */ /* 0x0003e8000c101d08 */
[----:B------:R1:W-:Y:S04]  /*159b0*/  @!P1 ST.E.128 [R8.64], R32 ;  /* 0x0000002008009985 */ /* 0x0003e8000c101d08 */
[----:B------:R1:W-:Y:S02]  /*159c0*/  @!P0 ST.E.128 [R2.64], R28 ;  /* 0x0000001c02008985 */ /* 0x0003e4000c101d08 */
.L_x_2147:
[----:B------:R-:W-:Y:S05]  /*159d0*/  BSYNC B0 ;  /* 0x0000000000007941 */ /* 0x000fea0003800000 */
.L_x_2146:
[----:B------:R-:W-:Y:S05]  /*159e0*/  BRA.DIV ~URZ, `(.L_x_2148) ;  /* 0x000046f27f007947 */ /* 0x000fea000b800000 */
[----:B----4-:R2:W4:Y:S02]  /*159f0*/  SHFL.IDX PT, R4, R6, 0x2, 0x1c1f ;  /* 0x005c1f0006047f89 */ /* 0x01052400000e0000 */
.L_x_2227:
[----:B------:R-:W-:Y:S05]  /*15a00*/  BRA.DIV ~URZ, `(.L_x_2149) ;  /* 0x000047427f007947 */ /* 0x000fea000b800000 */
[----:B-1----:R1:W2:Y:S02]  /*15a10*/  SHFL.IDX PT, R2, R12, 0x2, 0x1c1f ;  /* 0x005c1f000c027f89 */ /* 0x0022a400000e0000 */
.L_x_2228:
[----:B------:R-:W-:Y:S01]  /*15a20*/  IADD3 R3, R5, 0x40, RZ ;  /* 0x0000004005037810 */ /* 0x000fe20007ffe0ff */
[----:B------:R-:W-:Y:S03]  /*15a30*/  BSSY B0, `(.L_x_2150) ;  /* 0x000000f000007945 */ /* 0x000fe60003800000 */
[----:B------:R-:W-:-:S13]  /*15a40*/  ISETP.GE.AND P0, PT, R3, R0, PT ;  /* 0x000000000300720c */ /* 0x000fda0003f06270 */
[----:B------:R-:W-:Y:S05]  /*15a50*/  @P0 BRA `(.L_x_2151) ;  /* 0x000000c000000947 */ /* 0x000fea0003800000 */
[----:B------:R-:W-:Y:S02]  /*15a60*/  ISETP.GE.AND P2, PT, R228, c[0x0][0x3c8], PT ;  /* 0x0000f200e4007a0c */ /* 0x000fe40003f46270 */
[----:B------:R-:W-:Y:S02]  /*15a70*/  ISETP.GE.AND P1, PT, R235, c[0x0][0x3c8], PT ;  /* 0x0000f200eb007a0c */ /* 0x000fe40003f26270 */
[----:B------:R-:W-:-:S09]  /*15a80*/  ISETP.GE.AND P0, PT, R227, c[0x0][0x3c8], PT ;  /* 0x0000f200e3007a0c */ /* 0x000fd20003f06270 */
[CC--:B--2---:R-:W-:Y:S02]  /*15a90*/  @!P2 LEA R10, P5, R228.reuse, R2.reuse, 0x1 ;  /* 0x00000002e40aa211 */ /* 0x0c4fe400078a08ff */
        /* <DEDUP_REMOVED lines=8> */
.L_x_2151:
[----:B------:R-:W-:Y:S05]  /*15b20*/  BSYNC B0 ;  /* 0x0000000000007941 */ /* 0x000fea0003800000 */
.L_x_2150:
[----:B------:R-:W-:Y:S05]  /*15b30*/  BRA.DIV ~URZ, `(.L_x_2152) ;  /* 0x000046827f007947 */ /* 0x000fea000b800000 */
[----:B--23--:R-:W2:Y:S04]  /*15b40*/  SHFL.IDX PT, R6, R6, 0x3, 0x1c1f ;  /* 0x007c1f0006067f89 */ /* 0x00cea800000e0000 */
[----:B------:R3:W1:Y:S02]  /*15b50*/  SHFL.IDX PT, R2, R12, 0x3, 0x1c1f ;  /* 0x007c1f000c027f89 */ /* 0x00066400000e0000 */
.L_x_2229:
[----:B------:R-:W-:-:S04]  /*15b60*/  IADD3 R3, R5, 0x60, RZ ;  /* 0x0000006005037810 */ /* 0x000fc80007ffe0ff */
[----:B------:R-:W-:-:S13]  /*15b70*/  ISETP.GE.AND P0, PT, R3, R0, PT ;  /* 0x000000000300720c */ /* 0x000fda0003f06270 */
[----:B------:R-:W-:Y:S05]  /*15b80*/  @P0 BRA `(.L_x_2153) ;  /* 0x0000239000000947 */ /* 0x000fea0003800000 */
[----:B------:R-:W-:Y:S02]  /*15b90*/  ISETP.GE.AND P1, PT, R228, c[0x0][0x3c8], PT ;  /* 0x0000f200e4007a0c */ /* 0x000fe40003f26270 */
[----:B------:R-:W-:-:S11]  /*15ba0*/  ISETP.GE.AND P0, PT, R235, c[0x0][0x3c8], PT ;  /* 0x0000f200eb007a0c */ /* 0x000fd60003f06270 */
[CC--:B-1----:R-:W-:Y:S02]  /*15bb0*/  @!P1 LEA R8, P3, R228.reuse, R2.reuse, 0x1 ;  /* 0x00000002e4089211 */ /* 0x0c2fe400078608ff */
[C---:B----4-:R-:W-:Y:S02]  /*15bc0*/  @!P0 LEA R4, P2, R235.reuse, R2, 0x1 ;  /* 0x00000002eb048211 */ /* 0x050fe400078408ff */
[-C--:B--2---:R-:W-:Y:S02]  /*15bd0*/  @!P1 LEA.HI.X R9, R228, R6.reuse, R229, 0x1, P3 ;  /* 0x00000006e4099211 */ /* 0x084fe400018f0ce5 */
[----:B------:R-:W-:-:S03]  /*15be0*/  @!P0 LEA.HI.X R5, R235, R6, R252, 0x1, P2 ;  /* 0x00000006eb058211 */ /* 0x000fc600010f0cfc */
[----:B------:R1:W-:Y:S04]  /*15bf0*/  @!P1 ST.E.128 [R8.64], R60 ;  /* 0x0000003c08009985 */ /* 0x0003e8000c101d08 */
[----:B------:R1:W-:Y:S01]  /*15c00*/  @!P0 ST.E.128 [R4.64], R56 ;  /* 0x0000003804008985 */ /* 0x0003e2000c101d08 */
[----:B------:R-:W-:-:S13]  /*15c10*/  ISETP.GE.AND P0, PT, R227, c[0x0][0x3c8], PT ;  /* 0x0000f200e3007a0c */ /* 0x000fda0003f06270 */
[----:B------:R-:W-:Y:S05]  /*15c20*/  @P0 BRA `(.L_x_2153) ;  /* 0x000022f000000947 */ /* 0x000fea0003800000 */
[----:B------:R-:W-:-:S04]  /*15c30*/  LEA R2, P0, R227, R2, 0x1 ;  /* 0x00000002e3027211 */ /* 0x000fc800078008ff */
[----:B------:R-:W-:-:S05]  /*15c40*/  LEA.HI.X R3, R227, R6, R251, 0x1, P0 ;  /* 0x00000006e3037211 */ /* 0x000fca00000f0cfb */
[----:B------:R2:W-:Y:S01]  /*15c50*/  ST.E.128 [R2.64], R52 ;  /* 0x0000003402007985 */ /* 0x0005e2000c101d08 */
[----:B------:R-:W-:Y:S05]  /*15c60*/  BRA `(.L_x_2153) ;  /* 0x000022b000007947 */ /* 0x000fea0003800000 */
.L_x_2140:
        /* <DEDUP_REMOVED lines=33> */
.L_x_2230:
[----:B------:R-:W-:Y:S05]  /*15e80*/  BRA.DIV ~URZ, `(.L_x_2155) ;  /* 0x000044727f007947 */ /* 0x000fea000b800000 */
[----:B------:R3:W4:Y:S02]  /*15e90*/  SHFL.IDX PT, R0, R6, RZ, 0x1c1f ;  /* 0x001c1fff06007589 */ /* 0x00072400000e0000 */
.L_x_2231:
        /* <DEDUP_REMOVED lines=74> */
.L_x_2157:
[----:B------:R-:W-:Y:S05]  /*16340*/  BSYNC B0 ;  /* 0x0000000000007941 */ /* 0x000fea0003800000 */
.L_x_2156:
[----:B------:R-:W-:Y:S05]  /*16350*/  BRA.DIV ~URZ, `(.L_x_2158) ;  /* 0x000040127f007947 */ /* 0x000fea000b800000 */
[----:B--2---:R2:W1:Y:S04]  /*16360*/  SHFL.IDX PT, R4, R5, 0x1, 0x1c1f ;  /* 0x003c1f0005047f89 */ /* 0x00446800000e0000 */
[----:B----4-:R2:W4:Y:S02]  /*16370*/  SHFL.IDX PT, R0, R6, 0x1, 0x1c1f ;  /* 0x003c1f0006007f89 */ /* 0x01052400000e0000 */
.L_x_2232:
        /* <DEDUP_REMOVED lines=74> */
.L_x_2160:
[----:B------:R-:W-:Y:S05]  /*16820*/  BSYNC B0 ;  /* 0x0000000000007941 */ /* 0x000fea0003800000 */
.L_x_2159:
[----:B------:R-:W-:Y:S05]  /*16830*/  BRA.DIV ~URZ, `(.L_x_2161) ;  /* 0x00003c027f007947 */ /* 0x000fea000b800000 */
[----:B-1----:R1:W2:Y:S02]  /*16840*/  SHFL.IDX PT, R4, R5, 0x2, 0x1c1f ;  /* 0x005c1f0005047f89 */ /* 0x0022a400000e0000 */
.L_x_2233:
[----:B------:R-:W-:Y:S05]  /*16850*/  BRA.DIV ~URZ, `(.L_x_2162) ;  /* 0x00003c527f007947 */ /* 0x000fea000b800000 */
[----:B----4-:R4:W1:Y:S02]  /*16860*/  SHFL.IDX PT, R0, R6, 0x2, 0x1c1f ;  /* 0x005c1f0006007f89 */ /* 0x01086400000e0000 */
.L_x_2234:
        /* <DEDUP_REMOVED lines=40> */
[-C--:B-1----:R-:W-:Y:S02]  /*16af0*/  @!P4 LEA R8, P5, R70, R0.reuse, 0x2 ;  /* 0x000000004608c211 */ /* 0x082fe400078a10ff */
[----:B--2---:R-:W-:Y:S02]  /*16b00*/  @!P3 LEA R2, P2, R10, R0, 0x2 ;  /* 0x000000000a02b211 */ /* 0x004fe400078410ff */
        /* <DEDUP_REMOVED lines=33> */
.L_x_2164:
[----:B------:R-:W-:Y:S05]  /*16d20*/  BSYNC B0 ;  /* 0x0000000000007941 */ /* 0x000fea0003800000 */
.L_x_2163:
[----:B------:R-:W-:Y:S05]  /*16d30*/  BRA.DIV ~URZ, `(.L_x_2165) ;  /* 0x000037e27f007947 */ /* 0x000fea000b800000 */
[----:B--2---:R2:W3:Y:S04]  /*16d40*/  SHFL.IDX PT, R4, R5, 0x3, 0x1c1f ;  /* 0x007c1f0005047f89 */ /* 0x0044e800000e0000 */
[----:B-1----:R2:W1:Y:S02]  /*16d50*/  SHFL.IDX PT, R0, R6, 0x3, 0x1c1f ;  /* 0x007c1f0006007f89 */ /* 0x00246400000e0000 */
.L_x_2235:
[----:B------:R-:W-:-:S13]  /*16d60*/  LOP3.LUT P0, RZ, R243, 0x2, RZ, 0xc0, !PT ;  /* 0x00000002f3ff7812 */ /* 0x000fda000780c0ff */
        /* <DEDUP_REMOVED lines=21> */
[----:B-----5:R-:W-:-:S02]  /*16ec0*/  ISETP.GE.AND P4, PT, R14, c[0x0][0x3c8], PT ;  /* 0x0000f2000e007a0c */ /* 0x020fc40003f86270 */
[----:B--2---:R-:W-:Y:S02]  /*16ed0*/  ISETP.GE.AND P3, PT, R10, c[0x0][0x3c8], PT ;  /* 0x0000f2000a007a0c */ /* 0x004fe40003f66270 */
[----:B----4-:R-:W-:-:S09]  /*16ee0*/  ISETP.GE.AND P2, PT, R5, c[0x0][0x3c8], PT ;  /* 0x0000f20005007a0c */ /* 0x010fd20003f46270 */
[----:B-1----:R-:W-:Y:S02]  /*16ef0*/  @!P4 IMAD.MOV.U32 R8, RZ, RZ, R0 ;  /* 0x000000ffff08c224 */ /* 0x002fe400078e0000 */
[----:B------:R-:W-:Y:S01]  /*16f00*/  @!P4 IMAD.MOV.U32 R9, RZ, RZ, R4 ;  /* 0x000000ffff09c224 */ /* 0x000fe200078e0004 */
[----:B------:R-:W-:-:S03]  /*16f10*/  @!P3 LEA R2, P5, R10, R0, 0x2 ;  /* 0x000000000a02b211 */ /* 0x000fc600078a10ff */
[----:B------:R-:W-:Y:S01]  /*16f20*/  @!P4 IMAD.WIDE R8, R14, 0x4, R8 ;  /* 0x000000040e08c825 */ /* 0x000fe200078e0208 */
[----:B---3--:R-:W-:Y:S01]  /*16f30*/  @!P3 LEA.HI.X R3, R10, R4, R11, 0x2, P5 ;  /* 0x000000040a03b211 */ /* 0x008fe200028f140b */
        /* <DEDUP_REMOVED lines=50> */
.L_x_2138:
[----:B------:R-:W4:Y:S04]  /*17260*/  LDL.LU R0, [R1+0x4c] ;  /* 0x00004c0001007983 */ /* 0x000f280000300800 */
[----:B---3--:R-:W3:Y:S01]  /*17270*/  LDL.LU R8, [R1+0x60] ;  /* 0x0000600001087983 */ /* 0x008ee20000300800 */
[----:B------:R-:W-:Y:S02]  /*17280*/  ISETP.NE.U32.AND P0, PT, RZ, c[0x0][0x508], PT ;  /* 0x00014200ff007a0c */ /* 0x000fe40003f05070 */
[----:B------:R-:W-:Y:S01]  /*17290*/  ISETP.NE.U32.AND P3, PT, RZ, c[0x0][0x500], PT ;  /* 0x00014000ff007a0c */ /* 0x000fe20003f65070 */
[----:B-12---:R-:W2:Y:S01]  /*172a0*/  LDL.LU R6, [R1+0xac] ;  /* 0x0000ac0001067983 */ /* 0x006ea20000300800 */
        /* <DEDUP_REMOVED lines=17> */
.L_x_2166:
        /* <DEDUP_REMOVED lines=60> */
.L_x_2168:
[----:B------:R-:W-:Y:S05]  /*17780*/  BSYNC B0 ;  /* 0x0000000000007941 */ /* 0x000fea0003800000 */
.L_x_2167:
        /* <DEDUP_REMOVED lines=43> */
.L_x_2236:
[----:B------:R-:W-:Y:S05]  /*17a40*/  BRA.DIV ~URZ, `(.L_x_2170) ;  /* 0x00002c127f007947 */ /* 0x000fea000b800000 */
[----:B------:R3:W4:Y:S02]  /*17a50*/  SHFL.IDX PT, R0, R13, RZ, 0x1c1f ;  /* 0x001c1fff0d007589 */ /* 0x00072400000e0000 */
.L_x_2237:
[----:B------:R-:W-:Y:S01]  /*17a60*/  IMAD R6, R20, c[0x0][0x4e8], RZ ;  /* 0x00013a0014067a24 */ /* 0x000fe200078e02ff */
[----:B------:R-:W-:Y:S04]  /*17a70*/  BSSY B0, `(.L_x_2171) ;  /* 0x000000f000007945 */ /* 0x000fe80003800000 */
[----:B------:R-:W-:-:S13]  /*17a80*/  ISETP.GE.AND P0, PT, R12, R6, PT ;  /* 0x000000060c00720c */ /* 0x000fda0003f06270 */
[----:B------:R-:W-:Y:S05]  /*17a90*/  @P0 BRA `(.L_x_2172) ;  /* 0x000000c000000947 */ /* 0x000fea0003800000 */
[----:B------:R-:W-:Y:S02]  /*17aa0*/  ISETP.GE.AND P2, PT, R228, c[0x0][0x3c8], PT ;  /* 0x0000f200e4007a0c */ /* 0x000fe40003f46270 */
[----:B------:R-:W-:Y:S02]  /*17ab0*/  ISETP.GE.AND P1, PT, R235, c[0x0][0x3c8], PT ;  /* 0x0000f200eb007a0c */ /* 0x000fe40003f26270 */
[----:B------:R-:W-:-:S09]  /*17ac0*/  ISETP.GE.AND P0, PT, R227, c[0x0][0x3c8], PT ;  /* 0x0000f200e3007a0c */ /* 0x000fd20003f06270 */
[CC--:B----4-:R-:W-:Y:S02]  /*17ad0*/  @!P2 LEA R10, P5, R228.reuse, R0.reuse, 0x1 ;  /* 0x00000000e40aa211 */ /* 0x0d0fe400078a08ff */
        /* <DEDUP_REMOVED lines=8> */
.L_x_2172:
[----:B------:R-:W-:Y:S05]  /*17b60*/  BSYNC B0 ;  /* 0x0000000000007941 */ /* 0x000fea0003800000 */
.L_x_2171:
[----:B------:R-:W-:Y:S05]  /*17b70*/  BRA.DIV ~URZ, `(.L_x_2173) ;  /* 0x00002b527f007947 */ /* 0x000fea000b800000 */
[----:B--2---:R2:W1:Y:S04]  /*17b80*/  SHFL.IDX PT, R4, R5, 0x1, 0x1c1f ;  /* 0x003c1f0005047f89 */ /* 0x00446800000e0000 */
[----:B----4-:R2:W4:Y:S02]  /*17b90*/  SHFL.IDX PT, R0, R13, 0x1, 0x1c1f ;  /* 0x003c1f000d007f89 */ /* 0x01052400000e0000 */
.L_x_2238:
[----:B------:R-:W-:Y:S01]  /*17ba0*/  IADD3 R2, R12, 0x20, RZ ;  /* 0x000000200c027810 */ /* 0x000fe20007ffe0ff */
[----:B------:R-:W-:Y:S03]  /*17bb0*/  BSSY B0, `(.L_x_2174) ;  /* 0x000000f000007945 */ /* 0x000fe60003800000 */
        /* <DEDUP_REMOVED lines=14> */
.L_x_2175:
[----:B------:R-:W-:Y:S05]  /*17ca0*/  BSYNC B0 ;  /* 0x0000000000007941 */ /* 0x000fea0003800000 */
.L_x_2174:
[----:B------:R-:W-:Y:S05]  /*17cb0*/  BRA.DIV ~URZ, `(.L_x_2176) ;  /* 0x00002ae27f007947 */ /* 0x000fea000b800000 */
[----:B-1----:R1:W2:Y:S02]  /*17cc0*/  SHFL.IDX PT, R4, R5, 0x2, 0x1c1f ;  /* 0x005c1f0005047f89 */ /* 0x0022a400000e0000 */
.L_x_2239:
[----:B------:R-:W-:Y:S05]  /*17cd0*/  BRA.DIV ~URZ, `(.L_x_2177) ;  /* 0x00002b327f007947 */ /* 0x000fea000b800000 */
[----:B----4-:R4:W1:Y:S02]  /*17ce0*/  SHFL.IDX PT, R0, R13, 0x2, 0x1c1f ;  /* 0x005c1f000d007f89 */ /* 0x01086400000e0000 */
.L_x_2240:
        /* <DEDUP_REMOVED lines=16> */
.L_x_2179:
[----:B------:R-:W-:Y:S05]  /*17df0*/  BSYNC B0 ;  /* 0x0000000000007941 */ /* 0x000fea0003800000 */
.L_x_2178:
[----:B------:R-:W-:Y:S05]  /*17e00*/  BRA.DIV ~URZ, `(.L_x_2180) ;  /* 0x00002a727f007947 */ /* 0x000fea000b800000 */
[----:B--2---:R2:W3:Y:S04]  /*17e10*/  SHFL.IDX PT, R4, R5, 0x3, 0x1c1f ;  /* 0x007c1f0005047f89 */ /* 0x0044e800000e0000 */
[----:B-1----:R2:W1:Y:S02]  /*17e20*/  SHFL.IDX PT, R0, R13, 0x3, 0x1c1f ;  /* 0x007c1f000d007f89 */ /* 0x00246400000e0000 */
.L_x_2241:
[----:B------:R-:W-:-:S04]  /*17e30*/  IADD3 R12, R12, 0x60, RZ ;  /* 0x000000600c0c7810 */ /* 0x000fc80007ffe0ff */
        /* <DEDUP_REMOVED lines=14> */
.L_x_2153:
[----:B------:R-:W-:Y:S05]  /*17f20*/  BSYNC B1 ;  /* 0x0000000000017941 */ /* 0x000fea0003800000 */
.L_x_2137:
        /* <DEDUP_REMOVED lines=14> */
[----:B------:R1:W4:Y:S02]  /*18010*/  SHFL.IDX PT, R10, R80, RZ, 0x1f ;  /* 0x00001fff500a7589 */ /* 0x00032400000e0000 */
.L_x_2242:
[----:B------:R-:W-:Y:S05]  /*18020*/  BRA.DIV ~URZ, `(.L_x_2183) ;  /* 0x000029927f007947 */ /* 0x000fea000b800000 */
[----:B------:R1:W4:Y:S02]  /*18030*/  SHFL.IDX PT, R9, R80, 0x1, 0x1f ;  /* 0x00201f0050097f89 */ /* 0x00032400000e0000 */
.L_x_2243:
[----:B------:R-:W5:Y:S01]  /*18040*/  LDL R0, [R1+0x5c] ;  /* 0x00005c0001007983 */ /* 0x000f620000100800 */
[----:B--234-:R-:W-:Y:S02]  /*18050*/  IMAD.MOV.U32 R6, RZ, RZ, RZ ;  /* 0x000000ffff067224 */ /* 0x01cfe400078e00ff */
[----:B-----5:R-:W-:-:S05]  /*18060*/  IMAD.IADD R0, R0, 0x1, R14 ;  /* 0x0000000100007824 */ /* 0x020fca00078e020e */
[----:B------:R-:W-:-:S13]  /*18070*/  ISETP.GE.OR P0, PT, R0, c[0x0][0x53c], !P6 ;  /* 0x00014f0000007a0c */ /* 0x000fda0007706670 */
[----:B------:R-:W-:Y:S01]  /*18080*/  @!P0 MOV R2, 0x4 ;  /* 0x0000000400028802 */ /* 0x000fe20000000f00 */
[----:B------:R-:W-:-:S04]  /*18090*/  @!P0 IMAD.MOV.U32 R4, RZ, RZ, 0x4 ;  /* 0x00000004ff048424 */ /* 0x000fc800078e00ff */
        /* <DEDUP_REMOVED lines=13> */
.L_x_2244:
        /* <DEDUP_REMOVED lines=16> */
.L_x_2245:
[----:B---3--:R-:W-:Y:S01]  /*18270*/  IMAD R0, R0, c[0x0][0x538], RZ ;  /* 0x00014e0000007a24 */ /* 0x008fe200078e02ff */
[----:B------:R-:W-:Y:S04]  /*18280*/  BSSY B1, `(.L_x_2186) ;  /* 0x0000084000017945 */ /* 0x000fe80003800000 */
[----:B------:R-:W-:-:S04]  /*18290*/  IADD3 R9, R0, R9, RZ ;  /* 0x0000000900097210 */ /* 0x000fc80007ffe0ff */
[----:B------:R-:W-:-:S13]  /*182a0*/  ISETP.GT.AND P0, PT, R9, R10, PT ;  /* 0x0000000a0900720c */ /* 0x000fda0003f04270 */
[----:B------:R-:W-:Y:S05]  /*182b0*/  @P0 BRA `(.L_x_2187) ;  /* 0x0000026000000947 */ /* 0x000fea0003800000 */
.L_x_2191:
        /* <DEDUP_REMOVED lines=18> */
.L_x_2246:
        /* <DEDUP_REMOVED lines=16> */
.L_x_2247:
[----:B---3--:R-:W-:-:S05]  /*184e0*/  IMAD R0, R0, c[0x0][0x538], RZ ;  /* 0x00014e0000007a24 */ /* 0x008fca00078e02ff */
[----:B------:R-:W-:-:S04]  /*184f0*/  IADD3 R9, R0, R9, RZ ;  /* 0x0000000900097210 */ /* 0x000fc80007ffe0ff */
[----:B------:R-:W-:-:S13]  /*18500*/  ISETP.GT.AND P0, PT, R9, R10, PT ;  /* 0x0000000a0900720c */ /* 0x000fda0003f04270 */
[----:B-12---:R-:W-:Y:S05]  /*18510*/  @!P0 BRA `(.L_x_2191) ;  /* 0xfffffda000008947 */ /* 0x006fea000383ffff */
.L_x_2187:
[----:B------:R-:W-:-:S05]  /*18520*/  IADD3 R12, -R0, R9, RZ ;  /* 0x00000009000c7210 */ /* 0x000fca0007ffe1ff */
[----:B------:R-:W-:-:S05]  /*18530*/  IMAD R0, R4, c[0x0][0x538], R12 ;  /* 0x00014e0004007a24 */ /* 0x000fca00078e020c */
[----:B------:R-:W-:Y:S01]  /*18540*/  ISETP.GT.AND P0, PT, R0, R10, PT ;  /* 0x0000000a0000720c */ /* 0x000fe20003f04270 */
[----:B------:R-:W-:-:S12]  /*18550*/  BRA.DIV ~URZ, `(.L_x_2192) ;  /* 0x000028c27f007947 */ /* 0x000fd8000b800000 */
[----:B------:R-:W-:-:S04]  /*18560*/  VOTE.ANY R0, PT, !P0 ;  /* 0x0000000000007806 */ /* 0x000fc800040e0100 */
.L_x_2248:
[----:B------:R3:W4:Y:S01]  /*18570*/  POPC R11, R0 ;  /* 0x00000000000b7309 */ /* 0x0007220000000000 */
[----:B------:R-:W-:Y:S05]  /*18580*/  BRA.DIV ~URZ, `(.L_x_2193) ;  /* 0x000028d27f007947 */ /* 0x000fea000b800000 */
[----:B----4-:R4:W1:Y:S04]  /*18590*/  SHFL.IDX PT, R6, R6, R11, 0x1f ;  /* 0x00001f0b06067589 */ /* 0x01086800000e0000 */
[----:B------:R4:W2:Y:S02]  /*185a0*/  SHFL.IDX PT, R5, R8, R11, 0x1f ;  /* 0x00001f0b08057589 */ /* 0x0008a400000e0000 */
.L_x_2249:
[----:B------:R-:W-:Y:S01]  /*185b0*/  ISETP.NE.AND P0, PT, R0, RZ, PT ;  /* 0x000000ff0000720c */ /* 0x000fe20003f05270 */
[----:B------:R-:W-:-:S12]  /*185c0*/  BSSY B0, `(.L_x_2194) ;  /* 0x0000005000007945 */ /* 0x000fd80003800000 */
[----:B------:R-:W-:Y:S05]  /*185d0*/  @!P0 BRA `(.L_x_2195) ;  /* 0x0000003000008947 */ /* 0x000fea0003800000 */
[----:B---3--:R-:W-:Y:S01]  /*185e0*/  IADD3 R0, R11, -0x1, RZ ;  /* 0xffffffff0b007810 */ /* 0x008fe20007ffe0ff */
[----:B------:R-:W-:Y:S05]  /*185f0*/  BRA.DIV ~URZ, `(.L_x_2196) ;  /* 0x000029327f007947 */ /* 0x000fea000b800000 */
[----:B------:R3:W4:Y:S02]  /*18600*/  SHFL.IDX PT, R13, R4, R0, 0x1f ;  /* 0x00001f00040d7589 */ /* 0x00072400000e0000 */
.L_x_2195:
[----:B------:R-:W-:Y:S05]  /*18610*/  BSYNC B0 ;  /* 0x0000000000007941 */ /* 0x000fea0003800000 */
.L_x_2194:
        /* <DEDUP_REMOVED lines=69> */
.L_x_2188:
[----:B------:R-:W-:Y:S01]  /*18a70*/  MOV R0, c[0x0][0x53c] ;  /* 0x00014f0000007a02 */ /* 0x000fe20000000f00 */
[----:B------:R3:W-:Y:S04]  /*18a80*/  STL [R1+0x50], R10 ;  /* 0x0000500a01007387 */ /* 0x0007e80000100800 */
[----:B------:R3:W-:Y:S04]  /*18a90*/  STL [R1+0x54], RZ ;  /* 0x000054ff01007387 */ /* 0x0007e80000100800 */
[----:B------:R3:W-:Y:S04]  /*18aa0*/  STL [R1+0x58], RZ ;  /* 0x000058ff01007387 */ /* 0x0007e80000100800 */
[----:B------:R3:W-:Y:S02]  /*18ab0*/  STL [R1+0x5c], R0 ;  /* 0x00005c0001007387 */ /* 0x0007e40000100800 */
.L_x_2197:
[----:B------:R-:W-:Y:S05]  /*18ac0*/  BSYNC B1 ;  /* 0x0000000000017941 */ /* 0x000fea0003800000 */
.L_x_2186:
        /* <DEDUP_REMOVED lines=9> */
.L_x_2181:
[----:B-1----:R-:W5:Y:S02]  /*18b60*/  LDL R0, [R1+0x5c] ;  /* 0x00005c0001007983 */ /* 0x002f640000100800 */
[----:B-----5:R-:W-:-:S13]  /*18b70*/  ISETP.GE.AND P0, PT, R0, c[0x0][0x53c], PT ;  /* 0x00014f0000007a0c */ /* 0x020fda0003f06270 */
[----:B--234-:R-:W-:Y:S01]  /*18b80*/  @P0 CALL.REL.NOINC `(.L_x_2198) ;  /* 0x0000001000000944 */ /* 0x01cfe20003c00000 */
[----:B------:R-:W-:Y:S05]  /*18b90*/  BRA `(.L_x_2199) ;  /* 0xfffe943000007947 */ /* 0x000fea000383ffff */
.L_x_2198:
[----:B------:R-:W-:Y:S05]  /*18ba0*/  EXIT ;  /* 0x000000000000794d */ /* 0x000fea0003800000 */
.L_x_2012:
[----:B------:R-:W-:Y:S01]  /*18bb0*/  IMAD.MOV.U32 R0, RZ, RZ, R5 ;  /* 0x000000ffff007224 */ /* 0x000fe200078e0005 */
[----:B------:R-:W-:Y:S02]  /*18bc0*/  MOV R3, 0x1 ;  /* 0x0000000100037802 */ /* 0x000fe40000000f00 */
[----:B------:R-:W-:Y:S02]  /*18bd0*/  MOV R2, 0x18bf0 ;  /* 0x00018bf000027802 */ /* 0x000fe40000000f00 */
[----:B------:R-:W-:Y:S05]  /*18be0*/  CALL.REL.NOINC `($__internal_33_$__cuda_sm70_shflsync_up_p) ;  /* 0x0000246000007944 */ /* 0x000fea0003c00000 */
[----:B------:R-:W-:Y:S01]  /*18bf0*/  MOV R0, R4 ;  /* 0x0000000400007202 */ /* 0x000fe20000000f00 */
[----:B------:R-:W-:Y:S05]  /*18c00*/  BRA `(.L_x_2200) ;  /* 0xfffe786000007947 */ /* 0x000fea000383ffff */
.L_x_2013:
[----:B------:R-:W-:Y:S01]  /*18c10*/  IMAD.MOV.U32 R0, RZ, RZ, R5 ;  /* 0x000000ffff007224 */ /* 0x000fe200078e0005 */
[----:B------:R-:W-:Y:S02]  /*18c20*/  MOV R3, 0x2 ;  /* 0x0000000200037802 */ /* 0x000fe40000000f00 */
[----:B------:R-:W-:Y:S02]  /*18c30*/  MOV R2, 0x18c50 ;  /* 0x00018c5000027802 */ /* 0x000fe40000000f00 */
[----:B------:R-:W-:Y:S05]  /*18c40*/  CALL.REL.NOINC `($__internal_33_$__cuda_sm70_shflsync_up_p) ;  /* 0x0000240000007944 */ /* 0x000fea0003c00000 */
[----:B------:R-:W-:Y:S01]  /*18c50*/  SEL R4, R4, RZ, P4 ;  /* 0x000000ff04047207 */ /* 0x000fe20002000000 */
[----:B------:R-:W-:Y:S01]  /*18c60*/  IMAD.MOV.U32 R3, RZ, RZ, 0x4 ;  /* 0x00000004ff037424 */ /* 0x000fe200078e00ff */
[----:B------:R-:W-:-:S03]  /*18c70*/  MOV R2, 0x18ca0 ;  /* 0x00018ca000027802 */ /* 0x000fc60000000f00 */
[----:B------:R-:W-:Y:S02]  /*18c80*/  IMAD.IADD R0, R5, 0x1, R4 ;  /* 0x0000000105007824 */ /* 0x000fe400078e0204 */
        /* <DEDUP_REMOVED lines=13> */
[----:B------:R-:W-:Y:S02]  /*18d60*/  MOV R3, 0x1f ;  /* 0x0000001f00037802 */ /* 0x000fe40000000f00 */
[----:B------:R-:W-:Y:S01]  /*18d70*/  MOV R2, 0x18db0 ;  /* 0x00018db000027802 */ /* 0x000fe20000000f00 */
[----:B------:R-:W-:-:S04]  /*18d80*/  IMAD.IADD R4, R0, 0x1, R4 ;  /* 0x0000000100047824 */ /* 0x000fc800078e0204 */
[----:B------:R-:W-:Y:S02]  /*18d90*/  IMAD.MOV.U32 R212, RZ, RZ, R4 ;  /* 0x000000ffffd47224 */ /* 0x000fe400078e0004 */
[----:B------:R-:W-:Y:S05]  /*18da0*/  CALL.REL.NOINC `($__internal_32_$__cuda_sm70_shflsync_idx_p) ;  /* 0x0000225000007944 */ /* 0x000fea0003c00000 */
[----:B------:R-:W-:Y:S01]  /*18db0*/  MOV R0, R211 ;  /* 0x000000d300007202 */ /* 0x000fe20000000f00 */
[----:B------:R-:W-:Y:S05]  /*18dc0*/  BRA `(.L_x_2201) ;  /* 0xfffe77a000007947 */ /* 0x000fea000383ffff */
.L_x_2015:
[----:B------:R-:W-:Y:S02]  /*18dd0*/  SEL R0, RZ, 0x1, P0 ;  /* 0x00000001ff007807 */ /* 0x000fe40000000000 */
[----:B------:R-:W-:Y:S02]  /*18de0*/  MOV R2, 0x18e00 ;  /* 0x00018e0000027802 */ /* 0x000fe40000000f00 */
[----:B------:R-:W-:Y:S05]  /*18df0*/  CALL.REL.NOINC `($__internal_34_$__cuda_sm70_votesync_ballot) ;  /* 0x000022b000007944 */ /* 0x000fea0003c00000 */
[----:B------:R-:W-:Y:S05]  /*18e00*/  BRA `(.L_x_2202) ;  /* 0xfffe77f000007947 */ /* 0x000fea000383ffff */
.L_x_2016:
[----:B------:R-:W-:Y:S01]  /*18e10*/  IMAD.MOV.U32 R212, RZ, RZ, R8 ;  /* 0x000000ffffd47224 */ /* 0x000fe200078e0008 */
[----:B--2---:R-:W-:Y:S01]  /*18e20*/  MOV R211, R13 ;  /* 0x0000000d00d37202 */ /* 0x004fe20000000f00 */
[----:B------:R-:W-:Y:S01]  /*18e30*/  IMAD.MOV.U32 R3, RZ, RZ, 0x1f ;  /* 0x0000001fff037424 */ /* 0x000fe200078e00ff */
[----:B------:R-:W-:Y:S02]  /*18e40*/  MOV R2, 0x18e60 ;  /* 0x00018e6000027802 */ /* 0x000fe40000000f00 */
[----:B-1----:R-:W-:Y:S05]  /*18e50*/  CALL.REL.NOINC `($__internal_32_$__cuda_sm70_shflsync_idx_p) ;  /* 0x000021a000007944 */ /* 0x002fea0003c00000 */
[----:B------:R-:W-:Y:S01]  /*18e60*/  IMAD.MOV.U32 R11, RZ, RZ, R211 ;  /* 0x000000ffff0b7224 */ /* 0x000fe200078e00d3 */
[----:B------:R-:W-:Y:S01]  /*18e70*/  MOV R212, R7 ;  /* 0x0000000700d47202 */ /* 0x000fe20000000f00 */
[----:B------:R-:W-:Y:S01]  /*18e80*/  IMAD.MOV.U32 R6, RZ, RZ, RZ ;  /* 0x000000ffff067224 */ /* 0x000fe200078e00ff */
[----:B------:R-:W-:Y:S01]  /*18e90*/  MOV R211, R13 ;  /* 0x0000000d00d37202 */ /* 0x000fe20000000f00 */
[----:B------:R-:W-:Y:S01]  /*18ea0*/  IMAD.MOV.U32 R3, RZ, RZ, 0x1f ;  /* 0x0000001fff037424 */ /* 0x000fe200078e00ff */
[----:B------:R-:W-:-:S02]  /*18eb0*/  MOV R2, 0x18ed0 ;  /* 0x00018ed000027802 */ /* 0x000fc40000000f00 */
[----:B------:R-:W-:Y:S05]  /*18ec0*/  CALL.REL.NOINC `($__internal_32_$__cuda_sm70_shflsync_idx_p) ;  /* 0x0000213000007944 */ /* 0x000fea0003c00000 */
[----:B------:R-:W-:Y:S01]  /*18ed0*/  MOV R10, R211 ;  /* 0x000000d3000a7202 */ /* 0x000fe20000000f00 */
[----:B------:R-:W-:Y:S05]  /*18ee0*/  BRA `(.L_x_2203) ;  /* 0xfffe776000007947 */ /* 0x000fea000383ffff */
.L_x_2019:
[----:B------:R-:W-:Y:S01]  /*18ef0*/  IMAD.MOV.U32 R212, RZ, RZ, R4 ;  /* 0x000000ffffd47224 */ /* 0x000fe200078e0004 */
[----:B------:R-:W-:-:S02]  /*18f00*/  MOV R3, 0x1f ;  /* 0x0000001f00037802 */ /* 0x000fc40000000f00 */
[----:B------:R-:W-:Y:S02]  /*18f10*/  MOV R2, 0x18f30 ;  /* 0x00018f3000027802 */ /* 0x000fe40000000f00 */
[----:B-1234-:R-:W-:Y:S05]  /*18f20*/  CALL.REL.NOINC `($__internal_32_$__cuda_sm70_shflsync_idx_p) ;  /* 0x000020d000007944 */ /* 0x01efea0003c00000 */
[----:B------:R-:W-:Y:S01]  /*18f30*/  MOV R6, R211 ;  /* 0x000000d300067202 */ /* 0x000fe20000000f00 */
[----:B------:R-:W-:Y:S05]  /*18f40*/  BRA `(.L_x_2018) ;  /* 0xfffe776000007947 */ /* 0x000fea000383ffff */
.L_x_2057:
[----:B------:R-:W-:Y:S01]  /*18f50*/  IMAD.MOV.U32 R212, RZ, RZ, R6 ;  /* 0x000000ffffd47224 */ /* 0x000fe200078e0006 */
[----:B------:R-:W-:Y:S01]  /*18f60*/  MOV R211, RZ ;  /* 0x000000ff00d37202 */ /* 0x000fe20000000f00 */
[----:B------:R-:W-:Y:S01]  /*18f70*/  IMAD.MOV.U32 R3, RZ, RZ, 0x1c1f ;  /* 0x00001c1fff037424 */ /* 0x000fe200078e00ff */
[----:B------:R-:W-:Y:S02]  /*18f80*/  MOV R2, 0x18fa0 ;  /* 0x00018fa000027802 */ /* 0x000fe40000000f00 */
[----:B-----5:R-:W-:Y:S05]  /*18f90*/  CALL.REL.NOINC `($__internal_32_$__cuda_sm70_shflsync_idx_p) ;  /* 0x0000206000007944 */ /* 0x020fea0003c00000 */
[----:B------:R-:W-:Y:S01]  /*18fa0*/  MOV R4, R211 ;  /* 0x000000d300047202 */ /* 0x000fe20000000f00 */
[----:B------:R-:W-:Y:S05]  /*18fb0*/  BRA `(.L_x_2204) ;  /* 0xfffef5e000007947 */ /* 0x000fea000383ffff */
.L_x_2058:
[----:B------:R-:W-:Y:S01]  /*18fc0*/  IMAD.MOV.U32 R212, RZ, RZ, R12 ;  /* 0x000000ffffd47224 */ /* 0x000fe200078e000c */
[----:B------:R-:W-:Y:S01]  /*18fd0*/  MOV R211, RZ ;  /* 0x000000ff00d37202 */ /* 0x000fe20000000f00 */
[----:B------:R-:W-:Y:S01]  /*18fe0*/  IMAD.MOV.U32 R3, RZ, RZ, 0x1c1f ;  /* 0x00001c1fff037424 */ /* 0x000fe200078e00ff */
[----:B------:R-:W-:Y:S02]  /*18ff0*/  MOV R2, 0x19010 ;  /* 0x0001901000027802 */ /* 0x000fe40000000f00 */
[----:B-12--5:R-:W-:Y:S05]  /*19000*/  CALL.REL.NOINC `($__internal_32_$__cuda_sm70_shflsync_idx_p) ;  /* 0x00001ff000007944 */ /* 0x026fea0003c00000 */
[----:B------:R-:W-:Y:S01]  /*19010*/  MOV R0, R211 ;  /* 0x000000d300007202 */ /* 0x000fe20000000f00 */
[----:B------:R-:W-:Y:S05]  /*19020*/  BRA `(.L_x_2205) ;  /* 0xfffef59000007947 */ /* 0x000fea000383ffff */
.L_x_2061:
[----:B------:R-:W-:Y:S01]  /*19030*/  IMAD.MOV.U32 R212, RZ, RZ, R6 ;  /* 0x000000ffffd47224 */ /* 0x000fe200078e0006 */
[----:B------:R-:W-:Y:S01]  /*19040*/  MOV R211, 0x1 ;  /* 0x0000000100d37802 */ /* 0x000fe20000000f00 */
[----:B--2---:R-:W-:Y:S01]  /*19050*/  IMAD.MOV.U32 R3, RZ, RZ, 0x1c1f ;  /* 0x00001c1fff037424 */ /* 0x004fe200078e00ff */
[----:B------:R-:W-:-:S02]  /*19060*/  MOV R2, 0x19080 ;  /* 0x0001908000027802 */ /* 0x000fc40000000f00 */
[----:B-1-345:R-:W-:Y:S05]  /*19070*/  CALL.REL.NOINC `($__internal_32_$__cuda_sm70_shflsync_idx_p) ;  /* 0x00001f8000007944 */ /* 0x03afea0003c00000 */
[----:B------:R-:W-:Y:S01]  /*19080*/  IMAD.MOV.U32 R4, RZ, RZ, R211 ;  /* 0x000000ffff047224 */ /* 0x000fe200078e00d3 */
[----:B------:R-:W-:Y:S01]  /*19090*/  MOV R211, 0x1 ;  /* 0x0000000100d37802 */ /* 0x000fe20000000f00 */
[----:B------:R-:W-:Y:S01]  /*190a0*/  IMAD.MOV.U32 R212, RZ, RZ, R12 ;  /* 0x000000ffffd47224 */ /* 0x000fe200078e000c */
[----:B------:R-:W-:-:S02]  /*190b0*/  MOV R3, 0x1c1f ;  /* 0x00001c1f00037802 */ /* 0x000fc40000000f00 */
[----:B------:R-:W-:Y:S02]  /*190c0*/  MOV R2, 0x190e0 ;  /* 0x000190e000027802 */ /* 0x000fe40000000f00 */
[----:B------:R-:W-:Y:S05]  /*190d0*/  CALL.REL.NOINC `($__internal_32_$__cuda_sm70_shflsync_idx_p) ;  /* 0x00001f2000007944 */ /* 0x000fea0003c00000 */
[----:B------:R-:W-:Y:S01]  /*190e0*/  MOV R0, R211 ;  /* 0x000000d300007202 */ /* 0x000fe20000000f00 */
[----:B------:R-:W-:Y:S05]  /*190f0*/  BRA `(.L_x_2206) ;  /* 0xfffef61000007947 */ /* 0x000fea000383ffff */
.L_x_2064:
[----:B------:R-:W-:Y:S01]  /*19100*/  IMAD.MOV.U32 R212, RZ, RZ, R6 ;  /* 0x000000ffffd47224 */ /* 0x000fe200078e0006 */
[----:B------:R-:W-:Y:S01]  /*19110*/  MOV R211, 0x2 ;  /* 0x0000000200d37802 */ /* 0x000fe20000000f00 */
[----:B-1----:R-:W-:Y:S01]  /*19120*/  IMAD.MOV.U32 R3, RZ, RZ, 0x1c1f ;  /* 0x00001c1fff037424 */ /* 0x002fe200078e00ff */
[----:B------:R-:W-:Y:S02]  /*19130*/  MOV R2, 0x19150 ;  /* 0x0001915000027802 */ /* 0x000fe40000000f00 */
[----:B--2345:R-:W-:Y:S05]  /*19140*/  CALL.REL.NOINC `($__internal_32_$__cuda_sm70_shflsync_idx_p) ;  /* 0x00001eb000007944 */ /* 0x03cfea0003c00000 */
[----:B------:R-:W-:Y:S01]  /*19150*/  MOV R4, R211 ;  /* 0x000000d300047202 */ /* 0x000fe20000000f00 */
[----:B------:R-:W-:Y:S05]  /*19160*/  BRA `(.L_x_2207) ;  /* 0xfffef6e000007947 */ /* 0x000fea000383ffff */
.L_x_2065:
[----:B------:R-:W-:Y:S01]  /*19170*/  IMAD.MOV.U32 R212, RZ, RZ, R12 ;  /* 0x000000ffffd47224 */ /* 0x000fe200078e000c */
[----:B------:R-:W-:Y:S01]  /*19180*/  MOV R211, 0x2 ;  /* 0x0000000200d37802 */ /* 0x000fe20000000f00 */
[----:B------:R-:W-:Y:S01]  /*19190*/  IMAD.MOV.U32 R3, RZ, RZ, 0x1c1f ;  /* 0x00001c1fff037424 */ /* 0x000fe200078e00ff */
[----:B------:R-:W-:Y:S02]  /*191a0*/  MOV R2, 0x191c0 ;  /* 0x000191c000027802 */ /* 0x000fe40000000f00 */
[----:B-12345:R-:W-:Y:S05]  /*191b0*/  CALL.REL.NOINC `($__internal_32_$__cuda_sm70_shflsync_idx_p) ;  /* 0x00001e4000007944 */ /* 0x03efea0003c00000 */
[----:B------:R-:W-:Y:S01]  /*191c0*/  MOV R0, R211 ;  /* 0x000000d300007202 */ /* 0x000fe20000000f00 */
[----:B------:R-:W-:Y:S05]  /*191d0*/  BRA `(.L_x_2208) ;  /* 0xfffef69000007947 */ /* 0x000fea000383ffff */
.L_x_2068:
[----:B------:R-:W-:Y:S01]  /*191e0*/  IMAD.MOV.U32 R212, RZ, RZ, R6 ;  /* 0x000000ffffd47224 */ /* 0x000fe200078e0006 */
[----:B------:R-:W-:Y:S01]  /*191f0*/  MOV R211, 0x3 ;  /* 0x0000000300d37802 */ /* 0x000fe20000000f00 */
[----:B-1----:R-:W-:Y:S01]  /*19200*/  IMAD.MOV.U32 R3, RZ, RZ, 0x1c1f ;  /* 0x00001c1fff037424 */ /* 0x002fe200078e00ff */
[----:B------:R-:W-:-:S02]  /*19210*/  MOV R2, 0x19230 ;  /* 0x0001923000027802 */ /* 0x000fc40000000f00 */
[----:B--2345:R-:W-:Y:S05]  /*19220*/  CALL.REL.NOINC `($__internal_32_$__cuda_sm70_shflsync_idx_p) ;  /* 0x00001dd000007944 */ /* 0x03cfea0003c00000 */
        /* <DEDUP_REMOVED lines=8> */
.L_x_2111:
[----:B------:R-:W-:Y:S01]  /*192b0*/  IMAD.MOV.U32 R212, RZ, RZ, R6 ;  /* 0x000000ffffd47224 */ /* 0x000fe200078e0006 */
[----:B------:R-:W-:Y:S01]  /*192c0*/  MOV R211, 0x1 ;  /* 0x0000000100d37802 */ /* 0x000fe20000000f00 */
[----:B---3--:R-:W-:Y:S01]  /*192d0*/  IMAD.MOV.U32 R3, RZ, RZ, 0x1c1f ;  /* 0x00001c1fff037424 */ /* 0x008fe200078e00ff */
[----:B------:R-:W-:Y:S02]  /*192e0*/  MOV R2, 0x19300 ;  /* 0x0001930000027802 */ /* 0x000fe40000000f00 */
[----:B------:R-:W-:Y:S05]  /*192f0*/  CALL.REL.NOINC `($__internal_32_$__cuda_sm70_shflsync_idx_p) ;  /* 0x00001d0000007944 */ /* 0x000fea0003c00000 */
[----:B------:R-:W-:Y:S01]  /*19300*/  IMAD.MOV.U32 R4, RZ, RZ, R211 ;  /* 0x000000ffff047224 */ /* 0x000fe200078e00d3 */
[----:B------:R-:W-:Y:S01]  /*19310*/  MOV R211, 0x1 ;  /* 0x0000000100d37802 */ /* 0x000fe20000000f00 */
[----:B------:R-:W-:Y:S01]  /*19320*/  IMAD.MOV.U32 R212, RZ, RZ, R26 ;  /* 0x000000ffffd47224 */ /* 0x000fe200078e001a */
[----:B------:R-:W-:Y:S02]  /*19330*/  MOV R3, 0x1c1f ;  /* 0x00001c1f00037802 */ /* 0x000fe40000000f00 */
[----:B------:R-:W-:Y:S02]  /*19340*/  MOV R2, 0x19360 ;  /* 0x0001936000027802 */ /* 0x000fe40000000f00 */
[----:B------:R-:W-:Y:S05]  /*19350*/  CALL.REL.NOINC `($__internal_32_$__cuda_sm70_shflsync_idx_p) ;  /* 0x00001ca000007944 */ /* 0x000fea0003c00000 */
[----:B------:R-:W-:Y:S01]  /*19360*/  MOV R2, R211 ;  /* 0x000000d300027202 */ /* 0x000fe20000000f00 */
[----:B------:R-:W-:Y:S05]  /*19370*/  BRA `(.L_x_2210) ;  /* 0xffff584000007947 */ /* 0x000fea000383ffff */
.L_x_2114:
[----:B------:R-:W-:Y:S01]  /*19380*/  IMAD.MOV.U32 R212, RZ, RZ, R5 ;  /* 0x000000ffffd47224 */ /* 0x000fe200078e0005 */
[----:B------:R-:W-:Y:S01]  /*19390*/  MOV R211, RZ ;  /* 0x000000ff00d37202 */ /* 0x000fe20000000f00 */
[----:B------:R-:W-:Y:S01]  /*193a0*/  IMAD.MOV.U32 R3, RZ, RZ, 0x1c1f ;  /* 0x00001c1fff037424 */ /* 0x000fe200078e00ff */
[----:B------:R-:W-:-:S02]  /*193b0*/  MOV R2, 0x193d0 ;  /* 0x000193d000027802 */ /* 0x000fc40000000f00 */
[----:B------:R-:W-:Y:S05]  /*193c0*/  CALL.REL.NOINC `($__internal_32_$__cuda_sm70_shflsync_idx_p) ;  /* 0x00001c3000007944 */ /* 0x000fea0003c00000 */
[----:B------:R-:W-:Y:S01]  /*193d0*/  MOV R4, R211 ;  /* 0x000000d300047202 */ /* 0x000fe20000000f00 */
[----:B------:R-:W-:Y:S05]  /*193e0*/  BRA `(.L_x_2211) ;  /* 0xffff61d000007947 */ /* 0x000fea000383ffff */
.L_x_2115:
[----:B------:R-:W-:Y:S01]  /*193f0*/  IMAD.MOV.U32 R212, RZ, RZ, R6 ;  /* 0x000000ffffd47224 */ /* 0x000fe200078e0006 */
[----:B------:R-:W-:Y:S01]  /*19400*/  MOV R211, RZ ;  /* 0x000000ff00d37202 */ /* 0x000fe20000000f00 */
[----:B------:R-:W-:Y:S01]  /*19410*/  IMAD.MOV.U32 R3, RZ, RZ, 0x1c1f ;  /* 0x00001c1fff037424 */ /* 0x000fe200078e00ff */
[----:B------:R-:W-:-:S02]  /*19420*/  MOV R2, 0x19440 ;  /* 0x0001944000027802 */ /* 0x000fc40000000f00 */
[----:B-12---:R-:W-:Y:S05]  /*19430*/  CALL.REL.NOINC `($__internal_32_$__cuda_sm70_shflsync_idx_p) ;  /* 0x00001bc000007944 */ /* 0x006fea0003c00000 */
[----:B------:R-:W-:Y:S01]  /*19440*/  MOV R0, R211 ;  /* 0x000000d300007202 */ /* 0x000fe20000000f00 */
[----:B------:R-:W-:Y:S05]  /*19450*/  BRA `(.L_x_2212) ;  /* 0xffff618000007947 */ /* 0x000fea000383ffff */
.L_x_2118:
[----:B------:R-:W-:Y:S01]  /*19460*/  IMAD.MOV.U32 R212, RZ, RZ, R5 ;  /* 0x000000ffffd47224 */ /* 0x000fe200078e0005 */
[----:B------:R-:W-:Y:S01]  /*19470*/  MOV R211, 0x1 ;  /* 0x0000000100d37802 */ /* 0x000fe20000000f00 */
[----:B--2---:R-:W-:Y:S01]  /*19480*/  IMAD.MOV.U32 R3, RZ, RZ, 0x1c1f ;  /* 0x00001c1fff037424 */ /* 0x004fe200078e00ff */
[----:B------:R-:W-:-:S03]  /*19490*/  MOV R2, 0x194b0 ;  /* 0x000194b000027802 */ /* 0x000fc60000000f00 */
[----:B-1-34-:R-:W-:Y:S05]  /*194a0*/  CALL.REL.NOINC `($__internal_32_$__cuda_sm70_shflsync_idx_p) ;  /* 0x00001b5000007944 */ /* 0x01afea0003c00000 */
        /* <DEDUP_REMOVED lines=8> */
.L_x_2119:
[----:B------:R-:W-:Y:S02]  /*19530*/  MOV R0, 0x2 ;  /* 0x0000000200007802 */ /* 0x000fe40000000f00 */
[----:B------:R-:W-:Y:S02]  /*19540*/  MOV R2, 0x19560 ;  /* 0x0001956000027802 */ /* 0x000fe40000000f00 */
[----:B------:R-:W-:Y:S05]  /*19550*/  CALL.REL.NOINC `($__internal_31_$__cuda_sm70_shflsync_bfly_p) ;  /* 0x00001a4000007944 */ /* 0x000fea0003c00000 */
[----:B------:R-:W-:Y:S05]  /*19560*/  BRA `(.L_x_2214) ;  /* 0xffff697000007947 */ /* 0x000fea000383ffff */
.L_x_2120:
[----:B------:R-:W-:Y:S02]  /*19570*/  MOV R0, 0x1 ;  /* 0x0000000100007802 */ /* 0x000fe40000000f00 */
[----:B------:R-:W-:Y:S02]  /*19580*/  MOV R2, 0x195a0 ;  /* 0x000195a000027802 */ /* 0x000fe40000000f00 */
[----:B------:R-:W-:Y:S05]  /*19590*/  CALL.REL.NOINC `($__internal_31_$__cuda_sm70_shflsync_bfly_p) ;  /* 0x00001a0000007944 */ /* 0x000fea0003c00000 */
[----:B------:R-:W-:Y:S01]  /*195a0*/  FMNMX.FTZ R108, R4, R0, !PT ;  /* 0x00000000046c7209 */ /* 0x000fe20007810000 */
[----:B------:R-:W-:Y:S01]  /*195b0*/  IMAD.MOV.U32 R4, RZ, RZ, R5 ;  /* 0x000000ffff047224 */ /* 0x000fe200078e0005 */
[----:B------:R-:W-:Y:S01]  /*195c0*/  MOV R2, 0x195f0 ;  /* 0x000195f000027802 */ /* 0x000fe20000000f00 */
[----:B------:R-:W-:Y:S02]  /*195d0*/  IMAD.MOV.U32 R0, RZ, RZ, 0x2 ;  /* 0x00000002ff007424 */ /* 0x000fe400078e00ff */
[----:B------:R-:W-:Y:S05]  /*195e0*/  CALL.REL.NOINC `($__internal_31_$__cuda_sm70_shflsync_bfly_p) ;  /* 0x000019b000007944 */ /* 0x000fea0003c00000 */
[----:B------:R-:W-:Y:S01]  /*195f0*/  FMNMX.FTZ R5, R5, R0, !PT ;  /* 0x0000000005057209 */ /* 0x000fe20007810000 */
[----:B------:R-:W-:Y:S01]  /*19600*/  IMAD.MOV.U32 R0, RZ, RZ, 0x1 ;  /* 0x00000001ff007424 */ /* 0x000fe200078e00ff */
[----:B------:R-:W-:-:S03]  /*19610*/  MOV R2, 0x19640 ;  /* 0x0001964000027802 */ /* 0x000fc60000000f00 */
[----:B------:R-:W-:Y:S02]  /*19620*/  IMAD.MOV.U32 R4, RZ, RZ, R5 ;  /* 0x000000ffff047224 */ /* 0x000fe400078e0005 */
        /* <DEDUP_REMOVED lines=21> */
[----:B------:R-:W-:Y:S01]  /*19780*/  MOV R9, R0 ;  /* 0x0000000000097202 */ /* 0x000fe20000000f00 */
[----:B------:R-:W-:Y:S05]  /*19790*/  BRA `(.L_x_2215) ;  /* 0xffff683000007947 */ /* 0x000fea000383ffff */
.L_x_2122:
[----:B-1--4-:R-:W-:Y:S01]  /*197a0*/  MOV R211, RZ ;  /* 0x000000ff00d37202 */ /* 0x012fe20000000f00 */
[----:B------:R-:W-:Y:S01]  /*197b0*/  IMAD.MOV.U32 R212, RZ, RZ, R8 ;  /* 0x000000ffffd47224 */ /* 0x000fe200078e0008 */
[----:B------:R-:W-:Y:S01]  /*197c0*/  MOV R2, 0x197f0 ;  /* 0x000197f000027802 */ /* 0x000fe20000000f00 */
[----:B------:R-:W-:Y:S02]  /*197d0*/  IMAD.MOV.U32 R3, RZ, RZ, 0x1c1f ;  /* 0x00001c1fff037424 */ /* 0x000fe400078e00ff */
[----:B------:R-:W-:Y:S05]  /*197e0*/  CALL.REL.NOINC `($__internal_32_$__cuda_sm70_shflsync_idx_p) ;  /* 0x0000181000007944 */ /* 0x000fea0003c00000 */
[----:B------:R-:W-:Y:S01]  /*197f0*/  MOV R0, R211 ;  /* 0x000000d300007202 */ /* 0x000fe20000000f00 */
[----:B------:R-:W-:-:S05]  /*19800*/  BRA `(.L_x_2216) ;  /* 0xffff7b0000007947 */ /* 0x000fca000383ffff */
.L_x_2125:
[----:B------:R-:W-:Y:S01]  /*19810*/  MOV R211, 0x1 ;  /* 0x0000000100d37802 */ /* 0x000fe20000000f00 */
[----:B------:R-:W-:Y:S01]  /*19820*/  IMAD.MOV.U32 R212, RZ, RZ, R8 ;  /* 0x000000ffffd47224 */ /* 0x000fe200078e0008 */
[----:B--2---:R-:W-:Y:S01]  /*19830*/  MOV R2, 0x19860 ;  /* 0x0001986000027802 */ /* 0x004fe20000000f00 */
[----:B------:R-:W-:Y:S02]  /*19840*/  IMAD.MOV.U32 R3, RZ, RZ, 0x1c1f ;  /* 0x00001c1fff037424 */ /* 0x000fe400078e00ff */
[----:B-1----:R-:W-:Y:S05]  /*19850*/  CALL.REL.NOINC `($__internal_32_$__cuda_sm70_shflsync_idx_p) ;  /* 0x000017a000007944 */ /* 0x002fea0003c00000 */
[----:B------:R-:W-:Y:S01]  /*19860*/  MOV R3, 0x1c1f ;  /* 0x00001c1f00037802 */ /* 0x000fe20000000f00 */
[----:B------:R-:W-:Y:S01]  /*19870*/  IMAD.MOV.U32 R4, RZ, RZ, R211 ;  /* 0x000000ffff047224 */ /* 0x000fe200078e00d3 */
[----:B------:R-:W-:Y:S01]  /*19880*/  MOV R211, 0x1 ;  /* 0x0000000100d37802 */ /* 0x000fe20000000f00 */
[----:B------:R-:W-:Y:S01]  /*19890*/  IMAD.MOV.U32 R212, RZ, RZ, R9 ;  /* 0x000000ffffd47224 */ /* 0x000fe200078e0009 */
[----:B------:R-:W-:Y:S02]  /*198a0*/  MOV R2, 0x198c0 ;  /* 0x000198c000027802 */ /* 0x000fe40000000f00 */
[----:B------:R-:W-:Y:S05]  /*198b0*/  CALL.REL.NOINC `($__internal_32_$__cuda_sm70_shflsync_idx_p) ;  /* 0x0000174000007944 */ /* 0x000fea0003c00000 */
[----:B------:R-:W-:Y:S01]  /*198c0*/  MOV R0, R211 ;  /* 0x000000d300007202 */ /* 0x000fe20000000f00 */
[----:B------:R-:W-:-:S05]  /*198d0*/  BRA `(.L_x_2217) ;  /* 0xffff7b6000007947 */ /* 0x000fca000383ffff */
.L_x_2128:
[----:B------:R-:W-:Y:S01]  /*198e0*/  MOV R211, RZ ;  /* 0x000000ff00d37202 */ /* 0x000fe20000000f00 */
[----:B------:R-:W-:Y:S01]  /*198f0*/  IMAD.MOV.U32 R212, RZ, RZ, R174 ;  /* 0x000000ffffd47224 */ /* 0x000fe200078e00ae */
[----:B------:R-:W-:Y:S01]  /*19900*/  MOV R2, 0x19930 ;  /* 0x0001993000027802 */ /* 0x000fe20000000f00 */
[----:B------:R-:W-:Y:S02]  /*19910*/  IMAD.MOV.U32 R3, RZ, RZ, 0x1c1f ;  /* 0x00001c1fff037424 */ /* 0x000fe400078e00ff */
[----:B------:R-:W-:Y:S05]  /*19920*/  CALL.REL.NOINC `($__internal_32_$__cuda_sm70_shflsync_idx_p) ;  /* 0x000016d000007944 */ /* 0x000fea0003c00000 */
[----:B------:R-:W-:Y:S01]  /*19930*/  MOV R4, R211 ;  /* 0x000000d300047202 */ /* 0x000fe20000000f00 */
[----:B------:R-:W-:-:S05]  /*19940*/  BRA `(.L_x_2218) ;  /* 0xffff84c000007947 */ /* 0x000fca000383ffff */
.L_x_2129:
[----:B------:R-:W-:Y:S01]  /*19950*/  MOV R211, RZ ;  /* 0x000000ff00d37202 */ /* 0x000fe20000000f00 */
[----:B------:R-:W-:Y:S01]  /*19960*/  IMAD.MOV.U32 R212, RZ, RZ, R175 ;  /* 0x000000ffffd47224 */ /* 0x000fe200078e00af */
[----:B------:R-:W-:Y:S01]  /*19970*/  MOV R2, 0x199a0 ;  /* 0x000199a000027802 */ /* 0x000fe20000000f00 */
[----:B------:R-:W-:Y:S02]  /*19980*/  IMAD.MOV.U32 R3, RZ, RZ, 0x1c1f ;  /* 0x00001c1fff037424 */ /* 0x000fe400078e00ff */
[----:B-12---:R-:W-:Y:S05]  /*19990*/  CALL.REL.NOINC `($__internal_32_$__cuda_sm70_shflsync_idx_p) ;  /* 0x0000166000007944 */ /* 0x006fea0003c00000 */
[----:B------:R-:W-:Y:S01]  /*199a0*/  MOV R0, R211 ;  /* 0x000000d300007202 */ /* 0x000fe20000000f00 */
[----:B------:R-:W-:-:S05]  /*199b0*/  BRA `(.L_x_2219) ;  /* 0xffff847000007947 */ /* 0x000fca000383ffff */
.L_x_2130:
[----:B------:R-:W-:Y:S01]  /*199c0*/  MOV R211, 0x1 ;  /* 0x0000000100d37802 */ /* 0x000fe20000000f00 */
[----:B------:R-:W-:Y:S01]  /*199d0*/  IMAD.MOV.U32 R212, RZ, RZ, R174 ;  /* 0x000000ffffd47224 */ /* 0x000fe200078e00ae */
[----:B----4-:R-:W-:Y:S01]  /*199e0*/  MOV R2, 0x19a10 ;  /* 0x00019a1000027802 */ /* 0x010fe20000000f00 */
[----:B------:R-:W-:Y:S03]  /*199f0*/  IMAD.MOV.U32 R3, RZ, RZ, 0x1c1f ;  /* 0x00001c1fff037424 */ /* 0x000fe600078e00ff */
[----:B-1-3--:R-:W-:Y:S05]  /*19a00*/  CALL.REL.NOINC `($__internal_32_$__cuda_sm70_shflsync_idx_p) ;  /* 0x000015f000007944 */ /* 0x00afea0003c00000 */
        /* <DEDUP_REMOVED lines=8> */
.L_x_2131:
[----:B------:R-:W-:Y:S02]  /*19a90*/  MOV R0, 0x2 ;  /* 0x0000000200007802 */ /* 0x000fe40000000f00 */
[----:B------:R-:W-:Y:S02]  /*19aa0*/  MOV R2, 0x19ac0 ;  /* 0x00019ac000027802 */ /* 0x000fe40000000f00 */
[----:B--2---:R-:W-:Y:S05]  /*19ab0*/  CALL.REL.NOINC `($__internal_31_$__cuda_sm70_shflsync_bfly_p) ;  /* 0x000014e000007944 */ /* 0x004fea0003c00000 */
[----:B------:R-:W-:-:S05]  /*19ac0*/  BRA `(.L_x_2221) ;  /* 0xffff886000007947 */ /* 0x000fca000383ffff */
.L_x_2132:
[----:B------:R-:W-:Y:S02]  /*19ad0*/  MOV R0, 0x1 ;  /* 0x0000000100007802 */ /* 0x000fe40000000f00 */
[----:B------:R-:W-:Y:S02]  /*19ae0*/  MOV R2, 0x19b00 ;  /* 0x00019b0000027802 */ /* 0x000fe40000000f00 */
[----:B--2---:R-:W-:Y:S05]  /*19af0*/  CALL.REL.NOINC `($__internal_31_$__cuda_sm70_shflsync_bfly_p) ;  /* 0x000014a000007944 */ /* 0x004fea0003c00000 */
[----:B------:R-:W-:Y:S01]  /*19b00*/  FMNMX.FTZ R108, R4, R0, !PT ;  /* 0x00000000046c7209 */ /* 0x000fe20007810000 */
[----:B------:R-:W-:Y:S01]  /*19b10*/  IMAD.MOV.U32 R4, RZ, RZ, R5 ;  /* 0x000000ffff047224 */ /* 0x000fe200078e0005 */
[----:B------:R-:W-:Y:S01]  /*19b20*/  MOV R2, 0x19b50 ;  /* 0x00019b5000027802 */ /* 0x000fe20000000f00 */
[----:B------:R-:W-:Y:S02]  /*19b30*/  IMAD.MOV.U32 R0, RZ, RZ, 0x2 ;  /* 0x00000002ff007424 */ /* 0x000fe400078e00ff */
[----:B------:R-:W-:Y:S05]  /*19b40*/  CALL.REL.NOINC `($__internal_31_$__cuda_sm70_shflsync_bfly_p) ;  /* 0x0000145000007944 */ /* 0x000fea0003c00000 */
[----:B------:R-:W-:Y:S01]  /*19b50*/  FMNMX.FTZ R4, R5, R0, !PT ;  /* 0x0000000005047209 */ /* 0x000fe20007810000 */
[----:B------:R-:W-:Y:S01]  /*19b60*/  IMAD.MOV.U32 R0, RZ, RZ, 0x1 ;  /* 0x00000001ff007424 */ /* 0x000fe200078e00ff */
        /* <DEDUP_REMOVED lines=20> */
[----:B------:R-:W-:-:S05]  /*19cb0*/  BRA `(.L_x_2222) ;  /* 0xffff876000007947 */ /* 0x000fca000383ffff */
.L_x_2134:
[----:B------:R-:W-:Y:S01]  /*19cc0*/  IMAD.MOV.U32 R4, RZ, RZ, R214 ;  /* 0x000000ffff047224 */ /* 0x000fe200078e00d6 */
[----:B------:R-:W-:-:S02]  /*19cd0*/  MOV R0, 0x2 ;  /* 0x0000000200007802 */ /* 0x000fc40000000f00 */
[----:B------:R-:W-:Y:S02]  /*19ce0*/  MOV R2, 0x19d00 ;  /* 0x00019d0000027802 */ /* 0x000fe40000000f00 */
[----:B------:R-:W-:Y:S05]  /*19cf0*/  CALL.REL.NOINC `($__internal_31_$__cuda_sm70_shflsync_bfly_p) ;  /* 0x000012a000007944 */ /* 0x000fea0003c00000 */
[----:B------:R-:W-:Y:S01]  /*19d00*/  FADD.FTZ R4, R214, R0 ;  /* 0x00000000d6047221 */ /* 0x000fe20000010000 */
[----:B------:R-:W-:Y:S02]  /*19d10*/  MOV R0, 0x1 ;  /* 0x0000000100007802 */ /* 0x000fe40000000f00 */
[----:B------:R-:W-:Y:S02]  /*19d20*/  MOV R2, 0x19d40 ;  /* 0x00019d4000027802 */ /* 0x000fe40000000f00 */
[----:B------:R-:W-:Y:S05]  /*19d30*/  CALL.REL.NOINC `($__internal_31_$__cuda_sm70_shflsync_bfly_p) ;  /* 0x0000126000007944 */ /* 0x000fea0003c00000 */
[----:B------:R-:W-:Y:S01]  /*19d40*/  FADD.FTZ R9, R4, R0 ;  /* 0x0000000004097221 */ /* 0x000fe20000010000 */
[----:B------:R-:W-:Y:S02]  /*19d50*/  MOV R4, R213 ;  /* 0x000000d500047202 */ /* 0x000fe40000000f00 */
[----:B------:R-:W-:Y:S02]  /*19d60*/  MOV R0, 0x2 ;  /* 0x0000000200007802 */ /* 0x000fe40000000f00 */
[----:B------:R-:W-:Y:S02]  /*19d70*/  MOV R2, 0x19d90 ;  /* 0x00019d9000027802 */ /* 0x000fe40000000f00 */
[----:B------:R-:W-:Y:S05]  /*19d80*/  CALL.REL.NOINC `($__internal_31_$__cuda_sm70_shflsync_bfly_p) ;  /* 0x0000121000007944 */ /* 0x000fea0003c00000 */
[----:B------:R-:W-:Y:S01]  /*19d90*/  FADD.FTZ R8, R213, R0 ;  /* 0x00000000d5087221 */ /* 0x000fe20000010000 */
[----:B------:R-:W-:Y:S02]  /*19da0*/  MOV R0, 0x1 ;  /* 0x0000000100007802 */ /* 0x000fe40000000f00 */
[----:B------:R-:W-:-:S02]  /*19db0*/  MOV R2, 0x19de0 ;  /* 0x00019de000027802 */ /* 0x000fc40000000f00 */
[----:B------:R-:W-:Y:S02]  /*19dc0*/  MOV R4, R8 ;  /* 0x0000000800047202 */ /* 0x000fe40000000f00 */
        /* <DEDUP_REMOVED lines=8> */
[----:B------:R-:W-:Y:S02]  /*19e50*/  MOV R2, 0x19e80 ;  /* 0x00019e8000027802 */ /* 0x000fe40000000f00 */
[----:B------:R-:W-:-:S02]  /*19e60*/  MOV R4, R5 ;  /* 0x0000000500047202 */ /* 0x000fc40000000f00 */
[----:B------:R-:W-:Y:S05]  /*19e70*/  CALL.REL.NOINC `($__internal_31_$__cuda_sm70_shflsync_bfly_p) ;  /* 0x0000112000007944 */ /* 0x000fea0003c00000 */
[----:B------:R-:W-:Y:S01]  /*19e80*/  FADD.FTZ R5, R5, R0 ;  /* 0x0000000005057221 */ /* 0x000fe20000010000 */
[----:B------:R-:W-:-:S02]  /*19e90*/  MOV R4, R224 ;  /* 0x000000e000047202 */ /* 0x000fc40000000f00 */
[----:B------:R-:W-:Y:S02]  /*19ea0*/  MOV R0, 0x2 ;  /* 0x0000000200007802 */ /* 0x000fe40000000f00 */
[----:B------:R-:W-:Y:S02]  /*19eb0*/  MOV R2, 0x19ed0 ;  /* 0x00019ed000027802 */ /* 0x000fe40000000f00 */
[----:B------:R-:W-:Y:S05]  /*19ec0*/  CALL.REL.NOINC `($__internal_31_$__cuda_sm70_shflsync_bfly_p) ;  /* 0x000010d000007944 */ /* 0x000fea0003c00000 */
[----:B------:R-:W-:Y:S01]  /*19ed0*/  FADD.FTZ R4, R224, R0 ;  /* 0x00000000e0047221 */ /* 0x000fe20000010000 */
[----:B------:R-:W-:Y:S02]  /*19ee0*/  MOV R0, 0x1 ;  /* 0x0000000100007802 */ /* 0x000fe40000000f00 */
[----:B------:R-:W-:Y:S02]  /*19ef0*/  MOV R2, 0x19f10 ;  /* 0x00019f1000027802 */ /* 0x000fe40000000f00 */
[----:B------:R-:W-:Y:S05]  /*19f00*/  CALL.REL.NOINC `($__internal_31_$__cuda_sm70_shflsync_bfly_p) ;  /* 0x0000109000007944 */ /* 0x000fea0003c00000 */
[----:B------:R-:W-:Y:S01]  /*19f10*/  MOV R11, R0 ;  /* 0x00000000000b7202 */ /* 0x000fe20000000f00 */
[----:B------:R-:W-:Y:S05]  /*19f20*/  BRA `(.L_x_2223) ;  /* 0xffff9da000007947 */ /* 0x000fea000383ffff */
.L_x_2141:
[----:B--234-:R-:W-:Y:S01]  /*19f30*/  IMAD.MOV.U32 R212, RZ, RZ, R6 ;  /* 0x000000ffffd47224 */ /* 0x01cfe200078e0006 */
[----:B------:R-:W-:Y:S01]  /*19f40*/  MOV R211, RZ ;  /* 0x000000ff00d37202 */ /* 0x000fe20000000f00 */
[----:B------:R-:W-:Y:S01]  /*19f50*/  IMAD.MOV.U32 R3, RZ, RZ, 0x1c1f ;  /* 0x00001c1fff037424 */ /* 0x000fe200078e00ff */
[----:B------:R-:W-:Y:S02]  /*19f60*/  MOV R2, 0x19f80 ;  /* 0x00019f8000027802 */ /* 0x000fe40000000f00 */
[----:B-1----:R-:W-:Y:S05]  /*19f70*/  CALL.REL.NOINC `($__internal_32_$__cuda_sm70_shflsync_idx_p) ;  /* 0x0000108000007944 */ /* 0x002fea0003c00000 */
[----:B------:R-:W-:Y:S01]  /*19f80*/  MOV R4, R211 ;  /* 0x000000d300047202 */ /* 0x000fe20000000f00 */
[----:B------:R-:W-:Y:S05]  /*19f90*/  BRA `(.L_x_2224) ;  /* 0xffffb7e000007947 */ /* 0x000fea000383ffff */
.L_x_2142:
[----:B------:R-:W-:Y:S01]  /*19fa0*/  IMAD.MOV.U32 R212, RZ, RZ, R12 ;  /* 0x000000ffffd47224 */ /* 0x000fe200078e000c */
[----:B------:R-:W-:Y:S01]  /*19fb0*/  MOV R211, RZ ;  /* 0x000000ff00d37202 */ /* 0x000fe20000000f00 */
[----:B------:R-:W-:Y:S01]  /*19fc0*/  IMAD.MOV.U32 R3, RZ, RZ, 0x1c1f ;  /* 0x00001c1fff037424 */ /* 0x000fe200078e00ff */
[----:B------:R-:W-:-:S02]  /*19fd0*/  MOV R2, 0x19ff0 ;  /* 0x00019ff000027802 */ /* 0x000fc40000000f00 */
[----:B-123--:R-:W-:Y:S05]  /*19fe0*/  CALL.REL.NOINC `($__internal_32_$__cuda_sm70_shflsync_idx_p) ;  /* 0x0000101000007944 */ /* 0x00efea0003c00000 */
[----:B------:R-:W-:Y:S01]  /*19ff0*/  MOV R2, R211 ;  /* 0x000000d300027202 */ /* 0x000fe20000000f00 */
[----:B------:R-:W-:Y:S05]  /*1a000*/  BRA `(.L_x_2225) ;  /* 0xffffb79000007947 */ /* 0x000fea000383ffff */
.L_x_2145:
[----:B------:R-:W-:Y:S01]  /*1a010*/  IMAD.MOV.U32 R212, RZ, RZ, R6 ;  /* 0x000000ffffd47224 */ /* 0x000fe200078e0006 */
[----:B------:R-:W-:Y:S01]  /*1a020*/  MOV R211, 0x1 ;  /* 0x0000000100d37802 */ /* 0x000fe20000000f00 */
[----:B-1----:R-:W-:Y:S01]  /*1a030*/  IMAD.MOV.U32 R3, RZ, RZ, 0x1c1f ;  /* 0x00001c1fff037424 */ /* 0x002fe200078e00ff */
[----:B--2---:R-:W-:-:S02]  /*1a040*/  MOV R2, 0x1a060 ;  /* 0x0001a06000027802 */ /* 0x004fc40000000f00 */
[----:B---34-:R-:W-:Y:S05]  /*1a050*/  CALL.REL.NOINC `($__internal_32_$__cuda_sm70_shflsync_idx_p) ;  /* 0x00000fa000007944 */ /* 0x018fea0003c00000 */
        /* <DEDUP_REMOVED lines=8> */
.L_x_2148:
[----:B------:R-:W-:Y:S01]  /*1a0e0*/  IMAD.MOV.U32 R212, RZ, RZ, R6 ;  /* 0x000000ffffd47224 */ /* 0x000fe200078e0006 */
[----:B------:R-:W-:Y:S01]  /*1a0f0*/  MOV R211, 0x2 ;  /* 0x0000000200d37802 */ /* 0x000fe20000000f00 */
[----:B-1----:R-:W-:Y:S01]  /*1a100*/  IMAD.MOV.U32 R3, RZ, RZ, 0x1c1f ;  /* 0x00001c1fff037424 */ /* 0x002fe200078e00ff */
[----:B------:R-:W-:Y:S02]  /*1a110*/  MOV R2, 0x1a130 ;  /* 0x0001a13000027802 */ /* 0x000fe40000000f00 */
[----:B---34-:R-:W-:Y:S05]  /*1a120*/  CALL.REL.NOINC `($__internal_32_$__cuda_sm70_shflsync_idx_p) ;  /* 0x00000ed000007944 */ /* 0x018fea0003c00000 */
[----:B------:R-:W-:Y:S01]  /*1a130*/  MOV R4, R211 ;  /* 0x000000d300047202 */ /* 0x000fe20000000f00 */
[----:B------:R-:W-:Y:S05]  /*1a140*/  BRA `(.L_x_2227) ;  /* 0xffffb8b000007947 */ /* 0x000fea000383ffff */
.L_x_2149:
[----:B------:R-:W-:Y:S01]  /*1a150*/  IMAD.MOV.U32 R212, RZ, RZ, R12 ;  /* 0x000000ffffd47224 */ /* 0x000fe200078e000c */
[----:B------:R-:W-:Y:S01]  /*1a160*/  MOV R211, 0x2 ;  /* 0x0000000200d37802 */ /* 0x000fe20000000f00 */
[----:B-1----:R-:W-:Y:S01]  /*1a170*/  IMAD.MOV.U32 R3, RZ, RZ, 0x1c1f ;  /* 0x00001c1fff037424 */ /* 0x002fe200078e00ff */
[----:B------:R-:W-:Y:S02]  /*1a180*/  MOV R2, 0x1a1a0 ;  /* 0x0001a1a000027802 */ /* 0x000fe40000000f00 */
[----:B--234-:R-:W-:Y:S05]  /*1a190*/  CALL.REL.NOINC `($__internal_32_$__cuda_sm70_shflsync_idx_p) ;  /* 0x00000e6000007944 */ /* 0x01cfea0003c00000 */
[----:B------:R-:W-:Y:S01]  /*1a1a0*/  MOV R2, R211 ;  /* 0x000000d300027202 */ /* 0x000fe20000000f00 */
[----:B------:R-:W-:Y:S05]  /*1a1b0*/  BRA `(.L_x_2228) ;  /* 0xffffb86000007947 */ /* 0x000fea000383ffff */
.L_x_2152:
[----:B------:R-:W-:Y:S01]  /*1a1c0*/  IMAD.MOV.U32 R212, RZ, RZ, R6 ;  /* 0x000000ffffd47224 */ /* 0x000fe200078e0006 */
[----:B------:R-:W-:Y:S01]  /*1a1d0*/  MOV R211, 0x3 ;  /* 0x0000000300d37802 */ /* 0x000fe20000000f00 */
[----:B--2---:R-:W-:Y:S01]  /*1a1e0*/  IMAD.MOV.U32 R3, RZ, RZ, 0x1c1f ;  /* 0x00001c1fff037424 */ /* 0x004fe200078e00ff */
[----:B------:R-:W-:-:S02]  /*1a1f0*/  MOV R2, 0x1a210 ;  /* 0x0001a21000027802 */ /* 0x000fc40000000f00 */
        /* <DEDUP_REMOVED lines=9> */
.L_x_2154:
[----:B------:R-:W-:Y:S01]  /*1a290*/  IMAD.MOV.U32 R212, RZ, RZ, R5 ;  /* 0x000000ffffd47224 */ /* 0x000fe200078e0005 */
[----:B------:R-:W-:Y:S01]  /*1a2a0*/  MOV R211, RZ ;  /* 0x000000ff00d37202 */ /* 0x000fe20000000f00 */
[----:B------:R-:W-:Y:S01]  /*1a2b0*/  IMAD.MOV.U32 R3, RZ, RZ, 0x1c1f ;  /* 0x00001c1fff037424 */ /* 0x000fe200078e00ff */
[----:B------:R-:W-:Y:S02]  /*1a2c0*/  MOV R2, 0x1a2e0 ;  /* 0x0001a2e000027802 */ /* 0x000fe40000000f00 */
[----:B------:R-:W-:Y:S05]  /*1a2d0*/  CALL.REL.NOINC `($__internal_32_$__cuda_sm70_shflsync_idx_p) ;  /* 0x00000d2000007944 */ /* 0x000fea0003c00000 */
[----:B------:R-:W-:Y:S01]  /*1a2e0*/  MOV R4, R211 ;  /* 0x000000d300047202 */ /* 0x000fe20000000f00 */
[----:B------:R-:W-:Y:S05]  /*1a2f0*/  BRA `(.L_x_2230) ;  /* 0xffffbb8000007947 */ /* 0x000fea000383ffff */
.L_x_2155:
[----:B------:R-:W-:Y:S01]  /*1a300*/  IMAD.MOV.U32 R212, RZ, RZ, R6 ;  /* 0x000000ffffd47224 */ /* 0x000fe200078e0006 */
[----:B------:R-:W-:Y:S01]  /*1a310*/  MOV R211, RZ ;  /* 0x000000ff00d37202 */ /* 0x000fe20000000f00 */
[----:B------:R-:W-:Y:S01]  /*1a320*/  IMAD.MOV.U32 R3, RZ, RZ, 0x1c1f ;  /* 0x00001c1fff037424 */ /* 0x000fe200078e00ff */
[----:B------:R-:W-:Y:S02]  /*1a330*/  MOV R2, 0x1a350 ;  /* 0x0001a35000027802 */ /* 0x000fe40000000f00 */
[----:B-12---:R-:W-:Y:S05]  /*1a340*/  CALL.REL.NOINC `($__internal_32_$__cuda_sm70_shflsync_idx_p) ;  /* 0x00000cb000007944 */ /* 0x006fea0003c00000 */
[----:B------:R-:W-:Y:S01]  /*1a350*/  MOV R0, R211 ;  /* 0x000000d300007202 */ /* 0x000fe20000000f00 */
[----:B------:R-:W-:Y:S05]  /*1a360*/  BRA `(.L_x_2231) ;  /* 0xffffbb3000007947 */ /* 0x000fea000383ffff */
.L_x_2158:
        /* <DEDUP_REMOVED lines=13> */
.L_x_2161:
[----:B------:R-:W-:Y:S01]  /*1a440*/  IMAD.MOV.U32 R212, RZ, RZ, R5 ;  /* 0x000000ffffd47224 */ /* 0x000fe200078e0005 */
[----:B------:R-:W-:Y:S01]  /*1a450*/  MOV R211, 0x2 ;  /* 0x0000000200d37802 */ /* 0x000fe20000000f00 */
[----:B-1----:R-:W-:Y:S01]  /*1a460*/  IMAD.MOV.U32 R3, RZ, RZ, 0x1c1f ;  /* 0x00001c1fff037424 */ /* 0x002fe200078e00ff */
[----:B------:R-:W-:Y:S02]  /*1a470*/  MOV R2, 0x1a490 ;  /* 0x0001a49000027802 */ /* 0x000fe40000000f00 */
[----:B--234-:R-:W-:Y:S05]  /*1a480*/  CALL.REL.NOINC `($__internal_32_$__cuda_sm70_shflsync_idx_p) ;  /* 0x00000b7000007944 */ /* 0x01cfea0003c00000 */
[----:B------:R-:W-:Y:S01]  /*1a490*/  MOV R4, R211 ;  /* 0x000000d300047202 */ /* 0x000fe20000000f00 */
[----:B------:R-:W-:Y:S05]  /*1a4a0*/  BRA `(.L_x_2233) ;  /* 0xffffc3a000007947 */ /* 0x000fea000383ffff */
.L_x_2162:
[----:B------:R-:W-:Y:S01]  /*1a4b0*/  IMAD.MOV.U32 R212, RZ, RZ, R6 ;  /* 0x000000ffffd47224 */ /* 0x000fe200078e0006 */
[----:B------:R-:W-:Y:S01]  /*1a4c0*/  MOV R211, 0x2 ;  /* 0x0000000200d37802 */ /* 0x000fe20000000f00 */
[----:B------:R-:W-:Y:S01]  /*1a4d0*/  IMAD.MOV.U32 R3, RZ, RZ, 0x1c1f ;  /* 0x00001c1fff037424 */ /* 0x000fe200078e00ff */
[----:B------:R-:W-:Y:S02]  /*1a4e0*/  MOV R2, 0x1a500 ;  /* 0x0001a50000027802 */ /* 0x000fe40000000f00 */
[----:B-1234-:R-:W-:Y:S05]  /*1a4f0*/  CALL.REL.NOINC `($__internal_32_$__cuda_sm70_shflsync_idx_p) ;  /* 0x00000b0000007944 */ /* 0x01efea0003c00000 */
[----:B------:R-:W-:Y:S01]  /*1a500*/  MOV R0, R211 ;  /* 0x000000d300007202 */ /* 0x000fe20000000f00 */
[----:B------:R-:W-:Y:S05]  /*1a510*/  BRA `(.L_x_2234) ;  /* 0xffffc35000007947 */ /* 0x000fea000383ffff */
.L_x_2165:
        /* <DEDUP_REMOVED lines=13> */
.L_x_2169:
[----:B------:R-:W-:Y:S01]  /*1a5f0*/  IMAD.MOV.U32 R212, RZ, RZ, R5 ;  /* 0x000000ffffd47224 */ /* 0x000fe200078e0005 */
[----:B------:R-:W-:Y:S01]  /*1a600*/  MOV R211, RZ ;  /* 0x000000ff00d37202 */ /* 0x000fe20000000f00 */
[----:B------:R-:W-:Y:S01]  /*1a610*/  IMAD.MOV.U32 R3, RZ, RZ, 0x1c1f ;  /* 0x00001c1fff037424 */ /* 0x000fe200078e00ff */
[----:B------:R-:W-:Y:S02]  /*1a620*/  MOV R2, 0x1a640 ;  /* 0x0001a64000027802 */ /* 0x000fe40000000f00 */
[----:B------:R-:W-:Y:S05]  /*1a630*/  CALL.REL.NOINC `($__internal_32_$__cuda_sm70_shflsync_idx_p) ;  /* 0x000009c000007944 */ /* 0x000fea0003c00000 */
[----:B------:R-:W-:Y:S01]  /*1a640*/  MOV R4, R211 ;  /* 0x000000d300047202 */ /* 0x000fe20000000f00 */
[----:B------:R-:W-:Y:S05]  /*1a650*/  BRA `(.L_x_2236) ;  /* 0xffffd3e000007947 */ /* 0x000fea000383ffff */
.L_x_2170:
[----:B------:R-:W-:Y:S01]  /*1a660*/  IMAD.MOV.U32 R212, RZ, RZ, R13 ;  /* 0x000000ffffd47224 */ /* 0x000fe200078e000d */
[----:B------:R-:W-:Y:S01]  /*1a670*/  MOV R211, RZ ;  /* 0x000000ff00d37202 */ /* 0x000fe20000000f00 */
[----:B------:R-:W-:Y:S01]  /*1a680*/  IMAD.MOV.U32 R3, RZ, RZ, 0x1c1f ;  /* 0x00001c1fff037424 */ /* 0x000fe200078e00ff */
[----:B------:R-:W-:Y:S02]  /*1a690*/  MOV R2, 0x1a6b0 ;  /* 0x0001a6b000027802 */ /* 0x000fe40000000f00 */
[----:B-12---:R-:W-:Y:S05]  /*1a6a0*/  CALL.REL.NOINC `($__internal_32_$__cuda_sm70_shflsync_idx_p) ;  /* 0x0000095000007944 */ /* 0x006fea0003c00000 */
[----:B------:R-:W-:Y:S01]  /*1a6b0*/  MOV R0, R211 ;  /* 0x000000d300007202 */ /* 0x000fe20000000f00 */
[----:B------:R-:W-:Y:S05]  /*1a6c0*/  BRA `(.L_x_2237) ;  /* 0xffffd39000007947 */ /* 0x000fea000383ffff */
.L_x_2173:
        /* <DEDUP_REMOVED lines=13> */
.L_x_2176:
[----:B------:R-:W-:Y:S01]  /*1a7a0*/  IMAD.MOV.U32 R212, RZ, RZ, R5 ;  /* 0x000000ffffd47224 */ /* 0x000fe200078e0005 */
[----:B------:R-:W-:Y:S01]  /*1a7b0*/  MOV R211, 0x2 ;  /* 0x0000000200d37802 */ /* 0x000fe20000000f00 */
[----:B-1----:R-:W-:Y:S01]  /*1a7c0*/  IMAD.MOV.U32 R3, RZ, RZ, 0x1c1f ;  /* 0x00001c1fff037424 */ /* 0x002fe200078e00ff */
[----:B------:R-:W-:Y:S02]  /*1a7d0*/  MOV R2, 0x1a7f0 ;  /* 0x0001a7f000027802 */ /* 0x000fe40000000f00 */
[----:B--234-:R-:W-:Y:S05]  /*1a7e0*/  CALL.REL.NOINC `($__internal_32_$__cuda_sm70_shflsync_idx_p) ;  /* 0x0000081000007944 */ /* 0x01cfea0003c00000 */
[----:B------:R-:W-:Y:S01]  /*1a7f0*/  MOV R4, R211 ;  /* 0x000000d300047202 */ /* 0x000fe20000000f00 */
[----:B------:R-:W-:Y:S05]  /*1a800*/  BRA `(.L_x_2239) ;  /* 0xffffd4c000007947 */ /* 0x000fea000383ffff */
.L_x_2177:
[----:B------:R-:W-:Y:S01]  /*1a810*/  IMAD.MOV.U32 R212, RZ, RZ, R13 ;  /* 0x000000ffffd47224 */ /* 0x000fe200078e000d */
[----:B------:R-:W-:Y:S01]  /*1a820*/  MOV R211, 0x2 ;  /* 0x0000000200d37802 */ /* 0x000fe20000000f00 */
[----:B------:R-:W-:Y:S01]  /*1a830*/  IMAD.MOV.U32 R3, RZ, RZ, 0x1c1f ;  /* 0x00001c1fff037424 */ /* 0x000fe200078e00ff */
[----:B------:R-:W-:Y:S02]  /*1a840*/  MOV R2, 0x1a860 ;  /* 0x0001a86000027802 */ /* 0x000fe40000000f00 */
[----:B-1234-:R-:W-:Y:S05]  /*1a850*/  CALL.REL.NOINC `($__internal_32_$__cuda_sm70_shflsync_idx_p) ;  /* 0x000007a000007944 */ /* 0x01efea0003c00000 */
[----:B------:R-:W-:Y:S01]  /*1a860*/  MOV R0, R211 ;  /* 0x000000d300007202 */ /* 0x000fe20000000f00 */
[----:B------:R-:W-:Y:S05]  /*1a870*/  BRA `(.L_x_2240) ;  /* 0xffffd47000007947 */ /* 0x000fea000383ffff */
.L_x_2180:
[----:B------:R-:W-:Y:S01]  /*1a880*/  IMAD.MOV.U32 R212, RZ, RZ, R5 ;  /* 0x000000ffffd47224 */ /* 0x000fe200078e0005 */
[----:B------:R-:W-:Y:S01]  /*1a890*/  MOV R211, 0x3 ;  /* 0x0000000300d37802 */ /* 0x000fe20000000f00 */
[----:B-1----:R-:W-:Y:S01]  /*1a8a0*/  IMAD.MOV.U32 R3, RZ, RZ, 0x1c1f ;  /* 0x00001c1fff037424 */ /* 0x002fe200078e00ff */
[----:B------:R-:W-:-:S02]  /*1a8b0*/  MOV R2, 0x1a8d0 ;  /* 0x0001a8d000027802 */ /* 0x000fc40000000f00 */
[----:B--234-:R-:W-:Y:S05]  /*1a8c0*/  CALL.REL.NOINC `($__internal_32_$__cuda_sm70_shflsync_idx_p) ;  /* 0x0000073000007944 */ /* 0x01cfea0003c00000 */
        /* <DEDUP_REMOVED lines=8> */
.L_x_2182:
[----:B------:R-:W-:Y:S01]  /*1a950*/  IMAD.MOV.U32 R212, RZ, RZ, R80 ;  /* 0x000000ffffd47224 */ /* 0x000fe200078e0050 */
[----:B------:R-:W-:Y:S01]  /*1a960*/  MOV R211, RZ ;  /* 0x000000ff00d37202 */ /* 0x000fe20000000f00 */
[----:B--2---:R-:W-:Y:S01]  /*1a970*/  IMAD.MOV.U32 R3, RZ, RZ, 0x1f ;  /* 0x0000001fff037424 */ /* 0x004fe200078e00ff */
[----:B------:R-:W-:Y:S02]  /*1a980*/  MOV R2, 0x1a9a0 ;  /* 0x0001a9a000027802 */ /* 0x000fe40000000f00 */
[----:B---34-:R-:W-:Y:S05]  /*1a990*/  CALL.REL.NOINC `($__internal_32_$__cuda_sm70_shflsync_idx_p) ;  /* 0x0000066000007944 */ /* 0x018fea0003c00000 */
[----:B------:R-:W-:Y:S01]  /*1a9a0*/  MOV R10, R211 ;  /* 0x000000d3000a7202 */ /* 0x000fe20000000f00 */
[----:B------:R-:W-:Y:S05]  /*1a9b0*/  BRA `(.L_x_2242) ;  /* 0xffffd66000007947 */ /* 0x000fea000383ffff */
.L_x_2183:
[----:B------:R-:W-:Y:S01]  /*1a9c0*/  IMAD.MOV.U32 R212, RZ, RZ, R80 ;  /* 0x000000ffffd47224 */ /* 0x000fe200078e0050 */
[----:B------:R-:W-:Y:S01]  /*1a9d0*/  MOV R211, 0x1 ;  /* 0x0000000100d37802 */ /* 0x000fe20000000f00 */
[----:B--2---:R-:W-:Y:S01]  /*1a9e0*/  IMAD.MOV.U32 R3, RZ, RZ, 0x1f ;  /* 0x0000001fff037424 */ /* 0x004fe200078e00ff */
[----:B------:R-:W-:Y:S02]  /*1a9f0*/  MOV R2, 0x1aa10 ;  /* 0x0001aa1000027802 */ /* 0x000fe40000000f00 */
[----:B-1-34-:R-:W-:Y:S05]  /*1aa00*/  CALL.REL.NOINC `($__internal_32_$__cuda_sm70_shflsync_idx_p) ;  /* 0x000005f000007944 */ /* 0x01afea0003c00000 */
[----:B------:R-:W-:Y:S01]  /*1aa10*/  MOV R9, R211 ;  /* 0x000000d300097202 */ /* 0x000fe20000000f00 */
[----:B------:R-:W-:Y:S05]  /*1aa20*/  BRA `(.L_x_2243) ;  /* 0xffffd61000007947 */ /* 0x000fea000383ffff */
.L_x_2184:
[----:B------:R-:W-:Y:S02]  /*1aa30*/  MOV R3, 0x1 ;  /* 0x0000000100037802 */ /* 0x000fe40000000f00 */
[----:B------:R-:W-:-:S02]  /*1aa40*/  MOV R2, 0x1aa60 ;  /* 0x0001aa6000027802 */ /* 0x000fc40000000f00 */
[----:B-1----:R-:W-:Y:S05]  /*1aa50*/  CALL.REL.NOINC `($__internal_33_$__cuda_sm70_shflsync_up_p) ;  /* 0x000005f000007944 */ /* 0x002fea0003c00000 */
[----:B------:R-:W-:Y:S05]  /*1aa60*/  BRA `(.L_x_2244) ;  /* 0xffffd70000007947 */ /* 0x000fea000383ffff */
.L_x_2185:
[----:B------:R-:W-:Y:S02]  /*1aa70*/  MOV R3, 0x2 ;  /* 0x0000000200037802 */ /* 0x000fe40000000f00 */
[----:B------:R-:W-:-:S02]  /*1aa80*/  MOV R2, 0x1aaa0 ;  /* 0x0001aaa000027802 */ /* 0x000fc40000000f00 */
[----:B-1----:R-:W-:Y:S05]  /*1aa90*/  CALL.REL.NOINC `($__internal_33_$__cuda_sm70_shflsync_up_p) ;  /* 0x000005b000007944 */ /* 0x002fea0003c00000 */
        /* <DEDUP_REMOVED lines=24> */
.L_x_2189:
[----:B------:R-:W-:Y:S02]  /*1ac20*/  MOV R3, 0x1 ;  /* 0x0000000100037802 */ /* 0x000fe40000000f00 */
[----:B------:R-:W-:Y:S02]  /*1ac30*/  MOV R2, 0x1ac50 ;  /* 0x0001ac5000027802 */ /* 0x000fe40000000f00 */
[----:B-1----:R-:W-:Y:S05]  /*1ac40*/  CALL.REL.NOINC `($__internal_33_$__cuda_sm70_shflsync_up_p) ;  /* 0x0000040000007944 */ /* 0x002fea0003c00000 */
[----:B------:R-:W-:Y:S01]  /*1ac50*/  MOV R2, R4 ;  /* 0x0000000400027202 */ /* 0x000fe20000000f00 */
[----:B------:R-:W-:Y:S05]  /*1ac60*/  BRA `(.L_x_2246) ;  /* 0xffffd77000007947 */ /* 0x000fea000383ffff */
.L_x_2190:
[----:B------:R-:W-:Y:S02]  /*1ac70*/  MOV R3, 0x2 ;  /* 0x0000000200037802 */ /* 0x000fe40000000f00 */
[----:B------:R-:W-:Y:S02]  /*1ac80*/  MOV R2, 0x1aca0 ;  /* 0x0001aca000027802 */ /* 0x000fe40000000f00 */
        /* <DEDUP_REMOVED lines=25> */
.L_x_2192:
[----:B------:R-:W-:Y:S02]  /*1ae20*/  SEL R0, RZ, 0x1, P0 ;  /* 0x00000001ff007807 */ /* 0x000fe40000000000 */
[----:B------:R-:W-:Y:S02]  /*1ae30*/  MOV R2, 0x1ae50 ;  /* 0x0001ae5000027802 */ /* 0x000fe40000000f00 */
[----:B-12---:R-:W-:Y:S05]  /*1ae40*/  CALL.REL.NOINC `($__internal_34_$__cuda_sm70_votesync_ballot) ;  /* 0x0000026000007944 */ /* 0x006fea0003c00000 */
[----:B------:R-:W-:Y:S05]  /*1ae50*/  BRA `(.L_x_2248) ;  /* 0xffffd71000007947 */ /* 0x000fea000383ffff */
.L_x_2193:
[----:B------:R-:W-:Y:S01]  /*1ae60*/  IMAD.MOV.U32 R212, RZ, RZ, R6 ;  /* 0x000000ffffd47224 */ /* 0x000fe200078e0006 */
[----:B----4-:R-:W-:Y:S01]  /*1ae70*/  MOV R211, R11 ;  /* 0x0000000b00d37202 */ /* 0x010fe20000000f00 */
[----:B------:R-:W-:Y:S01]  /*1ae80*/  IMAD.MOV.U32 R3, RZ, RZ, 0x1f ;  /* 0x0000001fff037424 */ /* 0x000fe200078e00ff */
[----:B------:R-:W-:Y:S02]  /*1ae90*/  MOV R2, 0x1aeb0 ;  /* 0x0001aeb000027802 */ /* 0x000fe40000000f00 */
[----:B-123--:R-:W-:Y:S05]  /*1aea0*/  CALL.REL.NOINC `($__internal_32_$__cuda_sm70_shflsync_idx_p) ;  /* 0x0000015000007944 */ /* 0x00efea0003c00000 */
[----:B------:R-:W-:Y:S01]  /*1aeb0*/  IMAD.MOV.U32 R6, RZ, RZ, R211 ;  /* 0x000000ffff067224 */ /* 0x000fe200078e00d3 */
[----:B------:R-:W-:Y:S01]  /*1aec0*/  MOV R211, R11 ;  /* 0x0000000b00d37202 */ /* 0x000fe20000000f00 */
[----:B------:R-:W-:Y:S01]  /*1aed0*/  IMAD.MOV.U32 R212, RZ, RZ, R8 ;  /* 0x000000ffffd47224 */ /* 0x000fe200078e0008 */
[----:B------:R-:W-:Y:S02]  /*1aee0*/  MOV R3, 0x1f ;  /* 0x0000001f00037802 */ /* 0x000fe40000000f00 */
[----:B------:R-:W-:-:S02]  /*1aef0*/  MOV R2, 0x1af10 ;  /* 0x0001af1000027802 */ /* 0x000fc40000000f00 */
[----:B------:R-:W-:Y:S05]  /*1af00*/  CALL.REL.NOINC `($__internal_32_$__cuda_sm70_shflsync_idx_p) ;  /* 0x000000f000007944 */ /* 0x000fea0003c00000 */
[----:B------:R-:W-:Y:S01]  /*1af10*/  MOV R5, R211 ;  /* 0x000000d300057202 */ /* 0x000fe20000000f00 */
[----:B------:R-:W-:Y:S05]  /*1af20*/  BRA `(.L_x_2249) ;  /* 0xffffd68000007947 */ /* 0x000fea000383ffff */
.L_x_2196:
[----:B------:R-:W-:Y:S01]  /*1af30*/  IMAD.MOV.U32 R212, RZ, RZ, R4 ;  /* 0x000000ffffd47224 */ /* 0x000fe200078e0004 */
[----:B------:R-:W-:Y:S01]  /*1af40*/  MOV R211, R0 ;  /* 0x0000000000d37202 */ /* 0x000fe20000000f00 */
[----:B------:R-:W-:Y:S01]  /*1af50*/  IMAD.MOV.U32 R3, RZ, RZ, 0x1f ;  /* 0x0000001fff037424 */ /* 0x000fe200078e00ff */
[----:B------:R-:W-:-:S02]  /*1af60*/  MOV R2, 0x1af80 ;  /* 0x0001af8000027802 */ /* 0x000fc40000000f00 */
[----:B-12-4-:R-:W-:Y:S05]  /*1af70*/  CALL.REL.NOINC `($__internal_32_$__cuda_sm70_shflsync_idx_p) ;  /* 0x0000008000007944 */ /* 0x016fea0003c00000 */
[----:B------:R-:W-:Y:S01]  /*1af80*/  MOV R13, R211 ;  /* 0x000000d3000d7202 */ /* 0x000fe20000000f00 */
[----:B------:R-:W-:Y:S05]  /*1af90*/  BRA `(.L_x_2195) ;  /* 0xffffd67000007947 */ /* 0x000fea000383ffff */
        .weak           $__internal_31_$__cuda_sm70_shflsync_bfly_p
        .type           $__internal_31_$__cuda_sm70_shflsync_bfly_p,@function
        .size           $__internal_31_$__cuda_sm70_shflsync_bfly_p,($__internal_32_$__cuda_sm70_shflsync_idx_p - $__internal_31_$__cuda_sm70_shflsync_bfly_p)
$__internal_31_$__cuda_sm70_shflsync_bfly_p:
[----:B------:R-:W-:Y:S02]  /*1afa0*/  MOV R173, 0xffffffff ;  /* 0xffffffff00ad7802 */ /* 0x000fe40000000f00 */
[----:B------:R-:W-:-:S02]  /*1afb0*/  MOV R3, 0x1f ;  /* 0x0000001f00037802 */ /* 0x000fc40000000f00 */
[----:B------:R-:W-:Y:S04]  /*1afc0*/  WARPSYNC R173 ;  /* 0x000000ad00007348 */ /* 0x000fe80003800000 */
[----:B------:R1:W2:Y:S02]  /*1afd0*/  SHFL.BFLY PT, R0, R4, R0, R3 ;  /* 0x0c00000004007389 */ /* 0x0002a400000e0003 */
[----:B-1----:R-:W-:-:S04]  /*1afe0*/  MOV R3, 0x0 ;  /* 0x0000000000037802 */ /* 0x002fc80000000f00 */
[----:B--2---:R-:W-:Y:S05]  /*1aff0*/  RET.REL.NODEC R2 `(_ZN7cutlass13device_kernelIN5flash19enable_sm80_to_sm89INS1_16FlashAttnFwdSm80INS1_25CollectiveMainloopFwdSm80ILi4ELi1ELb0EN4cute5tupleIJNS5_1CILi128EEENS7_ILi48EEENS7_ILi96EEEEEELi96ENS_6half_tEfNS_4arch4Sm80ELb0ELb0ELb0ELb1ELb1ELb1ELb1ELb1EEENS1_21CollectiveEpilogueFwdINS6_IJS8_SA_S9_EEENS6_IJNS7_ILi1EEESI_SI_EEESC_SE_Li128ELb1ELb1ELb1ELb0EEENS1_36VarlenDynamicPersistentTileSchedulerILi128ELi48ELi128ELi128ELb1ELb1ELb0ELb0ELb1ELb1EEEEEEEEEvNT_6ParamsE) ;  /* 0xfffe500002007950 */ /* 0x004fea0003c3ffff */
        .weak           $__internal_32_$__cuda_sm70_shflsync_idx_p
        .type           $__internal_32_$__cuda_sm70_shflsync_idx_p,@function
        .size           $__internal_32_$__cuda_sm70_shflsync_idx_p,($__internal_33_$__cuda_sm70_shflsync_up_p - $__internal_32_$__cuda_sm70_shflsync_idx_p)
$__internal_32_$__cuda_sm70_shflsync_idx_p:
[----:B------:R-:W-:-:S04]  /*1b000*/  MOV R215, 0xffffffff ;  /* 0xffffffff00d77802 */ /* 0x000fc80000000f00 */
[----:B------:R-:W-:Y:S04]  /*1b010*/  WARPSYNC R215 ;  /* 0x000000d700007348 */ /* 0x000fe80003800000 */
[----:B------:R1:W2:Y:S02]  /*1b020*/  SHFL.IDX PT, R211, R212, R211, R3 ;  /* 0x000000d3d4d37389 */ /* 0x0002a400000e0003 */
[----:B-1----:R-:W-:-:S04]  /*1b030*/  MOV R3, 0x0 ;  /* 0x0000000000037802 */ /* 0x002fc80000000f00 */
[----:B--2---:R-:W-:Y:S05]  /*1b040*/  RET.REL.NODEC R2 `(_ZN7cutlass13device_kernelIN5flash19enable_sm80_to_sm89INS1_16FlashAttnFwdSm80INS1_25CollectiveMainloopFwdSm80ILi4ELi1ELb0EN4cute5tupleIJNS5_1CILi128EEENS7_ILi48EEENS7_ILi96EEEEEELi96ENS_6half_tEfNS_4arch4Sm80ELb0ELb0ELb0ELb1ELb1ELb1ELb1ELb1EEENS1_21CollectiveEpilogueFwdINS6_IJS8_SA_S9_EEENS6_IJNS7_ILi1EEESI_SI_EEESC_SE_Li128ELb1ELb1ELb1ELb0EEENS1_36VarlenDynamicPersistentTileSchedulerILi128ELi48ELi128ELi128ELb1ELb1ELb0ELb0ELb1ELb1EEEEEEEEEvNT_6ParamsE) ;  /* 0xfffe4fb002007950 */ /* 0x004fea0003c3ffff */
        .weak           $__internal_33_$__cuda_sm70_shflsync_up_p
        .type           $__internal_33_$__cuda_sm70_shflsync_up_p,@function
        .size           $__internal_33_$__cuda_sm70_shflsync_up_p,($__internal_34_$__cuda_sm70_votesync_ballot - $__internal_33_$__cuda_sm70_shflsync_up_p)
$__internal_33_$__cuda_sm70_shflsync_up_p:
[----:B------:R-:W-:Y:S02]  /*1b050*/  MOV R4, RZ ;  /* 0x000000ff00047202 */ /* 0x000fe40000000f00 */
[----:B------:R-:W-:-:S04]  /*1b060*/  MOV R11, 0xffffffff ;  /* 0xffffffff000b7802 */ /* 0x000fc80000000f00 */
[----:B------:R-:W-:Y:S04]  /*1b070*/  WARPSYNC R11 ;  /* 0x0000000b00007348 */ /* 0x000fe80003800000 */
[----:B------:R1:W2:Y:S02]  /*1b080*/  SHFL.UP PT, R4, R0, R3, R4 ;  /* 0x0400000300047389 */ /* 0x0002a400000e0004 */
[----:B-1----:R-:W-:-:S04]  /*1b090*/  MOV R3, 0x0 ;  /* 0x0000000000037802 */ /* 0x002fc80000000f00 */
[----:B--2---:R-:W-:Y:S05]  /*1b0a0*/  RET.REL.NODEC R2 `(_ZN7cutlass13device_kernelIN5flash19enable_sm80_to_sm89INS1_16FlashAttnFwdSm80INS1_25CollectiveMainloopFwdSm80ILi4ELi1ELb0EN4cute5tupleIJNS5_1CILi128EEENS7_ILi48EEENS7_ILi96EEEEEELi96ENS_6half_tEfNS_4arch4Sm80ELb0ELb0ELb0ELb1ELb1ELb1ELb1ELb1EEENS1_21CollectiveEpilogueFwdINS6_IJS8_SA_S9_EEENS6_IJNS7_ILi1EEESI_SI_EEESC_SE_Li128ELb1ELb1ELb1ELb0EEENS1_36VarlenDynamicPersistentTileSchedulerILi128ELi48ELi128ELi128ELb1ELb1ELb0ELb0ELb1ELb1EEEEEEEEEvNT_6ParamsE) ;  /* 0xfffe4f5002007950 */ /* 0x004fea0003c3ffff */
        .weak           $__internal_34_$__cuda_sm70_votesync_ballot
        .type           $__internal_34_$__cuda_sm70_votesync_ballot,@function
        .size           $__internal_34_$__cuda_sm70_votesync_ballot,(.L_x_3670 - $__internal_34_$__cuda_sm70_votesync_ballot)
$__internal_34_$__cuda_sm70_votesync_ballot:
[----:B------:R-:W-:Y:S01]  /*1b0b0*/  ISETP.NE.U32.AND P0, PT, R0, 0x1, PT ;  /* 0x000000010000780c */ /* 0x000fe20003f05070 */
[----:B------:R-:W-:-:S04]  /*1b0c0*/  IMAD.MOV.U32 R3, RZ, RZ, -0x1 ;  /* 0xffffffffff037424 */ /* 0x000fc800078e00ff */
[----:B------:R-:W-:Y:S08]  /*1b0d0*/  WARPSYNC R3 ;  /* 0x0000000300007348 */ /* 0x000ff00003800000 */
[----:B------:R-:W-:-:S04]  /*1b0e0*/  VOTE.ANY R0, PT, !P0 ;  /* 0x0000000000007806 */ /* 0x000fc800040e0100 */
[----:B------:R-:W-:Y:S01]  /*1b0f0*/  LOP3.LUT R0, R0, R3, RZ, 0xc0, !PT ;  /* 0x0000000300007212 */ /* 0x000fe200078ec0ff */
[----:B------:R-:W-:-:S04]  /*1b100*/  IMAD.MOV.U32 R3, RZ, RZ, 0x0 ;  /* 0x00000000ff037424 */ /* 0x000fc800078e00ff */
[----:B------:R-:W-:Y:S05]  /*1b110*/  RET.REL.NODEC R2 `(_ZN7cutlass13device_kernelIN5flash19enable_sm80_to_sm89INS1_16FlashAttnFwdSm80INS1_25CollectiveMainloopFwdSm80ILi4ELi1ELb0EN4cute5tupleIJNS5_1CILi128EEENS7_ILi48EEENS7_ILi96EEEEEELi96ENS_6half_tEfNS_4arch4Sm80ELb0ELb0ELb0ELb1ELb1ELb1ELb1ELb1EEENS1_21CollectiveEpilogueFwdINS6_IJS8_SA_S9_EEENS6_IJNS7_ILi1EEESI_SI_EEESC_SE_Li128ELb1ELb1ELb1ELb0EEENS1_36VarlenDynamicPersistentTileSchedulerILi128ELi48ELi128ELi128ELb1ELb1ELb0ELb0ELb1ELb1EEEEEEEEEvNT_6ParamsE) ;  /* 0xfffe4ee002007950 */ /* 0x000fea0003c3ffff */
.L_x_2250:
        /* <DEDUP_REMOVED lines=14> */
.L_x_3670:


//--------------------- .text._ZN7cutlass13device_kernelIN5flash19enable_sm80_to_sm89INS1_16FlashAttnFwdSm80INS1_25CollectiveMainloopFwdSm80ILi4ELi1ELb0EN4cute5tupleIJNS5_1CILi128EEENS7_ILi48EEENS7_ILi96EEEEEELi96ENS_6half_tEfNS_4arch4Sm80ELb0ELb1ELb0ELb0ELb1ELb0ELb1ELb1EEENS1_21CollectiveEpilogueFwdINS6_IJS8_SA_S9_EEENS6_IJNS7_ILi1EEESI_SI_EEESC_SE_Li128ELb0ELb1ELb1ELb0EEENS1_19SingleTileSchedulerILb0ELb1ELb1ELi128EEEEEEEEEvNT_6ParamsE --------------------------
	.section	.text._ZN7cutlass13device_kernelIN5flash19enable_sm80_to_sm89INS1_16FlashAttnFwdSm80INS1_25CollectiveMainloopFwdSm80ILi4ELi1ELb0EN4cute5tupleIJNS5_1CILi128EEENS7_ILi48EEENS7_ILi96EEEEEELi96ENS_6half_tEfNS_4arch4Sm80ELb0ELb1ELb0ELb0ELb1ELb0ELb1ELb1EEENS1_21CollectiveEpilogueFwdINS6_IJS8_SA_S9_EEENS6_IJNS7_ILi1EEESI_SI_EEESC_SE_Li128ELb0ELb1ELb1ELb0EEENS1_19SingleTileSchedulerILb0ELb1ELb1ELi128EEEEEEEEEvNT_6ParamsE,"ax",@progbits
	.sectioninfo	@"SHI_REGISTERS=255"
	.align	128
.text._ZN7cutlass13device_kernelIN5flash19enable_sm80_to_sm89INS1_16FlashAttnFwdSm80INS1_25CollectiveMainloopFwdSm80ILi4ELi1ELb0EN4cute5tupleIJNS5_1CILi128EEENS7_ILi48EEENS7_ILi96EEEEEELi96ENS_6half_tEfNS_4arch4Sm80ELb0ELb1ELb0ELb0ELb1ELb0ELb1ELb1EEENS1_21CollectiveEpilogueFwdINS6_IJS8_SA_S9_EEENS6_IJNS7_ILi1EEESI_SI_EEESC_SE_Li128ELb0ELb1ELb1ELb0EEENS1_19SingleTileSchedulerILb0ELb1ELb1ELi128EEEEEEEEEvNT_6ParamsE:
        .type           _ZN7cutlass13device_kernelIN5flash19enable_sm80_to_sm89INS1_16FlashAttnFwdSm80INS1_25CollectiveMainloopFwdSm80ILi4ELi1ELb0EN4cute5tupleIJNS5_1CILi128EEENS7_ILi48EEENS7_ILi96EEEEEELi96ENS_6half_tEfNS_4arch4Sm80ELb0ELb1ELb0ELb0ELb1ELb0ELb1ELb1EEENS1_21CollectiveEpilogueFwdINS6_IJS8_SA_S9_EEENS6_IJNS7_ILi1EEESI_SI_EEESC_SE_Li128ELb0ELb1ELb1ELb0EEENS1_19SingleTileSchedulerILb0ELb1ELb1ELi128EEEEEEEEEvNT_6ParamsE,@function
        .size           _ZN7cutlass13device_kernelIN5flash19enable_sm80_to_sm89INS1_16FlashAttnFwdSm80INS1_25CollectiveMainloopFwdSm80ILi4ELi1ELb0EN4cute5tupleIJNS5_1CILi128EEENS7_ILi48EEENS7_ILi96EEEEEELi96ENS_6half_tEfNS_4arch4Sm80ELb0ELb1ELb0ELb0ELb1ELb0ELb1ELb1EEENS1_21CollectiveEpilogueFwdINS6_IJS8_SA_S9_EEENS6_IJNS7_ILi1EEESI_SI_EEESC_SE_Li128ELb0ELb1ELb1ELb0EEENS1_19SingleTileSchedulerILb0ELb1ELb1ELi128EEEEEEEEEvNT_6ParamsE,(.L_x_3675 - _ZN7cutlass13device_kernelIN5flash19enable_sm80_to_sm89INS1_16FlashAttnFwdSm80INS1_25CollectiveMainloopFwdSm80ILi4ELi1ELb0EN4cute5tupleIJNS5_1CILi128EEENS7_ILi48EEENS7_ILi96EEEEEELi96ENS_6half_tEfNS_4arch4Sm80ELb0ELb1ELb0ELb0ELb1ELb0ELb1ELb1EEENS1_21CollectiveEpilogueFwdINS6_IJS8_SA_S9_EEENS6_IJNS7_ILi1EEESI_SI_EEESC_SE_Li128ELb0ELb1ELb1ELb0EEENS1_19SingleTileSchedulerILb0ELb1ELb1ELi128EEEEEEEEEvNT_6ParamsE)
        .other          _ZN7cutlass13device_kernelIN5flash19enable_sm80_to_sm89INS1_16FlashAttnFwdSm80INS1_25CollectiveMainloopFwdSm80ILi4ELi1ELb0EN4cute5tupleIJNS5_1CILi128EEENS7_ILi48EEENS7_ILi96EEEEEELi96ENS_6half_tEfNS_4arch4Sm80ELb0ELb1ELb0ELb0ELb1ELb0ELb1ELb1EEENS1_21CollectiveEpilogueFwdINS6_IJS8_SA_S9_EEENS6_IJNS7_ILi1EEESI_SI_EEESC_SE_Li128ELb0ELb1ELb1ELb0EEENS1_19SingleTileSchedulerILb0ELb1ELb1ELi128EEEEEEEEEvNT_6ParamsE,@"STO_CUDA_ENTRY STV_DEFAULT"
_ZN7cutlass13device_kernelIN5flash19enable_sm80_to_sm89INS1_16FlashAttnFwdSm80INS1_25CollectiveMainloopFwdSm80ILi4ELi1ELb0EN4cute5tupleIJNS5_1CILi128EEENS7_ILi48EEENS7_ILi96EEEEEELi96ENS_6half_tEfNS_4arch4Sm80ELb0ELb1ELb0ELb0ELb1ELb0ELb1ELb1EEENS1_21CollectiveEpilogueFwdINS6_IJS8_SA_S9_EEENS6_IJNS7_ILi1EEESI_SI_EEESC_SE_Li128ELb0ELb1ELb1ELb0EEENS1_19SingleTileSchedulerILb0ELb1ELb1ELi128EEEEEEEEEvNT_6ParamsE:
        /* <DEDUP_REMOVED lines=17> */
.L_x_2251:
[----:B------:R-:W-:Y:S02]  /*0110*/  ULDC.64 UR4, c[0x0][0x550] ;  /* 0x0001540000047ab9 */ /* 0x000fe40000000a00 */
[----:B------:R-:W-:Y:S02]  /*0120*/  UISETP.NE.AND UP0, UPT, UR4, 0x1, UPT ;  /* 0x000000010400788c */ /* 0x000fe4000bf05270 */
[----:B------:R-:W-:-:S02]  /*0130*/  UIMAD.WIDE.U32 UR10, UR7, UR5, URZ ;  /* 0x00000005070a72a5 */ /* 0x000fc4000f8e003f */
[----:B------:R-:W-:Y:S02]  /*0140*/  ULDC UR4, c[0x0][0x558] ;  /* 0x0001560000047ab9 */ /* 0x000fe40000000800 */
[----:B------:R-:W-:-:S05]  /*0150*/  UMOV UR8, UR7 ;  /* 0x0000000700087c82 */ /* 0x000fca0008000000 */
[----:B------:R-:W-:-:S03]  /*0160*/  @UP0 USHF.R.U32.HI UR8, URZ, UR4, UR11 ;  /* 0x000000043f080299 */ /* 0x000fc6000801160b */
.L_x_2252:
        /* <DEDUP_REMOVED lines=51> */
.L_x_2254:
[----:B------:R-:W-:Y:S02]  /*04a0*/  ULDC UR4, c[0x0][0x32c] ;  /* 0x0000cb0000047ab9 */ /* 0x000fe40000000800 */
[----:B------:R-:W-:-:S03]  /*04b0*/  UISETP.NE.AND UP0, UPT, UR11, UR4, UPT ;  /* 0x000000040b00728c */ /* 0x000fc6000bf05270 */
[----:B------:R-:W-:Y:S02]  /*04c0*/  ULDC.64 UR4, c[0x0][0x330] ;  /* 0x0000cc0000047ab9 */ /* 0x000fe40000000a00 */
[----:B------:R-:W-:-:S07]  /*04d0*/  UIMAD.WIDE.U32 UR16, UR14, UR4, URZ ;  /* 0x000000040e1072a5 */ /* 0x000fce000f8e003f */
[----:B------:R-:W-:Y:S02]  /*04e0*/  @UP0 UMOV UR11, UR17 ;  /* 0x00000011000b0c82 */ /* 0x000fe40008000000 */
[----:B------:R-:W-:Y:S02]  /*04f0*/  @UP0 USHF.R.U32.HI UR14, URZ, UR5, UR11 ;  /* 0x000000053f0e0299 */ /* 0x000fe4000801160b */
.L_x_2255:
[----:B------:R-:W-:Y:S02]  /*0500*/  ULDC UR4, c[0x0][0x32c] ;  /* 0x0000cb0000047ab9 */ /* 0x000fe40000000800 */
[----:B------:R-:W-:-:S04]  /*0510*/  UIMAD UR4, UR14, UR4, UR4 ;  /* 0x000000040e0472a4 */ /* 0x000fc8000f8e0204 */
[----:B------:R-:W-:-:S04]  /*0520*/  UISETP.LT.AND UP0, UPT, UR10, UR4, UPT ;  /* 0x000000040a00728c */ /* 0x000fc8000bf01270 */
[----:B------:R-:W-:Y:S02]  /*0530*/  USEL UR10, UR10, UR4, UP0 ;  /* 0x000000040a0a7287 */ /* 0x000fe40008000000 */
.L_x_2253:
        /* <DEDUP_REMOVED lines=33> */
.L_x_2257:
[----:B------:R-:W-:-:S04]  /*0750*/  MOV R0, c[0x0][0x32c] ;  /* 0x0000cb0000007a02 */ /* 0x000fc80000000f00 */
[----:B------:R-:W-:-:S13]  /*0760*/  ISETP.NE.AND P0, PT, R0, 0x1, PT ;  /* 0x000000010000780c */ /* 0x000fda0003f05270 */
[----:B------:R-:W-:-:S05]  /*0770*/  @P0 IMAD.HI.U32 R0, R3, c[0x0][0x330], RZ ;  /* 0x0000cc0003000a27 */ /* 0x000fca00078e00ff */
[----:B------:R-:W-:-:S05]  /*0780*/  @P0 SHF.R.U32.HI R3, RZ, c[0x0][0x334], R0 ;  /* 0x0000cd00ff030a19 */ /* 0x000fca0000011600 */
.L_x_2258:
[----:B------:R-:W-:-:S05]  /*0790*/  IMAD R3, R3, c[0x0][0x32c], RZ ;  /* 0x0000cb0003037a24 */ /* 0x000fca00078e02ff */
[----:B------:R-:W-:-:S05]  /*07a0*/  IMNMX R2, R2, R3, !PT ;  /* 0x0000000302027217 */ /* 0x000fca0007800200 */
.L_x_2256:
        /* <DEDUP_REMOVED lines=39> */
.L_x_2259:
        /* <DEDUP_REMOVED lines=72> */
[CC--:B------:R-:W-:Y:S01]  /*0ea0*/  LEA.HI R238, R11.reuse, R224.reuse, RZ, 0x2 ;  /* 0x000000e00bee7211 */ /* 0x0c0fe200078f10ff */
        /* <DEDUP_REMOVED lines=12> */
[C---:B------:R-:W-:Y:S01]  /*0f70*/  IMAD R227, R93.reuse, 0x20, R238 ;  /* 0x000000205de37824 */ /* 0x040fe200078e02ee */
[----:B------:R-:W-:Y:S01]  /*0f80*/  UIMAD UR10, UR10, UR4, URZ ;  /* 0x000000040a0a72a4 */ /* 0x000fe2000f8e023f */
[----:B------:R-:W-:Y:S01]  /*0f90*/  SHF.R.S32.HI R14, RZ, 0x3, R15 ;  /* 0x00000003ff0e7819 */ /* 0x000fe2000001140f */
[----:B------:R-:W-:Y:S01]  /*0fa0*/  UIMAD.WIDE.U32 UR16, UR6, UR4, UR16 ;  /* 0x00000004061072a5 */ /* 0x000fe2000f8e0010 */
[----:B------:R-:W-:Y:S01]  /*0fb0*/  IMAD.SHL.U32 R230, R93, 0x8, RZ ;  /* 0x000000085de67824 */ /* 0x000fe200078e00ff */
[----:B------:R-:W-:Y:S01]  /*0fc0*/  UIMAD UR5, UR6, UR5, UR10 ;  /* 0x00000005060572a4 */ /* 0x000fe2000f8e020a */
[----:B------:R-:W-:Y:S01]  /*0fd0*/  LEA.HI R96, R11, R224, RZ, 0x5 ;  /* 0x000000e00b607211 */ /* 0x000fe200078f28ff */
[----:B------:R-:W-:Y:S01]  /*0fe0*/  ULDC UR4, c[0x0][0x168] ;  /* 0x00005a0000047ab9 */ /* 0x000fe20000000800 */
[----:B------:R-:W-:Y:S01]  /*0ff0*/  BSSY B0, `(.L_x_2261) ;  /* 0x000004a000007945 */ /* 0x000fe20003800000 */
[----:B------:R-:W-:Y:S01]  /*1000*/  UIADD3 UR5, UR17, UR5, URZ ;  /* 0x0000000511057290 */ /* 0x000fe2000fffe03f */
[----:B------:R-:W-:Y:S01]  /*1010*/  IMAD.U32 R13, RZ, RZ, UR17 ;  /* 0x00000011ff0d7e24 */ /* 0x000fe2000f8e00ff */
[----:B-1----:R-:W-:Y:S01]  /*1020*/  IADD3 R2, R227, UR15, RZ ;  /* 0x0000000fe3027c10 */ /* 0x002fe2000fffe0ff */
[----:B------:R-:W-:Y:S01]  /*1030*/  IMAD.U32 R12, RZ, RZ, UR16 ;  /* 0x00000010ff0c7e24 */ /* 0x000fe2000f8e00ff */
[----:B------:R-:W-:Y:S01]  /*1040*/  SHF.R.S32.HI R95, RZ, 0x5, R96 ;  /* 0x00000005ff5f7819 */ /* 0x000fe20000011460 */
[----:B------:R-:W-:Y:S01]  /*1050*/  IMAD.MOV.U32 R223, RZ, RZ, -0x1 ;  /* 0xffffffffffdf7424 */ /* 0x000fe200078e00ff */
[----:B------:R-:W-:Y:S01]  /*1060*/  IADD3 R229, R230, 0x20, RZ ;  /* 0x00000020e6e57810 */ /* 0x000fe20007ffe0ff */
[----:B------:R-:W-:Y:S01]  /*1070*/  @P1 IMAD.HI.U32 R3, R2, c[0x0][0x2c8], RZ ;  /* 0x0000b20002031a27 */ /* 0x000fe200078e00ff */
[----:B------:R-:W-:-:S02]  /*1080*/  IADD3 R228, R230, 0x40, RZ ;  /* 0x00000040e6e47810 */ /* 0x000fc40007ffe0ff */
[----:B------:R-:W-:Y:S01]  /*1090*/  ISETP.GE.AND P4, PT, R229, c[0x0][0x198], PT ;  /* 0x00006600e5007a0c */ /* 0x000fe20003f86270 */
[----:B------:R-:W-:Y:S01]  /*10a0*/  IMAD.MOV.U32 R4, RZ, RZ, R2 ;  /* 0x000000ffff047224 */ /* 0x000fe200078e0002 */
[----:B------:R-:W-:Y:S01]  /*10b0*/  @P0 SHF.R.U32.HI R4, RZ, c[0x0][0x2cc], R3 ;  /* 0x0000b300ff040a19 */ /* 0x000fe20000011603 */
[----:B------:R-:W-:Y:S01]  /*10c0*/  IMAD.U32 R13, RZ, RZ, UR5 ;  /* 0x00000005ff0d7e24 */ /* 0x000fe2000f8e00ff */
[----:B------:R-:W-:Y:S01]  /*10d0*/  ULDC UR5, c[0x0][0x2c4] ;  /* 0x0000b10000057ab9 */ /* 0x000fe20000000800 */
[----:B------:R-:W-:Y:S01]  /*10e0*/  ISETP.GE.AND P3, PT, R228, c[0x0][0x198], PT ;  /* 0x00006600e4007a0c */ /* 0x000fe20003f66270 */
[----:B------:R-:W-:Y:S01]  /*10f0*/  UIMAD UR4, UR5, UR4, URZ ;  /* 0x00000004050472a4 */ /* 0x000fe2000f8e023f */
[--C-:B------:R-:W-:Y:S01]  /*1100*/  IMAD.MOV R5, RZ, RZ, -R4.reuse ;  /* 0x000000ffff057224 */ /* 0x100fe200078e0a04 */
[----:B------:R-:W-:Y:S01]  /*1110*/  SHF.R.S32.HI R3, RZ, 0x1f, R4 ;  /* 0x0000001fff037819 */ /* 0x000fe20000011404 */
[----:B------:R-:W-:-:S04]  /*1120*/  IMAD.WIDE.U32 R12, R4, c[0x0][0x1b0], R12 ;  /* 0x00006c00040c7a25 */ /* 0x000fc800078e000c */
[----:B------:R-:W-:Y:S02]  /*1130*/  IMAD R2, R5, c[0x0][0x2c4], R2 ;  /* 0x0000b10005027a24 */ /* 0x000fe400078e0202 */
[----:B------:R-:W-:Y:S02]  /*1140*/  IMAD R3, R3, c[0x0][0x1b0], RZ ;  /* 0x00006c0003037a24 */ /* 0x000fe400078e02ff */
[----:B------:R-:W-:Y:S01]  /*1150*/  IMAD.SHL.U32 R5, R14, 0x40, RZ ;  /* 0x000000400e057824 */ /* 0x000fe200078e00ff */
[----:B------:R-:W-:Y:S01]  /*1160*/  SHF.R.S32.HI R9, RZ, 0x1f, R2 ;  /* 0x0000001fff097819 */ /* 0x000fe20000011402 */
[----:B------:R-:W-:-:S03]  /*1170*/  IMAD R3, R4, c[0x0][0x1b4], R3 ;  /* 0x00006d0004037a24 */ /* 0x000fc600078e0203 */
[----:B------:R-:W-:Y:S01]  /*1180*/  LOP3.LUT R5, R5, 0xc0, RZ, 0xc0, !PT ;  /* 0x000000c005057812 */ /* 0x000fe200078ec0ff */
[----:B------:R-:W-:Y:S02]  /*1190*/  IMAD R9, R9, c[0x0][0x1a8], RZ ;  /* 0x00006a0009097a24 */ /* 0x000fe400078e02ff */
[----:B------:R-:W-:Y:S01]  /*11a0*/  IMAD.IADD R13, R13, 0x1, R3 ;  /* 0x000000010d0d7824 */ /* 0x000fe200078e0203 */
[----:B------:R-:W-:Y:S01]  /*11b0*/  SHF.R.U32.HI R6, RZ, 0x3, R5 ;  /* 0x00000003ff067819 */ /* 0x000fe20000011605 */
[C---:B------:R-:W-:Y:S01]  /*11c0*/  IMAD R9, R2.reuse, c[0x0][0x1ac], R9 ;  /* 0x00006b0002097a24 */ /* 0x040fe200078e0209 */
[----:B------:R-:W-:Y:S01]  /*11d0*/  LOP3.LUT R5, R5, 0x18, R230, 0xf8, !PT ;  /* 0x0000001805057812 */ /* 0x000fe200078ef8e6 */
[----:B------:R-:W-:Y:S01]  /*11e0*/  IMAD.WIDE.U32 R2, R2, c[0x0][0x1a8], R12 ;  /* 0x00006a0002027a25 */ /* 0x000fe200078e000c */
[----:B------:R-:W-:-:S03]  /*11f0*/  LOP3.LUT R13, R7, 0xfffffff0, RZ, 0xc0, !PT ;  /* 0xfffffff0070d7812 */ /* 0x000fc600078ec0ff */
[----:B------:R-:W-:Y:S01]  /*1200*/  IMAD.IADD R4, R3, 0x1, R9 ;  /* 0x0000000103047824 */ /* 0x000fe200078e0209 */
[----:B------:R-:W-:Y:S01]  /*1210*/  LEA R8, P0, R2, c[0x0][0x160], 0x1 ;  /* 0x0000580002087a11 */ /* 0x000fe200078008ff */
[----:B------:R-:W-:Y:S01]  /*1220*/  IMAD.IADD R10, R224, 0x1, -R13 ;  /* 0x00000001e00a7824 */ /* 0x000fe200078e0a0d */
[----:B------:R-:W-:Y:S02]  /*1230*/  LOP3.LUT R3, R5, R6, RZ, 0x3c, !PT ;  /* 0x0000000605037212 */ /* 0x000fe400078e3cff */
[----:B------:R-:W-:Y:S01]  /*1240*/  LEA.HI.X R4, R2, c[0x0][0x164], R4, 0x1, P0 ;  /* 0x0000590002047a11 */ /* 0x000fe200000f0c04 */
[----:B------:R1:W3:Y:S01]  /*1250*/  SHFL.IDX PT, R16, R8, RZ, 0x1c1f ;  /* 0x001c1fff08107589 */ /* 0x0002e200000e0000 */
[----:B------:R-:W-:Y:S02]  /*1260*/  LEA.HI R97, R10, R10, RZ, 0x1 ;  /* 0x0000000a0a617211 */ /* 0x000fe400078f08ff */
[----:B------:R-:W-:Y:S01]  /*1270*/  IADD3 R2, R238, UR15, RZ ;  /* 0x0000000fee027c10 */ /* 0x000fe2000fffe0ff */
[----:B------:R1:W4:Y:S01]  /*1280*/  SHFL.IDX PT, R17, R4, RZ, 0x1c1f ;  /* 0x001c1fff04117589 */ /* 0x00032200000e0000 */
[----:B------:R-:W-:-:S02]  /*1290*/  SHF.R.S32.HI R9, RZ, 0x1, R97 ;  /* 0x00000001ff097819 */ /* 0x000fc40000011461 */
[----:B------:R-:W-:Y:S02]  /*12a0*/  SHF.R.S32.HI R12, RZ, 0x1f, R97 ;  /* 0x0000001fff0c7819 */ /* 0x000fe40000011461 */
[----:B------:R-:W-:Y:S02]  /*12b0*/  LEA.HI R5, R238, R238, RZ, 0x1 ;  /* 0x000000eeee057211 */ /* 0x000fe400078f08ff */
[----:B------:R-:W-:Y:S02]  /*12c0*/  LEA.HI R12, R12, R9, RZ, 0x2 ;  /* 0x000000090c0c7211 */ /* 0x000fe400078f10ff */
[----:B------:R-:W-:Y:S02]  /*12d0*/  ISETP.GE.AND P0, PT, R2, UR4, PT ;  /* 0x0000000402007c0c */ /* 0x000fe4000bf06270 */
[----:B------:R-:W-:Y:S02]  /*12e0*/  LOP3.LUT R12, R12, 0xfffffffc, RZ, 0xc0, !PT ;  /* 0xfffffffc0c0c7812 */ /* 0x000fe400078ec0ff */
[----:B------:R-:W-:-:S03]  /*12f0*/  LOP3.LUT R5, R5, 0x7fffffe, RZ, 0xc0, !PT ;  /* 0x07fffffe05057812 */ /* 0x000fc600078ec0ff */
[----:B------:R-:W-:Y:S02]  /*1300*/  IMAD.IADD R12, R9, 0x1, -R12 ;  /* 0x00000001090c7824 */ /* 0x000fe400078e0a0c */
[----:B------:R-:W-:-:S03]  /*1310*/  IMAD.IADD R220, R238, 0x1, -R5 ;  /* 0x00000001eedc7824 */ /* 0x000fc600078e0a05 */
[----:B------:R-:W-:Y:S01]  /*1320*/  LOP3.LUT P1, RZ, R12, 0x2, RZ, 0xc0, !PT ;  /* 0x000000020cff7812 */ /* 0x000fe2000782c0ff */
[----:B------:R-:W-:-:S04]  /*1330*/  IMAD R220, R95, 0x8, R220 ;  /* 0x000000085fdc7824 */ /* 0x000fc800078e02dc */
        /* <DEDUP_REMOVED lines=8> */
[----:B------:R-:W-:Y:S01]  /*13c0*/  IMAD.WIDE R18, R230, 0x2, R16 ;  /* 0x00000002e6127825 */ /* 0x000fe200078e0210 */
[----:B------:R-:W-:Y:S02]  /*13d0*/  SHF.R.S32.HI R3, RZ, 0x1f, R228 ;  /* 0x0000001fff037819 */ /* 0x000fe400000114e4 */
[----:B------:R-:W-:Y:S01]  /*13e0*/  LEA.HI R5, R6, R229, RZ, 0x3 ;  /* 0x000000e506057211 */ /* 0x000fe200078f18ff */
[----:B------:R-:W-:Y:S01]  /*13f0*/  IMAD.SHL.U32 R6, R220, 0x2, RZ ;  /* 0x00000002dc067824 */ /* 0x000fe200078e00ff */
[----:B------:R-:W-:Y:S02]  /*1400*/  LEA.HI R3, R3, R228, RZ, 0x3 ;  /* 0x000000e403037211 */ /* 0x000fe400078f18ff */
[----:B------:R-:W-:Y:S02]  /*1410*/  LOP3.LUT R5, R5, 0xfffffff8, RZ, 0xc0, !PT ;  /* 0xfffffff805057812 */ /* 0x000fe400078ec0ff */
[----:B------:R-:W-:Y:S01]  /*1420*/  LOP3.LUT R3, R3, 0xfffffff8, RZ, 0xc0, !PT ;  /* 0xfffffff803037812 */ /* 0x000fe200078ec0ff */
[----:B------:R-:W-:Y:S01]  /*1430*/  @!PT LDS RZ, [RZ] ;  /* 0x00000000fffff984 */ /* 0x000fe20000000800 */
[----:B------:R1:W-:Y:S02]  /*1440*/  LDGSTS.E.BYPASS.LTC128B.128 [R6+0x4900], [R18.64], !P2 ;  /* 0x0490000012067fae */ /* 0x0003e4000d101d4c */
[----:B------:R-:W-:-:S04]  /*1450*/  IMAD.WIDE R20, R5, 0x2, R16 ;  /* 0x0000000205147825 */ /* 0x000fc800078e0210 */
[----:B------:R-:W-:Y:S01]  /*1460*/  IMAD.WIDE R16, R3, 0x2, R16 ;  /* 0x0000000203107825 */ /* 0x000fe200078e0210 */
[----:B------:R1:W-:Y:S04]  /*1470*/  LDGSTS.E.BYPASS.LTC128B.128 [R6+0x6900], [R20.64], !P4 ;  /* 0x0690000014067fae */ /* 0x0003e8000e101d4c */
[----:B------:R1:W-:Y:S02]  /*1480*/  LDGSTS.E.BYPASS.LTC128B.128 [R6+0x8900], [R16.64], !P3 ;  /* 0x0890000010067fae */ /* 0x0003e4000d901d4c */
.L_x_2262:
[----:B---34-:R-:W-:Y:S05]  /*1490*/  BSYNC B0 ;  /* 0x0000000000007941 */ /* 0x018fea0003800000 */
.L_x_2261:
[----:B------:R-:W-:Y:S01]  /*14a0*/  IADD3 R3, R2, 0x20, RZ ;  /* 0x0000002002037810 */ /* 0x000fe20007ffe0ff */
[----:B-1----:R1:W2:Y:S01]  /*14b0*/  SHFL.IDX PT, R17, R4, 0x1, 0x1c1f ;  /* 0x003c1f0004117f89 */ /* 0x0022a200000e0000 */
[----:B------:R-:W-:Y:S02]  /*14c0*/  BSSY B0, `(.L_x_2263) ;  /* 0x0000012000007945 */ /* 0x000fe40003800000 */
[----:B------:R-:W-:Y:S01]  /*14d0*/  ISETP.GE.AND P0, PT, R3, UR4, PT ;  /* 0x0000000403007c0c */ /* 0x000fe2000bf06270 */
[----:B------:R1:W3:-:S12]  /*14e0*/  SHFL.IDX PT, R16, R8, 0x1, 0x1c1f ;  /* 0x003c1f0008107f89 */ /* 0x0002d800000e0000 */
[----:B------:R-:W-:Y:S05]  /*14f0*/  @P0 BRA `(.L_x_2264) ;  /* 0x000000e000000947 */ /* 0x000fea0003800000 */
[----:B------:R-:W-:Y:S01]  /*1500*/  SHF.R.S32.HI R6, RZ, 0x1f, R229 ;  /* 0x0000001fff067819 */ /* 0x000fe200000114e5 */
[----:B--23--:R-:W-:Y:S01]  /*1510*/  IMAD.WIDE R18, R230, 0x2, R16 ;  /* 0x00000002e6127825 */ /* 0x00cfe200078e0210 */
        /* <DEDUP_REMOVED lines=12> */
.L_x_2264:
[----:B------:R-:W-:Y:S05]  /*15e0*/  BSYNC B0 ;  /* 0x0000000000007941 */ /* 0x000fea0003800000 */
.L_x_2263:
[----:B------:R-:W-:Y:S01]  /*15f0*/  IADD3 R3, R2, 0x40, RZ ;  /* 0x0000004002037810 */ /* 0x000fe20007ffe0ff */
[----:B--2---:R2:W4:Y:S01]  /*1600*/  SHFL.IDX PT, R17, R4, 0x2, 0x1c1f ;  /* 0x005c1f0004117f89 */ /* 0x00452200000e0000 */
[----:B------:R-:W-:Y:S02]  /*1610*/  BSSY B0, `(.L_x_2265) ;  /* 0x0000012000007945 */ /* 0x000fe40003800000 */
[----:B------:R-:W-:Y:S01]  /*1620*/  ISETP.GE.AND P0, PT, R3, UR4, PT ;  /* 0x0000000403007c0c */ /* 0x000fe2000bf06270 */
[----:B---3--:R2:W3:-:S12]  /*1630*/  SHFL.IDX PT, R16, R8, 0x2, 0x1c1f ;  /* 0x005c1f0008107f89 */ /* 0x0084d800000e0000 */
[----:B------:R-:W-:Y:S05]  /*1640*/  @P0 BRA `(.L_x_2266) ;  /* 0x000000e000000947 */ /* 0x000fea0003800000 */
[----:B------:R-:W-:Y:S01]  /*1650*/  SHF.R.S32.HI R6, RZ, 0x1f, R229 ;  /* 0x0000001fff067819 */ /* 0x000fe200000114e5 */
[----:B---34-:R-:W-:Y:S01]  /*1660*/  IMAD.WIDE R18, R230, 0x2, R16 ;  /* 0x00000002e6127825 */ /* 0x018fe200078e0210 */
        /* <DEDUP_REMOVED lines=12> */
.L_x_2266:
[----:B------:R-:W-:Y:S05]  /*1730*/  BSYNC B0 ;  /* 0x0000000000007941 */ /* 0x000fea0003800000 */
.L_x_2265:
[----:B------:R-:W-:Y:S01]  /*1740*/  IMAD.MOV.U32 R222, RZ, RZ, c[0x0][0x2b8] ;  /* 0x0000ae00ffde7624 */ /* 0x000fe200078e00ff */
[----:B---3--:R-:W-:Y:S01]  /*1750*/  SHFL.IDX PT, R18, R8, 0x3, 0x1c1f ;  /* 0x007c1f0008127f89 */ /* 0x008fe200000e0000 */
[----:B------:R-:W-:Y:S01]  /*1760*/  IMAD.MOV.U32 R3, RZ, RZ, 0x30 ;  /* 0x00000030ff037424 */ /* 0x000fe200078e00ff */
[----:B------:R-:W-:Y:S01]  /*1770*/  IADD3 R2, R2, 0x60, RZ ;  /* 0x0000006002027810 */ /* 0x000fe20007ffe0ff */
[----:B------:R-:W-:Y:S01]  /*1780*/  IMAD.SHL.U32 R220, R220, 0x2, RZ ;  /* 0x00000002dcdc7824 */ /* 0x000fe200078e00ff */
[----:B------:R-:W-:Y:S01]  /*1790*/  ISETP.NE.AND P5, PT, R222, 0x1, PT ;  /* 0x00000001de00780c */ /* 0x000fe20003fa5270 */
[----:B------:R-:W-:Y:S01]  /*17a0*/  IMAD R94, R148, R3, -0x30 ;  /* 0xffffffd0945e7424 */ /* 0x000fe200078e0203 */
[----:B------:R-:W3:Y:S01]  /*17b0*/  SHFL.IDX PT, R19, R4, 0x3, 0x1c1f ;  /* 0x007c1f0004137f89 */ /* 0x000ee200000e0000 */
[----:B------:R-:W-:Y:S01]  /*17c0*/  ISETP.GE.AND P0, PT, R2, UR4, PT ;  /* 0x0000000402007c0c */ /* 0x000fe2000bf06270 */
[----:B------:R-:W-:Y:S01]  /*17d0*/  USHF.R.S32.HI UR6, URZ, 0x1f, UR9 ;  /* 0x0000001f3f067899 */ /* 0x000fe20008011409 */
[----:B------:R-:W-:Y:S01]  /*17e0*/  IMAD.IADD R5, R227, 0x1, R94 ;  /* 0x00000001e3057824 */ /* 0x000fe200078e025e */
[----:B------:R-:W-:Y:S01]  /*17f0*/  SHF.R.S32.HI R6, RZ, 0x1f, R229 ;  /* 0x0000001fff067819 */ /* 0x000fe200000114e5 */
[----:B------:R-:W-:Y:S01]  /*1800*/  ULDC.64 UR4, c[0x0][0x2b0] ;  /* 0x0000ac0000047ab9 */ /* 0x000fe20000000a00 */
[----:B------:R-:W-:Y:S01]  /*1810*/  IMAD.MOV.U32 R225, RZ, RZ, RZ ;  /* 0x000000ffffe17224 */ /* 0x000fe200078e00ff */
[----:B------:R-:W-:Y:S01]  /*1820*/  UIMAD UR6, UR6, UR4, URZ ;  /* 0x00000004060672a4 */ /* 0x000fe2000f8e023f */
[C---:B-----5:R-:W-:Y:S01]  /*1830*/  IMAD.IADD R226, R5.reuse, 0x1, R232 ;  /* 0x0000000105e27824 */ /* 0x060fe200078e02e8 */
[----:B------:R-:W-:Y:S01]  /*1840*/  ISETP.GE.AND P1, PT, R5, UR7, PT ;  /* 0x0000000705007c0c */ /* 0x000fe2000bf26270 */
[----:B------:R-:W-:Y:S01]  /*1850*/  UIMAD.WIDE.U32 UR10, UR9, UR4, URZ ;  /* 0x00000004090a72a5 */ /* 0x000fe2000f8e003f */
[----:B------:R-:W-:Y:S01]  /*1860*/  LEA.HI R219, R6, R229, RZ, 0x3 ;  /* 0x000000e506db7211 */ /* 0x000fe200078f18ff */
[----:B------:R-:W-:Y:S01]  /*1870*/  @P5 IMAD.HI.U32 R5, R226, c[0x0][0x2bc], RZ ;  /* 0x0000af00e2055a27 */ /* 0x000fe200078e00ff */
[----:B------:R-:W-:Y:S01]  /*1880*/  ISETP.GT.OR P1, PT, R227, 0x2f, P1 ;  /* 0x0000002fe300780c */ /* 0x000fe20000f24670 */
[----:B------:R-:W-:Y:S01]  /*1890*/  UIMAD UR6, UR9, UR5, UR6 ;  /* 0x00000005090672a4 */ /* 0x000fe2000f8e0206 */
[----:B------:R-:W-:Y:S01]  /*18a0*/  LOP3.LUT R219, R219, 0xfffffff8, RZ, 0xc0, !PT ;  /* 0xfffffff8dbdb7812 */ /* 0x000fe200078ec0ff */
[----:B------:R-:W-:Y:S01]  /*18b0*/  IMAD.MOV.U32 R2, RZ, RZ, R226 ;  /* 0x000000ffff027224 */ /* 0x000fe200078e00e2 */
[----:B------:R-:W-:Y:S01]  /*18c0*/  @P5 SHF.R.U32.HI R2, RZ, c[0x0][0x2c0], R5 ;  /* 0x0000b000ff025a19 */ /* 0x000fe20000011605 */
[----:B------:R-:W-:Y:S01]  /*18d0*/  UIADD3 UR6, UR11, UR6, URZ ;  /* 0x000000060b067290 */ /* 0x000fe2000fffe03f */
[----:B------:R-:W-:Y:S01]  /*18e0*/  SHF.R.S32.HI R5, RZ, 0x1f, R228 ;  /* 0x0000001fff057819 */ /* 0x000fe200000114e4 */
[----:B------:R-:W-:-:S02]  /*18f0*/  USHF.R.S32.HI UR16, URZ, 0x1f, UR8 ;  /* 0x0000001f3f107899 */ /* 0x000fc40008011408 */
[----:B------:R-:W-:Y:S01]  /*1900*/  ULDC.64 UR4, c[0x0][0x1e8] ;  /* 0x00007a0000047ab9 */ /* 0x000fe20000000a00 */
[----:B------:R-:W-:Y:S01]  /*1910*/  LEA.HI R218, R5, R228, RZ, 0x3 ;  /* 0x000000e405da7211 */ /* 0x000fe200078f18ff */
[--C-:B-123--:R-:W-:Y:S02]  /*1920*/  @!P0 IMAD.WIDE R8, R230, 0x2, R18.reuse ;  /* 0x00000002e6088825 */ /* 0x10efe400078e0212 */
[----:B------:R-:W-:Y:S02]  /*1930*/  @!P1 IADD3 R6, P5, R2, UR10, RZ ;  /* 0x0000000a02069c10 */ /* 0x000fe4000ffbe0ff */
[----:B------:R-:W-:Y:S01]  /*1940*/  LOP3.LUT R218, R218, 0xfffffff8, RZ, 0xc0, !PT ;  /* 0xfffffff8dada7812 */ /* 0x000fe200078ec0ff */
[--C-:B------:R-:W-:Y:S01]  /*1950*/  @!P0 IMAD.WIDE R20, R219, 0x2, R18.reuse ;  /* 0x00000002db148825 */ /* 0x100fe200078e0212 */
[----:B------:R-:W-:Y:S01]  /*1960*/  @!PT LDS RZ, [RZ] ;  /* 0x00000000fffff984 */ /* 0x000fe20000000800 */
[----:B------:R1:W-:Y:S01]  /*1970*/  @!P0 LDGSTS.E.BYPASS.LTC128B.128 [R220+0x6100], [R8.64], !P2 ;  /* 0x0610000008dc8fae */ /* 0x0003e2000d101d4c */
[----:B------:R-:W-:Y:S02]  /*1980*/  @!P1 LEA.HI.X.SX32 R5, R2, UR6, 0x1, P5 ;  /* 0x0000000602059c11 */ /* 0x000fe4000a8f0eff */
[----:B------:R-:W-:Y:S01]  /*1990*/  @!P0 IMAD.WIDE R18, R218, 0x2, R18 ;  /* 0x00000002da128825 */ /* 0x000fe200078e0212 */
[----:B------:R2:W-:Y:S01]  /*19a0*/  @!P0 LDGSTS.E.BYPASS.LTC128B.128 [R220+0x8100], [R20.64], !P4 ;  /* 0x0810000014dc8fae */ /* 0x0005e2000e101d4c */
[----:B------:R-:W-:-:S03]  /*19b0*/  @!P1 LEA R16, P2, R6, c[0x0][0x2a0], 0x2 ;  /* 0x0000a80006109a11 */ /* 0x000fc600078410ff */
[----:B------:R3:W-:Y:S01]  /*19c0*/  @!P0 LDGSTS.E.BYPASS.LTC128B.128 [R220+0xa100], [R18.64], !P3 ;  /* 0x0a10000012dc8fae */ /* 0x0007e2000d901d4c */
[----:B----4-:R-:W-:-:S03]  /*19d0*/  @!P1 LEA.HI.X R17, R6, c[0x0][0x2a4], R5, 0x2, P2 ;  /* 0x0000a90006119a11 */ /* 0x010fc600010f1405 */
[----:B------:R-:W0:Y:S04]  /*19e0*/  LDGDEPBAR ;  /* 0x00000000000079af */ /* 0x000e280000000000 */
[----:B------:R-:W-:Y:S06]  /*19f0*/  BAR.SYNC.DEFER_BLOCKING 0x0 ;  /* 0x0000000000007b1d */ /* 0x000fec0000010000 */
[----:B------:R-:W4:Y:S01]  /*1a00*/  @!P1 LDG.E R225, [R16.64] ;  /* 0x0000000c10e19981 */ /* 0x000f22000c1e1900 */
[----:B------:R-:W-:Y:S01]  /*1a10*/  IMAD.MOV R5, RZ, RZ, -R2 ;  /* 0x000000ffff057224 */ /* 0x000fe200078e0a02 */
[----:B------:R-:W-:Y:S01]  /*1a20*/  UIMAD UR9, UR16, UR4, URZ ;  /* 0x00000004100972a4 */ /* 0x000fe2000f8e023f */
[----:B------:R-:W-:Y:S01]  /*1a30*/  SHF.R.S32.HI R6, RZ, 0x4, R7 ;  /* 0x00000004ff067819 */ /* 0x000fe20000011407 */
[----:B------:R-:W-:Y:S01]  /*1a40*/  UIMAD.WIDE.U32 UR18, UR8, UR4, URZ ;  /* 0x00000004081272a5 */ /* 0x000fe2000f8e003f */
[----:B------:R-:W-:Y:S01]  /*1a50*/  IMAD R226, R5, c[0x0][0x2b8], R226 ;  /* 0x0000ae0005e27a24 */ /* 0x000fe200078e02e2 */
[----:B------:R-:W-:Y:S01]  /*1a60*/  UIMAD UR9, UR8, UR5, UR9 ;  /* 0x00000005080972a4 */ /* 0x000fe2000f8e0209 */
[----:B------:R-:W-:Y:S01]  /*1a70*/  IMAD R92, R148, -0x30, R3 ;  /* 0xffffffd0945c7824 */ /* 0x000fe200078e0203 */
[----:B------:R-:W-:Y:S01]  /*1a80*/  LEA.HI R7, R7, R6, RZ, 0x1 ;  /* 0x0000000607077211 */ /* 0x000fe200078f08ff */
[----:B--2---:R-:W-:Y:S01]  /*1a90*/  IMAD.WIDE.U32 R20, R226, c[0x0][0x1e0], RZ ;  /* 0x00007800e2147a25 */ /* 0x004fe200078e00ff */
[----:B-1----:R-:W-:Y:S01]  /*1aa0*/  SHF.R.S32.HI R9, RZ, 0x1f, R226 ;  /* 0x0000001fff097819 */ /* 0x002fe200000114e2 */
[----:B------:R-:W-:Y:S01]  /*1ab0*/  UIADD3 UR9, UR19, UR9, URZ ;  /* 0x0000000913097290 */ /* 0x000fe2000fffe03f */
[----:B------:R-:W-:Y:S01]  /*1ac0*/  LOP3.LUT R15, R15, 0xfffffff8, RZ, 0xc0, !PT ;  /* 0xfffffff80f0f7812 */ /* 0x000fe200078ec0ff */
[----:B---3--:R-:W-:Y:S01]  /*1ad0*/  IMAD.MOV.U32 R18, RZ, RZ, R20 ;  /* 0x000000ffff127224 */ /* 0x008fe200078e0014 */
[----:B------:R-:W-:Y:S01]  /*1ae0*/  IADD3 R3, R92, UR7, RZ ;  /* 0x000000075c037c10 */ /* 0x000fe2000fffe0ff */
[----:B------:R-:W-:Y:S01]  /*1af0*/  IMAD R5, R9, c[0x0][0x1e0], RZ ;  /* 0x0000780009057a24 */ /* 0x000fe200078e02ff */
[----:B------:R-:W-:Y:S01]  /*1b00*/  LOP3.LUT R97, R97, 0x7fffffe, RZ, 0xc0, !PT ;  /* 0x07fffffe61617812 */ /* 0x000fe200078ec0ff */
[----:B------:R-:W-:Y:S01]  /*1b10*/  IMAD R9, R9, c[0x0][0x208], RZ ;  /* 0x0000820009097a24 */ /* 0x000fe200078e02ff */
[----:B------:R-:W-:Y:S01]  /*1b20*/  LOP3.LUT R7, R7, 0xfffffffe, RZ, 0xc0, !PT ;  /* 0xfffffffe07077812 */ /* 0x000fe200078ec0ff */
[C---:B------:R-:W-:Y:S01]  /*1b30*/  IMAD R2, R226.reuse, c[0x0][0x1e4], R5 ;  /* 0x00007900e2027a24 */ /* 0x040fe200078e0205 */
[----:B------:R-:W-:Y:S01]  /*1b40*/  SHF.R.S32.HI R5, RZ, 0x1f, R10 ;  /* 0x0000001fff057819 */ /* 0x000fe2000001140a */
[----:B------:R-:W-:Y:S01]  /*1b50*/  IMAD R9, R226, c[0x0][0x20c], R9 ;  /* 0x00008300e2097a24 */ /* 0x000fe200078e0209 */
[----:B------:R-:W-:Y:S01]  /*1b60*/  ULDC.64 UR4, c[0x0][0x210] ;  /* 0x0000840000047ab9 */ /* 0x000fe20000000a00 */
[----:B------:R-:W-:Y:S01]  /*1b70*/  IMAD.IADD R19, R21, 0x1, R2 ;  /* 0x0000000115137824 */ /* 0x000fe200078e0202 */
[----:B------:R-:W-:Y:S01]  /*1b80*/  LEA.HI R5, R5, R10, RZ, 0x3 ;  /* 0x0000000a05057211 */ /* 0x000fe200078f18ff */
[----:B------:R-:W-:Y:S01]  /*1b90*/  IMAD.IADD R15, R224, 0x1, -R15 ;  /* 0x00000001e00f7824 */ /* 0x000fe200078e0a0f */
[----:B------:R-:W-:Y:S01]  /*1ba0*/  UIMAD.WIDE.U32 UR20, UR8, UR4, URZ ;  /* 0x00000004081472a5 */ /* 0x000fe2000f8e003f */
[----:B------:R-:W-:Y:S01]  /*1bb0*/  IMAD.IADD R97, R10, 0x1, -R97 ;  /* 0x000000010a617824 */ /* 0x000fe200078e0a61 */
[----:B------:R-:W-:Y:S01]  /*1bc0*/  UIMAD UR4, UR16, UR4, URZ ;  /* 0x00000004100472a4 */ /* 0x000fe2000f8e023f */
[----:B------:R-:W-:Y:S01]  /*1bd0*/  IMAD.IADD R7, R6, 0x1, -R7 ;  /* 0x0000000106077824 */ /* 0x000fe200078e0a07 */
[----:B------:R-:W-:Y:S01]  /*1be0*/  LEA.HI R6, R15, R15, RZ, 0x1 ;  /* 0x0000000f0f067211 */ /* 0x000fe200078f08ff */
[----:B------:R-:W-:Y:S01]  /*1bf0*/  IMAD.SHL.U32 R216, R14, 0x8, RZ ;  /* 0x000000080ed87824 */ /* 0x000fe200078e00ff */
[----:B------:R-:W-:Y:S01]  /*1c00*/  UIMAD UR4, UR8, UR5, UR4 ;  /* 0x00000005080472a4 */ /* 0x000fe2000f8e0204 */
[----:B------:R-:W-:Y:S01]  /*1c10*/  ISETP.GE.AND P4, PT, R230, c[0x0][0x1d4], PT ;  /* 0x00007500e6007a0c */ /* 0x000fe20003f86270 */
[----:B------:R-:W-:Y:S01]  /*1c20*/  IMAD.SHL.U32 R12, R12, 0x40, RZ ;  /* 0x000000400c0c7824 */ /* 0x000fe200078e00ff */
[----:B------:R-:W-:Y:S01]  /*1c30*/  ISETP.GE.AND P5, PT, R229, c[0x0][0x1d4], PT ;  /* 0x00007500e5007a0c */ /* 0x000fe20003fa6270 */
[----:B------:R-:W-:Y:S01]  /*1c40*/  UIADD3 UR16, UR21, UR4, URZ ;  /* 0x0000000415107290 */ /* 0x000fe2000fffe03f */
[----:B------:R-:W-:Y:S01]  /*1c50*/  ISETP.GE.AND P6, PT, R228, c[0x0][0x1d4], PT ;  /* 0x00007500e4007a0c */ /* 0x000fe20003fc6270 */
[----:B------:R-:W-:Y:S01]  /*1c60*/  IMAD.SHL.U32 R98, R5, 0x20, RZ ;  /* 0x0000002005627824 */ /* 0x000fe200078e00ff */
[----:B------:R-:W-:Y:S01]  /*1c70*/  LOP3.LUT R12, R12, 0xc0, RZ, 0xc0, !PT ;  /* 0x000000c00c0c7812 */ /* 0x000fe200078ec0ff */
[----:B------:R-:W-:Y:S01]  /*1c80*/  BSSY B0, `(.L_x_2267) ;  /* 0x000007a000007945 */ /* 0x000fe20003800000 */
[----:B------:R-:W-:-:S02]  /*1c90*/  ISETP.GE.AND P3, PT, R230, c[0x0][0x1d4], PT ;  /* 0x00007500e6007a0c */ /* 0x000fc40003f66270 */
[----:B------:R-:W-:Y:S02]  /*1ca0*/  LOP3.LUT R98, R98, 0xffffff00, RZ, 0xc0, !PT ;  /* 0xffffff0062627812 */ /* 0x000fe400078ec0ff */
[----:B------:R-:W-:Y:S02]  /*1cb0*/  IADD3 R100, R148, -0x1, RZ ;  /* 0xffffffff94647810 */ /* 0x000fe40007ffe0ff */
[----:B------:R-:W-:Y:S02]  /*1cc0*/  SHF.R.S32.HI R245, RZ, 0x1f, R230 ;  /* 0x0000001ffff57819 */ /* 0x000fe400000114e6 */
[----:B------:R-:W-:Y:S02]  /*1cd0*/  SHF.R.S32.HI R234, RZ, 0x1f, R219 ;  /* 0x0000001fffea7819 */ /* 0x000fe400000114db */
[----:B------:R-:W-:Y:S02]  /*1ce0*/  SHF.R.S32.HI R233, RZ, 0x1f, R218 ;  /* 0x0000001fffe97819 */ /* 0x000fe400000114da */
[----:B----4-:R-:W-:Y:S01]  /*1cf0*/  SHF.R.S32.HI R8, RZ, 0x1f, R225 ;  /* 0x0000001fff087819 */ /* 0x010fe200000114e1 */
[----:B------:R-:W-:-:S04]  /*1d00*/  IMAD.WIDE.U32 R16, R225, c[0x0][0x1f0], R18 ;  /* 0x00007c00e1107a25 */ /* 0x000fc800078e0012 */
[----:B------:R-:W-:Y:S02]  /*1d10*/  IMAD R2, R8, c[0x0][0x1f0], RZ ;  /* 0x00007c0008027a24 */ /* 0x000fe400078e02ff */
[----:B------:R-:W-:-:S04]  /*1d20*/  IMAD.WIDE.U32 R18, R226, c[0x0][0x208], RZ ;  /* 0x00008200e2127a25 */ /* 0x000fc800078e00ff */
[----:B------:R-:W-:Y:S01]  /*1d30*/  IMAD R11, R225, c[0x0][0x1f4], R2 ;  /* 0x00007d00e10b7a24 */ /* 0x000fe200078e0202 */
[----:B------:R-:W-:Y:S01]  /*1d40*/  IADD3 R2, P0, R16, UR18, RZ ;  /* 0x0000001210027c10 */ /* 0x000fe2000ff1e0ff */
[----:B------:R-:W-:Y:S01]  /*1d50*/  IMAD.IADD R19, R19, 0x1, R9 ;  /* 0x0000000113137824 */ /* 0x000fe200078e0209 */
[----:B------:R-:W-:Y:S01]  /*1d60*/  IMNMX R9, R3, 0x30, PT ;  /* 0x0000003003097817 */ /* 0x000fe20003800200 */
[----:B------:R-:W-:Y:S01]  /*1d70*/  IMAD R8, R8, c[0x0][0x218], RZ ;  /* 0x0000860008087a24 */ /* 0x000fe200078e02ff */
[----:B------:R-:W-:Y:S01]  /*1d80*/  IADD3.X R11, R17, UR9, R11, P0, !PT ;  /* 0x00000009110b7c10 */ /* 0x000fe200087fe40b */
[----:B------:R-:W-:Y:S01]  /*1d90*/  IMAD.WIDE.U32 R18, R225, c[0x0][0x218], R18 ;  /* 0x00008600e1127a25 */ /* 0x000fe200078e0012 */
[----:B------:R-:W-:-:S03]  /*1da0*/  LEA R20, P0, R2, c[0x0][0x1c8], 0x1 ;  /* 0x0000720002147a11 */ /* 0x000fc600078008ff */
[----:B------:R-:W-:Y:S01]  /*1db0*/  IMAD.IADD R9, R9, 0x1, -R238 ;  /* 0x0000000109097824 */ /* 0x000fe200078e0aee */
[----:B------:R-:W-:Y:S01]  /*1dc0*/  LEA.HI.X R11, R2, c[0x0][0x1cc], R11, 0x1, P0 ;  /* 0x00007300020b7a11 */ /* 0x000fe200000f0c0b */
[----:B------:R-:W-:Y:S01]  /*1dd0*/  SHFL.IDX PT, R16, R20, RZ, 0x1c1f ;  /* 0x001c1fff14107589 */ /* 0x000fe200000e0000 */
[----:B------:R-:W-:Y:S01]  /*1de0*/  LOP3.LUT R2, R6, 0x3fffffe, RZ, 0xc0, !PT ;  /* 0x03fffffe06027812 */ /* 0x000fe200078ec0ff */
[----:B------:R-:W-:Y:S01]  /*1df0*/  IMAD R13, R225, c[0x0][0x21c], R8 ;  /* 0x00008700e10d7a24 */ /* 0x000fe200078e0208 */
[----:B------:R-:W-:Y:S01]  /*1e00*/  ISETP.GE.AND P1, PT, R9, 0x1, PT ;  /* 0x000000010900780c */ /* 0x000fe20003f26270 */
[----:B------:R-:W1:Y:S01]  /*1e10*/  SHFL.IDX PT, R17, R11, RZ, 0x1c1f ;  /* 0x001c1fff0b117589 */ /* 0x000e6200000e0000 */
[----:B------:R-:W-:Y:S01]  /*1e20*/  SHF.R.S32.HI R6, RZ, 0x1, R6 ;  /* 0x00000001ff067819 */ /* 0x000fe20000011406 */
[----:B------:R-:W-:Y:S01]  /*1e30*/  IMAD.IADD R2, R15, 0x1, -R2 ;  /* 0x000000010f027824 */ /* 0x000fe200078e0a02 */
[----:B------:R-:W-:Y:S01]  /*1e40*/  ISETP.GT.AND P0, PT, R9, 0x20, PT ;  /* 0x000000200900780c */ /* 0x000fe20003f04270 */
[----:B------:R2:W-:Y:S01]  /*1e50*/  SHFL.IDX PT, R10, R20, 0x1, 0x1c1f ;  /* 0x003c1f00140a7f89 */ /* 0x0005e200000e0000 */
[----:B------:R-:W-:Y:S01]  /*1e60*/  IADD3 R8, P2, R18, UR20, RZ ;  /* 0x0000001412087c10 */ /* 0x000fe2000ff5e0ff */
[----:B------:R-:W-:-:S02]  /*1e70*/  IMAD.SHL.U32 R9, R6, 0x40, RZ ;  /* 0x0000004006097824 */ /* 0x000fc400078e00ff */
[----:B------:R-:W3:Y:S01]  /*1e80*/  SHFL.IDX PT, R11, R11, 0x1, 0x1c1f ;  /* 0x003c1f000b0b7f89 */ /* 0x000ee200000e0000 */
[----:B------:R-:W-:Y:S01]  /*1e90*/  IADD3.X R13, R19, UR16, R13, P2, !PT ;  /* 0x00000010130d7c10 */ /* 0x000fe200097fe40d */
[----:B------:R-:W-:Y:S01]  /*1ea0*/  IMAD R5, R7, 0x8, R2 ;  /* 0x0000000807057824 */ /* 0x000fe200078e0202 */
[----:B------:R-:W-:Y:S02]  /*1eb0*/  LOP3.LUT R9, R9, 0xc0, RZ, 0xc0, !PT ;  /* 0x000000c009097812 */ /* 0x000fe400078ec0ff */
[----:B------:R-:W-:Y:S02]  /*1ec0*/  LOP3.LUT P2, RZ, R6, 0x2, RZ, 0xc0, !PT ;  /* 0x0000000206ff7812 */ /* 0x000fe4000784c0ff */
[----:B------:R-:W-:Y:S02]  /*1ed0*/  LOP3.LUT R216, R9, 0x8, R216, 0xf8, !PT ;  /* 0x0000000809d87812 */ /* 0x000fe400078ef8d8 */
[----:B------:R-:W-:-:S04]  /*1ee0*/  SHF.R.U32.HI R15, RZ, 0x3, R9 ;  /* 0x00000003ff0f7819 */ /* 0x000fc80000011609 */
[----:B------:R-:W-:Y:S01]  /*1ef0*/  LOP3.LUT R216, R216, R15, RZ, 0x3c, !PT ;  /* 0x0000000fd8d87212 */ /* 0x000fe200078e3cff */
[----:B-1----:R-:W-:-:S04]  /*1f00*/  @P1 IMAD.WIDE R18, R219, 0x2, R16 ;  /* 0x00000002db121825 */ /* 0x002fc800078e0210 */
[----:B--2---:R-:W-:-:S04]  /*1f10*/  @P1 IMAD.WIDE R20, R230, 0x2, R16 ;  /* 0x00000002e6141825 */ /* 0x004fc800078e0210 */
[----:B------:R-:W-:Y:S01]  /*1f20*/  @P1 IMAD.WIDE R22, R218, 0x2, R16 ;  /* 0x00000002da161825 */ /* 0x000fe200078e0210 */
[----:B------:R1:W-:Y:S03]  /*1f30*/  @P1 LDGSTS.E.BYPASS.LTC128B.128 [R220+0x2500], [R20.64], !P4 ;  /* 0x0250000014dc1fae */ /* 0x0003e6000e101d4c */
[--C-:B---3--:R-:W-:Y:S01]  /*1f40*/  @P0 IMAD.WIDE R16, R230, 0x2, R10.reuse ;  /* 0x00000002e6100825 */ /* 0x108fe200078e020a */
[----:B------:R2:W-:Y:S03]  /*1f50*/  @P1 LDGSTS.E.BYPASS.LTC128B.128 [R220+0x3100], [R18.64], !P5 ;  /* 0x0310000012dc1fae */ /* 0x0005e6000e901d4c */
[----:B------:R-:W-:Y:S01]  /*1f60*/  @P0 IMAD.WIDE R14, R219, 0x2, R10 ;  /* 0x00000002db0e0825 */ /* 0x000fe200078e020a */
[----:B------:R1:W-:Y:S01]  /*1f70*/  @P1 LDGSTS.E.BYPASS.LTC128B.128 [R220+0x3d00], [R22.64], !P6 ;  /* 0x03d0000016dc1fae */ /* 0x0003e2000f101d4c */
[----:B------:R-:W-:-:S02]  /*1f80*/  LEA R9, P1, R8, c[0x0][0x1f8], 0x1 ;  /* 0x00007e0008097a11 */ /* 0x000fc400078208ff */
[----:B------:R-:W-:Y:S01]  /*1f90*/  IMAD.U32 R216, R5, 0x20, R216 ;  /* 0x0000002005d87824 */ /* 0x000fe200078e00d8 */
[----:B------:R1:W-:Y:S01]  /*1fa0*/  @P0 LDGSTS.E.BYPASS.LTC128B.128 [R220+0x2d00], [R16.64], !P4 ;  /* 0x02d0000010dc0fae */ /* 0x0003e2000e101d4c */
[----:B------:R-:W-:Y:S02]  /*1fb0*/  LEA.HI.X R8, R8, c[0x0][0x1fc], R13, 0x1, P1 ;  /* 0x00007f0008087a11 */ /* 0x000fe400008f0c0d */
[----:B------:R-:W-:Y:S01]  /*1fc0*/  IMAD.SHL.U32 R216, R216, 0x2, RZ ;  /* 0x00000002d8d87824 */ /* 0x000fe200078e00ff */
[----:B------:R3:W-:Y:S01]  /*1fd0*/  @P0 LDGSTS.E.BYPASS.LTC128B.128 [R220+0x3900], [R14.64], !P5 ;  /* 0x039000000edc0fae */ /* 0x0007e2000e901d4c */
[----:B------:R-:W-:Y:S02]  /*1fe0*/  ISETP.GE.AND P4, PT, R229, c[0x0][0x1d4], PT ;  /* 0x00007500e5007a0c */ /* 0x000fe40003f86270 */
[----:B------:R-:W-:Y:S01]  /*1ff0*/  ISETP.GE.AND P1, PT, R228, c[0x0][0x1d4], PT ;  /* 0x00007500e4007a0c */ /* 0x000fe20003f26270 */
[----:B------:R-:W-:Y:S01]  /*2000*/  SHFL.IDX PT, R6, R9, RZ, 0x1c1f ;  /* 0x001c1fff09067589 */ /* 0x000fe200000e0000 */
[----:B------:R-:W-:-:S02]  /*2010*/  IADD3 R5, R216, 0x2500, RZ ;  /* 0x00002500d8057810 */ /* 0x000fc40007ffe0ff */
[----:B------:R-:W-:Y:S02]  /*2020*/  IADD3 R215, R216, 0x2520, RZ ;  /* 0x00002520d8d77810 */ /* 0x000fe40007ffe0ff */
[----:B------:R-:W-:Y:S02]  /*2030*/  @P2 IADD3 R215, R5, -0x20, RZ ;  /* 0xffffffe005d72810 */ /* 0x000fe40007ffe0ff */
[----:B------:R-:W-:Y:S02]  /*2040*/  ISETP.GT.AND P2, PT, R227, 0x2f, PT ;  /* 0x0000002fe300780c */ /* 0x000fe40003f44270 */
[C---:B------:R-:W-:Y:S01]  /*2050*/  IADD3 R211, R215.reuse, 0x400, RZ ;  /* 0x00000400d7d37810 */ /* 0x040fe20007ffe0ff */
[----:B--2---:R-:W-:Y:S01]  /*2060*/  @P0 IMAD.WIDE R18, R218, 0x2, R10 ;  /* 0x00000002da120825 */ /* 0x004fe200078e020a */
[----:B------:R-:W-:-:S03]  /*2070*/  IADD3 R210, R215, 0x800, RZ ;  /* 0x00000800d7d27810 */ /* 0x000fc60007ffe0ff */
[----:B------:R-:W-:Y:S01]  /*2080*/  IMAD.SHL.U32 R11, R7, 0x8, RZ ;  /* 0x00000008070b7824 */ /* 0x000fe200078e00ff */
[----:B------:R1:W-:Y:S01]  /*2090*/  @P0 LDGSTS.E.BYPASS.LTC128B.128 [R220+0x4500], [R18.64], !P6 ;  /* 0x0450000012dc0fae */ /* 0x0003e2000f101d4c */
[----:B------:R-:W-:-:S03]  /*20a0*/  IMAD R10, R95, 0x200, R98 ;  /* 0x000002005f0a7824 */ /* 0x000fc600078e0262 */
[----:B------:R-:W0:Y:S01]  /*20b0*/  LDGDEPBAR ;  /* 0x00000000000079af */ /* 0x000e220000000000 */
[----:B------:R-:W-:Y:S01]  /*20c0*/  LOP3.LUT R2, R12, 0x8, R11, 0xf8, !PT ;  /* 0x000000080c027812 */ /* 0x000fe200078ef80b */
[----:B------:R-:W-:Y:S01]  /*20d0*/  IMAD R217, R97, 0x20, R10 ;  /* 0x0000002061d97824 */ /* 0x000fe200078e020a */
[----:B------:R-:W-:Y:S01]  /*20e0*/  SHF.R.U32.HI R11, RZ, 0x3, R12 ;  /* 0x00000003ff0b7819 */ /* 0x000fe2000001160c */
[----:B------:R-:W3:Y:S01]  /*20f0*/  SHFL.IDX PT, R7, R8, RZ, 0x1c1f ;  /* 0x001c1fff08077589 */ /* 0x000ee200000e0000 */
[----:B------:R-:W-:Y:S02]  /*2100*/  IMAD.IADD R12, R3, 0x1, -R238 ;  /* 0x00000001030c7824 */ /* 0x000fe400078e0aee */
[----:B------:R-:W-:-:S03]  /*2110*/  LOP3.LUT R2, R2, R11, RZ, 0x3c, !PT ;  /* 0x0000000b02027212 */ /* 0x000fc600078e3cff */
[----:B------:R-:W-:Y:S02]  /*2120*/  ISETP.LT.OR P0, PT, R12, 0x1, P3 ;  /* 0x000000010c00780c */ /* 0x000fe40001f01670 */
[----:B------:R-:W-:-:S04]  /*2130*/  IMAD.IADD R217, R2, 0x1, R217 ;  /* 0x0000000102d97824 */ /* 0x000fc800078e02d9 */
[----:B------:R-:W-:-:S04]  /*2140*/  IMAD.SHL.U32 R217, R217, 0x2, RZ ;  /* 0x00000002d9d97824 */ /* 0x000fc800078e00ff */
[----:B------:R-:W-:Y:S01]  /*2150*/  IMAD R213, R0, 0x2, R217 ;  /* 0x0000000200d57824 */ /* 0x000fe200078e02d9 */
        /* <DEDUP_REMOVED lines=27> */
[----:B------:R2:W3:Y:S04]  /*2310*/  SHFL.IDX PT, R13, R8, 0x1, 0x1c1f ;  /* 0x003c1f00080d7f89 */ /* 0x0004e800000e0000 */
[----:B------:R2:W4:Y:S02]  /*2320*/  SHFL.IDX PT, R5, R9, 0x1, 0x1c1f ;  /* 0x003c1f0009057f89 */ /* 0x00052400000e0000 */
.L_x_2353:
[----:B--2-4-:R-:W-:-:S04]  /*2330*/  LEA R8, P0, R230, R5, 0x1 ;  /* 0x00000005e6087211 */ /* 0x014fc800078008ff */
[----:B---3--:R-:W-:Y:S02]  /*2340*/  LEA.HI.X R9, R230, R13, R245, 0x1, P0 ;  /* 0x0000000de6097211 */ /* 0x008fe400000f0cf5 */
[----:B-1----:R-:W-:-:S04]  /*2350*/  LEA R6, P0, R219, R5, 0x1 ;  /* 0x00000005db067211 */ /* 0x002fc800078008ff */
        /* <DEDUP_REMOVED lines=12> */
.L_x_2268:
[----:B--234-:R-:W-:Y:S05]  /*2420*/  BSYNC B0 ;  /* 0x0000000000007941 */ /* 0x01cfea0003800000 */
.L_x_2267:
[----:B------:R-:W0:Y:S01]  /*2430*/  LDGDEPBAR ;  /* 0x00000000000079af */ /* 0x000e220000000000 */
[----:B------:R-:W-:Y:S01]  /*2440*/  WARPSYNC 0xffffffff ;  /* 0xffffffff00007948 */ /* 0x000fe20003800000 */
[C---:B-1----:R-:W-:Y:S01]  /*2450*/  HMMA.16816.F32 R20, R48.reuse, R64, RZ ;  /* 0x000000403014723c */ /* 0x042fe200000018ff */
[----:B------:R-:W-:Y:S01]  /*2460*/  ISETP.GT.AND P0, PT, R100, R221, PT ;  /* 0x000000dd6400720c */ /* 0x000fe20003f04270 */
[----:B------:R-:W-:Y:S01]  /*2470*/  LDSM.16.M88.4 R88, [R217+0x7900] ;  /* 0x00790000d958783b */ /* 0x000fe20000000200 */
[----:B------:R-:W-:Y:S01]  /*2480*/  IMAD R97, R97, 0x20, R98 ;  /* 0x0000002061617824 */ /* 0x000fe200078e0262 */
[C---:B------:R-:W-:Y:S02]  /*2490*/  IADD3 R209, R215.reuse, 0xc00, RZ ;  /* 0x00000c00d7d17810 */ /* 0x040fe40007ffe0ff */
[----:B------:R-:W1:Y:S01]  /*24a0*/  LDSM.16.M88.4 R80, [R216+0x3500] ;  /* 0x00350000d850783b */ /* 0x000e620000000200 */
[----:B------:R-:W-:Y:S01]  /*24b0*/  IMAD.IADD R2, R2, 0x1, R97 ;  /* 0x0000000102027824 */ /* 0x000fe200078e0261 */
[----:B------:R-:W-:Y:S01]  /*24c0*/  HMMA.16816.F32 R12, R48, R56, RZ ;  /* 0x00000038300c723c */ /* 0x000fe200000018ff */
[C---:B------:R-:W-:Y:S01]  /*24d0*/  IADD3 R208, R215.reuse, 0x1000, RZ ;  /* 0x00001000d7d07810 */ /* 0x040fe20007ffe0ff */
[----:B------:R-:W2:Y:S01]  /*24e0*/  LDSM.16.M88.4 R84, [R216+0x3100] ;  /* 0x00310000d854783b */ /* 0x000ea20000000200 */
[----:B------:R-:W-:-:S02]  /*24f0*/  IADD3 R207, R215, 0x1400, RZ ;  /* 0x00001400d7cf7810 */ /* 0x000fc40007ffe0ff */
[C---:B------:R-:W-:Y:S01]  /*2500*/  IADD3 R206, R215.reuse, 0x1800, RZ ;  /* 0x00001800d7ce7810 */ /* 0x040fe20007ffe0ff */
[----:B------:R-:W3:Y:S01]  /*2510*/  LDSM.16.M88.4 R76, [R216+0x3900] ;  /* 0x00390000d84c783b */ /* 0x000ee20000000200 */
[C---:B------:R-:W-:Y:S01]  /*2520*/  IADD3 R205, R215.reuse, 0x1c00, RZ ;  /* 0x00001c00d7cd7810 */ /* 0x040fe20007ffe0ff */
[----:B------:R-:W-:Y:S01]  /*2530*/  HMMA.16816.F32 R16, R48, R66, RZ ;  /* 0x000000423010723c */ /* 0x000fe200000018ff */
[----:B------:R-:W-:-:S07]  /*2540*/  IADD3 R204, R215, 0x2000, RZ ;  /* 0x00002000d7cc7810 */ /* 0x000fce0007ffe0ff */
        /* <DEDUP_REMOVED lines=23> */
[----:B------:R-:W-:Y:S07]  /*26c0*/  LDSM.16.M88.4 R32, [R215+0xc00] ;  /* 0x000c0000d720783b */ /* 0x000fee0000000200 */
[----:B------:R-:W-:Y:S01]  /*26d0*/  HMMA.16816.F32 R44, R24, R30, R44 ;  /* 0x0000001e182c723c */ /* 0x000fe2000000182c */
[----:B------:R-:W5:Y:S04]  /*26e0*/  LDSM.16.M88.4 R28, [R215+0x1000] ;  /* 0x00100000d71c783b */ /* 0x000f680000000200 */
        /* <DEDUP_REMOVED lines=13> */
[----:B------:R-:W-:Y:S07]  /*27c0*/  LDSM.16.M88.4 R80, [R216+0x3d00] ;  /* 0x003d0000d850783b */ /* 0x000fee0000000200 */
[C---:B------:R-:W-:Y:S08]  /*27d0*/  HMMA.16816.F32 R52, R72.reuse, R76, R52 ;  /* 0x0000004c4834723c */ /* 0x040ff00000001834 */
[----:B------:R-:W-:Y:S01]  /*27e0*/  HMMA.16816.F32 R44, R72, R78, R44 ;  /* 0x0000004e482c723c */ /* 0x000fe2000000182c */
[----:B------:R-:W1:Y:S04]  /*27f0*/  LDSM.16.M88.4 R76, [R216+0x4100] ;  /* 0x00410000d84c783b */ /* 0x000e680000000200 */
[----:B------:R-:W2:Y:S03]  /*2800*/  LDSM.16.M88.4 R72, [R216+0x4500] ;  /* 0x00450000d848783b */ /* 0x000ea60000000200 */
        /* <DEDUP_REMOVED lines=9> */
[----:B------:R-:W-:Y:S07]  /*28a0*/  LDSM.16.M88.4 R32, [R215+0x1800] ;  /* 0x00180000d720783b */ /* 0x000fee0000000200 */
[C---:B------:R-:W-:Y:S08]  /*28b0*/  HMMA.16816.F32 R60, R24.reuse, R28, R60 ;  /* 0x0000001c183c723c */ /* 0x040ff0000000183c */
[C---:B------:R-:W-:Y:S01]  /*28c0*/  HMMA.16816.F32 R56, R24.reuse, R30, R56 ;  /* 0x0000001e1838723c */ /* 0x040fe20000001838 */
[----:B------:R-:W3:Y:S07]  /*28d0*/  LDSM.16.M88.4 R28, [R215+0x1c00] ;  /* 0x001c0000d71c783b */ /* 0x000eee0000000200 */
[C---:B------:R-:W-:Y:S08]  /*28e0*/  HMMA.16816.F32 R52, R24.reuse, R40, R52 ;  /* 0x000000281834723c */ /* 0x040ff00000001834 */
[----:B------:R-:W-:Y:S01]  /*28f0*/  HMMA.16816.F32 R44, R24, R42, R44 ;  /* 0x0000002a182c723c */ /* 0x000fe2000000182c */
[----:B------:R-:W4:Y:S04]  /*2900*/  LDSM.16.M88.4 R24, [R215+0x2000] ;  /* 0x00200000d718783b */ /* 0x000f280000000200 */
[----:B------:R-:W5:Y:S01]  /*2910*/  LDSM.16.M88.4 R40, [R213+0x8900] ;  /* 0x00890000d528783b */ /* 0x000f620000000200 */
[----:B------:R-:W-:-:S04]  /*2920*/  DEPBAR.LE SB0, 0x0 ;  /* 0x000080000000791a */ /* 0x000fc80000000000 */
[C---:B-1----:R-:W-:Y:S08]  /*2930*/  HMMA.16816.F32 R12, R84.reuse, R76, R12 ;  /* 0x0000004c540c723c */ /* 0x042ff0000000180c */
[C---:B------:R-:W-:Y:S08]  /*2940*/  HMMA.16816.F32 R20, R84.reuse, R80, R20 ;  /* 0x000000505414723c */ /* 0x040ff00000001814 */
[C---:B------:R-:W-:Y:S08]  /*2950*/  HMMA.16816.F32 R16, R84.reuse, R82, R16 ;  /* 0x000000525410723c */ /* 0x040ff00000001810 */
[C---:B------:R-:W-:Y:S08]  /*2960*/  HMMA.16816.F32 R8, R84.reuse, R78, R8 ;  /* 0x0000004e5408723c */ /* 0x040ff00000001808 */
[C---:B--2---:R-:W-:Y:S08]  /*2970*/  HMMA.16816.F32 R4, R84.reuse, R72, R4 ;  /* 0x000000485404723c */ /* 0x044ff00000001804 */
[----:B------:R-:W-:Y:S08]  /*2980*/  HMMA.16816.F32 R48, R84, R74, R48 ;  /* 0x0000004a5430723c */ /* 0x000ff00000001830 */
[C---:B------:R-:W-:Y:S08]  /*2990*/  HMMA.16816.F32 R68, R88.reuse, R80, R68 ;  /* 0x000000505844723c */ /* 0x040ff00000001844 */
        /* <DEDUP_REMOVED lines=9> */
[C---:B----4-:R-:W-:Y:S08]  /*2a30*/  HMMA.16816.F32 R4, R36.reuse, R24, R4 ;  /* 0x000000182404723c */ /* 0x050ff00000001804 */
[----:B------:R-:W-:Y:S08]  /*2a40*/  HMMA.16816.F32 R12, R36, R26, R48 ;  /* 0x0000001a240c723c */ /* 0x000ff00000001830 */
[C---:B-----5:R-:W-:Y:S08]  /*2a50*/  HMMA.16816.F32 R68, R40.reuse, R32, R68 ;  /* 0x000000202844723c */ /* 0x060ff00000001844 */
        /* <DEDUP_REMOVED lines=32> */
[----:B------:R-:W-:Y:S01]  /*2c60*/  IMAD.WIDE.U32 R26, R225, c[0x0][0x1f0], R28 ;  /* 0x00007c00e11a7a25 */ /* 0x000fe200078e001c */
[----:B------:R-:W-:-:S03]  /*2c70*/  IADD3 R28, -R238, 0x30, RZ ;  /* 0x00000030ee1c7810 */ /* 0x000fc60007ffe1ff */
[----:B------:R-:W-:-:S04]  /*2c80*/  IMAD R24, R24, c[0x0][0x1f0], RZ ;  /* 0x00007c0018187a24 */ /* 0x000fc800078e02ff */
[----:B------:R-:W-:Y:S01]  /*2c90*/  IMAD R25, R225, c[0x0][0x1f4], R24 ;  /* 0x00007d00e1197a24 */ /* 0x000fe200078e0218 */
[----:B------:R-:W-:-:S04]  /*2ca0*/  IADD3 R24, P0, R26, UR18, RZ ;  /* 0x000000121a187c10 */ /* 0x000fc8000ff1e0ff */
[----:B------:R-:W-:Y:S02]  /*2cb0*/  IADD3.X R27, R27, UR9, R25, P0, !PT ;  /* 0x000000091b1b7c10 */ /* 0x000fe400087fe419 */
[----:B------:R-:W-:-:S04]  /*2cc0*/  LEA R25, P0, R24, c[0x0][0x1c8], 0x1 ;  /* 0x0000720018197a11 */ /* 0x000fc800078008ff */
[----:B------:R-:W-:Y:S02]  /*2cd0*/  LEA.HI.X R24, R24, c[0x0][0x1cc], R27, 0x1, P0 ;  /* 0x0000730018187a11 */ /* 0x000fe400000f0c1b */
[----:B------:R-:W-:Y:S01]  /*2ce0*/  ISETP.GE.AND P0, PT, R28, 0x1, PT ;  /* 0x000000011c00780c */ /* 0x000fe20003f06270 */
[----:B------:R1:W2:Y:S04]  /*2cf0*/  SHFL.IDX PT, R27, R25, RZ, 0x1c1f ;  /* 0x001c1fff191b7589 */ /* 0x0002a800000e0000 */
[----:B------:R1:W3:Y:S08]  /*2d00*/  SHFL.IDX PT, R26, R24, RZ, 0x1c1f ;  /* 0x001c1fff181a7589 */ /* 0x0002f000000e0000 */
        /* <DEDUP_REMOVED lines=11> */
.L_x_2272:
[----:B------:R-:W-:Y:S05]  /*2dc0*/  BSYNC B0 ;  /* 0x0000000000007941 */ /* 0x000fea0003800000 */
.L_x_2271:
[----:B------:R-:W-:Y:S01]  /*2dd0*/  ISETP.GE.AND P0, PT, R28, 0x21, PT ;  /* 0x000000211c00780c */ /* 0x000fe20003f06270 */
[----:B-1----:R-:W1:Y:S01]  /*2de0*/  SHFL.IDX PT, R24, R24, 0x1, 0x1c1f ;  /* 0x003c1f0018187f89 */ /* 0x002e6200000e0000 */
[----:B------:R-:W-:Y:S03]  /*2df0*/  BSSY B0, `(.L_x_2270) ;  /* 0x000000d000007945 */ /* 0x000fe60003800000 */
[----:B------:R-:W4:Y:S08]  /*2e00*/  SHFL.IDX PT, R25, R25, 0x1, 0x1c1f ;  /* 0x003c1f0019197f89 */ /* 0x000f3000000e0000 */
[----:B------:R-:W-:Y:S05]  /*2e10*/  @!P0 BRA `(.L_x_2273) ;  /* 0x000000a000008947 */ /* 0x000fea0003800000 */
[----:B----4-:R-:W-:-:S04]  /*2e20*/  LEA R28, P0, R230, R25, 0x1 ;  /* 0x00000019e61c7211 */ /* 0x010fc800078008ff */
[----:B-1----:R-:W-:Y:S02]  /*2e30*/  LEA.HI.X R29, R230, R24, R245, 0x1, P0 ;  /* 0x00000018e61d7211 */ /* 0x002fe400000f0cf5 */
[----:B---3--:R-:W-:-:S03]  /*2e40*/  LEA R26, P0, R219, R25, 0x1 ;  /* 0x00000019db1a7211 */ /* 0x008fc600078008ff */
[----:B------:R-:W-:Y:S01]  /*2e50*/  @!PT LDS RZ, [RZ] ;  /* 0x00000000fffff984 */ /* 0x000fe20000000800 */
[----:B------:R1:W-:Y:S01]  /*2e60*/  LDGSTS.E.BYPASS.LTC128B.128 [R220+0x2d00], [R28.64], !P3 ;  /* 0x02d000001cdc7fae */ /* 0x0003e2000d901d4c */
[----:B--2---:R-:W-:Y:S02]  /*2e70*/  LEA.HI.X R27, R219, R24, R234, 0x1, P0 ;  /* 0x00000018db1b7211 */ /* 0x004fe400000f0cea */
[----:B------:R-:W-:-:S03]  /*2e80*/  LEA R30, P0, R218, R25, 0x1 ;  /* 0x00000019da1e7211 */ /* 0x000fc600078008ff */
[----:B------:R1:W-:Y:S01]  /*2e90*/  LDGSTS.E.BYPASS.LTC128B.128 [R220+0x3900], [R26.64], !P2 ;  /* 0x039000001adc7fae */ /* 0x0003e2000d101d4c */
[----:B------:R-:W-:-:S05]  /*2ea0*/  LEA.HI.X R31, R218, R24, R233, 0x1, P0 ;  /* 0x00000018da1f7211 */ /* 0x000fca00000f0ce9 */
[----:B------:R1:W-:Y:S04]  /*2eb0*/  LDGSTS.E.BYPASS.LTC128B.128 [R220+0x4500], [R30.64], !P1 ;  /* 0x045000001edc7fae */ /* 0x0003e8000c901d4c */
.L_x_2273:
[----:B------:R-:W-:Y:S05]  /*2ec0*/  BSYNC B0 ;  /* 0x0000000000007941 */ /* 0x000fea0003800000 */
.L_x_2270:
[----:B----4-:R-:W-:Y:S01]  /*2ed0*/  LOP3.LUT R25, R96, 0xffffffe0, RZ, 0xc0, !PT ;  /* 0xffffffe060197812 */ /* 0x010fe200078ec0ff */
[----:B------:R-:W-:Y:S01]  /*2ee0*/  ULDC UR17, c[0x0][0x324] ;  /* 0x0000c90000117ab9 */ /* 0x000fe20000000800 */
[----:B-12---:R-:W-:Y:S01]  /*2ef0*/  SHF.R.S32.HI R30, RZ, 0x1f, R95 ;  /* 0x0000001fff1e7819 */ /* 0x006fe2000001145f */
[----:B------:R-:W-:Y:S01]  /*2f00*/  ULOP3.LUT UR17, URZ, UR17, URZ, 0x33, !UPT ;  /* 0x000000113f117292 */ /* 0x000fe2000f8e333f */
[----:B---3--:R-:W-:Y:S01]  /*2f10*/  LEA.HI R26, R93, R93, RZ, 0x1 ;  /* 0x0000005d5d1a7211 */ /* 0x008fe200078f08ff */
[----:B------:R-:W-:Y:S01]  /*2f20*/  IMAD.IADD R24, R224, 0x1, -R25 ;  /* 0x00000001e0187824 */ /* 0x000fe200078e0a19 */
[----:B------:R-:W-:Y:S01]  /*2f30*/  LEA.HI R30, R30, R95, RZ, 0x2 ;  /* 0x0000005f1e1e7211 */ /* 0x000fe200078f10ff */
[----:B------:R-:W0:Y:S01]  /*2f40*/  LDGDEPBAR ;  /* 0x00000000000079af */ /* 0x000e220000000000 */
[----:B------:R-:W-:Y:S01]  /*2f50*/  PLOP3.LUT P0, PT, PT, PT, UP2, 0x80, 0x0 ;  /* 0x000000000000781c */ /* 0x000fe20003f0f028 */
[----:B------:R-:W-:Y:S01]  /*2f60*/  IMAD.SHL.U32 R28, R26, 0x20, RZ ;  /* 0x000000201a1c7824 */ /* 0x000fe200078e00ff */
[----:B------:R-:W-:-:S02]  /*2f70*/  SHF.R.S32.HI R25, RZ, 0x1f, R24 ;  /* 0x0000001fff197819 */ /* 0x000fc40000011418 */
[----:B------:R-:W-:Y:S02]  /*2f80*/  LOP3.LUT R30, R30, 0xffffffc, RZ, 0xc0, !PT ;  /* 0x0ffffffc1e1e7812 */ /* 0x000fe400078ec0ff */
[----:B------:R-:W-:Y:S02]  /*2f90*/  LEA.HI R25, R25, R24, RZ, 0x2 ;  /* 0x0000001819197211 */ /* 0x000fe400078f10ff */
[----:B------:R-:W-:Y:S01]  /*2fa0*/  LOP3.LUT R26, R26, 0x1ffffffe, RZ, 0xc0, !PT ;  /* 0x1ffffffe1a1a7812 */ /* 0x000fe200078ec0ff */
[----:B------:R-:W-:Y:S01]  /*2fb0*/  IMAD.IADD R30, R95, 0x1, -R30 ;  /* 0x000000015f1e7824 */ /* 0x000fe200078e0a1e */
[----:B------:R-:W-:Y:S02]  /*2fc0*/  LEA.HI.SX32 R27, R25, UR15, 0x1e ;  /* 0x0000000f191b7c11 */ /* 0x000fe4000f8ff2ff */
[----:B------:R-:W-:Y:S01]  /*2fd0*/  LOP3.LUT R28, R28, 0xffffffc0, RZ, 0xc0, !PT ;  /* 0xffffffc01c1c7812 */ /* 0x000fe200078ec0ff */
[----:B------:R-:W-:Y:S01]  /*2fe0*/  IMAD.IADD R26, R93, 0x1, -R26 ;  /* 0x000000015d1a7824 */ /* 0x000fe200078e0a1a */
[----:B------:R-:W-:Y:S01]  /*2ff0*/  LOP3.LUT R25, R25, 0x7ffffffc, RZ, 0xc0, !PT ;  /* 0x7ffffffc19197812 */ /* 0x000fe200078ec0ff */
[----:B------:R-:W-:-:S04]  /*3000*/  IMAD R27, R30, 0x10, R27 ;  /* 0x000000101e1b7824 */ /* 0x000fc800078e021b */
[----:B------:R-:W-:Y:S02]  /*3010*/  IMAD.IADD R27, R28, 0x1, R27 ;  /* 0x000000011c1b7824 */ /* 0x000fe400078e021b */
[----:B------:R-:W-:Y:S02]  /*3020*/  IMAD.IADD R25, R24, 0x1, -R25 ;  /* 0x0000000118197824 */ /* 0x000fe400078e0a19 */
[----:B------:R-:W-:Y:S02]  /*3030*/  IMAD R231, R26, 0x8, R27 ;  /* 0x000000081ae77824 */ /* 0x000fe400078e021b */
[----:B------:R-:W-:Y:S02]  /*3040*/  IMAD.SHL.U32 R235, R25, 0x2, RZ ;  /* 0x0000000219eb7824 */ /* 0x000fe400078e00ff */
[----:B------:R-:W-:Y:S01]  /*3050*/  @P0 IMAD.HI.U32 R26, R231, c[0x0][0x2c8], RZ ;  /* 0x0000b200e71a0a27 */ /* 0x000fe200078e00ff */
[----:B------:R-:W-:Y:S02]  /*3060*/  PLOP3.LUT P0, PT, PT, PT, UP2, 0x80, 0x0 ;  /* 0x000000000000781c */ /* 0x000fe40003f0f028 */
[----:B------:R-:W-:Y:S01]  /*3070*/  IADD3 R41, -R235, 0x1, R3 ;  /* 0x00000001eb297810 */ /* 0x000fe20007ffe103 */
[----:B------:R-:W-:-:S02]  /*3080*/  IMAD.MOV.U32 R42, RZ, RZ, R231 ;  /* 0x000000ffff2a7224 */ /* 0x000fc400078e00e7 */
[----:B------:R-:W-:Y:S01]  /*3090*/  IMAD.MOV.U32 R25, RZ, RZ, c[0x0][0x2ac] ;  /* 0x0000ab00ff197624 */ /* 0x000fe200078e00ff */
[----:B------:R-:W-:Y:S01]  /*30a0*/  IADD3 R41, R41, -c[0x0][0x168], RZ ;  /* 0x80005a0029297a10 */ /* 0x000fe20007ffe0ff */
[--C-:B------:R-:W-:Y:S02]  /*30b0*/  IMAD.IADD R40, R92, 0x1, -R235.reuse ;  /* 0x000000015c287824 */ /* 0x100fe400078e0aeb */
[----:B------:R-:W-:Y:S01]  /*30c0*/  IMAD R24, R25, c[0x0][0x1d0], R92 ;  /* 0x0000740019187a24 */ /* 0x000fe200078e025c */
[C---:B------:R-:W-:Y:S02]  /*30d0*/  IADD3 R50, R41.reuse, c[0x0][0x328], RZ ;  /* 0x0000ca0029327a10 */ /* 0x040fe40007ffe0ff */
[----:B------:R-:W-:Y:S01]  /*30e0*/  IADD3 R41, R41, UR17, RZ ;  /* 0x0000001129297c10 */ /* 0x000fe2000fffe0ff */
[----:B------:R-:W-:Y:S01]  /*30f0*/  IMAD.IADD R49, R24, 0x1, -R235 ;  /* 0x0000000118317824 */ /* 0x000fe200078e0aeb */
[----:B------:R-:W-:Y:S02]  /*3100*/  @P0 SHF.R.U32.HI R42, RZ, c[0x0][0x2cc], R26 ;  /* 0x0000b300ff2a0a19 */ /* 0x000fe4000001161a */
[----:B------:R-:W-:-:S03]  /*3110*/  PLOP3.LUT P0, PT, PT, PT, UP1, 0x40, 0x0 ;  /* 0x000000000000781c */ /* 0x000fc60003f0e818 */
[----:B------:R-:W1:Y:S02]  /*3120*/  SHFL.IDX PT, R26, R42, RZ, 0x1c1f ;  /* 0x001c1fff2a1a7589 */ /* 0x000e6400000e0000 */
[--C-:B-1----:R-:W-:Y:S02]  /*3130*/  IMAD.IADD R28, R50, 0x1, R26.reuse ;  /* 0x00000001321c7824 */ /* 0x102fe400078e021a */
[----:B------:R-:W-:-:S03]  /*3140*/  IMAD.IADD R24, R41, 0x1, R26 ;  /* 0x0000000129187824 */ /* 0x000fc600078e021a */
[----:B------:R-:W-:-:S03]  /*3150*/  IMNMX R25, R28, R49, PT ;  /* 0x000000311c197217 */ /* 0x000fc60003800200 */
[----:B------:R-:W-:Y:S05]  /*3160*/  @P0 BRA `(.L_x_2274) ;  /* 0x0000015000000947 */ /* 0x000fea0003800000 */
[----:B------:R-:W-:Y:S01]  /*3170*/  IMAD.U32 R3, RZ, RZ, UR7 ;  /* 0x00000007ff037e24 */ /* 0x000fe2000f8e00ff */
        /* <DEDUP_REMOVED lines=11> */
.L_x_2276:
[----:B------:R-:W-:-:S04]  /*3230*/  MOV R3, 0x1 ;  /* 0x0000000100037802 */ /* 0x000fc80000000f00 */
[----:B------:R-:W-:-:S13]  /*3240*/  ISETP.NE.AND P0, PT, R3, c[0x0][0x32c], PT ;  /* 0x0000cb0003007a0c */ /* 0x000fda0003f05270 */
[----:B------:R-:W-:-:S05]  /*3250*/  @P0 IMAD.HI.U32 R3, R27, c[0x0][0x330], RZ ;  /* 0x0000cc001b030a27 */ /* 0x000fca00078e00ff */
[----:B------:R-:W-:Y:S02]  /*3260*/  @P0 SHF.R.U32.HI R27, RZ, c[0x0][0x334], R3 ;  /* 0x0000cd00ff1b0a19 */ /* 0x000fe40000011603 */
.L_x_2277:
[----:B------:R-:W-:Y:S05]  /*3270*/  BSYNC B0 ;  /* 0x0000000000007941 */ /* 0x000fea0003800000 */
.L_x_2275:
[----:B------:R-:W-:-:S05]  /*3280*/  IMAD R27, R27, c[0x0][0x32c], R40 ;  /* 0x0000cb001b1b7a24 */ /* 0x000fca00078e0228 */
[----:B------:R-:W-:Y:S02]  /*3290*/  IADD3 R26, R27, c[0x0][0x32c], RZ ;  /* 0x0000cb001b1a7a10 */ /* 0x000fe40007ffe0ff */
[----:B------:R-:W-:Y:S02]  /*32a0*/  IMNMX R24, R24, R27, !PT ;  /* 0x0000001b18187217 */ /* 0x000fe40007800200 */
[----:B------:R-:W-:Y:S02]  /*32b0*/  IMNMX R25, R25, R26, PT ;  /* 0x0000001a19197217 */ /* 0x000fe40003800200 */
.L_x_2274:
[----:B------:R-:W1:Y:S01]  /*32c0*/  SHFL.IDX PT, R26, R42, 0x1, 0x1c1f ;  /* 0x003c1f002a1a7f89 */ /* 0x000e6200000e0000 */
[----:B------:R-:W-:Y:S01]  /*32d0*/  PLOP3.LUT P0, PT, PT, PT, UP1, 0x40, 0x0 ;  /* 0x000000000000781c */ /* 0x000fe20003f0e818 */
[--C-:B-1----:R-:W-:Y:S02]  /*32e0*/  IMAD.IADD R76, R50, 0x1, R26.reuse ;  /* 0x00000001324c7824 */ /* 0x102fe400078e021a */
[----:B------:R-:W-:-:S03]  /*32f0*/  IMAD.IADD R3, R41, 0x1, R26 ;  /* 0x0000000129037824 */ /* 0x000fc600078e021a */
[----:B------:R-:W-:-:S07]  /*3300*/  IMNMX R76, R76, R49, PT ;  /* 0x000000314c4c7217 */ /* 0x000fce0003800200 */
        /* <DEDUP_REMOVED lines=13> */
.L_x_2280:
[----:B------:R-:W-:-:S04]  /*33e0*/  MOV R26, 0x1 ;  /* 0x00000001001a7802 */ /* 0x000fc80000000f00 */
[----:B------:R-:W-:-:S13]  /*33f0*/  ISETP.NE.AND P0, PT, R26, c[0x0][0x32c], PT ;  /* 0x0000cb001a007a0c */ /* 0x000fda0003f05270 */
[----:B------:R-:W-:-:S05]  /*3400*/  @P0 IMAD.HI.U32 R26, R27, c[0x0][0x330], RZ ;  /* 0x0000cc001b1a0a27 */ /* 0x000fca00078e00ff */
[----:B------:R-:W-:Y:S02]  /*3410*/  @P0 SHF.R.U32.HI R27, RZ, c[0x0][0x334], R26 ;  /* 0x0000cd00ff1b0a19 */ /* 0x000fe4000001161a */
.L_x_2281:
[----:B------:R-:W-:Y:S05]  /*3420*/  BSYNC B0 ;  /* 0x0000000000007941 */ /* 0x000fea0003800000 */
.L_x_2279:
[----:B------:R-:W-:-:S05]  /*3430*/  IMAD R26, R27, c[0x0][0x32c], R40 ;  /* 0x0000cb001b1a7a24 */ /* 0x000fca00078e0228 */
[----:B------:R-:W-:Y:S02]  /*3440*/  IADD3 R27, R26, c[0x0][0x32c], RZ ;  /* 0x0000cb001a1b7a10 */ /* 0x000fe40007ffe0ff */
[----:B------:R-:W-:Y:S02]  /*3450*/  IMNMX R3, R3, R26, !PT ;  /* 0x0000001a03037217 */ /* 0x000fe40007800200 */
[----:B------:R-:W-:Y:S02]  /*3460*/  IMNMX R76, R76, R27, PT ;  /* 0x0000001b4c4c7217 */ /* 0x000fe40003800200 */
.L_x_2278:
[C---:B------:R-:W-:Y:S02]  /*3470*/  ISETP.GE.AND P0, PT, R92.reuse, 0x2, PT ;  /* 0x000000025c00780c */ /* 0x040fe40003f06270 */
[----:B------:R-:W-:Y:S02]  /*3480*/  ISETP.GE.AND P1, PT, R92, 0x9, PT ;  /* 0x000000095c00780c */ /* 0x000fe40003f26270 */
[----:B------:R-:W-:Y:S02]  /*3490*/  P2R R39, PR, RZ, 0x1 ;  /* 0x00000001ff277803 */ /* 0x000fe40000000000 */
[----:B------:R-:W-:-:S02]  /*34a0*/  ISETP.GT.AND P0, PT, R24, 0x1, !P0 ;  /* 0x000000011800780c */ /* 0x000fc40004704270 */
[----:B------:R-:W-:Y:S02]  /*34b0*/  P2R R48, PR, RZ, 0x2 ;  /* 0x00000002ff307803 */ /* 0x000fe40000000000 */
[----:B------:R-:W-:Y:S02]  /*34c0*/  ISETP.LT.OR P0, PT, R25, 0x2, P0 ;  /* 0x000000021900780c */ /* 0x000fe40000701670 */
[----:B------:R-:W-:Y:S02]  /*34d0*/  ISETP.GE.AND P6, PT, R92, 0x11, PT ;  /* 0x000000115c00780c */ /* 0x000fe40003fc6270 */
[----:B------:R-:W-:Y:S02]  /*34e0*/  FSEL R69, R69, -INF , !P0 ;  /* 0xff80000045457808 */ /* 0x000fe40004000000 */
[----:B------:R-:W-:Y:S02]  /*34f0*/  ISETP.GT.AND P0, PT, R24, 0x8, !P1 ;  /* 0x000000081800780c */ /* 0x000fe40004f04270 */
[----:B------:R-:W-:-:S02]  /*3500*/  ISETP.GE.AND P1, PT, R92, 0xa, PT ;  /* 0x0000000a5c00780c */ /* 0x000fc40003f26270 */
[C---:B------:R-:W-:Y:S02]  /*3510*/  ISETP.LT.OR P0, PT, R25.reuse, 0x9, P0 ;  /* 0x000000091900780c */ /* 0x040fe40000701670 */
[----:B------:R-:W-:Y:S02]  /*3520*/  ISETP.GE.AND P5, PT, R92, 0x12, PT ;  /* 0x000000125c00780c */ /* 0x000fe40003fa6270 */
[----:B------:R-:W-:Y:S02]  /*3530*/  FSEL R37, R64, -INF , !P0 ;  /* 0xff80000040257808 */ /* 0x000fe40004000000 */
[----:B------:R-:W-:Y:S02]  /*3540*/  ISETP.GT.AND P0, PT, R24, 0x9, !P1 ;  /* 0x000000091800780c */ /* 0x000fe40004f04270 */
[----:B------:R-:W-:Y:S02]  /*3550*/  ISETP.GE.AND P4, PT, R92, 0x19, PT ;  /* 0x000000195c00780c */ /* 0x000fe40003f86270 */
[----:B------:R-:W-:-:S02]  /*3560*/  ISETP.LT.OR P0, PT, R25, 0xa, P0 ;  /* 0x0000000a1900780c */ /* 0x000fc40000701670 */
[----:B------:R-:W-:Y:S02]  /*3570*/  ISETP.GE.AND P3, PT, R92, 0x1a, PT ;  /* 0x0000001a5c00780c */ /* 0x000fe40003f66270 */
[----:B------:R-:W-:Y:S02]  /*3580*/  FSEL R65, R65, -INF , !P0 ;  /* 0xff80000041417808 */ /* 0x000fe40004000000 */
[----:B------:R-:W-:Y:S02]  /*3590*/  ISETP.GT.AND P0, PT, R24, 0x10, !P6 ;  /* 0x000000101800780c */ /* 0x000fe40007704270 */
[----:B------:R-:W-:Y:S02]  /*35a0*/  ISETP.GE.AND P2, PT, R92, 0x21, PT ;  /* 0x000000215c00780c */ /* 0x000fe40003f46270 */
[----:B------:R-:W-:Y:S02]  /*35b0*/  ISETP.LT.OR P0, PT, R25, 0x11, P0 ;  /* 0x000000111900780c */ /* 0x000fe40000701670 */
[----:B------:R-:W-:-:S02]  /*35c0*/  P2R R43, PR, RZ, 0x2 ;  /* 0x00000002ff2b7803 */ /* 0x000fc40000000000 */
[----:B------:R-:W-:Y:S02]  /*35d0*/  FSEL R35, R60, -INF , !P0 ;  /* 0xff8000003c237808 */ /* 0x000fe40004000000 */
[----:B------:R-:W-:Y:S02]  /*35e0*/  ISETP.GT.AND P0, PT, R24, 0x11, !P5 ;  /* 0x000000111800780c */ /* 0x000fe40006f04270 */
[----:B------:R-:W-:Y:S02]  /*35f0*/  ISETP.GE.AND P1, PT, R92, 0x22, PT ;  /* 0x000000225c00780c */ /* 0x000fe40003f26270 */
        /* <DEDUP_REMOVED lines=24> */
[----:B------:R-:W-:-:S04]  /*3780*/  ISETP.GE.AND P0, PT, R92, 0x2a, PT ;  /* 0x0000002a5c00780c */ /* 0x000fc80003f06270 */
[----:B------:R-:W-:Y:S02]  /*3790*/  P2R R44, PR, RZ, 0x1 ;  /* 0x00000001ff2c7803 */ /* 0x000fe40000000000 */
[----:B------:R-:W-:Y:S02]  /*37a0*/  ISETP.GT.AND P0, PT, R24, 0x29, !P0 ;  /* 0x000000291800780c */ /* 0x000fe40004704270 */
[----:B------:R-:W1:Y:S02]  /*37b0*/  SHFL.IDX PT, R24, R42, 0x2, 0x1c1f ;  /* 0x005c1f002a187f89 */ /* 0x000e6400000e0000 */
[----:B------:R-:W-:-:S04]  /*37c0*/  ISETP.LT.OR P0, PT, R25, 0x2a, P0 ;  /* 0x0000002a1900780c */ /* 0x000fc80000701670 */
[----:B------:R-:W-:Y:S02]  /*37d0*/  FSEL R25, R45, -INF , !P0 ;  /* 0xff8000002d197808 */ /* 0x000fe40004000000 */
        /* <DEDUP_REMOVED lines=17> */
.L_x_2284:
[----:B------:R-:W-:-:S04]  /*38f0*/  MOV R24, 0x1 ;  /* 0x0000000100187802 */ /* 0x000fc80000000f00 */
[----:B------:R-:W-:-:S13]  /*3900*/  ISETP.NE.AND P0, PT, R24, c[0x0][0x32c], PT ;  /* 0x0000cb0018007a0c */ /* 0x000fda0003f05270 */
[----:B------:R-:W-:-:S05]  /*3910*/  @P0 IMAD.HI.U32 R24, R61, c[0x0][0x330], RZ ;  /* 0x0000cc003d180a27 */ /* 0x000fca00078e00ff */
[----:B------:R-:W-:Y:S02]  /*3920*/  @P0 SHF.R.U32.HI R61, RZ, c[0x0][0x334], R24 ;  /* 0x0000cd00ff3d0a19 */ /* 0x000fe40000011618 */
.L_x_2285:
[----:B------:R-:W-:Y:S05]  /*3930*/  BSYNC B0 ;  /* 0x0000000000007941 */ /* 0x000fea0003800000 */
.L_x_2283:
[----:B------:R-:W-:-:S05]  /*3940*/  IMAD R26, R61, c[0x0][0x32c], R40 ;  /* 0x0000cb003d1a7a24 */ /* 0x000fca00078e0228 */
[----:B------:R-:W-:Y:S02]  /*3950*/  IADD3 R24, R26, c[0x0][0x32c], RZ ;  /* 0x0000cb001a187a10 */ /* 0x000fe40007ffe0ff */
[----:B------:R-:W-:Y:S02]  /*3960*/  IMNMX R45, R45, R26, !PT ;  /* 0x0000001a2d2d7217 */ /* 0x000fe40007800200 */
[----:B------:R-:W-:Y:S02]  /*3970*/  IMNMX R53, R53, R24, PT ;  /* 0x0000001835357217 */ /* 0x000fe40003800200 */
.L_x_2282:
[----:B------:R-:W-:Y:S02]  /*3980*/  ISETP.NE.AND P0, PT, R48, RZ, PT ;  /* 0x000000ff3000720c */ /* 0x000fe40003f05270 */
[----:B------:R-:W-:Y:S02]  /*3990*/  P2R R60, PR, RZ, 0x40 ;  /* 0x00000040ff3c7803 */ /* 0x000fe40000000000 */
[----:B------:R-:W-:-:S04]  /*39a0*/  ISETP.GT.AND P0, PT, R3, 0x8, !P0 ;  /* 0x000000080300780c */ /* 0x000fc80004704270 */
[----:B------:R-:W-:-:S04]  /*39b0*/  ISETP.LT.OR P0, PT, R76, 0x9, P0 ;  /* 0x000000094c00780c */ /* 0x000fc80000701670 */
[----:B------:R-:W-:Y:S02]  /*39c0*/  FSEL R66, R66, -INF , !P0 ;  /* 0xff80000042427808 */ /* 0x000fe40004000000 */
[----:B------:R-:W-:-:S04]  /*39d0*/  ISETP.NE.AND P0, PT, R43, RZ, PT ;  /* 0x000000ff2b00720c */ /* 0x000fc80003f05270 */
[----:B------:R-:W-:-:S04]  /*39e0*/  ISETP.GT.AND P0, PT, R3, 0x9, !P0 ;  /* 0x000000090300780c */ /* 0x000fc80004704270 */
[----:B------:R-:W-:-:S04]  /*39f0*/  ISETP.LT.OR P0, PT, R76, 0xa, P0 ;  /* 0x0000000a4c00780c */ /* 0x000fc80000701670 */
[----:B------:R-:W-:Y:S02]  /*3a00*/  FSEL R36, R67, -INF , !P0 ;  /* 0xff80000043247808 */ /* 0x000fe40004000000 */
[----:B------:R-:W-:Y:S02]  /*3a10*/  ISETP.GT.AND P0, PT, R3, 0x10, !P6 ;  /* 0x000000100300780c */ /* 0x000fe40007704270 */
[----:B------:R-:W-:Y:S02]  /*3a20*/  ISETP.NE.AND P6, PT, R52, RZ, PT ;  /* 0x000000ff3400720c */ /* 0x000fe40003fc5270 */
        /* <DEDUP_REMOVED lines=17> */
[----:B------:R-:W-:-:S04]  /*3b40*/  ISETP.NE.AND P0, PT, R39, RZ, PT ;  /* 0x000000ff2700720c */ /* 0x000fc80003f05270 */
[----:B------:R-:W-:-:S04]  /*3b50*/  ISETP.GT.AND P0, PT, R3, 0x1, !P0 ;  /* 0x000000010300780c */ /* 0x000fc80004704270 */
[----:B------:R-:W-:-:S04]  /*3b60*/  ISETP.LT.OR P0, PT, R76, 0x2, P0 ;  /* 0x000000024c00780c */ /* 0x000fc80000701670 */
[----:B------:R-:W-:Y:S02]  /*3b70*/  FSEL R38, R71, -INF , !P0 ;  /* 0xff80000047267808 */ /* 0x000fe40004000000 */
[----:B------:R-:W-:-:S04]  /*3b80*/  ISETP.GT.AND P0, PT, R3, RZ, !P6 ;  /* 0x000000ff0300720c */ /* 0x000fc80007704270 */
[----:B------:R-:W-:-:S04]  /*3b90*/  ISETP.LT.OR P0, PT, R76, 0x1, P0 ;  /* 0x000000014c00780c */ /* 0x000fc80000701670 */
[----:B------:R-:W-:Y:S02]  /*3ba0*/  FSEL R70, R70, -INF , !P0 ;  /* 0xff80000046467808 */ /* 0x000fe40004000000 */
[----:B------:R-:W-:-:S04]  /*3bb0*/  ISETP.NE.AND P0, PT, R51, RZ, PT ;  /* 0x000000ff3300720c */ /* 0x000fc80003f05270 */
[----:B------:R-:W-:-:S04]  /*3bc0*/  ISETP.GT.AND P0, PT, R3, 0x28, !P0 ;  /* 0x000000280300780c */ /* 0x000fc80004704270 */
[----:B------:R-:W-:-:S04]  /*3bd0*/  ISETP.LT.OR P0, PT, R76, 0x29, P0 ;  /* 0x000000294c00780c */ /* 0x000fc80000701670 */
[----:B------:R-:W-:Y:S02]  /*3be0*/  FSEL R56, R46, -INF , !P0 ;  /* 0xff8000002e387808 */ /* 0x000fe40004000000 */
[----:B------:R-:W-:-:S04]  /*3bf0*/  ISETP.NE.AND P0, PT, R44, RZ, PT ;  /* 0x000000ff2c00720c */ /* 0x000fc80003f05270 */
[----:B------:R-:W-:-:S04]  /*3c00*/  ISETP.GT.AND P0, PT, R3, 0x29, !P0 ;  /* 0x000000290300780c */ /* 0x000fc80004704270 */
[----:B------:R-:W-:-:S04]  /*3c10*/  ISETP.LT.OR P0, PT, R76, 0x2a, P0 ;  /* 0x0000002a4c00780c */ /* 0x000fc80000701670 */
[----:B------:R-:W-:Y:S02]  /*3c20*/  FSEL R3, R47, -INF , !P0 ;  /* 0xff8000002f037808 */ /* 0x000fe40004000000 */
[----:B------:R-:W-:Y:S02]  /*3c30*/  ISETP.GT.AND P0, PT, R45, RZ, !P6 ;  /* 0x000000ff2d00720c */ /* 0x000fe40007704270 */
[----:B------:R-:W-:Y:S02]  /*3c40*/  ISETP.NE.AND P6, PT, R60, RZ, PT ;  /* 0x000000ff3c00720c */ /* 0x000fe40003fc5270 */
        /* <DEDUP_REMOVED lines=29> */
[----:B------:R-:W-:Y:S01]  /*3e20*/  ISETP.GT.AND P0, PT, R45, 0x21, !P1 ;  /* 0x000000212d00780c */ /* 0x000fe20004f04270 */
[----:B------:R-:W1:Y:S03]  /*3e30*/  SHFL.IDX PT, R4, R42, 0x3, 0x1c1f ;  /* 0x007c1f002a047f89 */ /* 0x000e6600000e0000 */
[----:B------:R-:W-:-:S04]  /*3e40*/  ISETP.LT.OR P0, PT, R53, 0x22, P0 ;  /* 0x000000223500780c */ /* 0x000fc80000701670 */
[----:B------:R-:W-:Y:S02]  /*3e50*/  FSEL R181, R5, -INF , !P0 ;  /* 0xff80000005b57808 */ /* 0x000fe40004000000 */
[----:B------:R-:W-:-:S04]  /*3e60*/  ISETP.NE.AND P0, PT, R51, RZ, PT ;  /* 0x000000ff3300720c */ /* 0x000fc80003f05270 */
[----:B------:R-:W-:-:S04]  /*3e70*/  ISETP.GT.AND P0, PT, R45, 0x28, !P0 ;  /* 0x000000282d00780c */ /* 0x000fc80004704270 */
[----:B------:R-:W-:-:S04]  /*3e80*/  ISETP.LT.OR P0, PT, R53, 0x29, P0 ;  /* 0x000000293500780c */ /* 0x000fc80000701670 */
[----:B------:R-:W-:Y:S02]  /*3e90*/  FSEL R180, R12, -INF , !P0 ;  /* 0xff8000000cb47808 */ /* 0x000fe40004000000 */
[----:B------:R-:W-:Y:S01]  /*3ea0*/  ISETP.NE.AND P0, PT, R44, RZ, PT ;  /* 0x000000ff2c00720c */ /* 0x000fe20003f05270 */
[--C-:B-1----:R-:W-:Y:S02]  /*3eb0*/  IMAD.IADD R12, R50, 0x1, R4.reuse ;  /* 0x00000001320c7824 */ /* 0x102fe400078e0204 */
[----:B------:R-:W-:Y:S01]  /*3ec0*/  IMAD.IADD R16, R41, 0x1, R4 ;  /* 0x0000000129107824 */ /* 0x000fe200078e0204 */
[----:B------:R-:W-:Y:S02]  /*3ed0*/  ISETP.GT.AND P0, PT, R45, 0x29, !P0 ;  /* 0x000000292d00780c */ /* 0x000fe40004704270 */
[----:B------:R-:W-:Y:S02]  /*3ee0*/  IMNMX R12, R12, R49, PT ;  /* 0x000000310c0c7217 */ /* 0x000fe40003800200 */
[----:B------:R-:W-:-:S04]  /*3ef0*/  ISETP.LT.OR P0, PT, R53, 0x2a, P0 ;  /* 0x0000002a3500780c */ /* 0x000fc80000701670 */
[----:B------:R-:W-:Y:S02]  /*3f00*/  FSEL R178, R13, -INF , !P0 ;  /* 0xff8000000db27808 */ /* 0x000fe40004000000 */
[----:B------:R-:W-:-:S13]  /*3f10*/  PLOP3.LUT P0, PT, PT, PT, UP1, 0x40, 0x0 ;  /* 0x000000000000781c */ /* 0x000fda0003f0e818 */
        /* <DEDUP_REMOVED lines=13> */
.L_x_2288:
[----:B------:R-:W-:-:S04]  /*3ff0*/  MOV R4, 0x1 ;  /* 0x0000000100047802 */ /* 0x000fc80000000f00 */
[----:B------:R-:W-:-:S13]  /*4000*/  ISETP.NE.AND P0, PT, R4, c[0x0][0x32c], PT ;  /* 0x0000cb0004007a0c */ /* 0x000fda0003f05270 */
[----:B------:R-:W-:-:S05]  /*4010*/  @P0 IMAD.HI.U32 R4, R5, c[0x0][0x330], RZ ;  /* 0x0000cc0005040a27 */ /* 0x000fca00078e00ff */
[----:B------:R-:W-:Y:S02]  /*4020*/  @P0 SHF.R.U32.HI R5, RZ, c[0x0][0x334], R4 ;  /* 0x0000cd00ff050a19 */ /* 0x000fe40000011604 */
.L_x_2289:
[----:B------:R-:W-:Y:S05]  /*4030*/  BSYNC B0 ;  /* 0x0000000000007941 */ /* 0x000fea0003800000 */
.L_x_2287:
[----:B------:R-:W-:-:S05]  /*4040*/  IMAD R9, R5, c[0x0][0x32c], R40 ;  /* 0x0000cb0005097a24 */ /* 0x000fca00078e0228 */
[----:B------:R-:W-:Y:S02]  /*4050*/  IADD3 R5, R9, c[0x0][0x32c], RZ ;  /* 0x0000cb0009057a10 */ /* 0x000fe40007ffe0ff */
[----:B------:R-:W-:Y:S02]  /*4060*/  IMNMX R16, R16, R9, !PT ;  /* 0x0000000910107217 */ /* 0x000fe40007800200 */
[----:B------:R-:W-:Y:S02]  /*4070*/  IMNMX R12, R12, R5, PT ;  /* 0x000000050c0c7217 */ /* 0x000fe40003800200 */
.L_x_2286:
[----:B------:R-:W-:Y:S01]  /*4080*/  ISETP.NE.AND P0, PT, R48, RZ, PT ;  /* 0x000000ff3000720c */ /* 0x000fe20003f05270 */
        /* <DEDUP_REMOVED lines=27> */
[----:B------:R-:W-:-:S02]  /*4240*/  ISETP.GT.AND P0, PT, R16, 0x10, !P6 ;  /* 0x000000101000780c */ /* 0x000fc40007704270 */
[----:B------:R-:W-:Y:S01]  /*4250*/  FMNMX.FTZ R4, R57, R4, !PT ;  /* 0x0000000439047209 */ /* 0x000fe20007810000 */
[----:B------:R-:W-:Y:S01]  /*4260*/  LDSM.16.MT88.4 R40, [R212+0x1100] ;  /* 0x00110000d428783b */ /* 0x000fe20000004200 */
[----:B------:R-:W-:Y:S02]  /*4270*/  ISETP.LT.OR P0, PT, R12, 0x11, P0 ;  /* 0x000000110c00780c */ /* 0x000fe40000701670 */
[----:B------:R-:W-:Y:S02]  /*4280*/  FMNMX.FTZ R5, R29, R4, !PT ;  /* 0x000000041d057209 */ /* 0x000fe40007810000 */
[----:B------:R-:W-:Y:S02]  /*4290*/  FSEL R74, R74, -INF , !P0 ;  /* 0xff8000004a4a7808 */ /* 0x000fe40004000000 */
[----:B------:R-:W-:Y:S02]  /*42a0*/  ISETP.GT.AND P0, PT, R16, 0x11, !P5 ;  /* 0x000000111000780c */ /* 0x000fe40006f04270 */
[----:B------:R-:W-:-:S02]  /*42b0*/  FMNMX.FTZ R9, R93, R140, !PT ;  /* 0x0000008c5d097209 */ /* 0x000fc40007810000 */
[----:B------:R-:W-:Y:S02]  /*42c0*/  ISETP.LT.OR P0, PT, R12, 0x12, P0 ;  /* 0x000000120c00780c */ /* 0x000fe40000701670 */
[----:B------:R-:W-:Y:S02]  /*42d0*/  FMNMX.FTZ R9, R124, R9, !PT ;  /* 0x000000097c097209 */ /* 0x000fe40007810000 */
[----:B------:R-:W-:Y:S02]  /*42e0*/  FSEL R75, R75, -INF , !P0 ;  /* 0xff8000004b4b7808 */ /* 0x000fe40004000000 */
[----:B------:R-:W-:Y:S02]  /*42f0*/  ISETP.GT.AND P0, PT, R16, 0x18, !P4 ;  /* 0x000000181000780c */ /* 0x000fe40006704270 */
[----:B------:R-:W-:Y:S02]  /*4300*/  ISETP.NE.AND P4, PT, R39, RZ, PT ;  /* 0x000000ff2700720c */ /* 0x000fe40003f85270 */
[----:B------:R-:W-:-:S02]  /*4310*/  ISETP.LT.OR P0, PT, R12, 0x19, P0 ;  /* 0x000000190c00780c */ /* 0x000fc40000701670 */
[----:B------:R-:W-:Y:S02]  /*4320*/  FMNMX.FTZ R9, R110, R9, !PT ;  /* 0x000000096e097209 */ /* 0x000fe40007810000 */
[----:B------:R-:W-:Y:S02]  /*4330*/  FSEL R73, R10, -INF , !P0 ;  /* 0xff8000000a497808 */ /* 0x000fe40004000000 */
[----:B------:R-:W-:Y:S02]  /*4340*/  ISETP.GT.AND P0, PT, R16, 0x19, !P3 ;  /* 0x000000191000780c */ /* 0x000fe40005f04270 */
[----:B------:R-:W-:Y:S02]  /*4350*/  FMNMX.FTZ R9, R92, R9, !PT ;  /* 0x000000095c097209 */ /* 0x000fe40007810000 */
[----:B------:R-:W-:Y:S02]  /*4360*/  ISETP.LT.OR P0, PT, R12, 0x1a, P0 ;  /* 0x0000001a0c00780c */ /* 0x000fe40000701670 */
[----:B------:R-:W-:-:S02]  /*4370*/  ISETP.NE.AND P5, PT, R52, RZ, PT ;  /* 0x000000ff3400720c */ /* 0x000fc40003fa5270 */
[----:B------:R-:W-:Y:S02]  /*4380*/  FSEL R72, R11, -INF , !P0 ;  /* 0xff8000000b487808 */ /* 0x000fe40004000000 */
[----:B------:R-:W-:Y:S02]  /*4390*/  ISETP.GT.AND P0, PT, R16, 0x20, !P2 ;  /* 0x000000201000780c */ /* 0x000fe40005704270 */
[----:B------:R-:W-:Y:S02]  /*43a0*/  FMNMX.FTZ R18, R90, R9, !PT ;  /* 0x000000095a127209 */ /* 0x000fe40007810000 */
[----:B------:R-:W-:Y:S02]  /*43b0*/  ISETP.LT.OR P0, PT, R12, 0x21, P0 ;  /* 0x000000210c00780c */ /* 0x000fe40000701670 */
[----:B------:R-:W-:Y:S02]  /*43c0*/  FMNMX.FTZ R17, R89, R18, !PT ;  /* 0x0000001259117209 */ /* 0x000fe40007810000 */
[----:B------:R-:W-:-:S02]  /*43d0*/  FSEL R179, R6, -INF , !P0 ;  /* 0xff80000006b37808 */ /* 0x000fc40004000000 */
[----:B------:R-:W-:Y:S02]  /*43e0*/  FMNMX.FTZ R6, R28, R5, !PT ;  /* 0x000000051c067209 */ /* 0x000fe40007810000 */
[----:B------:R-:W-:Y:S02]  /*43f0*/  ISETP.GT.AND P0, PT, R16, 0x21, !P1 ;  /* 0x000000211000780c */ /* 0x000fe40004f04270 */
[----:B------:R-:W-:Y:S02]  /*4400*/  FMNMX.FTZ R6, R27, R6, !PT ;  /* 0x000000061b067209 */ /* 0x000fe40007810000 */
[----:B------:R-:W-:Y:S02]  /*4410*/  ISETP.LT.OR P0, PT, R12, 0x22, P0 ;  /* 0x000000220c00780c */ /* 0x000fe40000701670 */
[----:B------:R-:W-:Y:S02]  /*4420*/  FMNMX.FTZ R6, R25, R6, !PT ;  /* 0x0000000619067209 */ /* 0x000fe40007810000 */
[----:B------:R-:W-:-:S02]  /*4430*/  FSEL R177, R7, -INF , !P0 ;  /* 0xff80000007b17808 */ /* 0x000fc40004000000 */
[----:B------:R-:W-:Y:S01]  /*4440*/  ISETP.GT.AND P0, PT, R16, 0x1, !P4 ;  /* 0x000000011000780c */ /* 0x000fe20006704270 */
[----:B------:R-:W1:Y:S01]  /*4450*/  SHFL.BFLY PT, R5, R6, 0x2, 0x1f ;  /* 0x0c401f0006057f89 */ /* 0x000e6200000e0000 */
[----:B------:R-:W-:Y:S02]  /*4460*/  FMNMX.FTZ R17, R88, R17, !PT ;  /* 0x0000001158117209 */ /* 0x000fe40007810000 */
[----:B------:R-:W-:Y:S02]  /*4470*/  ISETP.LT.OR P0, PT, R12, 0x2, P0 ;  /* 0x000000020c00780c */ /* 0x000fe40000701670 */
[----:B------:R-:W-:Y:S02]  /*4480*/  FMNMX.FTZ R18, R182, R17, !PT ;  /* 0x00000011b6127209 */ /* 0x000fe40007810000 */
[----:B------:R-:W-:Y:S02]  /*4490*/  FSEL R126, R23, -INF , !P0 ;  /* 0xff800000177e7808 */ /* 0x000fe40004000000 */
[----:B------:R-:W-:-:S02]  /*44a0*/  ISETP.GT.AND P0, PT, R16, RZ, !P5 ;  /* 0x000000ff1000720c */ /* 0x000fc40006f04270 */
[----:B------:R-:W-:Y:S02]  /*44b0*/  ISETP.NE.AND P6, PT, R51, RZ, PT ;  /* 0x000000ff3300720c */ /* 0x000fe40003fc5270 */
[----:B------:R-:W-:Y:S01]  /*44c0*/  ISETP.LT.OR P0, PT, R12, 0x1, P0 ;  /* 0x000000010c00780c */ /* 0x000fe20000701670 */
[----:B------:R-:W-:Y:S01]  /*44d0*/  LDSM.16.MT88.4 R48, [R212+0x500] ;  /* 0x00050000d430783b */ /* 0x000fe20000004200 */
[----:B------:R-:W-:Y:S02]  /*44e0*/  IADD3 R236, R148, -0x2, RZ ;  /* 0xfffffffe94ec7810 */ /* 0x000fe40007ffe0ff */
[----:B------:R-:W-:Y:S02]  /*44f0*/  FSEL R91, R22, -INF , !P0 ;  /* 0xff800000165b7808 */ /* 0x000fe40004000000 */
[----:B------:R-:W-:Y:S02]  /*4500*/  ISETP.GT.AND P0, PT, R16, 0x28, !P6 ;  /* 0x000000281000780c */ /* 0x000fe40007704270 */
[----:B------:R-:W-:-:S02]  /*4510*/  FMNMX.FTZ R17, R91, R126, !PT ;  /* 0x0000007e5b117209 */ /* 0x000fc40007810000 */
[----:B------:R-:W-:Y:S02]  /*4520*/  ISETP.LT.OR P0, PT, R12, 0x29, P0 ;  /* 0x000000290c00780c */ /* 0x000fe40000701670 */
[----:B-1----:R-:W-:Y:S02]  /*4530*/  FMNMX.FTZ R4, R6, R5, !PT ;  /* 0x0000000506047209 */ /* 0x002fe40007810000 */
[----:B------:R-:W-:Y:S02]  /*4540*/  FMNMX.FTZ R5, R70, R38, !PT ;  /* 0x0000002646057209 */ /* 0x000fe40007810000 */
[----:B------:R-:W-:Y:S01]  /*4550*/  FMNMX.FTZ R17, R108, R17, !PT ;  /* 0x000000116c117209 */ /* 0x000fe20007810000 */
[----:B------:R-:W1:Y:S01]  /*4560*/  SHFL.BFLY PT, R151, R4, 0x1, 0x1f ;  /* 0x0c201f0004977f89 */ /* 0x000e6200000e0000 */
        /* <DEDUP_REMOVED lines=10> */
[----:B------:R-:W-:Y:S02]  /*4610*/  FMNMX.FTZ R5, R30, R5, !PT ;  /* 0x000000051e057209 */ /* 0x000fe40007810000 */
[----:B------:R-:W-:Y:S02]  /*4620*/  ISETP.NE.AND P6, PT, R44, RZ, PT ;  /* 0x000000ff2c00720c */ /* 0x000fe40003fc5270 */
[----:B------:R-:W-:Y:S01]  /*4630*/  FMNMX.FTZ R5, R26, R5, !PT ;  /* 0x000000051a057209 */ /* 0x000fe20007810000 */
[----:B------:R-:W-:Y:S01]  /*4640*/  LDSM.16.MT88.4 R44, [R214+0x1100] ;  /* 0x00110000d62c783b */ /* 0x000fe20000004200 */
[----:B-1----:R-:W-:-:S02]  /*4650*/  FMNMX.FTZ R151, R4, R151, !PT ;  /* 0x0000009704977209 */ /* 0x002fc40007810000 */
[----:B------:R-:W-:Y:S02]  /*4660*/  FMNMX.FTZ R5, R24, R5, !PT ;  /* 0x0000000518057209 */ /* 0x000fe40007810000 */
[C---:B------:R-:W-:Y:S01]  /*4670*/  FSETP.NEU.FTZ.AND P0, PT, R151.reuse, -INF , PT ;  /* 0xff8000009700780b */ /* 0x040fe20003f1d000 */
[----:B------:R-:W-:Y:S01]  /*4680*/  FMUL.FTZ R14, R151, c[0x0][0x2d0] ;  /* 0x0000b400970e7a20 */ /* 0x000fe20000410000 */
[----:B------:R-:W-:Y:S02]  /*4690*/  FMNMX.FTZ R4, R56, R5, !PT ;  /* 0x0000000538047209 */ /* 0x000fe40007810000 */
[----:B------:R-:W-:Y:S02]  /*46a0*/  FMNMX.FTZ R20, R72, R17, !PT ;  /* 0x0000001148147209 */ /* 0x000fe40007810000 */
[----:B------:R-:W-:Y:S02]  /*46b0*/  FMNMX.FTZ R5, R3, R4, !PT ;  /* 0x0000000403057209 */ /* 0x000fe40007810000 */
[----:B------:R-:W-:-:S03]  /*46c0*/  FSEL R14, R14, RZ, P0 ;  /* 0x000000ff0e0e7208 */ /* 0x000fc60000000000 */
[----:B------:R-:W1:Y:S02]  /*46d0*/  SHFL.BFLY PT, R4, R5, 0x2, 0x1f ;  /* 0x0c401f0005047f89 */ /* 0x000e6400000e0000 */
[--C-:B------:R-:W-:Y:S01]  /*46e0*/  FFMA.FTZ R2, R57, c[0x0][0x2d0], -R14.reuse ;  /* 0x0000b40039027a23 */ /* 0x100fe2000001080e */
[----:B------:R-:W-:Y:S01]  /*46f0*/  FMNMX.FTZ R57, R181, R18, !PT ;  /* 0x00000012b5397209 */ /* 0x000fe20007810000 */
[--C-:B------:R-:W-:Y:S02]  /*4700*/  FFMA.FTZ R169, R68, c[0x0][0x2d0], -R14.reuse ;  /* 0x0000b40044a97a23 */ /* 0x100fe4000001080e */
[--C-:B------:R-:W-:Y:S01]  /*4710*/  FFMA.FTZ R164, R69, c[0x0][0x2d0], -R14.reuse ;  /* 0x0000b40045a47a23 */ /* 0x100fe2000001080e */
[----:B------:R-:W-:Y:S01]  /*4720*/  FMNMX.FTZ R57, R180, R57, !PT ;  /* 0x00000039b4397209 */ /* 0x000fe20007810000 */
[--C-:B------:R-:W-:Y:S01]  /*4730*/  FFMA.FTZ R165, R37, c[0x0][0x2d0], -R14.reuse ;  /* 0x0000b40025a57a23 */ /* 0x100fe2000001080e */
[----:B------:R-:W-:Y:S01]  /*4740*/  MUFU.EX2 R2, R2 ;  /* 0x0000000200027308 */ /* 0x000fe20000000800 */
[--C-:B------:R-:W-:Y:S01]  /*4750*/  FFMA.FTZ R160, R65, c[0x0][0x2d0], -R14.reuse ;  /* 0x0000b40041a07a23 */ /* 0x100fe2000001080e */
[----:B------:R-:W-:Y:S01]  /*4760*/  FMNMX.FTZ R57, R178, R57, !PT ;  /* 0x00000039b2397209 */ /* 0x000fe20007810000 */
[----:B------:R-:W-:-:S02]  /*4770*/  FFMA.FTZ R163, R35, c[0x0][0x2d0], -R14 ;  /* 0x0000b40023a37a23 */ /* 0x000fc4000001080e */
[--C-:B------:R-:W-:Y:S02]  /*4780*/  FFMA.FTZ R154, R33, c[0x0][0x2d0], -R14.reuse ;  /* 0x0000b400219a7a23 */ /* 0x100fe4000001080e */
[--C-:B------:R-:W-:Y:S01]  /*4790*/  FFMA.FTZ R155, R31, c[0x0][0x2d0], -R14.reuse ;  /* 0x0000b4001f9b7a23 */ /* 0x100fe2000001080e */
[----:B------:R-:W2:Y:S01]  /*47a0*/  SHFL.BFLY PT, R18, R57, 0x2, 0x1f ;  /* 0x0c401f0039127f89 */ /* 0x000ea200000e0000 */
[--C-:B------:R-:W-:Y:S01]  /*47b0*/  FFMA.FTZ R168, R29, c[0x0][0x2d0], -R14.reuse ;  /* 0x0000b4001da87a23 */ /* 0x100fe2000001080e */
[----:B------:R-:W-:Y:S01]  /*47c0*/  MUFU.EX2 R169, R169 ;  /* 0x000000a900a97308 */ /* 0x000fe20000000800 */
[--C-:B------:R-:W-:Y:S02]  /*47d0*/  FFMA.FTZ R173, R28, c[0x0][0x2d0], -R14.reuse ;  /* 0x0000b4001cad7a23 */ /* 0x100fe4000001080e */
[--C-:B------:R-:W-:Y:S01]  /*47e0*/  FFMA.FTZ R170, R27, c[0x0][0x2d0], -R14.reuse ;  /* 0x0000b4001baa7a23 */ /* 0x100fe2000001080e */
[----:B-1----:R-:W-:Y:S01]  /*47f0*/  FMNMX.FTZ R4, R5, R4, !PT ;  /* 0x0000000405047209 */ /* 0x002fe20007810000 */
[----:B------:R-:W-:Y:S01]  /*4800*/  FFMA.FTZ R243, R25, c[0x0][0x2d0], -R14 ;  /* 0x0000b40019f37a23 */ /* 0x000fe2000001080e */
[----:B------:R-:W-:-:S02]  /*4810*/  FMNMX.FTZ R14, R179, R20, !PT ;  /* 0x00000014b30e7209 */ /* 0x000fc40007810000 */
[----:B------:R-:W1:Y:S01]  /*4820*/  MUFU.EX2 R164, R164 ;  /* 0x000000a400a47308 */ /* 0x000e620000000800 */
[----:B------:R-:W-:Y:S01]  /*4830*/  LDSM.16.MT88.4 R20, [R214+0x1500] ;  /* 0x00150000d614783b */ /* 0x000fe20000004200 */
[----:B------:R-:W-:-:S03]  /*4840*/  FMNMX.FTZ R17, R177, R14, !PT ;  /* 0x0000000eb1117209 */ /* 0x000fc60007810000 */
[----:B------:R-:W3:Y:S03]  /*4850*/  SHFL.BFLY PT, R149, R4, 0x1, 0x1f ;  /* 0x0c201f0004957f89 */ /* 0x000ee600000e0000 */
[----:B------:R-:W-:Y:S01]  /*4860*/  MUFU.EX2 R165, R165 ;  /* 0x000000a500a57308 */ /* 0x000fe20000000800 */
[----:B--2---:R-:W-:-:S07]  /*4870*/  FMNMX.FTZ R57, R57, R18, !PT ;  /* 0x0000001239397209 */ /* 0x004fce0007810000 */
[----:B------:R-:W2:Y:S01]  /*4880*/  MUFU.EX2 R160, R160 ;  /* 0x000000a000a07308 */ /* 0x000ea20000000800 */
[----:B-1----:R-:W-:Y:S01]  /*4890*/  F2FP.PACK_AB R96, R164, R169 ;  /* 0x000000a9a460723e */ /* 0x002fe200000000ff */
[----:B------:R-:W-:-:S06]  /*48a0*/  FADD.FTZ R164, R169, R164 ;  /* 0x000000a4a9a47221 */ /* 0x000fcc0000010000 */
[----:B------:R-:W-:Y:S01]  /*48b0*/  MUFU.EX2 R163, R163 ;  /* 0x000000a300a37308 */ /* 0x000fe20000000800 */
[----:B---3--:R-:W-:Y:S02]  /*48c0*/  FMNMX.FTZ R149, R4, R149, !PT ;  /* 0x0000009504957209 */ /* 0x008fe40007810000 */
[----:B------:R-:W-:Y:S01]  /*48d0*/  LDSM.16.MT88.4 R4, [R212+0x1900] ;  /* 0x00190000d404783b */ /* 0x000fe20000004200 */
[----:B--2---:R-:W-:-:S04]  /*48e0*/  F2FP.PACK_AB R98, R160, R165 ;  /* 0x000000a5a062723e */ /* 0x004fc800000000ff */
[----:B------:R-:W1:Y:S01]  /*48f0*/  MUFU.EX2 R154, R154 ;  /* 0x0000009a009a7308 */ /* 0x000e620000000800 */
[C---:B------:R-:W-:Y:S01]  /*4900*/  FMUL.FTZ R13, R149.reuse, c[0x0][0x2d0] ;  /* 0x0000b400950d7a20 */ /* 0x040fe20000410000 */
[----:B------:R-:W-:Y:S01]  /*4910*/  FSETP.NEU.FTZ.AND P0, PT, R149, -INF , PT ;  /* 0xff8000009500780b */ /* 0x000fe20003f1d000 */
[----:B------:R-:W-:-:S03]  /*4920*/  FADD.FTZ R165, R165, R164 ;  /* 0x000000a4a5a57221 */ /* 0x000fc60000010000 */
[----:B------:R-:W-:Y:S01]  /*4930*/  FSEL R13, R13, RZ, P0 ;  /* 0x000000ff0d0d7208 */ /* 0x000fe20000000000 */
[----:B------:R-:W-:Y:S01]  /*4940*/  FADD.FTZ R160, R160, R165 ;  /* 0x000000a5a0a07221 */ /* 0x000fe20000010000 */
[----:B------:R-:W-:Y:S01]  /*4950*/  ISETP.GT.AND P0, PT, R16, 0x29, !P6 ;  /* 0x000000291000780c */ /* 0x000fe20007704270 */
[----:B------:R-:W2:Y:S02]  /*4960*/  MUFU.EX2 R155, R155 ;  /* 0x0000009b009b7308 */ /* 0x000ea40000000800 */
[--C-:B------:R-:W-:Y:S01]  /*4970*/  FFMA.FTZ R171, R70, c[0x0][0x2d0], -R13.reuse ;  /* 0x0000b40046ab7a23 */ /* 0x100fe2000001080d */
[----:B------:R-:W-:Y:S01]  /*4980*/  ISETP.LT.OR P0, PT, R12, 0x2a, P0 ;  /* 0x0000002a0c00780c */ /* 0x000fe20000701670 */
[--C-:B------:R-:W-:Y:S02]  /*4990*/  FFMA.FTZ R166, R38, c[0x0][0x2d0], -R13.reuse ;  /* 0x0000b40026a67a23 */ /* 0x100fe4000001080d */
[--C-:B------:R-:W-:Y:S01]  /*49a0*/  FFMA.FTZ R167, R66, c[0x0][0x2d0], -R13.reuse ;  /* 0x0000b40042a77a23 */ /* 0x100fe2000001080d */
[----:B------:R-:W-:Y:S01]  /*49b0*/  FSEL R188, R15, -INF , !P0 ;  /* 0xff8000000fbc7808 */ /* 0x000fe20004000000 */
[--C-:B------:R-:W-:Y:S01]  /*49c0*/  FFMA.FTZ R162, R36, c[0x0][0x2d0], -R13.reuse ;  /* 0x0000b40024a27a23 */ /* 0x100fe2000001080d */
[----:B------:R-:W-:Y:S01]  /*49d0*/  FMNMX.FTZ R15, R176, R17, !PT ;  /* 0x00000011b00f7209 */ /* 0x000fe20007810000 */
[----:B------:R-:W-:Y:S01]  /*49e0*/  MUFU.EX2 R171, R171 ;  /* 0x000000ab00ab7308 */ /* 0x000fe20000000800 */
[--C-:B------:R-:W-:Y:S01]  /*49f0*/  FFMA.FTZ R161, R34, c[0x0][0x2d0], -R13.reuse ;  /* 0x0000b40022a17a23 */ /* 0x100fe2000001080d */
[----:B------:R-:W-:Y:S01]  /*4a00*/  LDSM.16.MT88.4 R36, [R214+0x1d00] ;  /* 0x001d0000d624783b */ /* 0x000fe20000004200 */
[----:B------:R-:W-:Y:S01]  /*4a10*/  FMNMX.FTZ R152, R188, R15, !PT ;  /* 0x0000000fbc987209 */ /* 0x000fe20007810000 */
[--C-:B------:R-:W-:Y:S01]  /*4a20*/  FFMA.FTZ R150, R32, c[0x0][0x2d0], -R13.reuse ;  /* 0x0000b40020967a23 */ /* 0x100fe2000001080d */
[----:B-1----:R-:W-:Y:S01]  /*4a30*/  F2FP.PACK_AB R8, R154, R163 ;  /* 0x000000a39a08723e */ /* 0x002fe200000000ff */
[----:B------:R-:W-:Y:S01]  /*4a40*/  LDSM.16.MT88.4 R32, [R212+0x1d00] ;  /* 0x001d0000d420783b */ /* 0x000fe20000004200 */
[--C-:B------:R-:W-:Y:S01]  /*4a50*/  FFMA.FTZ R153, R58, c[0x0][0x2d0], -R13.reuse ;  /* 0x0000b4003a997a23 */ /* 0x100fe2000001080d */
[----:B------:R-:W1:Y:S01]  /*4a60*/  MUFU.EX2 R166, R166 ;  /* 0x000000a600a67308 */ /* 0x000e620000000800 */
[--C-:B------:R-:W-:Y:S01]  /*4a70*/  FFMA.FTZ R0, R30, c[0x0][0x2d0], -R13.reuse ;  /* 0x0000b4001e007a23 */ /* 0x100fe2000001080d */
[----:B------:R-:W3:Y:S01]  /*4a80*/  SHFL.BFLY PT, R59, R152, 0x2, 0x1f ;  /* 0x0c401f00983b7f89 */ /* 0x000ee200000e0000 */
[--C-:B------:R-:W-:Y:S01]  /*4a90*/  FFMA.FTZ R241, R3, c[0x0][0x2d0], -R13.reuse ;  /* 0x0000b40003f17a23 */ /* 0x100fe2000001080d */
[----:B--2---:R-:W-:Y:S01]  /*4aa0*/  F2FP.PACK_AB R10, R2, R155 ;  /* 0x0000009b020a723e */ /* 0x004fe200000000ff */
[--C-:B------:R-:W-:Y:S01]  /*4ab0*/  FFMA.FTZ R172, R26, c[0x0][0x2d0], -R13.reuse ;  /* 0x0000b4001aac7a23 */ /* 0x100fe2000001080d */
[----:B------:R-:W2:Y:S01]  /*4ac0*/  SHFL.BFLY PT, R58, R57, 0x1, 0x1f ;  /* 0x0c201f00393a7f89 */ /* 0x000ea200000e0000 */
[--C-:B------:R-:W-:Y:S01]  /*4ad0*/  FFMA.FTZ R175, R24, c[0x0][0x2d0], -R13.reuse ;  /* 0x0000b40018af7a23 */ /* 0x100fe2000001080d */
[----:B------:R-:W-:Y:S01]  /*4ae0*/  MUFU.EX2 R167, R167 ;  /* 0x000000a700a77308 */ /* 0x000fe20000000800 */
[----:B------:R-:W-:Y:S01]  /*4af0*/  FFMA.FTZ R174, R56, c[0x0][0x2d0], -R13 ;  /* 0x0000b40038ae7a23 */ /* 0x000fe2000001080d */
[----:B------:R-:W-:Y:S01]  /*4b00*/  LDSM.16.MT88.4 R28, [R214+0x900] ;  /* 0x00090000d61c783b */ /* 0x000fe20000004200 */
[----:B------:R-:W-:-:S03]  /*4b10*/  FADD.FTZ R163, R163, R160 ;  /* 0x000000a0a3a37221 */ /* 0x000fc60000010000 */
[----:B------:R-:W-:Y:S01]  /*4b20*/  LDSM.16.MT88.4 R24, [R212+0x900] ;  /* 0x00090000d418783b */ /* 0x000fe20000004200 */
[----:B------:R-:W-:Y:S01]  /*4b30*/  FADD.FTZ R154, R154, R163 ;  /* 0x000000a39a9a7221 */ /* 0x000fe20000010000 */
[----:B------:R-:W4:Y:S01]  /*4b40*/  MUFU.EX2 R162, R162 ;  /* 0x000000a200a27308 */ /* 0x000f220000000800 */
[----:B-1----:R-:W-:Y:S01]  /*4b50*/  F2FP.PACK_AB R97, R166, R171 ;  /* 0x000000aba661723e */ /* 0x002fe200000000ff */
[----:B------:R-:W-:Y:S01]  /*4b60*/  LDSM.16.MT88.4 R16, [R212+0x1500] ;  /* 0x00150000d410783b */ /* 0x000fe20000004200 */
[----:B------:R-:W-:Y:S02]  /*4b70*/  FADD.FTZ R166, R171, R166 ;  /* 0x000000a6aba67221 */ /* 0x000fe40000010000 */
[----:B------:R-:W-:Y:S01]  /*4b80*/  FADD.FTZ R155, R155, R154 ;  /* 0x0000009a9b9b7221 */ /* 0x000fe20000010000 */
[----:B------:R-:W-:Y:S02]  /*4b90*/  LDSM.16.MT88.4 R12, [R214+0x2100] ;  /* 0x00210000d60c783b */ /* 0x000fe40000004200 */
[----:B------:R-:W-:Y:S01]  /*4ba0*/  MUFU.EX2 R161, R161 ;  /* 0x000000a100a17308 */ /* 0x000fe20000000800 */
[----:B------:R-:W-:Y:S01]  /*4bb0*/  FADD.FTZ R155, R2, R155 ;  /* 0x0000009b029b7221 */ /* 0x000fe20000010000 */
[----:B---3--:R-:W-:Y:S01]  /*4bc0*/  FMNMX.FTZ R152, R152, R59, !PT ;  /* 0x0000003b98987209 */ /* 0x008fe20007810000 */
[----:B------:R-:W-:Y:S01]  /*4bd0*/  IMAD.U32 R2, RZ, RZ, UR4 ;  /* 0x00000004ff027e24 */ /* 0x000fe2000f8e00ff */
[----:B--2---:R-:W-:-:S03]  /*4be0*/  FMNMX.FTZ R3, R57, R58, !PT ;  /* 0x0000003a39037209 */ /* 0x004fc60007810000 */
[----:B------:R-:W1:Y:S01]  /*4bf0*/  SHFL.BFLY PT, R95, R152, 0x1, 0x1f ;  /* 0x0c201f00985f7f89 */ /* 0x000e6200000e0000 */
[C---:B----4-:R-:W-:Y:S01]  /*4c00*/  F2FP.PACK_AB R99, R162.reuse, R167 ;  /* 0x000000a7a263723e */ /* 0x050fe200000000ff */
[----:B------:R-:W2:Y:S01]  /*4c10*/  MUFU.EX2 R150, R150 ;  /* 0x0000009600967308 */ /* 0x000ea20000000800 */
[C---:B------:R-:W-:Y:S01]  /*4c20*/  FSETP.NEU.FTZ.AND P0, PT, R3.reuse, -INF , PT ;  /* 0xff8000000300780b */ /* 0x040fe20003f1d000 */
[----:B------:R-:W-:Y:S02]  /*4c30*/  FMUL.FTZ R199, R3, c[0x0][0x2d0] ;  /* 0x0000b40003c77a20 */ /* 0x000fe40000410000 */
[----:B------:R-:W-:Y:S02]  /*4c40*/  FADD.FTZ R167, R167, R166 ;  /* 0x000000a6a7a77221 */ /* 0x000fe40000010000 */
[----:B------:R-:W-:Y:S01]  /*4c50*/  HMMA.16816.F32 R144, R96, R136, RZ ;  /* 0x000000886090723c */ /* 0x000fe200000018ff */
[----:B------:R-:W-:Y:S01]  /*4c60*/  FSEL R199, R199, RZ, P0 ;  /* 0x000000ffc7c77208 */ /* 0x000fe20000000000 */
[----:B------:R-:W-:Y:S01]  /*4c70*/  MUFU.EX2 R153, R153 ;  /* 0x0000009900997308 */ /* 0x000fe20000000800 */
[----:B------:R-:W-:-:S03]  /*4c80*/  FADD.FTZ R162, R162, R167 ;  /* 0x000000a7a2a27221 */ /* 0x000fc60000010000 */
[--C-:B------:R-:W-:Y:S02]  /*4c90*/  FFMA.FTZ R183, R93, c[0x0][0x2d0], -R199.reuse ;  /* 0x0000b4005db77a23 */ /* 0x100fe400000108c7 */
[C---:B------:R-:W-:Y:S01]  /*4ca0*/  HMMA.16816.F32 R104, R96.reuse, R112, RZ ;  /* 0x000000706068723c */ /* 0x040fe200000018ff */
[--C-:B------:R-:W-:Y:S01]  /*4cb0*/  FFMA.FTZ R184, R140, c[0x0][0x2d0], -R199.reuse ;  /* 0x0000b4008cb87a23 */ /* 0x100fe200000108c7 */
[----:B------:R-:W3:Y:S01]  /*4cc0*/  MUFU.EX2 R0, R0 ;  /* 0x0000000000007308 */ /* 0x000ee20000000800 */
[----:B--2---:R-:W-:Y:S01]  /*4cd0*/  F2FP.PACK_AB R9, R150, R161 ;  /* 0x000000a19609723e */ /* 0x004fe200000000ff */
[--C-:B------:R-:W-:Y:S02]  /*4ce0*/  FFMA.FTZ R185, R124, c[0x0][0x2d0], -R199.reuse ;  /* 0x0000b4007cb97a23 */ /* 0x100fe400000108c7 */
[--C-:B------:R-:W-:Y:S02]  /*4cf0*/  FFMA.FTZ R186, R110, c[0x0][0x2d0], -R199.reuse ;  /* 0x0000b4006eba7a23 */ /* 0x100fe400000108c7 */
[----:B------:R-:W-:Y:S01]  /*4d00*/  HMMA.16816.F32 R120, R96, R132, RZ ;  /* 0x000000846078723c */ /* 0x000fe200000018ff */
[----:B-1----:R-:W-:Y:S01]  /*4d10*/  FMNMX.FTZ R152, R95, R152, !PT ;  /* 0x000000985f987209 */ /* 0x002fe20007810000 */
[----:B------:R-:W-:Y:S01]  /*4d20*/  MUFU.EX2 R183, R183 ;  /* 0x000000b700b77308 */ /* 0x000fe20000000800 */
[----:B------:R-:W-:-:S02]  /*4d30*/  FFMA.FTZ R191, R92, c[0x0][0x2d0], -R199 ;  /* 0x0000b4005cbf7a23 */ /* 0x000fc400000108c7 */
[C---:B------:R-:W-:Y:S01]  /*4d40*/  FSETP.NEU.FTZ.AND P0, PT, R152.reuse, -INF , PT ;  /* 0xff8000009800780b */ /* 0x040fe20003f1d000 */
[----:B------:R-:W-:Y:S02]  /*4d50*/  FMUL.FTZ R201, R152, c[0x0][0x2d0] ;  /* 0x0000b40098c97a20 */ /* 0x000fe40000410000 */
[C---:B------:R-:W-:Y:S01]  /*4d60*/  HMMA.16816.F32 R52, R96.reuse, R60, RZ ;  /* 0x0000003c6034723c */ /* 0x040fe200000018ff */
[--C-:B------:R-:W-:Y:S01]  /*4d70*/  FFMA.FTZ R194, R90, c[0x0][0x2d0], -R199.reuse ;  /* 0x0000b4005ac27a23 */ /* 0x100fe200000108c7 */
[----:B---3--:R-:W-:Y:S01]  /*4d80*/  F2FP.PACK_AB R11, R0, R153 ;  /* 0x00000099000b723e */ /* 0x008fe200000000ff */
[----:B------:R-:W1:Y:S01]  /*4d90*/  MUFU.EX2 R184, R184 ;  /* 0x000000b800b87308 */ /* 0x000e620000000800 */
[----:B------:R-:W-:Y:S01]  /*4da0*/  FSEL R201, R201, RZ, P0 ;  /* 0x000000ffc9c97208 */ /* 0x000fe20000000000 */
[--C-:B------:R-:W-:Y:S01]  /*4db0*/  FFMA.FTZ R196, R89, c[0x0][0x2d0], -R199.reuse ;  /* 0x0000b40059c47a23 */ /* 0x100fe200000108c7 */
[----:B------:R-:W-:Y:S01]  /*4dc0*/  PLOP3.LUT P0, PT, PT, PT, UP1, 0x40, 0x0 ;  /* 0x000000000000781c */ /* 0x000fe20003f0e818 */
[----:B------:R-:W-:Y:S01]  /*4dd0*/  FFMA.FTZ R193, R88, c[0x0][0x2d0], -R199 ;  /* 0x0000b40058c17a23 */ /* 0x000fe200000108c7 */
[----:B------:R-:W-:Y:S01]  /*4de0*/  HMMA.16816.F32 R68, R96, R76, RZ ;  /* 0x0000004c6044723c */ /* 0x000fe200000018ff */
[----:B------:R-:W-:-:S02]  /*4df0*/  FFMA.FTZ R187, R91, c[0x0][0x2d0], -R201 ;  /* 0x0000b4005bbb7a23 */ /* 0x000fc400000108c9 */
[--C-:B------:R-:W-:Y:S01]  /*4e00*/  FFMA.FTZ R190, R126, c[0x0][0x2d0], -R201.reuse ;  /* 0x0000b4007ebe7a23 */ /* 0x100fe200000108c9 */
[----:B------:R-:W-:Y:S01]  /*4e10*/  MUFU.EX2 R185, R185 ;  /* 0x000000b900b97308 */ /* 0x000fe20000000800 */
[--C-:B------:R-:W-:Y:S02]  /*4e20*/  FFMA.FTZ R192, R108, c[0x0][0x2d0], -R201.reuse ;  /* 0x0000b4006cc07a23 */ /* 0x100fe400000108c9 */
[--C-:B------:R-:W-:Y:S01]  /*4e30*/  FFMA.FTZ R189, R94, c[0x0][0x2d0], -R201.reuse ;  /* 0x0000b4005ebd7a23 */ /* 0x100fe200000108c9 */
[----:B------:R-:W-:Y:S01]  /*4e40*/  HMMA.16816.F32 R84, R96, R4, RZ ;  /* 0x000000046054723c */ /* 0x000fe200000018ff */
[--C-:B------:R-:W-:Y:S01]  /*4e50*/  FFMA.FTZ R198, R74, c[0x0][0x2d0], -R201.reuse ;  /* 0x0000b4004ac67a23 */ /* 0x100fe200000108c9 */
[----:B-1----:R-:W-:Y:S02]  /*4e60*/  F2FP.PACK_AB R92, R184, R183 ;  /* 0x000000b7b85c723e */ /* 0x002fe400000000ff */
[----:B------:R-:W1:Y:S01]  /*4e70*/  MUFU.EX2 R186, R186 ;  /* 0x000000ba00ba7308 */ /* 0x000e620000000800 */
[----:B------:R-:W-:-:S02]  /*4e80*/  FFMA.FTZ R195, R75, c[0x0][0x2d0], -R201 ;  /* 0x0000b4004bc37a23 */ /* 0x000fc400000108c9 */
[--C-:B------:R-:W-:Y:S01]  /*4e90*/  FFMA.FTZ R197, R73, c[0x0][0x2d0], -R201.reuse ;  /* 0x0000b40049c57a23 */ /* 0x100fe200000108c9 */
[C---:B------:R-:W-:Y:S01]  /*4ea0*/  HMMA.16816.F32 R100, R96.reuse, R138, RZ ;  /* 0x0000008a6064723c */ /* 0x040fe200000018ff */
[----:B------:R-:W-:Y:S02]  /*4eb0*/  FFMA.FTZ R200, R72, c[0x0][0x2d0], -R201 ;  /* 0x0000b40048c87a23 */ /* 0x000fe400000108c9 */
[----:B------:R-:W-:Y:S01]  /*4ec0*/  FADD.FTZ R184, R183, R184 ;  /* 0x000000b8b7b87221 */ /* 0x000fe20000010000 */
[----:B------:R-:W-:Y:S01]  /*4ed0*/  MUFU.EX2 R187, R187 ;  /* 0x000000bb00bb7308 */ /* 0x000fe20000000800 */
[----:B------:R-:W-:Y:S02]  /*4ee0*/  FFMA.FTZ R239, R178, c[0x0][0x2d0], -R199 ;  /* 0x0000b400b2ef7a23 */ /* 0x000fe400000108c7 */
[----:B------:R-:W-:Y:S01]  /*4ef0*/  FFMA.FTZ R237, R188, c[0x0][0x2d0], -R201 ;  /* 0x0000b400bced7a23 */ /* 0x000fe200000108c9 */
[----:B------:R-:W-:Y:S01]  /*4f00*/  HMMA.16816.F32 R116, R96, R114, RZ ;  /* 0x000000726074723c */ /* 0x000fe200000018ff */
[----:B------:R-:W-:-:S03]  /*4f10*/  FADD.FTZ R161, R161, R162 ;  /* 0x000000a2a1a17221 */ /* 0x000fc60000010000 */
[----:B------:R-:W2:Y:S01]  /*4f20*/  MUFU.EX2 R190, R190 ;  /* 0x000000be00be7308 */ /* 0x000ea20000000800 */
[----:B-1----:R-:W-:Y:S01]  /*4f30*/  F2FP.PACK_AB R94, R186, R185 ;  /* 0x000000b9ba5e723e */ /* 0x002fe200000000ff */
[----:B------:R-:W-:Y:S02]  /*4f40*/  FADD.FTZ R185, R185, R184 ;  /* 0x000000b8b9b97221 */ /* 0x000fe40000010000 */
[----:B------:R-:W-:Y:S01]  /*4f50*/  HMMA.16816.F32 R128, R96, R134, RZ ;  /* 0x000000866080723c */ /* 0x000fe200000018ff */
[----:B------:R-:W-:Y:S02]  /*4f60*/  FADD.FTZ R150, R150, R161 ;  /* 0x000000a196967221 */ /* 0x000fe40000010000 */
[----:B------:R-:W-:Y:S01]  /*4f70*/  FADD.FTZ R186, R186, R185 ;  /* 0x000000b9baba7221 */ /* 0x000fe20000010000 */
[----:B------:R-:W-:Y:S01]  /*4f80*/  MUFU.EX2 R192, R192 ;  /* 0x000000c000c07308 */ /* 0x000fe20000000800 */
[----:B------:R-:W-:-:S03]  /*4f90*/  FADD.FTZ R153, R153, R150 ;  /* 0x0000009699997221 */ /* 0x000fc60000010000 */
[----:B------:R-:W-:Y:S01]  /*4fa0*/  HMMA.16816.F32 R64, R96, R62, RZ ;  /* 0x0000003e6040723c */ /* 0x000fe200000018ff */
[----:B------:R-:W-:-:S03]  /*4fb0*/  FADD.FTZ R153, R0, R153 ;  /* 0x0000009900997221 */ /* 0x000fc60000010000 */
[----:B------:R-:W1:Y:S01]  /*4fc0*/  MUFU.EX2 R189, R189 ;  /* 0x000000bd00bd7308 */ /* 0x000e620000000800 */
[----:B--2---:R-:W-:Y:S01]  /*4fd0*/  F2FP.PACK_AB R93, R190, R187 ;  /* 0x000000bbbe5d723e */ /* 0x004fe200000000ff */
[----:B------:R-:W-:Y:S02]  /*4fe0*/  FADD.FTZ R187, R187, R190 ;  /* 0x000000bebbbb7221 */ /* 0x000fe40000010000 */
[C---:B------:R-:W-:Y:S04]  /*4ff0*/  HMMA.16816.F32 R80, R96.reuse, R78, RZ ;  /* 0x0000004e6050723c */ /* 0x040fe800000018ff */
[----:B------:R-:W-:Y:S04]  /*5000*/  MUFU.EX2 R168, R168 ;  /* 0x000000a800a87308 */ /* 0x000fe80000000800 */
[----:B------:R-:W-:Y:S04]  /*5010*/  HMMA.16816.F32 R96, R96, R6, RZ ;  /* 0x000000066060723c */ /* 0x000fe800000018ff */
[----:B------:R-:W2:Y:S01]  /*5020*/  MUFU.EX2 R173, R173 ;  /* 0x000000ad00ad7308 */ /* 0x000ea20000000800 */
[----:B-1----:R-:W-:Y:S01]  /*5030*/  F2FP.PACK_AB R95, R189, R192 ;  /* 0x000000c0bd5f723e */ /* 0x002fe200000000ff */
[----:B------:R-:W-:-:S02]  /*5040*/  FADD.FTZ R192, R192, R187 ;  /* 0x000000bbc0c07221 */ /* 0x000fc40000010000 */
[C---:B------:R-:W-:Y:S02]  /*5050*/  HMMA.16816.F32 R144, R8.reuse, R156, R144 ;  /* 0x0000009c0890723c */ /* 0x040fe40000001890 */
[----:B------:R-:W-:Y:S02]  /*5060*/  FADD.FTZ R189, R189, R192 ;  /* 0x000000c0bdbd7221 */ /* 0x000fe40000010000 */
[----:B------:R-:W-:Y:S04]  /*5070*/  MUFU.EX2 R170, R170 ;  /* 0x000000aa00aa7308 */ /* 0x000fe80000000800 */
[----:B------:R-:W-:Y:S04]  /*5080*/  HMMA.16816.F32 R104, R8, R48, R104 ;  /* 0x000000300868723c */ /* 0x000fe80000001868 */
[----:B------:R-:W1:Y:S01]  /*5090*/  MUFU.EX2 R243, R243 ;  /* 0x000000f300f37308 */ /* 0x000e620000000800 */
[----:B--2---:R-:W-:Y:S01]  /*50a0*/  F2FP.PACK_AB R56, R173, R168 ;  /* 0x000000a8ad38723e */ /* 0x004fe200000000ff */
[----:B------:R-:W-:-:S02]  /*50b0*/  FADD.FTZ R168, R168, R155 ;  /* 0x0000009ba8a87221 */ /* 0x000fc40000010000 */
[C---:B------:R-:W-:Y:S02]  /*50c0*/  HMMA.16816.F32 R120, R8.reuse, R44, R120 ;  /* 0x0000002c0878723c */ /* 0x040fe40000001878 */
[----:B------:R-:W-:Y:S02]  /*50d0*/  FADD.FTZ R173, R173, R168 ;  /* 0x000000a8adad7221 */ /* 0x000fe40000010000 */
[----:B------:R-:W-:Y:S04]  /*50e0*/  MUFU.EX2 R172, R172 ;  /* 0x000000ac00ac7308 */ /* 0x000fe80000000800 */
[----:B------:R-:W-:Y:S04]  /*50f0*/  HMMA.16816.F32 R52, R8, R40, R52 ;  /* 0x000000280834723c */ /* 0x000fe80000001834 */
        /* <DEDUP_REMOVED lines=13> */
[----:B------:R-:W-:Y:S01]  /*51d0*/  HMMA.16816.F32 R116, R8, R50, R116 ;  /* 0x000000320874723c */ /* 0x000fe20000001874 */
[----:B-1----:R-:W-:-:S03]  /*51e0*/  F2FP.PACK_AB R59, R241, R174 ;  /* 0x000000aef13b723e */ /* 0x002fc600000000ff */
[----:B------:R-:W1:Y:S01]  /*51f0*/  MUFU.EX2 R194, R194 ;  /* 0x000000c200c27308 */ /* 0x000e620000000800 */
[----:B------:R-:W-:-:S03]  /*5200*/  FADD.FTZ R174, R174, R175 ;  /* 0x000000afaeae7221 */ /* 0x000fc60000010000 */
[----:B------:R-:W-:Y:S01]  /*5210*/  HMMA.16816.F32 R128, R8, R46, R128 ;  /* 0x0000002e0880723c */ /* 0x000fe20000001880 */
[----:B------:R-:W-:-:S03]  /*5220*/  FADD.FTZ R241, R241, R174 ;  /* 0x000000aef1f17221 */ /* 0x000fc60000010000 */
[----:B------:R-:W-:Y:S04]  /*5230*/  MUFU.EX2 R196, R196 ;  /* 0x000000c400c47308 */ /* 0x000fe80000000800 */
[C---:B------:R-:W-:Y:S04]  /*5240*/  HMMA.16816.F32 R64, R8.reuse, R42, R64 ;  /* 0x0000002a0840723c */ /* 0x040fe80000001840 */
[----:B------:R-:W-:Y:S04]  /*5250*/  MUFU.EX2 R193, R193 ;  /* 0x000000c100c17308 */ /* 0x000fe80000000800 */
[C---:B------:R-:W-:Y:S04]  /*5260*/  HMMA.16816.F32 R80, R8.reuse, R38, R80 ;  /* 0x000000260850723c */ /* 0x040fe80000001850 */
[----:B------:R-:W-:Y:S04]  /*5270*/  MUFU.EX2 R198, R198 ;  /* 0x000000c600c67308 */ /* 0x000fe80000000800 */
[----:B------:R-:W-:Y:S01]  /*5280*/  HMMA.16816.F32 R96, R8, R34, R96 ;  /* 0x000000220860723c */ /* 0x000fe20000001860 */
[----:B------:R-:W2:Y:S03]  /*5290*/  LDSM.16.MT88.4 R8, [R212+0x2100] ;  /* 0x00210000d408783b */ /* 0x000ea60000004200 */
[----:B------:R-:W3:Y:S04]  /*52a0*/  MUFU.EX2 R195, R195 ;  /* 0x000000c300c37308 */ /* 0x000ee80000000800 */
[C---:B------:R-:W-:Y:S04]  /*52b0*/  HMMA.16816.F32 R108, R92.reuse, R112, RZ ;  /* 0x000000705c6c723c */ /* 0x040fe800000018ff */
[----:B------:R-:W-:Y:S04]  /*52c0*/  MUFU.EX2 R197, R197 ;  /* 0x000000c500c57308 */ /* 0x000fe80000000800 */
[C---:B------:R-:W-:Y:S04]  /*52d0*/  HMMA.16816.F32 R124, R92.reuse, R132, RZ ;  /* 0x000000845c7c723c */ /* 0x040fe800000018ff */
[----:B------:R-:W4:Y:S04]  /*52e0*/  MUFU.EX2 R200, R200 ;  /* 0x000000c800c87308 */ /* 0x000f280000000800 */
[----:B------:R-:W-:Y:S04]  /*52f0*/  HMMA.16816.F32 R88, R92, R4, RZ ;  /* 0x000000045c58723c */ /* 0x000fe800000018ff */
[----:B------:R-:W-:Y:S03]  /*5300*/  MUFU.EX2 R239, R239 ;  /* 0x000000ef00ef7308 */ /* 0x000fe60000000800 */
[----:B-1----:R-:W-:Y:S01]  /*5310*/  F2FP.PACK_AB R4, R194, R191 ;  /* 0x000000bfc204723e */ /* 0x002fe200000000ff */
[----:B------:R-:W-:Y:S01]  /*5320*/  HMMA.16816.F32 R144, R56, R28, R144 ;  /* 0x0000001c3890723c */ /* 0x000fe20000001890 */
[----:B---3--:R-:W-:Y:S01]  /*5330*/  F2FP.PACK_AB R5, R195, R198 ;  /* 0x000000c6c305723e */ /* 0x008fe200000000ff */
[----:B------:R-:W-:-:S02]  /*5340*/  FADD.FTZ R191, R191, R186 ;  /* 0x000000babfbf7221 */ /* 0x000fc40000010000 */
[----:B------:R-:W-:Y:S01]  /*5350*/  FADD.FTZ R198, R198, R189 ;  /* 0x000000bdc6c67221 */ /* 0x000fe20000010000 */
[----:B------:R-:W-:Y:S01]  /*5360*/  MUFU.EX2 R237, R237 ;  /* 0x000000ed00ed7308 */ /* 0x000fe20000000800 */
[----:B------:R-:W-:Y:S02]  /*5370*/  FADD.FTZ R191, R194, R191 ;  /* 0x000000bfc2bf7221 */ /* 0x000fe40000010000 */
[----:B------:R-:W-:Y:S01]  /*5380*/  HMMA.16816.F32 R104, R56, R24, R104 ;  /* 0x000000183868723c */ /* 0x000fe20000001868 */
[----:B------:R-:W-:-:S07]  /*5390*/  FADD.FTZ R198, R195, R198 ;  /* 0x000000c6c3c67221 */ /* 0x000fce0000010000 */
        /* <DEDUP_REMOVED lines=21> */
[----:B----4-:R-:W-:Y:S01]  /*54f0*/  F2FP.PACK_AB R7, R200, R197 ;  /* 0x000000c5c807723e */ /* 0x010fe200000000ff */
        /* <DEDUP_REMOVED lines=14> */
[----:B------:R-:W-:Y:S01]  /*55e0*/  FFMA.FTZ R40, R180, c[0x0][0x2d0], -R199 ;  /* 0x0000b400b4287a23 */ /* 0x000fe200000108c7 */
[C---:B------:R-:W-:Y:S05]  /*55f0*/  HMMA.16816.F32 R72, R4.reuse, R36, R72 ;  /* 0x000000240448723c */ /* 0x040fea0000001848 */
[----:B------:R-:W2:Y:S02]  /*5600*/  MUFU.EX2 R33, R33 ;  /* 0x0000002100217308 */ /* 0x000ea40000000800 */
[----:B------:R-:W-:Y:S01]  /*5610*/  FFMA.FTZ R36, R176, c[0x0][0x2d0], -R201 ;  /* 0x0000b400b0247a23 */ /* 0x000fe200000108c9 */
[C---:B------:R-:W-:Y:S05]  /*5620*/  HMMA.16816.F32 R140, R4.reuse, R156, R140 ;  /* 0x0000009c048c723c */ /* 0x040fea000000188c */
[----:B------:R-:W3:Y:S03]  /*5630*/  MUFU.EX2 R40, R40 ;  /* 0x0000002800287308 */ /* 0x000ee60000000800 */
[C---:B------:R-:W-:Y:S05]  /*5640*/  HMMA.16816.F32 R136, R4.reuse, R158, R136 ;  /* 0x0000009e0488723c */ /* 0x040fea0000001888 */
[----:B------:R-:W4:Y:S03]  /*5650*/  MUFU.EX2 R36, R36 ;  /* 0x0000002400247308 */ /* 0x000f260000000800 */
[C---:B------:R-:W-:Y:S08]  /*5660*/  HMMA.16816.F32 R112, R4.reuse, R50, R112 ;  /* 0x000000320470723c */ /* 0x040ff00000001870 */
        /* <DEDUP_REMOVED lines=27> */
[----:B------:R-:W-:Y:S01]  /*5820*/  HMMA.16816.F32 R92, R4, R10, R92 ;  /* 0x0000000a045c723c */ /* 0x000fe2000000185c */
[----:B------:R-:W-:Y:S07]  /*5830*/  @P0 BRA `(.L_x_2290) ;  /* 0x0000012000000947 */ /* 0x000fee0003800000 */
        /* <DEDUP_REMOVED lines=11> */
.L_x_2291:
[----:B------:R-:W-:-:S04]  /*58f0*/  MOV R0, 0x1 ;  /* 0x0000000100007802 */ /* 0x000fc80000000f00 */
[----:B------:R-:W-:-:S13]  /*5900*/  ISETP.NE.AND P0, PT, R0, c[0x0][0x32c], PT ;  /* 0x0000cb0000007a0c */ /* 0x000fda0003f05270 */
[----:B------:R-:W-:-:S05]  /*5910*/  @P0 IMAD.HI.U32 R0, R5, c[0x0][0x330], RZ ;  /* 0x0000cc0005000a27 */ /* 0x000fca00078e00ff */
[----:B------:R-:W-:Y:S02]  /*5920*/  @P0 SHF.R.U32.HI R5, RZ, c[0x0][0x334], R0 ;  /* 0x0000cd00ff050a19 */ /* 0x000fe40000011600 */
.L_x_2292:
[----:B------:R-:W-:-:S05]  /*5930*/  MOV R0, c[0x0][0x32c] ;  /* 0x0000cb0000007a02 */ /* 0x000fca0000000f00 */
[----:B------:R-:W-:-:S05]  /*5940*/  IMAD R5, R5, R0, c[0x0][0x32c] ;  /* 0x0000cb0005057624 */ /* 0x000fca00078e0200 */
[----:B------:R-:W-:-:S05]  /*5950*/  IMNMX R2, R2, R5, PT ;  /* 0x0000000502027217 */ /* 0x000fca0003800200 */
.L_x_2290:
        /* <DEDUP_REMOVED lines=14> */
.L_x_2314:
        /* <DEDUP_REMOVED lines=23> */
[----:B------:R-:W-:Y:S01]  /*5bb0*/  IMAD R3, R226, c[0x0][0x20c], R3 ;  /* 0x00008300e2037a24 */ /* 0x000fe200078e0203 */
[C---:B------:R-:W-:Y:S01]  /*5bc0*/  SHF.L.U64.HI R9, R218.reuse, 0x1, R233 ;  /* 0x00000001da097819 */ /* 0x040fe200000102e9 */
[----:B------:R-:W-:Y:S02]  /*5bd0*/  IMAD R5, R225, c[0x0][0x21c], R5 ;  /* 0x00008700e1057a24 */ /* 0x000fe400078e0205 */
[----:B------:R-:W-:Y:S02]  /*5be0*/  IMAD.IADD R7, R7, 0x1, R3 ;  /* 0x0000000107077824 */ /* 0x000fe400078e0203 */
[----:B------:R-:W-:Y:S02]  /*5bf0*/  IMAD.SHL.U32 R12, R218, 0x2, RZ ;  /* 0x00000002da0c7824 */ /* 0x000fe400078e00ff */
[----:B------:R-:W-:Y:S05]  /*5c00*/  IMAD.WIDE.U32 R6, R225, c[0x0][0x218], R6 ;  /* 0x00008600e1067a25 */ /* 0x000fea00078e0006 */
[----:B------:R-:W-:Y:S04]  /*5c10*/  IADD3 R4, P0, R6, UR20, RZ ;  /* 0x0000001406047c10 */ /* 0x000fe8000ff1e0ff */
[----:B------:R-:W-:Y:S02]  /*5c20*/  IADD3.X R5, R7, UR16, R5, P0, !PT ;  /* 0x0000001007057c10 */ /* 0x000fe400087fe405 */
[C---:B------:R-:W-:Y:S04]  /*5c30*/  LEA R3, P0, R4.reuse, c[0x0][0x1f8], 0x1 ;  /* 0x00007e0004037a11 */ /* 0x040fe800078008ff */
[----:B------:R-:W-:Y:S02]  /*5c40*/  LEA.HI.X R8, R4, c[0x0][0x1fc], R5, 0x1, P0 ;  /* 0x00007f0004087a11 */ /* 0x000fe400000f0c05 */
[----:B------:R-:W5:Y:S04]  /*5c50*/  SHFL.IDX PT, R5, R3, RZ, 0x1c1f ;  /* 0x001c1fff03057589 */ /* 0x000f6800000e0000 */
[----:B------:R-:W4:Y:S01]  /*5c60*/  SHFL.IDX PT, R4, R8, RZ, 0x1c1f ;  /* 0x001c1fff08047589 */ /* 0x000f2200000e0000 */
[C---:B-----5:R-:W-:Y:S05]  /*5c70*/  IADD3 R10, P0, R5.reuse, R202, RZ ;  /* 0x000000ca050a7210 */ /* 0x060fea0007f1e0ff */
[C---:B----4-:R-:W-:Y:S01]  /*5c80*/  IMAD.X R11, R4.reuse, 0x1, R200, P0 ;  /* 0x00000001040b7824 */ /* 0x050fe200000e06c8 */
[C---:B------:R-:W-:Y:S04]  /*5c90*/  IADD3 R6, P0, R5.reuse, R240, RZ ;  /* 0x000000f005067210 */ /* 0x040fe80007f1e0ff */
        /* <DEDUP_REMOVED lines=12> */
.L_x_2354:
[----:B------:R-:W-:Y:S02]  /*5d60*/  ISETP.GE.AND P3, PT, R230, c[0x0][0x1d4], PT ;  /* 0x00007500e6007a0c */ /* 0x000fe40003f66270 */
[----:B--2---:R-:W-:Y:S02]  /*5d70*/  IADD3 R10, P0, R5, R202, RZ ;  /* 0x000000ca050a7210 */ /* 0x004fe40007f1e0ff */
[----:B------:R-:W-:Y:S02]  /*5d80*/  ISETP.GE.AND P2, PT, R229, c[0x0][0x1d4], PT ;  /* 0x00007500e5007a0c */ /* 0x000fe40003f46270 */
[----:B------:R-:W-:Y:S01]  /*5d90*/  ISETP.GE.AND P1, PT, R228, c[0x0][0x1d4], PT ;  /* 0x00007500e4007a0c */ /* 0x000fe20003f26270 */
[C---:B---3--:R-:W-:Y:S01]  /*5da0*/  IMAD.X R11, R14.reuse, 0x1, R200, P0 ;  /* 0x000000010e0b7824 */ /* 0x048fe200000e06c8 */
[C---:B------:R-:W-:Y:S05]  /*5db0*/  IADD3 R6, P0, R5.reuse, R240, RZ ;  /* 0x000000f005067210 */ /* 0x040fea0007f1e0ff */
        /* <DEDUP_REMOVED lines=9> */
.L_x_2295:
[----:B------:R-:W-:Y:S05]  /*5e50*/  BSYNC B0 ;  /* 0x0000000000007941 */ /* 0x000fea0003800000 */
.L_x_2294:
        /* <DEDUP_REMOVED lines=14> */
[----:B------:R-:W-:Y:S07]  /*5f40*/  LDSM.16.M88.4 R164, [R213+0x6900] ;  /* 0x00690000d5a4783b */ /* 0x000fee0000000200 */
[-C--:B------:R-:W-:Y:S08]  /*5f50*/  HMMA.16816.F32 R36, R152, R168.reuse, RZ ;  /* 0x000000a89824723c */ /* 0x080ff000000018ff */
[C---:B------:R-:W-:Y:S08]  /*5f60*/  HMMA.16816.F32 R40, R160.reuse, R168, RZ ;  /* 0x000000a8a028723c */ /* 0x040ff000000018ff */
[-C--:B------:R-:W-:Y:S01]  /*5f70*/  HMMA.16816.F32 R44, R160, R170.reuse, RZ ;  /* 0x000000aaa02c723c */ /* 0x080fe200000018ff */
[----:B------:R-:W-:Y:S07]  /*5f80*/  LDSM.16.M88.4 R160, [R216+0x3900] ;  /* 0x00390000d8a0783b */ /* 0x000fee0000000200 */
[----:B------:R-:W-:Y:S01]  /*5f90*/  HMMA.16816.F32 R48, R152, R170, RZ ;  /* 0x000000aa9830723c */ /* 0x000fe200000018ff */
[----:B------:R-:W1:Y:S07]  /*5fa0*/  LDSM.16.M88.4 R152, [R216+0x3500] ;  /* 0x00350000d898783b */ /* 0x000e6e0000000200 */
[-C--:B------:R-:W-:Y:S01]  /*5fb0*/  HMMA.16816.F32 R4, R172, R176.reuse, R4 ;  /* 0x000000b0ac04723c */ /* 0x080fe20000001804 */
[----:B------:R-:W3:Y:S07]  /*5fc0*/  LDSM.16.M88.4 R168, [R209] ;  /* 0x00000000d1a8783b */ /* 0x000eee0000000200 */
        /* <DEDUP_REMOVED lines=14> */
[----:B------:R-:W5:Y:S07]  /*60b0*/  LDSM.16.M88.4 R172, [R208] ;  /* 0x00000000d0ac783b */ /* 0x000f6e0000000200 */
[-C--:B--2---:R-:W-:Y:S01]  /*60c0*/  HMMA.16816.F32 R4, R156, R192.reuse, R4 ;  /* 0x000000c09c04723c */ /* 0x084fe20000001804 */
[----:B------:R-:W-:Y:S07]  /*60d0*/  LDSM.16.M88.4 R188, [R213+0x9900] ;  /* 0x00990000d5bc783b */ /* 0x000fee0000000200 */
        /* <DEDUP_REMOVED lines=8> */
[----:B------:R-:W-:Y:S07]  /*6160*/  LDSM.16.M88.4 R152, [R217+0x8900] ;  /* 0x00890000d998783b */ /* 0x000fee0000000200 */
[-C--:B------:R-:W-:Y:S08]  /*6170*/  HMMA.16816.F32 R36, R156, R160.reuse, R36 ;  /* 0x000000a09c24723c */ /* 0x080ff00000001824 */
[C---:B------:R-:W-:Y:S08]  /*6180*/  HMMA.16816.F32 R40, R196.reuse, R160, R40 ;  /* 0x000000a0c428723c */ /* 0x040ff00000001828 */
[-C--:B------:R-:W-:Y:S08]  /*6190*/  HMMA.16816.F32 R44, R196, R162.reuse, R44 ;  /* 0x000000a2c42c723c */ /* 0x080ff0000000182c */
[----:B------:R-:W-:Y:S01]  /*61a0*/  HMMA.16816.F32 R48, R156, R162, R48 ;  /* 0x000000a29c30723c */ /* 0x000fe20000001830 */
[----:B------:R-:W1:Y:S07]  /*61b0*/  LDSM.16.M88.4 R156, [R216+0x3d00] ;  /* 0x003d0000d89c783b */ /* 0x000e6e0000000200 */
[-C--:B---3--:R-:W-:Y:S01]  /*61c0*/  HMMA.16816.F32 R4, R164, R168.reuse, R4 ;  /* 0x000000a8a404723c */ /* 0x088fe20000001804 */
[----:B------:R-:W2:Y:S07]  /*61d0*/  LDSM.16.M88.4 R160, [R217+0x9900] ;  /* 0x00990000d9a0783b */ /* 0x000eae0000000200 */
[C---:B----4-:R-:W-:Y:S08]  /*61e0*/  HMMA.16816.F32 R8, R176.reuse, R168, R8 ;  /* 0x000000a8b008723c */ /* 0x050ff00000001808 */
[-C--:B------:R-:W-:Y:S08]  /*61f0*/  HMMA.16816.F32 R12, R176, R170.reuse, R12 ;  /* 0x000000aab00c723c */ /* 0x080ff0000000180c */
[C---:B------:R-:W-:Y:S01]  /*6200*/  HMMA.16816.F32 R16, R164.reuse, R170, R16 ;  /* 0x000000aaa410723c */ /* 0x040fe20000001810 */
[----:B------:R-:W3:Y:S07]  /*6210*/  LDSM.16.M88.4 R168, [R216+0x4500] ;  /* 0x00450000d8a8783b */ /* 0x000eee0000000200 */
[-C--:B-----5:R-:W-:Y:S08]  /*6220*/  HMMA.16816.F32 R20, R164, R172.reuse, R20 ;  /* 0x000000aca414723c */ /* 0x0a0ff00000001814 */
[C---:B------:R-:W-:Y:S08]  /*6230*/  HMMA.16816.F32 R24, R176.reuse, R172, R24 ;  /* 0x000000acb018723c */ /* 0x040ff00000001818 */
[-C--:B------:R-:W-:Y:S08]  /*6240*/  HMMA.16816.F32 R28, R176, R174.reuse, R28 ;  /* 0x000000aeb01c723c */ /* 0x080ff0000000181c */
[C---:B------:R-:W-:Y:S01]  /*6250*/  HMMA.16816.F32 R32, R164.reuse, R174, R32 ;  /* 0x000000aea420723c */ /* 0x040fe20000001820 */
[----:B------:R-:W-:Y:S07]  /*6260*/  LDSM.16.M88.4 R172, [R213+0x8900] ;  /* 0x00890000d5ac783b */ /* 0x000fee0000000200 */
[-C--:B------:R-:W-:Y:S08]  /*6270*/  HMMA.16816.F32 R36, R164, R180.reuse, R36 ;  /* 0x000000b4a424723c */ /* 0x080ff00000001824 */
[C---:B------:R-:W-:Y:S08]  /*6280*/  HMMA.16816.F32 R40, R176.reuse, R180, R40 ;  /* 0x000000b4b028723c */ /* 0x040ff00000001828 */
[-C--:B------:R-:W-:Y:S01]  /*6290*/  HMMA.16816.F32 R44, R176, R182.reuse, R44 ;  /* 0x000000b6b02c723c */ /* 0x080fe2000000182c */
[----:B------:R-:W4:Y:S07]  /*62a0*/  LDSM.16.M88.4 R176, [R206] ;  /* 0x00000000ceb0783b */ /* 0x000f2e0000000200 */
[----:B------:R-:W-:Y:S01]  /*62b0*/  HMMA.16816.F32 R48, R164, R182, R48 ;  /* 0x000000b6a430723c */ /* 0x000fe20000001830 */
[----:B------:R-:W5:Y:S01]  /*62c0*/  LDSM.16.M88.4 R164, [R204] ;  /* 0x00000000cca4783b */ /* 0x000f620000000200 */
[----:B------:R-:W-:Y:S06]  /*62d0*/  DEPBAR.LE SB0, 0x0 ;  /* 0x000080000000791a */ /* 0x000fec0000000000 */
[-C--:B-1----:R-:W-:Y:S01]  /*62e0*/  HMMA.16816.F32 R4, R152, R156.reuse, R4 ;  /* 0x0000009c9804723c */ /* 0x082fe20000001804 */
[----:B------:R-:W-:Y:S07]  /*62f0*/  BAR.SYNC.DEFER_BLOCKING 0x0 ;  /* 0x0000000000007b1d */ /* 0x000fee0000010000 */
[C---:B--2---:R-:W-:Y:S08]  /*6300*/  HMMA.16816.F32 R8, R160.reuse, R156, R8 ;  /* 0x0000009ca008723c */ /* 0x044ff00000001808 */
        /* <DEDUP_REMOVED lines=9> */
[----:B------:R-:W-:Y:S08]  /*63a0*/  HMMA.16816.F32 R48, R152, R170, R48 ;  /* 0x000000aa9830723c */ /* 0x000ff00000001830 */
[-C--:B----4-:R-:W-:Y:S08]  /*63b0*/  HMMA.16816.F32 R4, R172, R176.reuse, R4 ;  /* 0x000000b0ac04723c */ /* 0x090ff00000001804 */
[C---:B------:R-:W-:Y:S08]  /*63c0*/  HMMA.16816.F32 R8, R188.reuse, R176, R8 ;  /* 0x000000b0bc08723c */ /* 0x040ff00000001808 */
[-C--:B------:R-:W-:Y:S08]  /*63d0*/  HMMA.16816.F32 R12, R188, R178.reuse, R12 ;  /* 0x000000b2bc0c723c */ /* 0x080ff0000000180c */
[C---:B------:R-:W-:Y:S08]  /*63e0*/  HMMA.16816.F32 R16, R172.reuse, R178, R16 ;  /* 0x000000b2ac10723c */ /* 0x040ff00000001810 */
[-C--:B------:R-:W-:Y:S08]  /*63f0*/  HMMA.16816.F32 R20, R172, R192.reuse, R20 ;  /* 0x000000c0ac14723c */ /* 0x080ff00000001814 */
[C---:B------:R-:W-:Y:S08]  /*6400*/  HMMA.16816.F32 R24, R188.reuse, R192, R24 ;  /* 0x000000c0bc18723c */ /* 0x040ff00000001818 */
[-C--:B------:R-:W-:Y:S08]  /*6410*/  HMMA.16816.F32 R28, R188, R194.reuse, R28 ;  /* 0x000000c2bc1c723c */ /* 0x080ff0000000181c */
[C---:B------:R-:W-:Y:S08]  /*6420*/  HMMA.16816.F32 R32, R172.reuse, R194, R32 ;  /* 0x000000c2ac20723c */ /* 0x040ff00000001820 */
[-C--:B-----5:R-:W-:Y:S08]  /*6430*/  HMMA.16816.F32 R36, R172, R164.reuse, R36 ;  /* 0x000000a4ac24723c */ /* 0x0a0ff00000001824 */
[C---:B------:R-:W-:Y:S08]  /*6440*/  HMMA.16816.F32 R40, R188.reuse, R164, R40 ;  /* 0x000000a4bc28723c */ /* 0x040ff00000001828 */
[-C--:B------:R-:W-:Y:S08]  /*6450*/  HMMA.16816.F32 R44, R188, R166.reuse, R44 ;  /* 0x000000a6bc2c723c */ /* 0x080ff0000000182c */
[----:B------:R-:W-:Y:S01]  /*6460*/  HMMA.16816.F32 R48, R172, R166, R48 ;  /* 0x000000a6ac30723c */ /* 0x000fe20000001830 */
[----:B------:R-:W-:-:S07]  /*6470*/  @!P0 BRA `(.L_x_2297) ;  /* 0x0000038000008947 */ /* 0x000fce0003800000 */
[----:B------:R-:W-:Y:S01]  /*6480*/  ISETP.NE.AND P2, PT, R222, 0x1, PT ;  /* 0x00000001de00780c */ /* 0x000fe20003f45270 */
[----:B------:R-:W-:Y:S01]  /*6490*/  IMAD R226, R236, 0x30, R232 ;  /* 0x00000030ece27824 */ /* 0x000fe200078e02e8 */
[----:B------:R-:W-:Y:S01]  /*64a0*/  ISETP.GT.AND P1, PT, R227, 0x2f, PT ;  /* 0x0000002fe300780c */ /* 0x000fe20003f24270 */
[----:B------:R-:W-:Y:S01]  /*64b0*/  IMAD.MOV.U32 R225, RZ, RZ, RZ ;  /* 0x000000ffffe17224 */ /* 0x000fe200078e00ff */
[----:B------:R-:W-:Y:S02]  /*64c0*/  ISETP.GE.AND P5, PT, R230, c[0x0][0x1d4], PT ;  /* 0x00007500e6007a0c */ /* 0x000fe40003fa6270 */
[----:B------:R-:W-:Y:S02]  /*64d0*/  IADD3 R226, R226, -0x30, R227 ;  /* 0xffffffd0e2e27810 */ /* 0x000fe40007ffe0e3 */
[----:B------:R-:W-:Y:S02]  /*64e0*/  ISETP.GE.AND P4, PT, R229, c[0x0][0x1d4], PT ;  /* 0x00007500e5007a0c */ /* 0x000fe40003f86270 */
[----:B------:R-:W-:Y:S01]  /*64f0*/  ISETP.GE.AND P3, PT, R228, c[0x0][0x1d4], PT ;  /* 0x00007500e4007a0c */ /* 0x000fe20003f66270 */
[--C-:B------:R-:W-:Y:S02]  /*6500*/  IMAD.MOV.U32 R3, RZ, RZ, R226.reuse ;  /* 0x000000ffff037224 */ /* 0x100fe400078e00e2 */
[----:B------:R-:W-:Y:S05]  /*6510*/  @P2 IMAD.HI.U32 R149, R226, c[0x0][0x2bc], RZ ;  /* 0x0000af00e2952a27 */ /* 0x000fea00078e00ff */
[----:B------:R-:W-:Y:S04]  /*6520*/  @P2 SHF.R.U32.HI R3, RZ, c[0x0][0x2c0], R149 ;  /* 0x0000b000ff032a19 */ /* 0x000fe80000011695 */
[C---:B------:R-:W-:Y:S04]  /*6530*/  @!P1 IADD3 R154, P0, R3.reuse, UR10, RZ ;  /* 0x0000000a039a9c10 */ /* 0x040fe8000ff1e0ff */
[----:B------:R-:W-:Y:S01]  /*6540*/  @!P1 LEA.HI.X.SX32 R149, R3, UR6, 0x1, P0 ;  /* 0x0000000603959c11 */ /* 0x000fe200080f0eff */
        /* <DEDUP_REMOVED lines=13> */
[----:B------:R-:W-:Y:S03]  /*6620*/  IADD3 R152, P0, R152, UR18, RZ ;  /* 0x0000001298987c10 */ /* 0x000fe6000ff1e0ff */
[----:B------:R-:W-:Y:S05]  /*6630*/  IMAD R151, R225, c[0x0][0x1f4], R151 ;  /* 0x00007d00e1977a24 */ /* 0x000fea00078e0297 */
[----:B------:R-:W-:Y:S02]  /*6640*/  IADD3.X R151, R153, UR9, R151, P0, !PT ;  /* 0x0000000999977c10 */ /* 0x000fe400087fe497 */
[C---:B------:R-:W-:Y:S04]  /*6650*/  LEA R149, P0, R152.reuse, c[0x0][0x1c8], 0x1 ;  /* 0x0000720098957a11 */ /* 0x040fe800078008ff */
[----:B------:R-:W-:Y:S01]  /*6660*/  LEA.HI.X R3, R152, c[0x0][0x1cc], R151, 0x1, P0 ;  /* 0x0000730098037a11 */ /* 0x000fe200000f0c97 */
[----:B------:R-:W1:Y:S01]  /*6670*/  SHFL.IDX PT, R155, R149, RZ, 0x1c1f ;  /* 0x001c1fff959b7589 */ /* 0x000e6200000e0000 */
[----:B------:R-:W-:Y:S03]  /*6680*/  IADD3 R151, -R238, 0x30, RZ ;  /* 0x00000030ee977810 */ /* 0x000fe60007ffe1ff */
[----:B------:R-:W2:Y:S01]  /*6690*/  SHFL.IDX PT, R152, R3, RZ, 0x1c1f ;  /* 0x001c1fff03987589 */ /* 0x000ea200000e0000 */
[----:B------:R-:W-:Y:S03]  /*66a0*/  ISETP.GE.AND P1, PT, R151, 0x1, PT ;  /* 0x000000019700780c */ /* 0x000fe60003f26270 */
[----:B------:R-:W3:Y:S10]  /*66b0*/  SHFL.IDX PT, R153, R149, 0x1, 0x1c1f ;  /* 0x003c1f0095997f89 */ /* 0x000ef400000e0000 */
[C---:B-1----:R-:W-:Y:S05]  /*66c0*/  @P1 IADD3 R158, P0, R155.reuse, R202, RZ ;  /* 0x000000ca9b9e1210 */ /* 0x042fea0007f1e0ff */
[C-C-:B--2---:R-:W-:Y:S01]  /*66d0*/  @P1 IMAD.X R159, R152.reuse, 0x1, R200.reuse, P0 ;  /* 0x00000001989f1824 */ /* 0x144fe200000e06c8 */
[----:B------:R-:W-:Y:S04]  /*66e0*/  @P1 IADD3 R156, P0, R155, R240, RZ ;  /* 0x000000f09b9c1210 */ /* 0x000fe80007f1e0ff */
[----:B------:R1:W-:Y:S01]  /*66f0*/  @P1 LDGSTS.E.BYPASS.LTC128B.128 [R220+0x2500], [R158.64], !P5 ;  /* 0x025000009edc1fae */ /* 0x0003e2000e901d4c */
[----:B------:R-:W-:Y:S01]  /*6700*/  @P1 IMAD.X R157, R152, 0x1, R203, P0 ;  /* 0x00000001989d1824 */ /* 0x000fe200000e06cb */
[C---:B------:R-:W-:Y:S04]  /*6710*/  @P1 LEA R154, P0, R218.reuse, R155, 0x1 ;  /* 0x0000009bda9a1211 */ /* 0x040fe800078008ff */
[----:B------:R1:W-:Y:S01]  /*6720*/  @P1 LDGSTS.E.BYPASS.LTC128B.128 [R220+0x3100], [R156.64], !P4 ;  /* 0x031000009cdc1fae */ /* 0x0003e2000e101d4c */
[----:B------:R-:W-:Y:S02]  /*6730*/  @P1 LEA.HI.X R155, R218, R152, R233, 0x1, P0 ;  /* 0x00000098da9b1211 */ /* 0x000fe400000f0ce9 */
[----:B------:R-:W-:Y:S01]  /*6740*/  ISETP.GE.AND P0, PT, R151, 0x21, PT ;  /* 0x000000219700780c */ /* 0x000fe20003f06270 */
[----:B------:R-:W2:Y:S04]  /*6750*/  SHFL.IDX PT, R152, R3, 0x1, 0x1c1f ;  /* 0x003c1f0003987f89 */ /* 0x000ea800000e0000 */
[----:B------:R1:W-:Y:S08]  /*6760*/  @P1 LDGSTS.E.BYPASS.LTC128B.128 [R220+0x3d00], [R154.64], !P3 ;  /* 0x03d000009adc1fae */ /* 0x0003f0000d901d4c */
[C---:B---3--:R-:W-:Y:S05]  /*6770*/  @P0 IADD3 R162, P2, R153.reuse, R202, RZ ;  /* 0x000000ca99a20210 */ /* 0x048fea0007f5e0ff */
[C---:B--2---:R-:W-:Y:S01]  /*6780*/  @P0 IMAD.X R163, R152.reuse, 0x1, R200, P2 ;  /* 0x0000000198a30824 */ /* 0x044fe200010e06c8 */
[----:B------:R-:W-:Y:S04]  /*6790*/  @P0 IADD3 R160, P2, R153, R240, RZ ;  /* 0x000000f099a00210 */ /* 0x000fe80007f5e0ff */
[----:B------:R1:W-:Y:S01]  /*67a0*/  @P0 LDGSTS.E.BYPASS.LTC128B.128 [R220+0x2d00], [R162.64], !P5 ;  /* 0x02d00000a2dc0fae */ /* 0x0003e2000e901d4c */
[----:B------:R-:W-:Y:S01]  /*67b0*/  @P0 IMAD.X R161, R152, 0x1, R203, P2 ;  /* 0x0000000198a10824 */ /* 0x000fe200010e06cb */
[C---:B------:R-:W-:Y:S04]  /*67c0*/  @P0 LEA R164, P2, R218.reuse, R153, 0x1 ;  /* 0x00000099daa40211 */ /* 0x040fe800078408ff */
[----:B------:R1:W-:Y:S01]  /*67d0*/  @P0 LDGSTS.E.BYPASS.LTC128B.128 [R220+0x3900], [R160.64], !P4 ;  /* 0x03900000a0dc0fae */ /* 0x0003e2000e101d4c */
[----:B------:R-:W-:Y:S05]  /*67e0*/  @P0 LEA.HI.X R165, R218, R152, R233, 0x1, P2 ;  /* 0x00000098daa50211 */ /* 0x000fea00010f0ce9 */
[----:B------:R1:W-:Y:S03]  /*67f0*/  @P0 LDGSTS.E.BYPASS.LTC128B.128 [R220+0x4500], [R164.64], !P3 ;  /* 0x04500000a4dc0fae */ /* 0x0003e6000d901d4c */
.L_x_2297:
[----:B-1----:R-:W-:Y:S01]  /*6800*/  IMAD.MOV.U32 R158, RZ, RZ, R231 ;  /* 0x000000ffff9e7224 */ /* 0x002fe200078e00e7 */
        /* <DEDUP_REMOVED lines=10> */
[----:B------:R-:W1:Y:S01]  /*68b0*/  SHFL.IDX PT, R152, R158, RZ, 0x1c1f ;  /* 0x001c1fff9e987589 */ /* 0x000e6200000e0000 */
[----:B------:R-:W-:Y:S05]  /*68c0*/  IMAD R154, R3, c[0x0][0x1d0], R154 ;  /* 0x00007400039a7a24 */ /* 0x000fea00078e029a */
[----:B------:R-:W-:Y:S04]  /*68d0*/  IADD3 R153, R154, -c[0x0][0x168], RZ ;  /* 0x80005a009a997a10 */ /* 0x000fe80007ffe0ff */
[C---:B------:R-:W-:Y:S02]  /*68e0*/  IADD3 R154, R153.reuse, c[0x0][0x328], RZ ;  /* 0x0000ca00999a7a10 */ /* 0x040fe40007ffe0ff */
[----:B------:R-:W-:Y:S03]  /*68f0*/  IADD3 R153, R153, UR17, RZ ;  /* 0x0000001199997c10 */ /* 0x000fe6000fffe0ff */
[--C-:B-1----:R-:W-:Y:S02]  /*6900*/  IMAD.IADD R168, R154, 0x1, R152.reuse ;  /* 0x000000019aa87824 */ /* 0x102fe400078e0298 */
        /* <DEDUP_REMOVED lines=17> */
.L_x_2300:
[----:B------:R-:W-:Y:S04]  /*6a20*/  MOV R3, 0x1 ;  /* 0x0000000100037802 */ /* 0x000fe80000000f00 */
[----:B------:R-:W-:Y:S11]  /*6a30*/  ISETP.NE.AND P0, PT, R3, c[0x0][0x32c], PT ;  /* 0x0000cb0003007a0c */ /* 0x000ff60003f05270 */
[----:B------:R-:W-:Y:S02]  /*6a40*/  @!UPT UIADD3 URZ, URZ, URZ, URZ ;  /* 0x0000003f3f3ff290 */ /* 0x000fe4000fffe03f */
[----:B------:R-:W-:Y:S05]  /*6a50*/  @P0 IMAD.HI.U32 R3, R149, c[0x0][0x330], RZ ;  /* 0x0000cc0095030a27 */ /* 0x000fea00078e00ff */
[----:B------:R-:W-:Y:S02]  /*6a60*/  @P0 SHF.R.U32.HI R149, RZ, c[0x0][0x334], R3 ;  /* 0x0000cd00ff950a19 */ /* 0x000fe40000011603 */
.L_x_2301:
[----:B------:R-:W-:Y:S05]  /*6a70*/  BSYNC B0 ;  /* 0x0000000000007941 */ /* 0x000fea0003800000 */
.L_x_2299:
[----:B------:R-:W-:Y:S04]  /*6a80*/  IMAD.IADD R152, R156, 0x1, -R235 ;  /* 0x000000019c987824 */ /* 0x000fe800078e0aeb */
[----:B------:R-:W-:Y:S05]  /*6a90*/  IMAD R152, R149, c[0x0][0x32c], R152 ;  /* 0x0000cb0095987a24 */ /* 0x000fea00078e0298 */
[----:B------:R-:W-:Y:S02]  /*6aa0*/  IADD3 R3, R152, c[0x0][0x32c], RZ ;  /* 0x0000cb0098037a10 */ /* 0x000fe40007ffe0ff */
[----:B------:R-:W-:Y:S02]  /*6ab0*/  IMNMX R167, R167, R152, !PT ;  /* 0x00000098a7a77217 */ /* 0x000fe40007800200 */
[----:B------:R-:W-:Y:S02]  /*6ac0*/  IMNMX R168, R168, R3, PT ;  /* 0x00000003a8a87217 */ /* 0x000fe40003800200 */
.L_x_2298:
[----:B------:R-:W-:Y:S01]  /*6ad0*/  PLOP3.LUT P0, PT, PT, PT, UP1, 0x40, 0x0 ;  /* 0x000000000000781c */ /* 0x000fe20003f0e818 */
[----:B------:R-:W1:Y:S02]  /*6ae0*/  SHFL.IDX PT, R152, R158, 0x1, 0x1c1f ;  /* 0x003c1f009e987f89 */ /* 0x000e6400000e0000 */
[----:B-1----:R-:W-:Y:S01]  /*6af0*/  IADD3 R164, R153, R152, RZ ;  /* 0x0000009899a47210 */ /* 0x002fe20007ffe0ff */
[----:B------:R-:W-:Y:S09]  /*6b00*/  IMAD.IADD R166, R154, 0x1, R152 ;  /* 0x000000019aa67824 */ /* 0x000ff200078e0298 */
        /* <DEDUP_REMOVED lines=16> */
.L_x_2304:
[----:B------:R-:W-:Y:S04]  /*6c10*/  MOV R3, 0x1 ;  /* 0x0000000100037802 */ /* 0x000fe80000000f00 */
[----:B------:R-:W-:Y:S11]  /*6c20*/  ISETP.NE.AND P0, PT, R3, c[0x0][0x32c], PT ;  /* 0x0000cb0003007a0c */ /* 0x000ff60003f05270 */
[----:B------:R-:W-:Y:S02]  /*6c30*/  @!UPT UIADD3 URZ, URZ, URZ, URZ ;  /* 0x0000003f3f3ff290 */ /* 0x000fe4000fffe03f */
[----:B------:R-:W-:Y:S05]  /*6c40*/  @P0 IMAD.HI.U32 R3, R152, c[0x0][0x330], RZ ;  /* 0x0000cc0098030a27 */ /* 0x000fea00078e00ff */
[----:B------:R-:W-:Y:S02]  /*6c50*/  @P0 SHF.R.U32.HI R152, RZ, c[0x0][0x334], R3 ;  /* 0x0000cd00ff980a19 */ /* 0x000fe40000011603 */
.L_x_2305:
[----:B------:R-:W-:Y:S05]  /*6c60*/  BSYNC B0 ;  /* 0x0000000000007941 */ /* 0x000fea0003800000 */
.L_x_2303:
[----:B------:R-:W-:Y:S04]  /*6c70*/  IMAD.IADD R3, R156, 0x1, -R235 ;  /* 0x000000019c037824 */ /* 0x000fe800078e0aeb */
[----:B------:R-:W-:Y:S05]  /*6c80*/  IMAD R3, R152, c[0x0][0x32c], R3 ;  /* 0x0000cb0098037a24 */ /* 0x000fea00078e0203 */
[----:B------:R-:W-:Y:S02]  /*6c90*/  IADD3 R149, R3, c[0x0][0x32c], RZ ;  /* 0x0000cb0003957a10 */ /* 0x000fe40007ffe0ff */
[----:B------:R-:W-:Y:S02]  /*6ca0*/  IMNMX R164, R164, R3, !PT ;  /* 0x00000003a4a47217 */ /* 0x000fe40007800200 */
[----:B------:R-:W-:Y:S02]  /*6cb0*/  IMNMX R166, R166, R149, PT ;  /* 0x00000095a6a67217 */ /* 0x000fe40003800200 */
.L_x_2302:
        /* <DEDUP_REMOVED lines=20> */
.L_x_2308:
[----:B------:R-:W-:Y:S04]  /*6e00*/  MOV R3, c[0x0][0x32c] ;  /* 0x0000cb0000037a02 */ /* 0x000fe80000000f00 */
[----:B------:R-:W-:Y:S11]  /*6e10*/  ISETP.NE.AND P0, PT, R3, 0x1, PT ;  /* 0x000000010300780c */ /* 0x000ff60003f05270 */
[----:B------:R-:W-:Y:S02]  /*6e20*/  @!UPT UIADD3 URZ, URZ, URZ, URZ ;  /* 0x0000003f3f3ff290 */ /* 0x000fe4000fffe03f */
[----:B------:R-:W-:Y:S05]  /*6e30*/  @P0 IMAD.HI.U32 R3, R152, c[0x0][0x330], RZ ;  /* 0x0000cc0098030a27 */ /* 0x000fea00078e00ff */
[----:B------:R-:W-:Y:S02]  /*6e40*/  @P0 SHF.R.U32.HI R152, RZ, c[0x0][0x334], R3 ;  /* 0x0000cd00ff980a19 */ /* 0x000fe40000011603 */
.L_x_2309:
[----:B------:R-:W-:Y:S05]  /*6e50*/  BSYNC B0 ;  /* 0x0000000000007941 */ /* 0x000fea0003800000 */
.L_x_2307:
[----:B------:R-:W-:Y:S04]  /*6e60*/  IMAD.IADD R3, R156, 0x1, -R235 ;  /* 0x000000019c037824 */ /* 0x000fe800078e0aeb */
[----:B------:R-:W-:Y:S05]  /*6e70*/  IMAD R3, R152, c[0x0][0x32c], R3 ;  /* 0x0000cb0098037a24 */ /* 0x000fea00078e0203 */
[----:B------:R-:W-:Y:S02]  /*6e80*/  IADD3 R149, R3, c[0x0][0x32c], RZ ;  /* 0x0000cb0003957a10 */ /* 0x000fe40007ffe0ff */
[----:B------:R-:W-:Y:S02]  /*6e90*/  IMNMX R161, R161, R3, !PT ;  /* 0x00000003a1a17217 */ /* 0x000fe40007800200 */
[----:B------:R-:W-:Y:S02]  /*6ea0*/  IMNMX R162, R162, R149, PT ;  /* 0x00000095a2a27217 */ /* 0x000fe40003800200 */
.L_x_2306:
[C---:B------:R-:W-:Y:S02]  /*6eb0*/  ISETP.GE.AND P2, PT, R156.reuse, 0x9, PT ;  /* 0x000000099c00780c */ /* 0x040fe40003f46270 */
[----:B------:R-:W-:Y:S02]  /*6ec0*/  ISETP.GE.AND P1, PT, R156, 0xa, PT ;  /* 0x0000000a9c00780c */ /* 0x000fe40003f26270 */
[C---:B------:R-:W-:Y:S02]  /*6ed0*/  ISETP.GT.AND P0, PT, R167.reuse, 0x8, !P2 ;  /* 0x00000008a700780c */ /* 0x040fe40005704270 */
[----:B------:R-:W-:Y:S02]  /*6ee0*/  P2R R152, PR, RZ, 0x4 ;  /* 0x00000004ff987803 */ /* 0x000fe40000000000 */
[----:B------:R-:W-:Y:S02]  /*6ef0*/  ISETP.LT.OR P0, PT, R168, 0x9, P0 ;  /* 0x00000009a800780c */ /* 0x000fe40000701670 */
[----:B------:R-:W-:Y:S02]  /*6f00*/  P2R R151, PR, RZ, 0x2 ;  /* 0x00000002ff977803 */ /* 0x000fe40000000000 */
[----:B------:R-:W-:Y:S02]  /*6f10*/  FSEL R149, R16, -INF , !P0 ;  /* 0xff80000010957808 */ /* 0x000fe40004000000 */
[----:B------:R-:W-:Y:S02]  /*6f20*/  ISETP.GT.AND P0, PT, R167, 0x9, !P1 ;  /* 0x00000009a700780c */ /* 0x000fe40004f04270 */
[----:B------:R-:W-:Y:S02]  /*6f30*/  ISETP.GE.AND P5, PT, R156, 0x21, PT ;  /* 0x000000219c00780c */ /* 0x000fe40003fa6270 */
        /* <DEDUP_REMOVED lines=10> */
[----:B------:R-:W-:Y:S02]  /*6fe0*/  ISETP.LT.OR P0, PT, R166, 0xa, P0 ;  /* 0x0000000aa600780c */ /* 0x000fe40000701670 */
[----:B------:R-:W-:Y:S02]  /*6ff0*/  P2R R159, PR, RZ, 0x2 ;  /* 0x00000002ff9f7803 */ /* 0x000fe40000000000 */
[----:B------:R-:W-:Y:S02]  /*7000*/  FSEL R157, R19, -INF , !P0 ;  /* 0xff800000139d7808 */ /* 0x000fe40004000000 */
[C---:B------:R-:W-:Y:S02]  /*7010*/  ISETP.GT.AND P0, PT, R167.reuse, 0x10, !P2 ;  /* 0x00000010a700780c */ /* 0x040fe40005704270 */
[----:B------:R-:W-:Y:S02]  /*7020*/  ISETP.GE.AND P3, PT, R156, 0x29, PT ;  /* 0x000000299c00780c */ /* 0x000fe40003f66270 */
[----:B------:R-:W-:Y:S02]  /*7030*/  ISETP.LT.OR P0, PT, R168, 0x11, P0 ;  /* 0x00000011a800780c */ /* 0x000fe40000701670 */
[----:B------:R-:W-:Y:S02]  /*7040*/  ISETP.GE.AND P6, PT, R156, 0x2a, PT ;  /* 0x0000002a9c00780c */ /* 0x000fe40003fc6270 */
[----:B------:R-:W-:Y:S02]  /*7050*/  FSEL R186, R20, -INF , !P0 ;  /* 0xff80000014ba7808 */ /* 0x000fe40004000000 */
[----:B------:R-:W-:Y:S04]  /*7060*/  ISETP.GT.AND P0, PT, R167, 0x11, !P1 ;  /* 0x00000011a700780c */ /* 0x000fe80004f04270 */
[----:B------:R-:W-:Y:S04]  /*7070*/  ISETP.LT.OR P0, PT, R168, 0x12, P0 ;  /* 0x00000012a800780c */ /* 0x000fe80000701670 */
        /* <DEDUP_REMOVED lines=11> */
[C---:B------:R-:W-:Y:S04]  /*7130*/  ISETP.GT.AND P0, PT, R167.reuse, 0x18, !P2 ;  /* 0x00000018a700780c */ /* 0x040fe80005704270 */
[----:B------:R-:W-:Y:S04]  /*7140*/  ISETP.LT.OR P0, PT, R168, 0x19, P0 ;  /* 0x00000019a800780c */ /* 0x000fe80000701670 */
[----:B------:R-:W-:Y:S02]  /*7150*/  FSEL R190, R32, -INF , !P0 ;  /* 0xff80000020be7808 */ /* 0x000fe40004000000 */
[----:B------:R-:W-:Y:S04]  /*7160*/  ISETP.GT.AND P0, PT, R167, 0x19, !P1 ;  /* 0x00000019a700780c */ /* 0x000fe80004f04270 */
[----:B------:R-:W-:Y:S04]  /*7170*/  ISETP.LT.OR P0, PT, R168, 0x1a, P0 ;  /* 0x0000001aa800780c */ /* 0x000fe80000701670 */
[----:B------:R-:W-:Y:S02]  /*7180*/  FSEL R195, R33, -INF , !P0 ;  /* 0xff80000021c37808 */ /* 0x000fe40004000000 */
[----:B------:R-:W-:Y:S02]  /*7190*/  ISETP.GT.AND P0, PT, R164, 0x18, !P2 ;  /* 0x00000018a400780c */ /* 0x000fe40005704270 */
[----:B------:R-:W-:Y:S02]  /*71a0*/  ISETP.GE.AND P2, PT, R156, 0x1, PT ;  /* 0x000000019c00780c */ /* 0x000fe40003f46270 */
[----:B------:R-:W-:Y:S04]  /*71b0*/  ISETP.LT.OR P0, PT, R166, 0x19, P0 ;  /* 0x00000019a600780c */ /* 0x000fe80000701670 */
[----:B------:R-:W-:Y:S02]  /*71c0*/  FSEL R196, R34, -INF , !P0 ;  /* 0xff80000022c47808 */ /* 0x000fe40004000000 */
[----:B------:R-:W-:Y:S02]  /*71d0*/  ISETP.GT.AND P0, PT, R164, 0x19, !P1 ;  /* 0x00000019a400780c */ /* 0x000fe40004f04270 */
[----:B------:R-:W-:Y:S02]  /*71e0*/  ISETP.GE.AND P1, PT, R156, 0x2, PT ;  /* 0x000000029c00780c */ /* 0x000fe40003f26270 */
        /* <DEDUP_REMOVED lines=14> */
[C---:B------:R-:W-:Y:S04]  /*72d0*/  ISETP.GT.AND P0, PT, R167.reuse, RZ, !P2 ;  /* 0x000000ffa700720c */ /* 0x040fe80005704270 */
[----:B------:R-:W-:Y:S04]  /*72e0*/  ISETP.LT.OR P0, PT, R168, 0x1, P0 ;  /* 0x00000001a800780c */ /* 0x000fe80000701670 */
[----:B------:R-:W-:Y:S02]  /*72f0*/  FSEL R175, R4, -INF , !P0 ;  /* 0xff80000004af7808 */ /* 0x000fe40004000000 */
[----:B------:R-:W-:Y:S01]  /*7300*/  ISETP.GT.AND P0, PT, R167, 0x1, !P1 ;  /* 0x00000001a700780c */ /* 0x000fe20004f04270 */
[----:B------:R-:W1:Y:S03]  /*7310*/  SHFL.IDX PT, R4, R158, 0x3, 0x1c1f ;  /* 0x007c1f009e047f89 */ /* 0x000e6600000e0000 */
[----:B------:R-:W-:Y:S04]  /*7320*/  ISETP.LT.OR P0, PT, R168, 0x2, P0 ;  /* 0x00000002a800780c */ /* 0x000fe80000701670 */
[----:B------:R-:W-:Y:S02]  /*7330*/  FSEL R173, R5, -INF , !P0 ;  /* 0xff80000005ad7808 */ /* 0x000fe40004000000 */
[----:B------:R-:W-:Y:S04]  /*7340*/  ISETP.GT.AND P0, PT, R164, 0x1, !P1 ;  /* 0x00000001a400780c */ /* 0x000fe80004f04270 */
[----:B------:R-:W-:Y:S04]  /*7350*/  ISETP.LT.OR P0, PT, R166, 0x2, P0 ;  /* 0x00000002a600780c */ /* 0x000fe80000701670 */
[----:B------:R-:W-:Y:S02]  /*7360*/  FSEL R7, R7, -INF , !P0 ;  /* 0xff80000007077808 */ /* 0x000fe40004000000 */
[----:B------:R-:W-:Y:S04]  /*7370*/  ISETP.GT.AND P0, PT, R164, RZ, !P2 ;  /* 0x000000ffa400720c */ /* 0x000fe80005704270 */
[----:B------:R-:W-:Y:S01]  /*7380*/  ISETP.LT.OR P0, PT, R166, 0x1, P0 ;  /* 0x00000001a600780c */ /* 0x000fe20000701670 */
[--C-:B-1----:R-:W-:Y:S02]  /*7390*/  IMAD.IADD R154, R154, 0x1, R4.reuse ;  /* 0x000000019a9a7824 */ /* 0x102fe400078e0204 */
[----:B------:R-:W-:Y:S01]  /*73a0*/  IMAD.IADD R153, R153, 0x1, R4 ;  /* 0x0000000199997824 */ /* 0x000fe200078e0204 */
        /* <DEDUP_REMOVED lines=49> */
[C---:B------:R-:W-:Y:S04]  /*76c0*/  ISETP.GT.AND P0, PT, R161.reuse, RZ, !P2 ;  /* 0x000000ffa100720c */ /* 0x040fe80005704270 */
[----:B------:R-:W-:Y:S04]  /*76d0*/  ISETP.LT.OR P0, PT, R162, 0x1, P0 ;  /* 0x00000001a200780c */ /* 0x000fe80000701670 */
[----:B------:R-:W-:Y:S02]  /*76e0*/  FSEL R25, R8, -INF , !P0 ;  /* 0xff80000008197808 */ /* 0x000fe40004000000 */
        /* <DEDUP_REMOVED lines=21> */
.L_x_2312:
[----:B------:R-:W-:Y:S04]  /*7840*/  MOV R4, c[0x0][0x32c] ;  /* 0x0000cb0000047a02 */ /* 0x000fe80000000f00 */
[----:B------:R-:W-:Y:S11]  /*7850*/  ISETP.NE.AND P0, PT, R4, 0x1, PT ;  /* 0x000000010400780c */ /* 0x000ff60003f05270 */
[----:B------:R-:W-:Y:S02]  /*7860*/  @!UPT UIADD3 URZ, URZ, URZ, URZ ;  /* 0x0000003f3f3ff290 */ /* 0x000fe4000fffe03f */
[----:B------:R-:W-:Y:S05]  /*7870*/  @P0 IMAD.HI.U32 R4, R6, c[0x0][0x330], RZ ;  /* 0x0000cc0006040a27 */ /* 0x000fea00078e00ff */
[----:B------:R-:W-:Y:S02]  /*7880*/  @P0 SHF.R.U32.HI R6, RZ, c[0x0][0x334], R4 ;  /* 0x0000cd00ff060a19 */ /* 0x000fe40000011604 */
.L_x_2313:
[----:B------:R-:W-:Y:S05]  /*7890*/  BSYNC B0 ;  /* 0x0000000000007941 */ /* 0x000fea0003800000 */
.L_x_2311:
[----:B------:R-:W-:Y:S04]  /*78a0*/  IMAD.IADD R9, R156, 0x1, -R235 ;  /* 0x000000019c097824 */ /* 0x000fe800078e0aeb */
[----:B------:R-:W-:Y:S05]  /*78b0*/  IMAD R9, R6, c[0x0][0x32c], R9 ;  /* 0x0000cb0006097a24 */ /* 0x000fea00078e0209 */
[----:B------:R-:W-:Y:S02]  /*78c0*/  IADD3 R13, R9, c[0x0][0x32c], RZ ;  /* 0x0000cb00090d7a10 */ /* 0x000fe40007ffe0ff */
[----:B------:R-:W-:Y:S02]  /*78d0*/  IMNMX R153, R153, R9, !PT ;  /* 0x0000000999997217 */ /* 0x000fe40007800200 */
[----:B------:R-:W-:Y:S02]  /*78e0*/  IMNMX R154, R154, R13, PT ;  /* 0x0000000d9a9a7217 */ /* 0x000fe40003800200 */
.L_x_2310:
[----:B------:R-:W-:Y:S02]  /*78f0*/  FMNMX.FTZ R4, R175, R150, !PT ;  /* 0x00000096af047209 */ /* 0x000fe40007810000 */
[----:B------:R-:W-:Y:S02]  /*7900*/  ISETP.GT.AND P0, PT, R153, RZ, !P2 ;  /* 0x000000ff9900720c */ /* 0x000fe40005704270 */
        /* <DEDUP_REMOVED lines=11> */
[----:B------:R-:W-:Y:S02]  /*79c0*/  ISETP.NE.AND P0, PT, R152, RZ, PT ;  /* 0x000000ff9800720c */ /* 0x000fe40003f05270 */
[----:B------:R-:W-:Y:S02]  /*79d0*/  FMNMX.FTZ R9, R195, R4, !PT ;  /* 0x00000004c3097209 */ /* 0x000fe40007810000 */
[----:B------:R-:W-:Y:S02]  /*79e0*/  FMNMX.FTZ R8, R5, R148, !PT ;  /* 0x0000009405087209 */ /* 0x000fe40007810000 */
[----:B------:R-:W-:Y:S02]  /*79f0*/  ISETP.GT.AND P0, PT, R153, 0x8, !P0 ;  /* 0x000000089900780c */ /* 0x000fe40004704270 */
[----:B------:R-:W-:Y:S02]  /*7a00*/  FMNMX.FTZ R4, R198, R9, !PT ;  /* 0x00000009c6047209 */ /* 0x000fe40007810000 */
[----:B------:R-:W-:Y:S02]  /*7a10*/  FMNMX.FTZ R8, R7, R8, !PT ;  /* 0x0000000807087209 */ /* 0x000fe40007810000 */
[----:B------:R-:W-:Y:S02]  /*7a20*/  ISETP.LT.OR P0, PT, R154, 0x9, P0 ;  /* 0x000000099a00780c */ /* 0x000fe40000701670 */
[----:B------:R-:W-:Y:S02]  /*7a30*/  FMNMX.FTZ R9, R197, R4, !PT ;  /* 0x00000004c5097209 */ /* 0x000fe40007810000 */
[----:B------:R-:W-:Y:S02]  /*7a40*/  FMNMX.FTZ R8, R3, R8, !PT ;  /* 0x0000000803087209 */ /* 0x000fe40007810000 */
[----:B------:R-:W-:Y:S02]  /*7a50*/  FSEL R11, R14, -INF , !P0 ;  /* 0xff8000000e0b7808 */ /* 0x000fe40004000000 */
[----:B------:R-:W-:Y:S02]  /*7a60*/  ISETP.NE.AND P0, PT, R151, RZ, PT ;  /* 0x000000ff9700720c */ /* 0x000fe40003f05270 */
[----:B------:R-:W-:Y:S02]  /*7a70*/  FMNMX.FTZ R4, R192, R9, !PT ;  /* 0x00000009c0047209 */ /* 0x000fe40007810000 */
[----:B------:R-:W-:Y:S02]  /*7a80*/  FMNMX.FTZ R9, R157, R8, !PT ;  /* 0x000000089d097209 */ /* 0x000fe40007810000 */
[----:B------:R-:W-:Y:S02]  /*7a90*/  ISETP.GT.AND P0, PT, R153, 0x9, !P0 ;  /* 0x000000099900780c */ /* 0x000fe40004704270 */
[----:B------:R-:W-:Y:S02]  /*7aa0*/  FMNMX.FTZ R6, R171, R4, !PT ;  /* 0x00000004ab067209 */ /* 0x000fe40007810000 */
[----:B------:R-:W-:Y:S02]  /*7ab0*/  FMNMX.FTZ R4, R188, R9, !PT ;  /* 0x00000009bc047209 */ /* 0x000fe40007810000 */
[----:B------:R-:W-:Y:S01]  /*7ac0*/  ISETP.LT.OR P0, PT, R154, 0xa, P0 ;  /* 0x0000000a9a00780c */ /* 0x000fe20000701670 */
[----:B------:R-:W1:Y:S01]  /*7ad0*/  SHFL.BFLY PT, R9, R6, 0x2, 0x1f ;  /* 0x0c401f0006097f89 */ /* 0x000e6200000e0000 */
        /* <DEDUP_REMOVED lines=16> */
[----:B------:R-:W-:Y:S02]  /*7be0*/  ISETP.LT.OR P0, PT, R154, 0x12, P0 ;  /* 0x000000129a00780c */ /* 0x000fe40000701670 */
[----:B------:R-:W-:Y:S02]  /*7bf0*/  ISETP.NE.AND P1, PT, R163, RZ, PT ;  /* 0x000000ffa300720c */ /* 0x000fe40003f25270 */
[----:B-1----:R-:W-:Y:S02]  /*7c00*/  FMNMX.FTZ R4, R6, R9, !PT ;  /* 0x0000000906047209 */ /* 0x002fe40007810000 */
[----:B------:R-:W-:Y:S02]  /*7c10*/  FMNMX.FTZ R9, R37, R10, !PT ;  /* 0x0000000a25097209 */ /* 0x000fe40007810000 */
[----:B------:R-:W-:Y:S01]  /*7c20*/  FMNMX.FTZ R6, R167, R8, !PT ;  /* 0x00000008a7067209 */ /* 0x000fe20007810000 */
[----:B------:R-:W1:Y:S01]  /*7c30*/  SHFL.BFLY PT, R151, R4, 0x1, 0x1f ;  /* 0x0c201f0004977f89 */ /* 0x000e6200000e0000 */
[----:B------:R-:W-:Y:S02]  /*7c40*/  FSEL R251, R27, -INF , !P0 ;  /* 0xff8000001bfb7808 */ /* 0x000fe40004000000 */
[----:B------:R-:W-:Y:S02]  /*7c50*/  ISETP.GT.AND P0, PT, R153, 0x18, !P1 ;  /* 0x000000189900780c */ /* 0x000fe40004f04270 */
[----:B------:R-:W-:Y:S02]  /*7c60*/  FMNMX.FTZ R8, R242, R9, !PT ;  /* 0x00000009f2087209 */ /* 0x000fe40007810000 */
[----:B------:R-:W-:Y:S01]  /*7c70*/  ISETP.NE.AND P2, PT, R165, RZ, PT ;  /* 0x000000ffa500720c */ /* 0x000fe20003f45270 */
[----:B------:R-:W2:Y:S01]  /*7c80*/  SHFL.BFLY PT, R9, R6, 0x2, 0x1f ;  /* 0x0c401f0006097f89 */ /* 0x000ea200000e0000 */
[----:B------:R-:W-:Y:S02]  /*7c90*/  ISETP.LT.OR P0, PT, R154, 0x19, P0 ;  /* 0x000000199a00780c */ /* 0x000fe40000701670 */
[----:B------:R-:W-:Y:S02]  /*7ca0*/  FMNMX.FTZ R19, R247, R8, !PT ;  /* 0x00000008f7137209 */ /* 0x000fe40007810000 */
[----:B------:R-:W-:Y:S02]  /*7cb0*/  FSEL R252, R30, -INF , !P0 ;  /* 0xff8000001efc7808 */ /* 0x000fe40004000000 */
[----:B------:R-:W-:Y:S02]  /*7cc0*/  ISETP.GT.AND P0, PT, R153, 0x19, !P2 ;  /* 0x000000199900780c */ /* 0x000fe40005704270 */
[----:B------:R-:W-:Y:S02]  /*7cd0*/  FMNMX.FTZ R8, R246, R19, !PT ;  /* 0x00000013f6087209 */ /* 0x000fe40007810000 */
[C---:B------:R-:W-:Y:S02]  /*7ce0*/  ISETP.LT.OR P0, PT, R154.reuse, 0x1a, P0 ;  /* 0x0000001a9a00780c */ /* 0x040fe40000701670 */
        /* <DEDUP_REMOVED lines=8> */
[----:B-1----:R-:W-:Y:S02]  /*7d70*/  FMNMX.FTZ R151, R4, R151, !PT ;  /* 0x0000009704977209 */ /* 0x002fe40007810000 */
[----:B------:R-:W-:Y:S02]  /*7d80*/  ISETP.LT.OR P0, PT, R154, 0x22, P0 ;  /* 0x000000229a00780c */ /* 0x000fe40000701670 */
[----:B--2---:R-:W-:Y:S01]  /*7d90*/  FMNMX.FTZ R4, R6, R9, !PT ;  /* 0x0000000906047209 */ /* 0x004fe20007810000 */
[----:B------:R-:W-:Y:S01]  /*7da0*/  FMUL.FTZ R244, R151, c[0x0][0x2d0] ;  /* 0x0000b40097f47a20 */ /* 0x000fe20000410000 */
[----:B------:R-:W-:Y:S02]  /*7db0*/  FMNMX.FTZ R8, R164, R19, !PT ;  /* 0x00000013a4087209 */ /* 0x000fe40007810000 */
[----:B------:R-:W-:Y:S01]  /*7dc0*/  FSEL R163, R43, -INF , !P0 ;  /* 0xff8000002ba37808 */ /* 0x000fe20004000000 */
[----:B------:R-:W1:Y:S01]  /*7dd0*/  SHFL.BFLY PT, R19, R4, 0x1, 0x1f ;  /* 0x0c201f0004137f89 */ /* 0x000e6200000e0000 */
[----:B------:R-:W-:Y:S02]  /*7de0*/  ISETP.GT.AND P0, PT, R153, 0x28, !P3 ;  /* 0x000000289900780c */ /* 0x000fe40005f04270 */
[----:B------:R-:W-:Y:S02]  /*7df0*/  FMNMX.FTZ R6, R161, R8, !PT ;  /* 0x00000008a1067209 */ /* 0x000fe40007810000 */
[----:B------:R-:W-:Y:S02]  /*7e00*/  ISETP.LT.OR P0, PT, R154, 0x29, P0 ;  /* 0x000000299a00780c */ /* 0x000fe40000701670 */
[----:B------:R-:W-:Y:S01]  /*7e10*/  FMNMX.FTZ R8, R17, R0, !PT ;  /* 0x0000000011087209 */ /* 0x000fe20007810000 */
[----:B------:R-:W2:Y:S01]  /*7e20*/  SHFL.BFLY PT, R9, R6, 0x2, 0x1f ;  /* 0x0c401f0006097f89 */ /* 0x000ea200000e0000 */
[----:B------:R-:W-:Y:S02]  /*7e30*/  FSEL R160, R46, -INF , !P0 ;  /* 0xff8000002ea07808 */ /* 0x000fe40004000000 */
[----:B------:R-:W-:Y:S02]  /*7e40*/  ISETP.GT.AND P0, PT, R153, 0x29, !P6 ;  /* 0x000000299900780c */ /* 0x000fe40007704270 */
[----:B------:R-:W-:Y:S02]  /*7e50*/  FMNMX.FTZ R8, R13, R8, !PT ;  /* 0x000000080d087209 */ /* 0x000fe40007810000 */
[----:B------:R-:W-:Y:S02]  /*7e60*/  ISETP.LT.OR P0, PT, R154, 0x2a, P0 ;  /* 0x0000002a9a00780c */ /* 0x000fe40000701670 */
[----:B------:R-:W-:Y:S02]  /*7e70*/  FMNMX.FTZ R8, R11, R8, !PT ;  /* 0x000000080b087209 */ /* 0x000fe40007810000 */
[----:B------:R-:W-:Y:S02]  /*7e80*/  FSEL R153, R47, -INF , !P0 ;  /* 0xff8000002f997808 */ /* 0x000fe40004000000 */
[----:B------:R-:W-:Y:S04]  /*7e90*/  FSETP.NEU.FTZ.AND P0, PT, R151, -INF , PT ;  /* 0xff8000009700780b */ /* 0x000fe80003f1d000 */
[----:B------:R-:W-:Y:S05]  /*7ea0*/  FSEL R244, R244, RZ, P0 ;  /* 0x000000fff4f47208 */ /* 0x000fea0000000000 */
[--C-:B------:R-:W-:Y:S02]  /*7eb0*/  FFMA.FTZ R174, R173, c[0x0][0x2d0], -R244.reuse ;  /* 0x0000b400adae7a23 */ /* 0x100fe400000108f4 */
[--C-:B------:R-:W-:Y:S01]  /*7ec0*/  FFMA.FTZ R173, R149, c[0x0][0x2d0], -R244.reuse ;  /* 0x0000b40095ad7a23 */ /* 0x100fe200000108f4 */
[----:B-1----:R-:W-:Y:S01]  /*7ed0*/  FMNMX.FTZ R149, R4, R19, !PT ;  /* 0x0000001304957209 */ /* 0x002fe20007810000 */
[--C-:B------:R-:W-:Y:S01]  /*7ee0*/  FFMA.FTZ R172, R155, c[0x0][0x2d0], -R244.reuse ;  /* 0x0000b4009bac7a23 */ /* 0x100fe200000108f4 */
[----:B------:R-:W-:Y:S01]  /*7ef0*/  FMNMX.FTZ R19, R15, R8, !PT ;  /* 0x000000080f137209 */ /* 0x000fe20007810000 */
[--C-:B------:R-:W-:Y:S01]  /*7f00*/  FFMA.FTZ R175, R175, c[0x0][0x2d0], -R244.reuse ;  /* 0x0000b400afaf7a23 */ /* 0x100fe200000108f4 */
[----:B--2---:R-:W-:Y:S01]  /*7f10*/  FMNMX.FTZ R6, R6, R9, !PT ;  /* 0x0000000906067209 */ /* 0x004fe20007810000 */
[----:B------:R-:W-:Y:S01]  /*7f20*/  FMUL.FTZ R194, R149, c[0x0][0x2d0] ;  /* 0x0000b40095c27a20 */ /* 0x000fe20000410000 */
[----:B------:R-:W-:Y:S01]  /*7f30*/  FMNMX.FTZ R4, R248, R19, !PT ;  /* 0x00000013f8047209 */ /* 0x000fe20007810000 */
[----:B------:R-:W-:Y:S01]  /*7f40*/  MUFU.EX2 R174, R174 ;  /* 0x000000ae00ae7308 */ /* 0x000fe20000000800 */
[----:B------:R-:W-:Y:S01]  /*7f50*/  FSEL R9, R151, RZ, P0 ;  /* 0x000000ff97097208 */ /* 0x000fe20000000000 */
[----:B------:R-:W1:Y:S01]  /*7f60*/  SHFL.BFLY PT, R19, R6, 0x1, 0x1f ;  /* 0x0c201f0006137f89 */ /* 0x000e6200000e0000 */
[----:B------:R-:W-:Y:S01]  /*7f70*/  FMNMX.FTZ R21, R251, R4, !PT ;  /* 0x00000004fb157209 */ /* 0x000fe20007810000 */
[----:B------:R-:W-:Y:S01]  /*7f80*/  FFMA.FTZ R186, R186, c[0x0][0x2d0], -R244 ;  /* 0x0000b400baba7a23 */ /* 0x000fe200000108f4 */
[----:B------:R-:W-:Y:S01]  /*7f90*/  FSETP.NEU.FTZ.AND P0, PT, R149, -INF , PT ;  /* 0xff8000009500780b */ /* 0x000fe20003f1d000 */
[----:B------:R-:W-:Y:S01]  /*7fa0*/  FADD.FTZ R9, -R9, R150 ;  /* 0x0000009609097221 */ /* 0x000fe20000010100 */
[----:B------:R-:W-:Y:S01]  /*7fb0*/  FMNMX.FTZ R21, R252, R21, !PT ;  /* 0x00000015fc157209 */ /* 0x000fe20007810000 */
[----:B------:R-:W-:Y:S01]  /*7fc0*/  FFMA.FTZ R187, R187, c[0x0][0x2d0], -R244 ;  /* 0x0000b400bbbb7a23 */ /* 0x000fe200000108f4 */
[----:B------:R-:W-:Y:S01]  /*7fd0*/  FSEL R194, R194, RZ, P0 ;  /* 0x000000ffc2c27208 */ /* 0x000fe20000000000 */
[----:B------:R-:W-:Y:S01]  /*7fe0*/  FMUL.FTZ R150, R9, c[0x0][0x2d0] ;  /* 0x0000b40009967a20 */ /* 0x000fe20000410000 */
[----:B------:R-:W-:Y:S01]  /*7ff0*/  FMNMX.FTZ R4, R250, R21, !PT ;  /* 0x00000015fa047209 */ /* 0x000fe20007810000 */
[----:B------:R-:W2:Y:S01]  /*8000*/  MUFU.EX2 R175, R175 ;  /* 0x000000af00af7308 */ /* 0x000ea20000000800 */
[----:B------:R-:W-:Y:S01]  /*8010*/  LDSM.16.MT88.4 R20, [R214+0x100] ;  /* 0x00010000d614783b */ /* 0x000fe20000004200 */
[--C-:B------:R-:W-:Y:S01]  /*8020*/  FFMA.FTZ R154, R7, c[0x0][0x2d0], -R194.reuse ;  /* 0x0000b400079a7a23 */ /* 0x100fe200000108c2 */
[----:B------:R-:W-:Y:S01]  /*8030*/  FMNMX.FTZ R4, R165, R4, !PT ;  /* 0x00000004a5047209 */ /* 0x000fe20007810000 */
[--C-:B------:R-:W-:Y:S02]  /*8040*/  FFMA.FTZ R155, R5, c[0x0][0x2d0], -R194.reuse ;  /* 0x0000b400059b7a23 */ /* 0x100fe400000108c2 */
[--C-:B------:R-:W-:Y:S01]  /*8050*/  FFMA.FTZ R179, R3, c[0x0][0x2d0], -R194.reuse ;  /* 0x0000b40003b37a23 */ /* 0x100fe200000108c2 */
[----:B------:R-:W-:Y:S01]  /*8060*/  FMNMX.FTZ R7, R163, R4, !PT ;  /* 0x00000004a3077209 */ /* 0x000fe20007810000 */
[--C-:B------:R-:W-:Y:S02]  /*8070*/  FFMA.FTZ R178, R157, c[0x0][0x2d0], -R194.reuse ;  /* 0x0000b4009db27a23 */ /* 0x100fe400000108c2 */
[----:B------:R-:W3:Y:S01]  /*8080*/  MUFU.EX2 R150, R150 ;  /* 0x0000009600967308 */ /* 0x000ee20000000800 */
[----:B------:R-:W-:Y:S01]  /*8090*/  FMNMX.FTZ R4, R160, R7, !PT ;  /* 0x00000007a0047209 */ /* 0x000fe20007810000 */
[--C-:B------:R-:W-:Y:S01]  /*80a0*/  FFMA.FTZ R168, R168, c[0x0][0x2d0], -R194.reuse ;  /* 0x0000b400a8a87a23 */ /* 0x100fe200000108c2 */
[----:B------:R-:W-:Y:S01]  /*80b0*/  FSEL R7, R149, RZ, P0 ;  /* 0x000000ff95077208 */ /* 0x000fe20000000000 */
[--C-:B------:R-:W-:Y:S01]  /*80c0*/  FFMA.FTZ R188, R188, c[0x0][0x2d0], -R194.reuse ;  /* 0x0000b400bcbc7a23 */ /* 0x100fe200000108c2 */
[----:B------:R-:W-:Y:S01]  /*80d0*/  FMNMX.FTZ R5, R153, R4, !PT ;  /* 0x0000000499057209 */ /* 0x000fe20007810000 */
[----:B------:R-:W-:Y:S01]  /*80e0*/  FFMA.FTZ R189, R189, c[0x0][0x2d0], -R194 ;  /* 0x0000b400bdbd7a23 */ /* 0x000fe200000108c2 */
[----:B-1----:R-:W-:Y:S01]  /*80f0*/  FMNMX.FTZ R3, R6, R19, !PT ;  /* 0x0000001306037209 */ /* 0x002fe20007810000 */
[--C-:B------:R-:W-:Y:S02]  /*8100*/  FFMA.FTZ R190, R190, c[0x0][0x2d0], -R244.reuse ;  /* 0x0000b400bebe7a23 */ /* 0x100fe400000108f4 */
[----:B------:R-:W1:Y:S01]  /*8110*/  SHFL.BFLY PT, R4, R5, 0x2, 0x1f ;  /* 0x0c401f0005047f89 */ /* 0x000e6200000e0000 */
[C---:B------:R-:W-:Y:S01]  /*8120*/  FSETP.NEU.FTZ.AND P0, PT, R3.reuse, -INF , PT ;  /* 0xff8000000300780b */ /* 0x040fe20003f1d000 */
[----:B------:R-:W-:Y:S01]  /*8130*/  FMUL.FTZ R170, R3, c[0x0][0x2d0] ;  /* 0x0000b40003aa7a20 */ /* 0x000fe20000410000 */
[----:B------:R-:W-:Y:S01]  /*8140*/  MUFU.EX2 R173, R173 ;  /* 0x000000ad00ad7308 */ /* 0x000fe20000000800 */
[----:B--2---:R-:W-:Y:S01]  /*8150*/  F2FP.PACK_AB R156, R174, R175 ;  /* 0x000000afae9c723e */ /* 0x004fe200000000ff */
[----:B------:R-:W-:Y:S02]  /*8160*/  FFMA.FTZ R195, R195, c[0x0][0x2d0], -R244 ;  /* 0x0000b400c3c37a23 */ /* 0x000fe400000108f4 */
[----:B------:R-:W-:Y:S01]  /*8170*/  FSEL R170, R170, RZ, P0 ;  /* 0x000000ffaaaa7208 */ /* 0x000fe20000000000 */
[--C-:B------:R-:W-:Y:S02]  /*8180*/  FFMA.FTZ R196, R196, c[0x0][0x2d0], -R194.reuse ;  /* 0x0000b400c4c47a23 */ /* 0x100fe400000108c2 */
[----:B------:R-:W-:Y:S02]  /*8190*/  FFMA.FTZ R199, R199, c[0x0][0x2d0], -R194 ;  /* 0x0000b400c7c77a23 */ /* 0x000fe400000108c2 */
[--C-:B------:R-:W-:Y:S01]  /*81a0*/  FFMA.FTZ R181, R39, c[0x0][0x2d0], -R170.reuse ;  /* 0x0000b40027b57a23 */ /* 0x100fe200000108aa */
[----:B------:R-:W2:Y:S01]  /*81b0*/  MUFU.EX2 R172, R172 ;  /* 0x000000ac00ac7308 */ /* 0x000ea20000000800 */
[--C-:B------:R-:W-:Y:S02]  /*81c0*/  FFMA.FTZ R180, R37, c[0x0][0x2d0], -R170.reuse ;  /* 0x0000b40025b47a23 */ /* 0x100fe400000108aa */
[--C-:B------:R-:W-:Y:S01]  /*81d0*/  FFMA.FTZ R177, R25, c[0x0][0x2d0], -R170.reuse ;  /* 0x0000b40019b17a23 */ /* 0x100fe200000108aa */
[----:B------:R-:W-:Y:S01]  /*81e0*/  LDSM.16.MT88.4 R36, [R212+0x100] ;  /* 0x00010000d424783b */ /* 0x000fe20000004200 */
[----:B------:R-:W-:Y:S02]  /*81f0*/  FFMA.FTZ R176, R49, c[0x0][0x2d0], -R170 ;  /* 0x0000b40031b07a23 */ /* 0x000fe400000108aa */
[C---:B---3--:R-:W-:Y:S02]  /*8200*/  FMUL.FTZ R16, R150.reuse, R100 ;  /* 0x0000006496107220 */ /* 0x048fe40000410000 */
[C---:B------:R-:W-:Y:S01]  /*8210*/  FMUL.FTZ R32, R150.reuse, R116 ;  /* 0x0000007496207220 */ /* 0x040fe20000410000 */
[----:B------:R-:W-:Y:S01]  /*8220*/  MUFU.EX2 R155, R155 ;  /* 0x0000009b009b7308 */ /* 0x000fe20000000800 */
[----:B-1----:R-:W-:Y:S01]  /*8230*/  FMNMX.FTZ R5, R5, R4, !PT ;  /* 0x0000000405057209 */ /* 0x002fe20007810000 */
[----:B------:R-:W-:Y:S01]  /*8240*/  FADD.FTZ R4, -R7, R148 ;  /* 0x0000009407047221 */ /* 0x000fe20000010100 */
[----:B------:R-:W-:Y:S01]  /*8250*/  FSEL R7, R3, RZ, P0 ;  /* 0x000000ff03077208 */ /* 0x000fe20000000000 */
[----:B------:R-:W-:Y:S02]  /*8260*/  FMUL.FTZ R33, R150, R117 ;  /* 0x0000007596217220 */ /* 0x000fe40000410000 */
[----:B------:R-:W1:Y:S01]  /*8270*/  SHFL.BFLY PT, R152, R5, 0x1, 0x1f ;  /* 0x0c201f0005987f89 */ /* 0x000e6200000e0000 */
[----:B------:R-:W-:Y:S02]  /*8280*/  FMUL.FTZ R148, R4, c[0x0][0x2d0] ;  /* 0x0000b40004947a20 */ /* 0x000fe40000410000 */
[----:B------:R-:W-:Y:S01]  /*8290*/  FADD.FTZ R2, -R7, R2 ;  /* 0x0000000207027221 */ /* 0x000fe20000010100 */
[----:B------:R-:W3:Y:S01]  /*82a0*/  MUFU.EX2 R154, R154 ;  /* 0x0000009a009a7308 */ /* 0x000ee20000000800 */
[----:B------:R-:W-:Y:S02]  /*82b0*/  FMUL.FTZ R4, R150, R144 ;  /* 0x0000009096047220 */ /* 0x000fe40000410000 */
[----:B------:R-:W-:Y:S01]  /*82c0*/  FMUL.FTZ R6, R2, c[0x0][0x2d0] ;  /* 0x0000b40002067a20 */ /* 0x000fe20000410000 */
[----:B--2---:R-:W-:Y:S01]  /*82d0*/  F2FP.PACK_AB R158, R172, R173 ;  /* 0x000000adac9e723e */ /* 0x004fe200000000ff */
[C---:B------:R-:W-:Y:S02]  /*82e0*/  FMUL.FTZ R48, R150.reuse, R128 ;  /* 0x0000008096307220 */ /* 0x040fe40000410000 */
[----:B------:R-:W-:Y:S02]  /*82f0*/  FMUL.FTZ R49, R150, R129 ;  /* 0x0000008196317220 */ /* 0x000fe40000410000 */
[--C-:B------:R-:W-:Y:S01]  /*8300*/  FFMA.FTZ R169, R169, c[0x0][0x2d0], -R170.reuse ;  /* 0x0000b400a9a97a23 */ /* 0x100fe200000108aa */
[----:B------:R-:W2:Y:S01]  /*8310*/  MUFU.EX2 R148, R148 ;  /* 0x0000009400947308 */ /* 0x000ea20000000800 */
[--C-:B------:R-:W-:Y:S02]  /*8320*/  FFMA.FTZ R166, R166, c[0x0][0x2d0], -R170.reuse ;  /* 0x0000b400a6a67a23 */ /* 0x100fe400000108aa */
[--C-:B------:R-:W-:Y:S02]  /*8330*/  FFMA.FTZ R164, R164, c[0x0][0x2d0], -R170.reuse ;  /* 0x0000b400a4a47a23 */ /* 0x100fe400000108aa */
[C---:B------:R-:W-:Y:S02]  /*8340*/  FMUL.FTZ R52, R150.reuse, R52 ;  /* 0x0000003496347220 */ /* 0x040fe40000410000 */
[C---:B------:R-:W-:Y:S02]  /*8350*/  FMUL.FTZ R53, R150.reuse, R53 ;  /* 0x0000003596357220 */ /* 0x040fe40000410000 */
[----:B------:R-:W-:Y:S01]  /*8360*/  FMUL.FTZ R64, R150, R64 ;  /* 0x0000004096407220 */ /* 0x000fe20000410000 */
[----:B-1----:R-:W-:Y:S01]  /*8370*/  FMNMX.FTZ R152, R152, R5, !PT ;  /* 0x0000000598987209 */ /* 0x002fe20007810000 */
[----:B------:R2:W1:Y:S01]  /*8380*/  MUFU.EX2 R2, R6 ;  /* 0x0000000600027308 */ /* 0x0004620000000800 */
[----:B------:R-:W-:Y:S02]  /*8390*/  FMUL.FTZ R65, R150, R65 ;  /* 0x0000004196417220 */ /* 0x000fe40000410000 */
[C---:B------:R-:W-:Y:S01]  /*83a0*/  FSETP.NEU.FTZ.AND P0, PT, R152.reuse, -INF , PT ;  /* 0xff8000009800780b */ /* 0x040fe20003f1d000 */
[----:B------:R-:W-:Y:S01]  /*83b0*/  FMUL.FTZ R162, R152, c[0x0][0x2d0] ;  /* 0x0000b40098a27a20 */ /* 0x000fe20000410000 */
[----:B---3--:R-:W-:Y:S01]  /*83c0*/  F2FP.PACK_AB R157, R154, R155 ;  /* 0x0000009b9a9d723e */ /* 0x008fe200000000ff */
[--C-:B------:R-:W-:Y:S01]  /*83d0*/  FFMA.FTZ R242, R242, c[0x0][0x2d0], -R170.reuse ;  /* 0x0000b400f2f27a23 */ /* 0x100fe200000108aa */
[----:B------:R-:W-:Y:S01]  /*83e0*/  FSEL R5, R152, RZ, P0 ;  /* 0x000000ff98057208 */ /* 0x000fe20000000000 */
[--C-:B------:R-:W-:Y:S01]  /*83f0*/  FFMA.FTZ R247, R247, c[0x0][0x2d0], -R170.reuse ;  /* 0x0000b400f7f77a23 */ /* 0x100fe200000108aa */
[----:B------:R-:W-:Y:S01]  /*8400*/  FSEL R162, R162, RZ, P0 ;  /* 0x000000ffa2a27208 */ /* 0x000fe20000000000 */
[----:B------:R-:W-:Y:S01]  /*8410*/  MUFU.EX2 R179, R179 ;  /* 0x000000b300b37308 */ /* 0x000fe20000000800 */
[----:B------:R-:W-:Y:S01]  /*8420*/  FFMA.FTZ R246, R246, c[0x0][0x2d0], -R170 ;  /* 0x0000b400f6f67a23 */ /* 0x000fe200000108aa */
[C---:B------:R-:W-:Y:S01]  /*8430*/  ISETP.GT.AND P0, PT, R236.reuse, R201, PT ;  /* 0x000000c9ec00720c */ /* 0x040fe20003f04270 */
[----:B------:R-:W-:Y:S01]  /*8440*/  FADD.FTZ R5, -R5, R0 ;  /* 0x0000000005057221 */ /* 0x000fe20000010100 */
[----:B------:R-:W-:Y:S01]  /*8450*/  IADD3 R236, R236, -0x1, RZ ;  /* 0xffffffffecec7810 */ /* 0x000fe20007ffe0ff */
[--C-:B------:R-:W-:Y:S02]  /*8460*/  FFMA.FTZ R185, R17, c[0x0][0x2d0], -R162.reuse ;  /* 0x0000b40011b97a23 */ /* 0x100fe400000108a2 */
[--C-:B------:R-:W-:Y:S02]  /*8470*/  FFMA.FTZ R184, R13, c[0x0][0x2d0], -R162.reuse ;  /* 0x0000b4000db87a23 */ /* 0x100fe400000108a2 */
[--C-:B------:R-:W-:Y:S01]  /*8480*/  FFMA.FTZ R182, R15, c[0x0][0x2d0], -R162.reuse ;  /* 0x0000b4000fb67a23 */ /* 0x100fe200000108a2 */
[----:B------:R-:W3:Y:S01]  /*8490*/  MUFU.EX2 R178, R178 ;  /* 0x000000b200b27308 */ /* 0x000ee20000000800 */
[----:B------:R-:W-:Y:S02]  /*84a0*/  FMUL.FTZ R0, R5, c[0x0][0x2d0] ;  /* 0x0000b40005007a20 */ /* 0x000fe40000410000 */
[--C-:B------:R-:W-:Y:S02]  /*84b0*/  FFMA.FTZ R183, R11, c[0x0][0x2d0], -R162.reuse ;  /* 0x0000b4000bb77a23 */ /* 0x100fe400000108a2 */
[----:B------:R-:W-:Y:S02]  /*84c0*/  FMUL.FTZ R5, R150, R145 ;  /* 0x0000009196057220 */ /* 0x000fe40000410000 */
[C---:B--2---:R-:W-:Y:S02]  /*84d0*/  FMUL.FTZ R6, R148.reuse, R146 ;  /* 0x0000009294067220 */ /* 0x044fe40000410000 */
[----:B------:R-:W-:Y:S01]  /*84e0*/  FMUL.FTZ R7, R148, R147 ;  /* 0x0000009394077220 */ /* 0x000fe20000410000 */
[----:B------:R-:W2:Y:S01]  /*84f0*/  MUFU.EX2 R0, R0 ;  /* 0x0000000000007308 */ /* 0x000ea20000000800 */
[C---:B-1----:R-:W-:Y:S02]  /*8500*/  FMUL.FTZ R8, R2.reuse, R140 ;  /* 0x0000008c02087220 */ /* 0x042fe40000410000 */
[C---:B------:R-:W-:Y:S02]  /*8510*/  FMUL.FTZ R9, R2.reuse, R141 ;  /* 0x0000008d02097220 */ /* 0x040fe40000410000 */
[C---:B------:R-:W-:Y:S02]  /*8520*/  FMUL.FTZ R12, R2.reuse, R136 ;  /* 0x00000088020c7220 */ /* 0x040fe40000410000 */
[----:B------:R-:W-:Y:S02]  /*8530*/  FMUL.FTZ R13, R2, R137 ;  /* 0x00000089020d7220 */ /* 0x000fe40000410000 */
[----:B------:R-:W-:Y:S01]  /*8540*/  FMUL.FTZ R17, R150, R101 ;  /* 0x0000006596117220 */ /* 0x000fe20000410000 */
[----:B------:R-:W-:Y:S01]  /*8550*/  MUFU.EX2 R177, R177 ;  /* 0x000000b100b17308 */ /* 0x000fe20000000800 */
[C---:B------:R-:W-:Y:S02]  /*8560*/  FMUL.FTZ R18, R148.reuse, R102 ;  /* 0x0000006694127220 */ /* 0x040fe40000410000 */
[----:B------:R-:W-:Y:S01]  /*8570*/  FMUL.FTZ R19, R148, R103 ;  /* 0x0000006794137220 */ /* 0x000fe20000410000 */
[----:B---3--:R-:W-:Y:S01]  /*8580*/  F2FP.PACK_AB R159, R178, R179 ;  /* 0x000000b3b29f723e */ /* 0x008fe200000000ff */
[----:B------:R-:W1:Y:S01]  /*8590*/  LDSM.16.MT88.4 R100, [R214+0xd00] ;  /* 0x000d0000d664783b */ /* 0x000e620000004200 */
[C---:B------:R-:W-:Y:S02]  /*85a0*/  FMUL.FTZ R24, R2.reuse, R108 ;  /* 0x0000006c02187220 */ /* 0x040fe40000410000 */
[C---:B------:R-:W-:Y:S02]  /*85b0*/  FMUL.FTZ R25, R2.reuse, R109 ;  /* 0x0000006d02197220 */ /* 0x040fe40000410000 */
[----:B------:R-:W3:Y:S01]  /*85c0*/  MUFU.EX2 R176, R176 ;  /* 0x000000b000b07308 */ /* 0x000ee20000000800 */
[-C--:B------:R-:W-:Y:S01]  /*85d0*/  HMMA.16816.F32 R4, R156, R20.reuse, R4 ;  /* 0x000000149c04723c */ /* 0x080fe20000001804 */
[----:B------:R-:W-:Y:S02]  /*85e0*/  FMUL.FTZ R28, R2, R112 ;  /* 0x00000070021c7220 */ /* 0x000fe40000410000 */
[C---:B--2---:R-:W-:Y:S02]  /*85f0*/  FMUL.FTZ R10, R0.reuse, R142 ;  /* 0x0000008e000a7220 */ /* 0x044fe40000410000 */
[C---:B------:R-:W-:Y:S02]  /*8600*/  FMUL.FTZ R11, R0.reuse, R143 ;  /* 0x0000008f000b7220 */ /* 0x040fe40000410000 */
[C---:B------:R-:W-:Y:S02]  /*8610*/  FMUL.FTZ R15, R0.reuse, R139 ;  /* 0x0000008b000f7220 */ /* 0x040fe40000410000 */
[----:B------:R-:W-:Y:S03]  /*8620*/  MUFU.EX2 R181, R181 ;  /* 0x000000b500b57308 */ /* 0x000fe60000000800 */
[C---:B------:R-:W-:Y:S02]  /*8630*/  FMUL.FTZ R14, R0.reuse, R138 ;  /* 0x0000008a000e7220 */ /* 0x040fe40000410000 */
[C---:B------:R-:W-:Y:S02]  /*8640*/  FMUL.FTZ R26, R0.reuse, R110 ;  /* 0x0000006e001a7220 */ /* 0x040fe40000410000 */
[----:B------:R-:W-:Y:S02]  /*8650*/  FMUL.FTZ R27, R0, R111 ;  /* 0x0000006f001b7220 */ /* 0x000fe40000410000 */
[----:B------:R-:W-:Y:S01]  /*8660*/  LDSM.16.MT88.4 R108, [R214+0x500] ;  /* 0x00050000d66c783b */ /* 0x000fe20000004200 */
[----:B------:R-:W2:Y:S01]  /*8670*/  MUFU.EX2 R180, R180 ;  /* 0x000000b400b47308 */ /* 0x000ea20000000800 */
[----:B------:R-:W-:Y:S02]  /*8680*/  FMUL.FTZ R29, R2, R113 ;  /* 0x00000071021d7220 */ /* 0x000fe40000410000 */
[----:B------:R-:W-:Y:S01]  /*8690*/  FMUL.FTZ R30, R0, R114 ;  /* 0x00000072001e7220 */ /* 0x000fe20000410000 */
[----:B---3--:R-:W-:Y:S01]  /*86a0*/  F2FP.PACK_AB R144, R176, R177 ;  /* 0x000000b1b090723e */ /* 0x008fe200000000ff */
[----:B------:R-:W-:Y:S02]  /*86b0*/  FMUL.FTZ R31, R0, R115 ;  /* 0x00000073001f7220 */ /* 0x000fe40000410000 */
[----:B------:R-:W-:Y:S01]  /*86c0*/  LDSM.16.MT88.4 R112, [R212+0x500] ;  /* 0x00050000d470783b */ /* 0x000fe20000004200 */
[C---:B------:R-:W-:Y:S02]  /*86d0*/  FMUL.FTZ R34, R148.reuse, R118 ;  /* 0x0000007694227220 */ /* 0x040fe40000410000 */
[----:B------:R-:W-:Y:S01]  /*86e0*/  MUFU.EX2 R185, R185 ;  /* 0x000000b900b97308 */ /* 0x000fe20000000800 */
[C---:B------:R-:W-:Y:S02]  /*86f0*/  FMUL.FTZ R35, R148.reuse, R119 ;  /* 0x0000007794237220 */ /* 0x040fe40000410000 */
[C---:B------:R-:W-:Y:S02]  /*8700*/  FMUL.FTZ R50, R148.reuse, R130 ;  /* 0x0000008294327220 */ /* 0x040fe40000410000 */
[----:B------:R-:W-:Y:S01]  /*8710*/  LDSM.16.MT88.4 R116, [R214+0x1100] ;  /* 0x00110000d674783b */ /* 0x000fe20000004200 */
[----:B------:R-:W-:Y:S02]  /*8720*/  FMUL.FTZ R51, R148, R131 ;  /* 0x0000008394337220 */ /* 0x000fe40000410000 */
[----:B------:R-:W-:Y:S02]  /*8730*/  FFMA.FTZ R165, R165, c[0x0][0x2d0], -R162 ;  /* 0x0000b400a5a57a23 */ /* 0x000fe400000108a2 */
[----:B------:R-:W3:Y:S01]  /*8740*/  MUFU.EX2 R184, R184 ;  /* 0x000000b800b87308 */ /* 0x000ee20000000800 */
[----:B------:R-:W-:Y:S02]  /*8750*/  FMUL.FTZ R40, R2, R124 ;  /* 0x0000007c02287220 */ /* 0x000fe40000410000 */
[----:B------:R-:W-:Y:S01]  /*8760*/  LDSM.16.MT88.4 R128, [R214+0x1500] ;  /* 0x00150000d680783b */ /* 0x000fe20000004200 */
[----:B--2---:R-:W-:Y:S01]  /*8770*/  F2FP.PACK_AB R146, R180, R181 ;  /* 0x000000b5b492723e */ /* 0x004fe200000000ff */
[----:B------:R-:W-:Y:S02]  /*8780*/  FMUL.FTZ R41, R2, R125 ;  /* 0x0000007d02297220 */ /* 0x000fe40000410000 */
[C---:B------:R-:W-:Y:S02]  /*8790*/  FMUL.FTZ R42, R0.reuse, R126 ;  /* 0x0000007e002a7220 */ /* 0x040fe40000410000 */
[----:B------:R-:W-:Y:S01]  /*87a0*/  FMUL.FTZ R43, R0, R127 ;  /* 0x0000007f002b7220 */ /* 0x000fe20000410000 */
[----:B------:R-:W-:Y:S01]  /*87b0*/  MUFU.EX2 R183, R183 ;  /* 0x000000b700b77308 */ /* 0x000fe20000000800 */
[C---:B------:R-:W-:Y:S02]  /*87c0*/  FMUL.FTZ R44, R2.reuse, R132 ;  /* 0x00000084022c7220 */ /* 0x040fe40000410000 */
[----:B------:R-:W-:Y:S02]  /*87d0*/  FMUL.FTZ R45, R2, R133 ;  /* 0x00000085022d7220 */ /* 0x000fe40000410000 */
[C---:B------:R-:W-:Y:S02]  /*87e0*/  FMUL.FTZ R46, R0.reuse, R134 ;  /* 0x00000086002e7220 */ /* 0x040fe40000410000 */
[----:B------:R-:W-:Y:S02]  /*87f0*/  FMUL.FTZ R47, R0, R135 ;  /* 0x00000087002f7220 */ /* 0x000fe40000410000 */
[C---:B------:R-:W-:Y:S01]  /*8800*/  FMUL.FTZ R54, R148.reuse, R54 ;  /* 0x0000003694367220 */ /* 0x040fe20000410000 */
[----:B------:R-:W2:Y:S01]  /*8810*/  MUFU.EX2 R182, R182 ;  /* 0x000000b600b67308 */ /* 0x000ea20000000800 */
[----:B------:R-:W-:Y:S02]  /*8820*/  FMUL.FTZ R55, R148, R55 ;  /* 0x0000003794377220 */ /* 0x000fe40000410000 */
[----:B------:R-:W-:Y:S01]  /*8830*/  FMUL.FTZ R56, R2, R56 ;  /* 0x0000003802387220 */ /* 0x000fe20000410000 */
[----:B---3--:R-:W-:Y:S01]  /*8840*/  F2FP.PACK_AB R145, R184, R185 ;  /* 0x000000b9b891723e */ /* 0x008fe200000000ff */
        /* <DEDUP_REMOVED lines=9> */
[----:B------:R-:W-:Y:S01]  /*88e0*/  MUFU.EX2 R124, R169 ;  /* 0x000000a9007c7308 */ /* 0x000fe20000000800 */
[----:B------:R-:W-:Y:S02]  /*88f0*/  FMUL.FTZ R67, R148, R67 ;  /* 0x0000004394437220 */ /* 0x000fe40000410000 */
[--C-:B------:R-:W-:Y:S01]  /*8900*/  FFMA.FTZ R249, R249, c[0x0][0x2d0], -R170.reuse ;  /* 0x0000b400f9f97a23 */ /* 0x100fe200000108aa */
[----:B--2---:R-:W-:Y:S01]  /*8910*/  F2FP.PACK_AB R147, R182, R183 ;  /* 0x000000b7b693723e */ /* 0x004fe200000000ff */
[----:B------:R-:W-:Y:S02]  /*8920*/  FFMA.FTZ R170, R161, c[0x0][0x2d0], -R170 ;  /* 0x0000b400a1aa7a23 */ /* 0x000fe400000108aa */
[--C-:B------:R-:W-:Y:S02]  /*8930*/  FFMA.FTZ R198, R198, c[0x0][0x2d0], -R244.reuse ;  /* 0x0000b400c6c67a23 */ /* 0x100fe400000108f4 */
[----:B------:R-:W-:Y:S01]  /*8940*/  FFMA.FTZ R197, R197, c[0x0][0x2d0], -R244 ;  /* 0x0000b400c5c57a23 */ /* 0x000fe200000108f4 */
[----:B------:R-:W-:Y:S01]  /*8950*/  MUFU.EX2 R126, R166 ;  /* 0x000000a6007e7308 */ /* 0x000fe20000000800 */
[C---:B------:R-:W-:Y:S01]  /*8960*/  HMMA.16816.F32 R8, R144.reuse, R20, R8 ;  /* 0x000000149008723c */ /* 0x040fe20000001808 */
[--C-:B------:R-:W-:Y:S02]  /*8970*/  FFMA.FTZ R193, R193, c[0x0][0x2d0], -R194.reuse ;  /* 0x0000b400c1c17a23 */ /* 0x100fe400000108c2 */
[--C-:B------:R-:W-:Y:S02]  /*8980*/  FFMA.FTZ R191, R191, c[0x0][0x2d0], -R194.reuse ;  /* 0x0000b400bfbf7a23 */ /* 0x100fe400000108c2 */
[----:B------:R-:W-:Y:S02]  /*8990*/  FFMA.FTZ R194, R167, c[0x0][0x2d0], -R194 ;  /* 0x0000b400a7c27a23 */ /* 0x000fe400000108c2 */
[C---:B------:R-:W-:Y:S01]  /*89a0*/  FMUL.FTZ R20, R150.reuse, R104 ;  /* 0x0000006896147220 */ /* 0x040fe20000410000 */
[-C--:B------:R-:W-:Y:S01]  /*89b0*/  HMMA.16816.F32 R12, R144, R22.reuse, R12 ;  /* 0x00000016900c723c */ /* 0x080fe2000000180c */
[----:B------:R-:W-:Y:S01]  /*89c0*/  FMUL.FTZ R21, R150, R105 ;  /* 0x0000006996157220 */ /* 0x000fe20000410000 */
[----:B------:R-:W-:Y:S02]  /*89d0*/  MUFU.EX2 R137, R164 ;  /* 0x000000a400897308 */ /* 0x000fe40000000800 */
[--C-:B------:R-:W-:Y:S02]  /*89e0*/  FFMA.FTZ R192, R192, c[0x0][0x2d0], -R244.reuse ;  /* 0x0000b400c0c07a23 */ /* 0x100fe400000108f4 */
[----:B------:R-:W-:Y:S02]  /*89f0*/  FFMA.FTZ R244, R171, c[0x0][0x2d0], -R244 ;  /* 0x0000b400abf47a23 */ /* 0x000fe400000108f4 */
[C---:B------:R-:W-:Y:S01]  /*8a00*/  HMMA.16816.F32 R16, R156.reuse, R22, R16 ;  /* 0x000000169c10723c */ /* 0x040fe20000001810 */
[C---:B------:R-:W-:Y:S03]  /*8a10*/  FMUL.FTZ R72, R2.reuse, R72 ;  /* 0x0000004802487220 */ /* 0x040fe60000410000 */
[----:B------:R2:W-:Y:S01]  /*8a20*/  MUFU.EX2 R139, R170 ;  /* 0x000000aa008b7308 */ /* 0x0005e20000000800 */
[----:B------:R-:W-:Y:S02]  /*8a30*/  FMUL.FTZ R73, R2, R73 ;  /* 0x0000004902497220 */ /* 0x000fe40000410000 */
[C---:B------:R-:W-:Y:S02]  /*8a40*/  FMUL.FTZ R22, R148.reuse, R106 ;  /* 0x0000006a94167220 */ /* 0x040fe40000410000 */
[----:B------:R-:W-:Y:S02]  /*8a50*/  FMUL.FTZ R23, R148, R107 ;  /* 0x0000006b94177220 */ /* 0x000fe40000410000 */
[----:B------:R-:W3:Y:S01]  /*8a60*/  LDSM.16.MT88.4 R104, [R212+0xd00] ;  /* 0x000d0000d468783b */ /* 0x000ee20000004200 */
[C---:B------:R-:W-:Y:S02]  /*8a70*/  FMUL.FTZ R74, R0.reuse, R74 ;  /* 0x0000004a004a7220 */ /* 0x040fe40000410000 */
[----:B------:R4:W-:Y:S01]  /*8a80*/  MUFU.EX2 R125, R165 ;  /* 0x000000a5007d7308 */ /* 0x0009e20000000800 */
[----:B------:R-:W-:Y:S01]  /*8a90*/  FMUL.FTZ R75, R0, R75 ;  /* 0x0000004b004b7220 */ /* 0x000fe20000410000 */
[-C--:B------:R-:W-:Y:S01]  /*8aa0*/  HMMA.16816.F32 R20, R156, R36.reuse, R20 ;  /* 0x000000249c14723c */ /* 0x080fe20000001814 */
[C---:B------:R-:W-:Y:S02]  /*8ab0*/  FMUL.FTZ R76, R2.reuse, R76 ;  /* 0x0000004c024c7220 */ /* 0x040fe40000410000 */
[----:B------:R-:W-:Y:S02]  /*8ac0*/  FMUL.FTZ R77, R2, R77 ;  /* 0x0000004d024d7220 */ /* 0x000fe40000410000 */
[C---:B------:R-:W-:Y:S02]  /*8ad0*/  FMUL.FTZ R78, R0.reuse, R78 ;  /* 0x0000004e004e7220 */ /* 0x040fe40000410000 */
[----:B------:R-:W-:Y:S01]  /*8ae0*/  FMUL.FTZ R79, R0, R79 ;  /* 0x0000004f004f7220 */ /* 0x000fe20000410000 */
[C---:B------:R-:W-:Y:S01]  /*8af0*/  HMMA.16816.F32 R24, R144.reuse, R36, R24 ;  /* 0x000000249018723c */ /* 0x040fe20000001818 */
[----:B------:R-:W-:Y:S01]  /*8b00*/  MUFU.EX2 R186, R186 ;  /* 0x000000ba00ba7308 */ /* 0x000fe20000000800 */
[----:B--2---:R-:W-:Y:S02]  /*8b10*/  LDSM.16.MT88.4 R168, [R214+0x2100] ;  /* 0x00210000d6a8783b */ /* 0x004fe40000004200 */
[----:B------:R-:W-:Y:S03]  /*8b20*/  FMUL.FTZ R88, R2, R88 ;  /* 0x0000005802587220 */ /* 0x000fe60000410000 */
[C---:B------:R-:W-:Y:S01]  /*8b30*/  FMUL.FTZ R36, R150.reuse, R120 ;  /* 0x0000007896247220 */ /* 0x040fe20000410000 */
[-C--:B------:R-:W-:Y:S01]  /*8b40*/  HMMA.16816.F32 R28, R144, R38.reuse, R28 ;  /* 0x00000026901c723c */ /* 0x080fe2000000181c */
[----:B------:R-:W-:Y:S02]  /*8b50*/  FMUL.FTZ R37, R150, R121 ;  /* 0x0000007996257220 */ /* 0x000fe40000410000 */
[----:B------:R-:W2:Y:S01]  /*8b60*/  MUFU.EX2 R187, R187 ;  /* 0x000000bb00bb7308 */ /* 0x000ea20000000800 */
[----:B------:R-:W-:Y:S01]  /*8b70*/  FMUL.FTZ R89, R2, R89 ;  /* 0x0000005902597220 */ /* 0x000fe20000410000 */
[----:B----4-:R-:W-:Y:S01]  /*8b80*/  LDSM.16.MT88.4 R164, [R212+0x1500] ;  /* 0x00150000d4a4783b */ /* 0x010fe20000004200 */
[C---:B------:R-:W-:Y:S02]  /*8b90*/  FMUL.FTZ R90, R0.reuse, R90 ;  /* 0x0000005a005a7220 */ /* 0x040fe40000410000 */
[C---:B------:R-:W-:Y:S01]  /*8ba0*/  HMMA.16816.F32 R32, R156.reuse, R38, R32 ;  /* 0x000000269c20723c */ /* 0x040fe20000001820 */
[----:B------:R-:W-:Y:S03]  /*8bb0*/  FMUL.FTZ R91, R0, R91 ;  /* 0x0000005b005b7220 */ /* 0x000fe60000410000 */
[C---:B------:R-:W-:Y:S01]  /*8bc0*/  FMUL.FTZ R92, R2.reuse, R92 ;  /* 0x0000005c025c7220 */ /* 0x040fe20000410000 */
[----:B------:R-:W-:Y:S01]  /*8bd0*/  MUFU.EX2 R188, R188 ;  /* 0x000000bc00bc7308 */ /* 0x000fe20000000800 */
[----:B------:R-:W-:Y:S02]  /*8be0*/  FMUL.FTZ R93, R2, R93 ;  /* 0x0000005d025d7220 */ /* 0x000fe40000410000 */
[C---:B------:R-:W-:Y:S04]  /*8bf0*/  FMUL.FTZ R38, R148.reuse, R122 ;  /* 0x0000007a94267220 */ /* 0x040fe80000410000 */
[----:B------:R-:W-:Y:S02]  /*8c00*/  FMUL.FTZ R39, R148, R123 ;  /* 0x0000007b94277220 */ /* 0x000fe40000410000 */
[----:B------:R-:W-:Y:S01]  /*8c10*/  LDSM.16.MT88.4 R120, [R212+0x900] ;  /* 0x00090000d478783b */ /* 0x000fe20000004200 */
[----:B------:R-:W4:Y:S01]  /*8c20*/  MUFU.EX2 R189, R189 ;  /* 0x000000bd00bd7308 */ /* 0x000f220000000800 */
[C---:B------:R-:W-:Y:S02]  /*8c30*/  FMUL.FTZ R94, R0.reuse, R94 ;  /* 0x0000005e005e7220 */ /* 0x040fe40000410000 */
[----:B------:R-:W-:Y:S01]  /*8c40*/  FMUL.FTZ R95, R0, R95 ;  /* 0x0000005f005f7220 */ /* 0x000fe20000410000 */
[-C--:B-1----:R-:W-:Y:S01]  /*8c50*/  HMMA.16816.F32 R36, R156, R100.reuse, R36 ;  /* 0x000000649c24723c */ /* 0x082fe20000001824 */
[C---:B------:R-:W-:Y:S02]  /*8c60*/  FMUL.FTZ R96, R150.reuse, R96 ;  /* 0x0000006096607220 */ /* 0x040fe40000410000 */
[----:B------:R-:W-:Y:S02]  /*8c70*/  FMUL.FTZ R97, R150, R97 ;  /* 0x0000006196617220 */ /* 0x000fe40000410000 */
[C---:B------:R-:W-:Y:S01]  /*8c80*/  FMUL.FTZ R98, R148.reuse, R98 ;  /* 0x0000006294627220 */ /* 0x040fe20000410000 */
[----:B------:R-:W-:Y:S01]  /*8c90*/  MUFU.EX2 R190, R190 ;  /* 0x000000be00be7308 */ /* 0x000fe20000000800 */
[----:B------:R-:W-:Y:S01]  /*8ca0*/  FMUL.FTZ R99, R148, R99 ;  /* 0x0000006394637220 */ /* 0x000fe20000410000 */
[C---:B------:R-:W-:Y:S01]  /*8cb0*/  HMMA.16816.F32 R40, R144.reuse, R100, R40 ;  /* 0x000000649028723c */ /* 0x040fe20000001828 */
[C---:B------:R-:W-:Y:S03]  /*8cc0*/  FMUL.FTZ R68, R150.reuse, R68 ;  /* 0x0000004496447220 */ /* 0x040fe60000410000 */
[----:B------:R-:W-:Y:S02]  /*8cd0*/  FMUL.FTZ R69, R150, R69 ;  /* 0x0000004596457220 */ /* 0x000fe40000410000 */
[C---:B------:R-:W-:Y:S02]  /*8ce0*/  FMUL.FTZ R70, R148.reuse, R70 ;  /* 0x0000004694467220 */ /* 0x040fe40000410000 */
[-C--:B------:R-:W-:Y:S01]  /*8cf0*/  HMMA.16816.F32 R44, R144, R102.reuse, R44 ;  /* 0x00000066902c723c */ /* 0x080fe2000000182c */
[----:B------:R-:W1:Y:S03]  /*8d00*/  MUFU.EX2 R195, R195 ;  /* 0x000000c300c37308 */ /* 0x000e660000000800 */
[----:B------:R-:W-:Y:S02]  /*8d10*/  FMUL.FTZ R71, R148, R71 ;  /* 0x0000004794477220 */ /* 0x000fe40000410000 */
[C---:B------:R-:W-:Y:S02]  /*8d20*/  FMUL.FTZ R80, R150.reuse, R80 ;  /* 0x0000005096507220 */ /* 0x040fe40000410000 */
[C---:B------:R-:W-:Y:S01]  /*8d30*/  HMMA.16816.F32 R48, R156.reuse, R102, R48 ;  /* 0x000000669c30723c */ /* 0x040fe20000001830 */
[----:B------:R-:W5:Y:S02]  /*8d40*/  LDSM.16.MT88.4 R100, [R214+0x1900] ;  /* 0x00190000d664783b */ /* 0x000f640000004200 */
[----:B------:R-:W-:Y:S01]  /*8d50*/  MUFU.EX2 R196, R196 ;  /* 0x000000c400c47308 */ /* 0x000fe20000000800 */
[----:B------:R-:W-:Y:S02]  /*8d60*/  FMUL.FTZ R81, R150, R81 ;  /* 0x0000005196517220 */ /* 0x000fe40000410000 */
[C---:B------:R-:W-:Y:S02]  /*8d70*/  FMUL.FTZ R82, R148.reuse, R82 ;  /* 0x0000005294527220 */ /* 0x040fe40000410000 */
[-C--:B---3--:R-:W-:Y:S01]  /*8d80*/  HMMA.16816.F32 R52, R156, R104.reuse, R52 ;  /* 0x000000689c34723c */ /* 0x088fe20000001834 */
[----:B------:R-:W-:Y:S03]  /*8d90*/  FMUL.FTZ R83, R148, R83 ;  /* 0x0000005394537220 */ /* 0x000fe60000410000 */
[C---:B------:R-:W-:Y:S01]  /*8da0*/  FMUL.FTZ R84, R150.reuse, R84 ;  /* 0x0000005496547220 */ /* 0x040fe20000410000 */
[----:B------:R-:W3:Y:S01]  /*8db0*/  MUFU.EX2 R199, R199 ;  /* 0x000000c700c77308 */ /* 0x000ee20000000800 */
[----:B------:R-:W-:Y:S02]  /*8dc0*/  FMUL.FTZ R85, R150, R85 ;  /* 0x0000005596557220 */ /* 0x000fe40000410000 */
[C---:B------:R-:W-:Y:S01]  /*8dd0*/  HMMA.16816.F32 R56, R144.reuse, R104, R56 ;  /* 0x000000689038723c */ /* 0x040fe20000001838 */
[C---:B------:R-:W-:Y:S03]  /*8de0*/  FMUL.FTZ R86, R148.reuse, R86 ;  /* 0x0000005694567220 */ /* 0x040fe60000410000 */
[----:B------:R-:W-:Y:S02]  /*8df0*/  FMUL.FTZ R87, R148, R87 ;  /* 0x0000005794577220 */ /* 0x000fe40000410000 */
[--C-:B------:R-:W-:Y:S01]  /*8e00*/  FFMA.FTZ R248, R248, c[0x0][0x2d0], -R162.reuse ;  /* 0x0000b400f8f87a23 */ /* 0x100fe200000108a2 */
[----:B------:R-:W-:Y:S01]  /*8e10*/  MUFU.EX2 R242, R242 ;  /* 0x000000f200f27308 */ /* 0x000fe20000000800 */
[-C--:B------:R-:W-:Y:S01]  /*8e20*/  HMMA.16816.F32 R60, R144, R106.reuse, R60 ;  /* 0x0000006a903c723c */ /* 0x080fe2000000183c */
[--C-:B------:R-:W-:Y:S03]  /*8e30*/  FFMA.FTZ R251, R251, c[0x0][0x2d0], -R162.reuse ;  /* 0x0000b400fbfb7a23 */ /* 0x100fe600000108a2 */
[--C-:B------:R-:W-:Y:S02]  /*8e40*/  FFMA.FTZ R252, R252, c[0x0][0x2d0], -R162.reuse ;  /* 0x0000b400fcfc7a23 */ /* 0x100fe400000108a2 */
[--C-:B------:R-:W-:Y:S02]  /*8e50*/  FFMA.FTZ R250, R250, c[0x0][0x2d0], -R162.reuse ;  /* 0x0000b400fafa7a23 */ /* 0x100fe400000108a2 */
[C---:B------:R-:W-:Y:S01]  /*8e60*/  HMMA.16816.F32 R64, R156.reuse, R106, R64 ;  /* 0x0000006a9c40723c */ /* 0x040fe20000001840 */
[----:B------:R-:W3:Y:S01]  /*8e70*/  LDSM.16.MT88.4 R104, [R212+0x1900] ;  /* 0x00190000d468783b */ /* 0x000ee20000004200 */
[----:B------:R-:W1:Y:S02]  /*8e80*/  MUFU.EX2 R247, R247 ;  /* 0x000000f700f77308 */ /* 0x000e640000000800 */
[--C-:B------:R-:W-:Y:S02]  /*8e90*/  FFMA.FTZ R163, R163, c[0x0][0x2d0], -R162.reuse ;  /* 0x0000b400a3a37a23 */ /* 0x100fe400000108a2 */
[--C-:B------:R-:W-:Y:S02]  /*8ea0*/  FFMA.FTZ R160, R160, c[0x0][0x2d0], -R162.reuse ;  /* 0x0000b400a0a07a23 */ /* 0x100fe400000108a2 */
[----:B------:R-:W-:Y:S01]  /*8eb0*/  FFMA.FTZ R162, R153, c[0x0][0x2d0], -R162 ;  /* 0x0000b40099a27a23 */ /* 0x000fe200000108a2 */
[-C--:B-----5:R-:W-:Y:S03]  /*8ec0*/  HMMA.16816.F32 R68, R156, R100.reuse, R68 ;  /* 0x000000649c44723c */ /* 0x0a0fe60000001844 */
[----:B------:R-:W-:Y:S01]  /*8ed0*/  MUFU.EX2 R246, R246 ;  /* 0x000000f600f67308 */ /* 0x000fe20000000800 */
[----:B------:R-:W-:Y:S01]  /*8ee0*/  FFMA.FTZ R175, R150, R243, R175 ;  /* 0x000000f396af7223 */ /* 0x000fe200000100af */
[----:B------:R-:W-:Y:S01]  /*8ef0*/  MOV R150, R151 ;  /* 0x0000009700967202 */ /* 0x000fe20000000f00 */
[----:B------:R-:W-:Y:S01]  /*8f00*/  FFMA.FTZ R155, R148, R241, R155 ;  /* 0x000000f1949b7223 */ /* 0x000fe2000001009b */
[----:B------:R-:W-:Y:S01]  /*8f10*/  MOV R148, R149 ;  /* 0x0000009500947202 */ /* 0x000fe20000000f00 */
[C---:B------:R-:W-:Y:S01]  /*8f20*/  HMMA.16816.F32 R72, R144.reuse, R100, R72 ;  /* 0x000000649048723c */ /* 0x040fe20000001848 */
[----:B------:R-:W-:Y:S03]  /*8f30*/  FFMA.FTZ R177, R2, R239, R177 ;  /* 0x000000ef02b17223 */ /* 0x000fe600000100b1 */
[----:B------:R-:W-:Y:S01]  /*8f40*/  FFMA.FTZ R185, R0, R237, R185 ;  /* 0x000000ed00b97223 */ /* 0x000fe200000100b9 */
[----:B------:R-:W-:Y:S01]  /*8f50*/  MUFU.EX2 R249, R249 ;  /* 0x000000f900f97308 */ /* 0x000fe20000000800 */
[----:B------:R-:W-:Y:S01]  /*8f60*/  FADD.FTZ R174, R174, R175 ;  /* 0x000000afaeae7221 */ /* 0x000fe20000010000 */
[----:B--2---:R-:W-:Y:S01]  /*8f70*/  F2FP.PACK_AB R100, R187, R186 ;  /* 0x000000babb64723e */ /* 0x004fe200000000ff */
[-C--:B------:R-:W-:Y:S01]  /*8f80*/  HMMA.16816.F32 R76, R144, R102.reuse, R76 ;  /* 0x00000066904c723c */ /* 0x080fe2000000184c */
[----:B----4-:R-:W-:Y:S03]  /*8f90*/  F2FP.PACK_AB R101, R189, R188 ;  /* 0x000000bcbd65723e */ /* 0x010fe600000000ff */
[----:B------:R-:W-:Y:S01]  /*8fa0*/  MOV R2, R3 ;  /* 0x0000000300027202 */ /* 0x000fe20000000f00 */
[----:B------:R-:W-:Y:S02]  /*8fb0*/  FADD.FTZ R154, R154, R155 ;  /* 0x0000009b9a9a7221 */ /* 0x000fe40000010000 */
[----:B------:R-:W-:Y:S01]  /*8fc0*/  MUFU.EX2 R248, R248 ;  /* 0x000000f800f87308 */ /* 0x000fe20000000800 */
[C---:B------:R-:W-:Y:S01]  /*8fd0*/  HMMA.16816.F32 R80, R156.reuse, R102, R80 ;  /* 0x000000669c50723c */ /* 0x040fe20000001850 */
[----:B------:R-:W-:Y:S03]  /*8fe0*/  FADD.FTZ R176, R176, R177 ;  /* 0x000000b1b0b07221 */ /* 0x000fe60000010000 */
[----:B------:R-:W-:Y:S02]  /*8ff0*/  FADD.FTZ R184, R184, R185 ;  /* 0x000000b9b8b87221 */ /* 0x000fe40000010000 */
[----:B------:R-:W-:Y:S01]  /*9000*/  FADD.FTZ R173, R173, R174 ;  /* 0x000000aeadad7221 */ /* 0x000fe20000010000 */
[----:B-1----:R-:W-:Y:S01]  /*9010*/  F2FP.PACK_AB R102, R195, R190 ;  /* 0x000000bec366723e */ /* 0x002fe200000000ff */
[-C--:B---3--:R-:W-:Y:S01]  /*9020*/  HMMA.16816.F32 R84, R156, R104.reuse, R84 ;  /* 0x000000689c54723c */ /* 0x088fe20000001854 */
[----:B------:R-:W-:Y:S01]  /*9030*/  F2FP.PACK_AB R103, R199, R196 ;  /* 0x000000c4c767723e */ /* 0x000fe200000000ff */
[----:B------:R-:W1:Y:S02]  /*9040*/  MUFU.EX2 R251, R251 ;  /* 0x000000fb00fb7308 */ /* 0x000e640000000800 */
[----:B------:R-:W-:Y:S02]  /*9050*/  FADD.FTZ R179, R179, R154 ;  /* 0x0000009ab3b37221 */ /* 0x000fe40000010000 */
[----:B------:R-:W-:Y:S02]  /*9060*/  FADD.FTZ R181, R181, R176 ;  /* 0x000000b0b5b57221 */ /* 0x000fe40000010000 */
[C---:B------:R-:W-:Y:S01]  /*9070*/  HMMA.16816.F32 R88, R144.reuse, R104, R88 ;  /* 0x000000689058723c */ /* 0x040fe20000001858 */
[----:B------:R-:W-:Y:S03]  /*9080*/  FADD.FTZ R183, R183, R184 ;  /* 0x000000b8b7b77221 */ /* 0x000fe60000010000 */
[----:B------:R-:W-:Y:S01]  /*9090*/  MUFU.EX2 R252, R252 ;  /* 0x000000fc00fc7308 */ /* 0x000fe20000000800 */
[----:B------:R-:W-:Y:S02]  /*90a0*/  FADD.FTZ R173, R172, R173 ;  /* 0x000000adacad7221 */ /* 0x000fe40000010000 */
[----:B------:R-:W-:Y:S01]  /*90b0*/  F2FP.PACK_AB R104, R247, R242 ;  /* 0x000000f2f768723e */ /* 0x000fe200000000ff */
[-C--:B------:R-:W-:Y:S01]  /*90c0*/  HMMA.16816.F32 R92, R144, R106.reuse, R92 ;  /* 0x0000006a905c723c */ /* 0x080fe2000000185c */
[----:B------:R-:W-:Y:S03]  /*90d0*/  FADD.FTZ R179, R178, R179 ;  /* 0x000000b3b2b37221 */ /* 0x000fe60000010000 */
[----:B------:R-:W-:Y:S02]  /*90e0*/  FADD.FTZ R181, R180, R181 ;  /* 0x000000b5b4b57221 */ /* 0x000fe40000010000 */
[----:B------:R-:W2:Y:S01]  /*90f0*/  MUFU.EX2 R250, R250 ;  /* 0x000000fa00fa7308 */ /* 0x000ea20000000800 */
[----:B------:R-:W-:Y:S01]  /*9100*/  FADD.FTZ R183, R182, R183 ;  /* 0x000000b7b6b77221 */ /* 0x000fe20000010000 */
[----:B------:R-:W-:Y:S01]  /*9110*/  HMMA.16816.F32 R96, R156, R106, R96 ;  /* 0x0000006a9c60723c */ /* 0x000fe20000001860 */
[----:B------:R-:W-:Y:S03]  /*9120*/  FADD.FTZ R186, R186, R173 ;  /* 0x000000adbaba7221 */ /* 0x000fe60000010000 */
[----:B-1----:R-:W-:Y:S01]  /*9130*/  F2FP.PACK_AB R105, R251, R248 ;  /* 0x000000f8fb69723e */ /* 0x002fe200000000ff */
[----:B------:R-:W-:Y:S02]  /*9140*/  FADD.FTZ R188, R188, R179 ;  /* 0x000000b3bcbc7221 */ /* 0x000fe40000010000 */
[----:B------:R-:W-:Y:S01]  /*9150*/  F2FP.PACK_AB R106, R249, R246 ;  /* 0x000000f6f96a723e */ /* 0x000fe200000000ff */
[-C--:B------:R-:W-:Y:S01]  /*9160*/  HMMA.16816.F32 R4, R100, R108.reuse, R4 ;  /* 0x0000006c6404723c */ /* 0x080fe20000001804 */
[----:B------:R-:W-:Y:S03]  /*9170*/  MUFU.EX2 R198, R198 ;  /* 0x000000c600c67308 */ /* 0x000fe60000000800 */
[----:B------:R-:W-:Y:S02]  /*9180*/  FADD.FTZ R242, R242, R181 ;  /* 0x000000b5f2f27221 */ /* 0x000fe40000010000 */
[----:B------:R-:W-:Y:S02]  /*9190*/  FADD.FTZ R248, R248, R183 ;  /* 0x000000b7f8f87221 */ /* 0x000fe40000010000 */
[----:B------:R-:W-:Y:S03]  /*91a0*/  FADD.FTZ R187, R187, R186 ;  /* 0x000000babbbb7221 */ /* 0x000fe60000010000 */
[----:B------:R-:W1:Y:S01]  /*91b0*/  MUFU.EX2 R197, R197 ;  /* 0x000000c500c57308 */ /* 0x000e620000000800 */
[----:B------:R-:W-:Y:S01]  /*91c0*/  FADD.FTZ R189, R189, R188 ;  /* 0x000000bcbdbd7221 */ /* 0x000fe20000010000 */
[----:B--2---:R-:W-:Y:S01]  /*91d0*/  F2FP.PACK_AB R107, R250, R252 ;  /* 0x000000fcfa6b723e */ /* 0x004fe200000000ff */
[----:B------:R-:W-:Y:S02]  /*91e0*/  FADD.FTZ R247, R247, R242 ;  /* 0x000000f2f7f77221 */ /* 0x000fe40000010000 */
[----:B------:R-:W-:Y:S02]  /*91f0*/  FADD.FTZ R251, R251, R248 ;  /* 0x000000f8fbfb7221 */ /* 0x000fe40000010000 */
[----:B------:R-:W-:Y:S02]  /*9200*/  FADD.FTZ R190, R190, R187 ;  /* 0x000000bbbebe7221 */ /* 0x000fe40000010000 */
[C---:B------:R-:W-:Y:S01]  /*9210*/  HMMA.16816.F32 R8, R104.reuse, R108, R8 ;  /* 0x0000006c6808723c */ /* 0x040fe20000001808 */
[----:B------:R-:W2:Y:S01]  /*9220*/  MUFU.EX2 R193, R193 ;  /* 0x000000c100c17308 */ /* 0x000ea20000000800 */
[----:B------:R-:W-:Y:S02]  /*9230*/  FADD.FTZ R196, R196, R189 ;  /* 0x000000bdc4c47221 */ /* 0x000fe40000010000 */
[----:B------:R-:W-:Y:S02]  /*9240*/  FADD.FTZ R246, R246, R247 ;  /* 0x000000f7f6f67221 */ /* 0x000fe40000010000 */
[----:B------:R-:W-:Y:S02]  /*9250*/  FADD.FTZ R251, R252, R251 ;  /* 0x000000fbfcfb7221 */ /* 0x000fe40000010000 */
[-C--:B------:R-:W-:Y:S01]  /*9260*/  HMMA.16816.F32 R12, R104, R110.reuse, R12 ;  /* 0x0000006e680c723c */ /* 0x080fe2000000180c */
[----:B------:R-:W-:Y:S02]  /*9270*/  FADD.FTZ R195, R195, R190 ;  /* 0x000000bec3c37221 */ /* 0x000fe40000010000 */
[----:B------:R-:W3:Y:S01]  /*9280*/  MUFU.EX2 R191, R191 ;  /* 0x000000bf00bf7308 */ /* 0x000ee20000000800 */
[----:B------:R-:W-:Y:S01]  /*9290*/  FADD.FTZ R196, R199, R196 ;  /* 0x000000c4c7c47221 */ /* 0x000fe20000010000 */
[----:B-1----:R-:W-:Y:S01]  /*92a0*/  F2FP.PACK_AB R156, R197, R198 ;  /* 0x000000c6c59c723e */ /* 0x002fe200000000ff */
[----:B------:R-:W-:Y:S02]  /*92b0*/  FADD.FTZ R246, R249, R246 ;  /* 0x000000f6f9f67221 */ /* 0x000fe40000010000 */
[C---:B------:R-:W-:Y:S01]  /*92c0*/  HMMA.16816.F32 R16, R100.reuse, R110, R16 ;  /* 0x0000006e6410723c */ /* 0x040fe20000001810 */
[----:B------:R-:W1:Y:S03]  /*92d0*/  LDSM.16.MT88.4 R108, [R212+0x1100] ;  /* 0x00110000d46c783b */ /* 0x000e660000004200 */
[----:B------:R-:W-:Y:S01]  /*92e0*/  FADD.FTZ R251, R250, R251 ;  /* 0x000000fbfafb7221 */ /* 0x000fe20000010000 */
[----:B------:R-:W4:Y:S01]  /*92f0*/  MUFU.EX2 R192, R192 ;  /* 0x000000c000c07308 */ /* 0x000f220000000800 */
[----:B------:R-:W-:Y:S02]  /*9300*/  FADD.FTZ R198, R198, R195 ;  /* 0x000000c3c6c67221 */ /* 0x000fe40000010000 */
[-C--:B------:R-:W-:Y:S01]  /*9310*/  HMMA.16816.F32 R20, R100, R112.reuse, R20 ;  /* 0x000000706414723c */ /* 0x080fe20000001814 */
[----:B--2---:R-:W-:Y:S03]  /*9320*/  FADD.FTZ R196, R193, R196 ;  /* 0x000000c4c1c47221 */ /* 0x004fe60000010000 */
[----:B------:R-:W-:Y:S03]  /*9330*/  FADD.FTZ R197, R197, R198 ;  /* 0x000000c6c5c57221 */ /* 0x000fe60000010000 */
[----:B------:R-:W2:Y:S01]  /*9340*/  MUFU.EX2 R244, R244 ;  /* 0x000000f400f47308 */ /* 0x000ea20000000800 */
[C---:B------:R-:W-:Y:S01]  /*9350*/  HMMA.16816.F32 R24, R104.reuse, R112, R24 ;  /* 0x000000706818723c */ /* 0x040fe20000001818 */
[C---:B---3--:R-:W-:Y:S03]  /*9360*/  F2FP.PACK_AB R157, R191.reuse, R193 ;  /* 0x000000c1bf9d723e */ /* 0x048fe600000000ff */
[----:B------:R-:W-:Y:S04]  /*9370*/  FADD.FTZ R196, R191, R196 ;  /* 0x000000c4bfc47221 */ /* 0x000fe80000010000 */
[-C--:B------:R-:W-:Y:S01]  /*9380*/  HMMA.16816.F32 R28, R104, R114.reuse, R28 ;  /* 0x00000072681c723c */ /* 0x080fe2000000181c */
[----:B------:R-:W3:Y:S03]  /*9390*/  MUFU.EX2 R194, R194 ;  /* 0x000000c200c27308 */ /* 0x000ee60000000800 */
[----:B----4-:R-:W-:Y:S04]  /*93a0*/  FADD.FTZ R197, R192, R197 ;  /* 0x000000c5c0c57221 */ /* 0x010fe80000010000 */
[C---:B------:R-:W-:Y:S01]  /*93b0*/  HMMA.16816.F32 R32, R100.reuse, R114, R32 ;  /* 0x000000726420723c */ /* 0x040fe20000001820 */
[----:B------:R-:W4:Y:S02]  /*93c0*/  LDSM.16.MT88.4 R112, [R214+0x1d00] ;  /* 0x001d0000d670783b */ /* 0x000f240000004200 */
[----:B------:R-:W5:Y:S01]  /*93d0*/  MUFU.EX2 R127, R163 ;  /* 0x000000a3007f7308 */ /* 0x000f620000000800 */
[C---:B--2---:R-:W-:Y:S04]  /*93e0*/  F2FP.PACK_AB R158, R244.reuse, R192 ;  /* 0x000000c0f49e723e */ /* 0x044fe800000000ff */
[-C--:B------:R-:W-:Y:S01]  /*93f0*/  HMMA.16816.F32 R36, R100, R116.reuse, R36 ;  /* 0x000000746424723c */ /* 0x080fe20000001824 */
[----:B------:R-:W-:Y:S04]  /*9400*/  FADD.FTZ R243, R244, R197 ;  /* 0x000000c5f4f37221 */ /* 0x000fe80000010000 */
[----:B------:R2:W-:Y:S03]  /*9410*/  MUFU.EX2 R138, R160 ;  /* 0x000000a0008a7308 */ /* 0x0005e60000000800 */
[C---:B------:R-:W-:Y:S01]  /*9420*/  HMMA.16816.F32 R40, R104.reuse, R116, R40 ;  /* 0x000000746828723c */ /* 0x040fe20000001828 */
[----:B---3--:R-:W-:Y:S06]  /*9430*/  F2FP.PACK_AB R159, R194, R136 ;  /* 0x00000088c29f723e */ /* 0x008fec00000000ff */
[----:B------:R3:W3:Y:S01]  /*9440*/  MUFU.EX2 R153, R162 ;  /* 0x000000a200997308 */ /* 0x0006e20000000800 */
[-C--:B------:R-:W-:Y:S01]  /*9450*/  HMMA.16816.F32 R44, R104, R118.reuse, R44 ;  /* 0x00000076682c723c */ /* 0x080fe2000000182c */
[----:B-----5:R-:W-:Y:S07]  /*9460*/  F2FP.PACK_AB R161, R127, R125 ;  /* 0x0000007d7fa1723e */ /* 0x020fee00000000ff */
[C---:B------:R-:W-:Y:S01]  /*9470*/  HMMA.16816.F32 R48, R100.reuse, R118, R48 ;  /* 0x000000766430723c */ /* 0x040fe20000001830 */
[----:B------:R-:W5:Y:S03]  /*9480*/  LDSM.16.MT88.4 R116, [R212+0x1d00] ;  /* 0x001d0000d474783b */ /* 0x000f660000004200 */
[----:B--2---:R-:W-:Y:S04]  /*9490*/  F2FP.PACK_AB R160, R126, R124 ;  /* 0x0000007c7ea0723e */ /* 0x004fe800000000ff */
[-C--:B-1----:R-:W-:Y:S01]  /*94a0*/  HMMA.16816.F32 R52, R100, R108.reuse, R52 ;  /* 0x0000006c6434723c */ /* 0x082fe20000001834 */
[----:B---3--:R-:W-:Y:S07]  /*94b0*/  F2FP.PACK_AB R162, R139, R137 ;  /* 0x000000898ba2723e */ /* 0x008fee00000000ff */
[C---:B------:R-:W-:Y:S01]  /*94c0*/  HMMA.16816.F32 R56, R104.reuse, R108, R56 ;  /* 0x0000006c6838723c */ /* 0x040fe20000001838 */
[-C--:B------:R-:W-:Y:S07]  /*94d0*/  F2FP.PACK_AB R163, R153, R138.reuse ;  /* 0x0000008a99a3723e */ /* 0x080fee00000000ff */
[-C--:B------:R-:W-:Y:S08]  /*94e0*/  HMMA.16816.F32 R60, R104, R110.reuse, R60 ;  /* 0x0000006e683c723c */ /* 0x080ff0000000183c */
[C---:B------:R-:W-:Y:S01]  /*94f0*/  HMMA.16816.F32 R64, R100.reuse, R110, R64 ;  /* 0x0000006e6440723c */ /* 0x040fe20000001840 */
[----:B------:R-:W1:Y:S07]  /*9500*/  LDSM.16.MT88.4 R108, [R214+0x900] ;  /* 0x00090000d66c783b */ /* 0x000e6e0000004200 */
[-C--:B----4-:R-:W-:Y:S08]  /*9510*/  HMMA.16816.F32 R68, R100, R112.reuse, R68 ;  /* 0x000000706444723c */ /* 0x090ff00000001844 */
[C---:B------:R-:W-:Y:S08]  /*9520*/  HMMA.16816.F32 R72, R104.reuse, R112, R72 ;  /* 0x000000706848723c */ /* 0x040ff00000001848 */
[-C--:B------:R-:W-:Y:S08]  /*9530*/  HMMA.16816.F32 R76, R104, R114.reuse, R76 ;  /* 0x00000072684c723c */ /* 0x080ff0000000184c */
[C---:B------:R-:W-:Y:S08]  /*9540*/  HMMA.16816.F32 R80, R100.reuse, R114, R80 ;  /* 0x000000726450723c */ /* 0x040ff00000001850 */
[-C--:B-----5:R-:W-:Y:S08]  /*9550*/  HMMA.16816.F32 R84, R100, R116.reuse, R84 ;  /* 0x000000746454723c */ /* 0x0a0ff00000001854 */
[C---:B------:R-:W-:Y:S08]  /*9560*/  HMMA.16816.F32 R88, R104.reuse, R116, R88 ;  /* 0x000000746858723c */ /* 0x040ff00000001858 */
[-C--:B------:R-:W-:Y:S08]  /*9570*/  HMMA.16816.F32 R92, R104, R118.reuse, R92 ;  /* 0x00000076685c723c */ /* 0x080ff0000000185c */
[----:B------:R-:W-:Y:S08]  /*9580*/  HMMA.16816.F32 R96, R100, R118, R96 ;  /* 0x000000766460723c */ /* 0x000ff00000001860 */
[-C--:B-1----:R-:W-:Y:S01]  /*9590*/  HMMA.16816.F32 R144, R156, R108.reuse, R4 ;  /* 0x0000006c9c90723c */ /* 0x082fe20000001804 */
[----:B------:R-:W1:Y:S07]  /*95a0*/  LDSM.16.MT88.4 R4, [R212+0x2100] ;  /* 0x00210000d404783b */ /* 0x000e6e0000004200 */
[C---:B------:R-:W-:Y:S07]  /*95b0*/  HMMA.16816.F32 R140, R160.reuse, R108, R8 ;  /* 0x0000006ca08c723c */ /* 0x040fee0000001808 */
[----:B------:R-:W-:Y:S02]  /*95c0*/  MOV R11, R139 ;  /* 0x0000008b000b7202 */ /* 0x000fe40000000f00 */
[----:B------:R-:W-:Y:S03]  /*95d0*/  MOV R10, R138 ;  /* 0x0000008a000a7202 */ /* 0x000fe60000000f00 */
[----:B------:R-:W-:Y:S02]  /*95e0*/  MOV R9, R137 ;  /* 0x0000008900097202 */ /* 0x000fe40000000f00 */
[----:B------:R-:W-:Y:S02]  /*95f0*/  MOV R8, R136 ;  /* 0x0000008800087202 */ /* 0x000fe40000000f00 */
[-C--:B------:R-:W-:Y:S03]  /*9600*/  HMMA.16816.F32 R136, R160, R110.reuse, R12 ;  /* 0x0000006ea088723c */ /* 0x080fe6000000180c */
[----:B------:R-:W-:Y:S04]  /*9610*/  FADD.FTZ R241, R8, R196 ;  /* 0x000000c408f17221 */ /* 0x000fe80000010000 */
[----:B------:R-:W-:Y:S01]  /*9620*/  MOV R15, R127 ;  /* 0x0000007f000f7202 */ /* 0x000fe20000000f00 */
[C---:B------:R-:W-:Y:S01]  /*9630*/  HMMA.16816.F32 R100, R156.reuse, R110, R16 ;  /* 0x0000006e9c64723c */ /* 0x040fe20000001810 */
[----:B------:R-:W-:Y:S03]  /*9640*/  MOV R14, R126 ;  /* 0x0000007e000e7202 */ /* 0x000fe60000000f00 */
[----:B------:R-:W-:Y:S01]  /*9650*/  MOV R13, R125 ;  /* 0x0000007d000d7202 */ /* 0x000fe20000000f00 */
[----:B------:R-:W-:Y:S01]  /*9660*/  FADD.FTZ R241, R194, R241 ;  /* 0x000000f1c2f17221 */ /* 0x000fe20000010000 */
[----:B------:R-:W-:Y:S02]  /*9670*/  MOV R12, R124 ;  /* 0x0000007c000c7202 */ /* 0x000fe40000000f00 */
        /* <DEDUP_REMOVED lines=8> */
[-C--:B------:R-:W-:Y:S01]  /*9700*/  HMMA.16816.F32 R112, R160, R122.reuse, R28 ;  /* 0x0000007aa070723c */ /* 0x080fe2000000181c */
[----:B------:R-:W-:Y:S03]  /*9710*/  FADD.FTZ R237, R153, R0 ;  /* 0x0000000099ed7221 */ /* 0x000fe60000010000 */
[----:B------:R-:W-:Y:S01]  /*9720*/  FADD.FTZ R239, R11, R246 ;  /* 0x000000f60bef7221 */ /* 0x000fe20000010000 */
[----:B------:R-:W-:Y:S03]  /*9730*/  MOV R0, R152 ;  /* 0x0000009800007202 */ /* 0x000fe60000000f00 */
        /* <DEDUP_REMOVED lines=16> */
[----:B------:R-:W-:Y:S01]  /*9840*/  HMMA.16816.F32 R96, R156, R6, R96 ;  /* 0x000000069c60723c */ /* 0x000fe20000001860 */
[----:B------:R-:W-:-:S07]  /*9850*/  @P0 BRA `(.L_x_2314) ;  /* 0xffffc1e000000947 */ /* 0x000fce000383ffff */
.L_x_2293:
        /* <DEDUP_REMOVED lines=22> */
.L_x_2316:
[----:B------:R-:W-:-:S13]  /*99c0*/  ISETP.NE.AND P0, PT, R0, c[0x0][0x32c], PT ;  /* 0x0000cb0000007a0c */ /* 0x000fda0003f05270 */
[----:B------:R-:W-:-:S05]  /*99d0*/  @P0 IMAD.HI.U32 R0, R2, c[0x0][0x330], RZ ;  /* 0x0000cc0002000a27 */ /* 0x000fca00078e00ff */
[----:B------:R-:W-:-:S05]  /*99e0*/  @P0 SHF.R.U32.HI R2, RZ, c[0x0][0x334], R0 ;  /* 0x0000cd00ff020a19 */ /* 0x000fca0000011600 */
.L_x_2317:
[----:B------:R-:W-:-:S05]  /*99f0*/  IMAD R5, R2, c[0x0][0x32c], RZ ;  /* 0x0000cb0002057a24 */ /* 0x000fca00078e02ff */
[----:B------:R-:W-:-:S04]  /*9a00*/  IMNMX R4, R4, R5, !PT ;  /* 0x0000000504047217 */ /* 0x000fc80007800200 */
.L_x_2315:
        /* <DEDUP_REMOVED lines=11> */
.L_x_2323:
        /* <DEDUP_REMOVED lines=28> */
[----:B------:R-:W-:Y:S01]  /*9c80*/  IMAD.IADD R7, R7, 0x1, R9 ;  /* 0x0000000107077824 */ /* 0x000fe200078e0209 */
[C---:B------:R-:W-:Y:S01]  /*9c90*/  SHF.L.U64.HI R9, R218.reuse, 0x1, R233 ;  /* 0x00000001da097819 */ /* 0x040fe200000102e9 */
        /* <DEDUP_REMOVED lines=23> */
.L_x_2355:
        /* <DEDUP_REMOVED lines=13> */
[----:B----4-:R-:W-:Y:S05]  /*9ee0*/  IMAD.X R13, R15, 0x1, R9, P0 ;  /* 0x000000010f0d7824 */ /* 0x010fea00000e0609 */
[----:B------:R2:W-:Y:S03]  /*9ef0*/  LDGSTS.E.BYPASS.LTC128B.128 [R220+0x2100], [R12.64], !P1 ;  /* 0x021000000cdc7fae */ /* 0x0005e6000c901d4c */
.L_x_2320:
[----:B------:R-:W-:Y:S05]  /*9f00*/  BSYNC B0 ;  /* 0x0000000000007941 */ /* 0x000fea0003800000 */
.L_x_2319:
        /* <DEDUP_REMOVED lines=10> */
[----:B------:R-:W-:Y:S02]  /*9fb0*/  LDSM.16.M88.4 R192, [R216+0x3900] ;  /* 0x00390000d8c0783b */ /* 0x000fe40000000200 */
        /* <DEDUP_REMOVED lines=37> */
[----:B------:R-:W1:Y:S07]  /*a210*/  LDSM.16.M88.4 R156, [R217+0x8900] ;  /* 0x00890000d99c783b */ /* 0x000e6e0000000200 */
[-C--:B------:R-:W-:Y:S08]  /*a220*/  HMMA.16816.F32 R36, R180, R192.reuse, R36 ;  /* 0x000000c0b424723c */ /* 0x080ff00000001824 */
[C---:B------:R-:W-:Y:S08]  /*a230*/  HMMA.16816.F32 R40, R188.reuse, R192, R40 ;  /* 0x000000c0bc28723c */ /* 0x040ff00000001828 */
[-C--:B------:R-:W-:Y:S01]  /*a240*/  HMMA.16816.F32 R44, R188, R194.reuse, R44 ;  /* 0x000000c2bc2c723c */ /* 0x080fe2000000182c */
[----:B------:R-:W-:Y:S07]  /*a250*/  LDSM.16.M88.4 R188, [R206] ;  /* 0x00000000cebc783b */ /* 0x000fee0000000200 */
[----:B------:R-:W-:Y:S01]  /*a260*/  HMMA.16816.F32 R48, R180, R194, R48 ;  /* 0x000000c2b430723c */ /* 0x000fe20000001830 */
[----:B------:R-:W2:Y:S07]  /*a270*/  LDSM.16.M88.4 R180, [R216+0x4100] ;  /* 0x00410000d8b4783b */ /* 0x000eae0000000200 */
[-C--:B----4-:R-:W-:Y:S01]  /*a280*/  HMMA.16816.F32 R4, R164, R196.reuse, R4 ;  /* 0x000000c4a404723c */ /* 0x090fe20000001804 */
[----:B------:R-:W-:Y:S07]  /*a290*/  LDSM.16.M88.4 R192, [R213+0x9900] ;  /* 0x00990000d5c0783b */ /* 0x000fee0000000200 */
[C---:B------:R-:W-:Y:S08]  /*a2a0*/  HMMA.16816.F32 R8, R200.reuse, R196, R8 ;  /* 0x000000c4c808723c */ /* 0x040ff00000001808 */
[-C--:B------:R-:W-:Y:S08]  /*a2b0*/  HMMA.16816.F32 R12, R200, R198.reuse, R12 ;  /* 0x000000c6c80c723c */ /* 0x080ff0000000180c */
[C---:B------:R-:W-:Y:S01]  /*a2c0*/  HMMA.16816.F32 R16, R164.reuse, R198, R16 ;  /* 0x000000c6a410723c */ /* 0x040fe20000001810 */
[----:B------:R-:W-:Y:S07]  /*a2d0*/  LDSM.16.M88.4 R196, [R205] ;  /* 0x00000000cdc4783b */ /* 0x000fee0000000200 */
[-C--:B-----5:R-:W-:Y:S08]  /*a2e0*/  HMMA.16816.F32 R20, R164, R160.reuse, R20 ;  /* 0x000000a0a414723c */ /* 0x0a0ff00000001814 */
[C---:B------:R-:W-:Y:S08]  /*a2f0*/  HMMA.16816.F32 R24, R200.reuse, R160, R24 ;  /* 0x000000a0c818723c */ /* 0x040ff00000001818 */
[-C--:B------:R-:W-:Y:S08]  /*a300*/  HMMA.16816.F32 R28, R200, R162.reuse, R28 ;  /* 0x000000a2c81c723c */ /* 0x080ff0000000181c */
[C---:B------:R-:W-:Y:S01]  /*a310*/  HMMA.16816.F32 R32, R164.reuse, R162, R32 ;  /* 0x000000a2a420723c */ /* 0x040fe20000001820 */
[----:B------:R-:W3:Y:S07]  /*a320*/  LDSM.16.M88.4 R160, [R213+0x8900] ;  /* 0x00890000d5a0783b */ /* 0x000eee0000000200 */
[-C--:B------:R-:W-:Y:S08]  /*a330*/  HMMA.16816.F32 R36, R164, R168.reuse, R36 ;  /* 0x000000a8a424723c */ /* 0x080ff00000001824 */
[C---:B------:R-:W-:Y:S08]  /*a340*/  HMMA.16816.F32 R40, R200.reuse, R168, R40 ;  /* 0x000000a8c828723c */ /* 0x040ff00000001828 */
[-C--:B------:R-:W-:Y:S08]  /*a350*/  HMMA.16816.F32 R44, R200, R170.reuse, R44 ;  /* 0x000000aac82c723c */ /* 0x080ff0000000182c */
[----:B------:R-:W-:Y:S01]  /*a360*/  HMMA.16816.F32 R48, R164, R170, R48 ;  /* 0x000000aaa430723c */ /* 0x000fe20000001830 */
[----:B------:R-:W4:Y:S01]  /*a370*/  LDSM.16.M88.4 R164, [R204] ;  /* 0x00000000cca4783b */ /* 0x000f220000000200 */
[----:B------:R-:W-:Y:S06]  /*a380*/  DEPBAR.LE SB0, 0x0 ;  /* 0x000080000000791a */ /* 0x000fec0000000000 */
[-C--:B-1----:R-:W-:Y:S01]  /*a390*/  HMMA.16816.F32 R4, R156, R172.reuse, R4 ;  /* 0x000000ac9c04723c */ /* 0x082fe20000001804 */
[----:B------:R-:W-:Y:S07]  /*a3a0*/  BAR.SYNC.DEFER_BLOCKING 0x0 ;  /* 0x0000000000007b1d */ /* 0x000fee0000010000 */
        /* <DEDUP_REMOVED lines=19> */
[-C--:B----4-:R-:W-:Y:S08]  /*a4e0*/  HMMA.16816.F32 R36, R160, R164.reuse, R36 ;  /* 0x000000a4a024723c */ /* 0x090ff00000001824 */
        /* <DEDUP_REMOVED lines=39> */
[----:B------:R-:W-:Y:S10]  /*a760*/  SHFL.IDX PT, R163, R150, 0x1, 0x1c1f ;  /* 0x003c1f0096a37f89 */ /* 0x000ff400000e0000 */
[----:B-1----:R-:W-:Y:S05]  /*a770*/  @P1 IADD3 R160, P0, R157, R244, RZ ;  /* 0x000000f49da01210 */ /* 0x002fea0007f1e0ff */
[----:B--2---:R-:W-:Y:S01]  /*a780*/  @P1 IMAD.X R161, R155, 0x1, R246, P0 ;  /* 0x000000019ba11824 */ /* 0x004fe200000e06f6 */
[----:B------:R-:W-:Y:S04]  /*a790*/  @P1 IADD3 R158, P0, R157, R240, RZ ;  /* 0x000000f09d9e1210 */ /* 0x000fe80007f1e0ff */
        /* <DEDUP_REMOVED lines=17> */
.L_x_2322:
        /* <DEDUP_REMOVED lines=41> */
[----:B------:R-:W-:Y:S02]  /*ab40*/  ISETP.GT.AND P0, PT, R236, R247, PT ;  /* 0x000000f7ec00720c */ /* 0x000fe40003f04270 */
[----:B------:R-:W-:Y:S01]  /*ab50*/  FMNMX.FTZ R158, R14, R157, !PT ;  /* 0x0000009d0e9e7209 */ /* 0x000fe20007810000 */
[----:B------:R-:W1:Y:S01]  /*ab60*/  SHFL.BFLY PT, R156, R3, 0x2, 0x1f ;  /* 0x0c401f00039c7f89 */ /* 0x000e6200000e0000 */
[----:B------:R-:W-:Y:S02]  /*ab70*/  IADD3 R236, R236, -0x1, RZ ;  /* 0xffffffffecec7810 */ /* 0x000fe40007ffe0ff */
[----:B-1----:R-:W-:Y:S02]  /*ab80*/  FMNMX.FTZ R156, R3, R156, !PT ;  /* 0x0000009c039c7209 */ /* 0x002fe40007810000 */
[----:B------:R-:W-:Y:S02]  /*ab90*/  FMNMX.FTZ R154, R149, R150, !PT ;  /* 0x00000096959a7209 */ /* 0x000fe40007810000 */
[----:B------:R-:W-:Y:S02]  /*aba0*/  FMNMX.FTZ R150, R153, R160, !PT ;  /* 0x000000a099967209 */ /* 0x000fe40007810000 */
[----:B------:R-:W-:Y:S01]  /*abb0*/  FMNMX.FTZ R153, R15, R158, !PT ;  /* 0x0000009e0f997209 */ /* 0x000fe20007810000 */
[----:B------:R-:W1:Y:S03]  /*abc0*/  SHFL.BFLY PT, R155, R154, 0x1, 0x1f ;  /* 0x0c201f009a9b7f89 */ /* 0x000e6600000e0000 */
[----:B------:R-:W-:Y:S04]  /*abd0*/  FMNMX.FTZ R158, R26, R153, !PT ;  /* 0x000000991a9e7209 */ /* 0x000fe80007810000 */
[----:B------:R-:W-:Y:S01]  /*abe0*/  FMNMX.FTZ R3, R27, R158, !PT ;  /* 0x0000009e1b037209 */ /* 0x000fe20007810000 */
[----:B------:R-:W2:Y:S08]  /*abf0*/  SHFL.BFLY PT, R149, R150, 0x1, 0x1f ;  /* 0x0c201f0096957f89 */ /* 0x000eb000000e0000 */
[----:B------:R-:W3:Y:S01]  /*ac00*/  SHFL.BFLY PT, R153, R156, 0x1, 0x1f ;  /* 0x0c201f009c997f89 */ /* 0x000ee200000e0000 */
[----:B-1----:R-:W-:Y:S02]  /*ac10*/  FMNMX.FTZ R151, R154, R155, !PT ;  /* 0x0000009b9a977209 */ /* 0x002fe40007810000 */
[----:B------:R-:W-:Y:S03]  /*ac20*/  FMNMX.FTZ R154, R30, R3, !PT ;  /* 0x000000031e9a7209 */ /* 0x000fe60007810000 */
[----:B------:R-:W-:Y:S01]  /*ac30*/  FADD.FTZ R3, -R151, R148 ;  /* 0x0000009497037221 */ /* 0x000fe20000010100 */
        /* <DEDUP_REMOVED lines=8> */
[----:B------:R-:W-:Y:S01]  /*acc0*/  FMUL.FTZ R176, R149, c[0x0][0x2d0] ;  /* 0x0000b40095b07a20 */ /* 0x000fe20000410000 */
[----:B------:R-:W1:Y:S01]  /*acd0*/  MUFU.EX2 R150, R150 ;  /* 0x0000009600967308 */ /* 0x000e620000000800 */
[----:B------:R-:W-:Y:S01]  /*ace0*/  FMUL.FTZ R148, R155, c[0x0][0x2d0] ;  /* 0x0000b4009b947a20 */ /* 0x000fe20000410000 */
[----:B------:R-:W-:Y:S01]  /*acf0*/  FMNMX.FTZ R154, R46, R3, !PT ;  /* 0x000000032e9a7209 */ /* 0x000fe20007810000 */
[----:B------:R-:W-:Y:S01]  /*ad00*/  FFMA.FTZ R162, R6, c[0x0][0x2d0], -R176 ;  /* 0x0000b40006a27a23 */ /* 0x000fe200000108b0 */
[----:B---3--:R-:W-:Y:S01]  /*ad10*/  FMNMX.FTZ R3, R156, R153, !PT ;  /* 0x000000999c037209 */ /* 0x008fe20007810000 */
[----:B------:R-:W-:Y:S01]  /*ad20*/  FFMA.FTZ R160, R4, c[0x0][0x2d0], -R178 ;  /* 0x0000b40004a07a23 */ /* 0x000fe200000108b2 */
[----:B------:R-:W-:Y:S01]  /*ad30*/  FMNMX.FTZ R153, R47, R154, !PT ;  /* 0x0000009a2f997209 */ /* 0x000fe20007810000 */
[----:B------:R-:W-:Y:S01]  /*ad40*/  FFMA.FTZ R7, R7, c[0x0][0x2d0], -R176 ;  /* 0x0000b40007077a23 */ /* 0x000fe200000108b0 */
[----:B------:R-:W-:Y:S01]  /*ad50*/  LDSM.16.MT88.4 R156, [R212+0x100] ;  /* 0x00010000d49c783b */ /* 0x000fe20000004200 */
[C---:B------:R-:W-:Y:S01]  /*ad60*/  FADD.FTZ R154, -R3.reuse, R0 ;  /* 0x00000000039a7221 */ /* 0x040fe20000010100 */
[----:B------:R-:W2:Y:S01]  /*ad70*/  MUFU.EX2 R148, R148 ;  /* 0x0000009400947308 */ /* 0x000ea20000000800 */
[----:B------:R-:W-:Y:S02]  /*ad80*/  FMUL.FTZ R175, R3, c[0x0][0x2d0] ;  /* 0x0000b40003af7a20 */ /* 0x000fe40000410000 */
[----:B------:R-:W-:Y:S02]  /*ad90*/  FMUL.FTZ R2, R154, c[0x0][0x2d0] ;  /* 0x0000b4009a027a20 */ /* 0x000fe40000410000 */
[--C-:B------:R-:W-:Y:S01]  /*ada0*/  FFMA.FTZ R163, R16, c[0x0][0x2d0], -R178.reuse ;  /* 0x0000b40010a37a23 */ /* 0x100fe200000108b2 */
[----:B------:R-:W3:Y:S01]  /*adb0*/  SHFL.BFLY PT, R0, R153, 0x2, 0x1f ;  /* 0x0c401f0099007f89 */ /* 0x000ee200000e0000 */
[----:B------:R-:W-:Y:S02]  /*adc0*/  FFMA.FTZ R164, R17, c[0x0][0x2d0], -R178 ;  /* 0x0000b40011a47a23 */ /* 0x000fe400000108b2 */
        /* <DEDUP_REMOVED lines=8> */
[C---:B-1----:R-:W-:Y:S02]  /*ae50*/  FMUL.FTZ R9, R150.reuse, R145 ;  /* 0x0000009196097220 */ /* 0x042fe40000410000 */
[C---:B------:R-:W-:Y:S02]  /*ae60*/  FMUL.FTZ R100, R150.reuse, R100 ;  /* 0x0000006496647220 */ /* 0x040fe40000410000 */
[----:B------:R-:W-:Y:S02]  /*ae70*/  FMUL.FTZ R101, R150, R101 ;  /* 0x0000006596657220 */ /* 0x000fe40000410000 */
[C---:B--2---:R-:W-:Y:S02]  /*ae80*/  FMUL.FTZ R102, R148.reuse, R102 ;  /* 0x0000006694667220 */ /* 0x044fe40000410000 */
[----:B------:R-:W-:Y:S01]  /*ae90*/  FMUL.FTZ R103, R148, R103 ;  /* 0x0000006794677220 */ /* 0x000fe20000410000 */
[----:B---3--:R-:W-:Y:S01]  /*aea0*/  FMNMX.FTZ R0, R153, R0, !PT ;  /* 0x0000000099007209 */ /* 0x008fe20007810000 */
[----:B------:R-:W-:Y:S01]  /*aeb0*/  MUFU.EX2 R162, R162 ;  /* 0x000000a200a27308 */ /* 0x000fe20000000800 */
[C---:B------:R-:W-:Y:S02]  /*aec0*/  FMUL.FTZ R104, R150.reuse, R104 ;  /* 0x0000006896687220 */ /* 0x040fe40000410000 */
[----:B------:R-:W-:Y:S01]  /*aed0*/  FMUL.FTZ R105, R150, R105 ;  /* 0x0000006996697220 */ /* 0x000fe20000410000 */
[----:B------:R-:W1:Y:S01]  /*aee0*/  SHFL.BFLY PT, R5, R0, 0x1, 0x1f ;  /* 0x0c201f0000057f89 */ /* 0x000e6200000e0000 */
[C---:B------:R-:W-:Y:S02]  /*aef0*/  FMUL.FTZ R106, R148.reuse, R106 ;  /* 0x0000006a946a7220 */ /* 0x040fe40000410000 */
[----:B------:R-:W-:Y:S02]  /*af00*/  FMUL.FTZ R107, R148, R107 ;  /* 0x0000006b946b7220 */ /* 0x000fe40000410000 */
[----:B------:R-:W-:Y:S01]  /*af10*/  FFMA.FTZ R35, R35, c[0x0][0x2d0], -R176 ;  /* 0x0000b40023237a23 */ /* 0x000fe200000108b0 */
[----:B------:R-:W2:Y:S01]  /*af20*/  MUFU.EX2 R7, R7 ;  /* 0x0000000700077308 */ /* 0x000ea20000000800 */
[--C-:B------:R-:W-:Y:S02]  /*af30*/  FFMA.FTZ R177, R32, c[0x0][0x2d0], -R178.reuse ;  /* 0x0000b40020b17a23 */ /* 0x100fe400000108b2 */
[----:B------:R-:W-:Y:S02]  /*af40*/  FFMA.FTZ R180, R33, c[0x0][0x2d0], -R178 ;  /* 0x0000b40021b47a23 */ /* 0x000fe400000108b2 */
[----:B------:R-:W-:Y:S02]  /*af50*/  FFMA.FTZ R179, R34, c[0x0][0x2d0], -R176 ;  /* 0x0000b40022b37a23 */ /* 0x000fe400000108b0 */
[--C-:B------:R-:W-:Y:S02]  /*af60*/  FFMA.FTZ R185, R36, c[0x0][0x2d0], -R178.reuse ;  /* 0x0000b40024b97a23 */ /* 0x100fe400000108b2 */
[----:B------:R-:W-:Y:S01]  /*af70*/  FFMA.FTZ R188, R37, c[0x0][0x2d0], -R178 ;  /* 0x0000b40025bc7a23 */ /* 0x000fe200000108b2 */
[----:B------:R-:W-:Y:S01]  /*af80*/  MUFU.EX2 R163, R163 ;  /* 0x000000a300a37308 */ /* 0x000fe20000000800 */
[--C-:B------:R-:W-:Y:S02]  /*af90*/  FFMA.FTZ R187, R38, c[0x0][0x2d0], -R176.reuse ;  /* 0x0000b40026bb7a23 */ /* 0x100fe400000108b0 */
[----:B------:R-:W-:Y:S02]  /*afa0*/  FFMA.FTZ R190, R39, c[0x0][0x2d0], -R176 ;  /* 0x0000b40027be7a23 */ /* 0x000fe400000108b0 */
[----:B------:R-:W-:Y:S01]  /*afb0*/  LDSM.16.MT88.4 R36, [R214+0x1d00] ;  /* 0x001d0000d624783b */ /* 0x000fe20000004200 */
[--C-:B------:R-:W-:Y:S01]  /*afc0*/  FFMA.FTZ R192, R40, c[0x0][0x2d0], -R175.reuse ;  /* 0x0000b40028c07a23 */ /* 0x100fe200000108af */
[----:B-1----:R-:W-:Y:S01]  /*afd0*/  FMNMX.FTZ R5, R5, R0, !PT ;  /* 0x0000000005057209 */ /* 0x002fe20007810000 */
[--C-:B------:R-:W-:Y:S02]  /*afe0*/  FFMA.FTZ R193, R41, c[0x0][0x2d0], -R175.reuse ;  /* 0x0000b40029c17a23 */ /* 0x100fe400000108af */
[----:B------:R-:W1:Y:S01]  /*aff0*/  MUFU.EX2 R164, R164 ;  /* 0x000000a400a47308 */ /* 0x000e620000000800 */
[----:B------:R-:W-:Y:S02]  /*b000*/  FFMA.FTZ R189, R48, c[0x0][0x2d0], -R178 ;  /* 0x0000b40030bd7a23 */ /* 0x000fe400000108b2 */
[----:B------:R-:W-:Y:S01]  /*b010*/  FADD.FTZ R6, -R5, R152 ;  /* 0x0000009805067221 */ /* 0x000fe20000010100 */
[----:B--2---:R-:W-:Y:S01]  /*b020*/  F2FP.PACK_AB R145, R7, R162 ;  /* 0x000000a20791723e */ /* 0x004fe200000000ff */
[----:B------:R-:W2:Y:S01]  /*b030*/  LDSM.16.MT88.4 R152, [R214+0x100] ;  /* 0x00010000d698783b */ /* 0x000ea20000004200 */
[----:B------:R-:W-:Y:S02]  /*b040*/  FMUL.FTZ R174, R5, c[0x0][0x2d0] ;  /* 0x0000b40005ae7a20 */ /* 0x000fe40000410000 */
[----:B------:R-:W-:Y:S02]  /*b050*/  FMUL.FTZ R0, R6, c[0x0][0x2d0] ;  /* 0x0000b40006007a20 */ /* 0x000fe40000410000 */
[----:B------:R-:W-:Y:S01]  /*b060*/  MUFU.EX2 R165, R165 ;  /* 0x000000a500a57308 */ /* 0x000fe20000000800 */
[--C-:B------:R-:W-:Y:S02]  /*b070*/  FFMA.FTZ R170, R10, c[0x0][0x2d0], -R174.reuse ;  /* 0x0000b4000aaa7a23 */ /* 0x100fe400000108ae */
[--C-:B------:R-:W-:Y:S02]  /*b080*/  FFMA.FTZ R171, R11, c[0x0][0x2d0], -R174.reuse ;  /* 0x0000b4000bab7a23 */ /* 0x100fe400000108ae */
[--C-:B------:R-:W-:Y:S02]  /*b090*/  FFMA.FTZ R172, R14, c[0x0][0x2d0], -R174.reuse ;  /* 0x0000b4000eac7a23 */ /* 0x100fe400000108ae */
[--C-:B------:R-:W-:Y:S02]  /*b0a0*/  FFMA.FTZ R173, R15, c[0x0][0x2d0], -R174.reuse ;  /* 0x0000b4000fad7a23 */ /* 0x100fe400000108ae */
[C---:B------:R-:W-:Y:S01]  /*b0b0*/  FMUL.FTZ R10, R148.reuse, R146 ;  /* 0x00000092940a7220 */ /* 0x040fe20000410000 */
[----:B------:R-:W3:Y:S01]  /*b0c0*/  MUFU.EX2 R166, R166 ;  /* 0x000000a600a67308 */ /* 0x000ee20000000800 */
[----:B------:R-:W-:Y:S02]  /*b0d0*/  FMUL.FTZ R11, R148, R147 ;  /* 0x00000093940b7220 */ /* 0x000fe40000410000 */
[--C-:B------:R-:W-:Y:S01]  /*b0e0*/  FFMA.FTZ R194, R42, c[0x0][0x2d0], -R174.reuse ;  /* 0x0000b4002ac27a23 */ /* 0x100fe200000108ae */
[----:B-1----:R-:W-:Y:S01]  /*b0f0*/  F2FP.PACK_AB R146, R164, R163 ;  /* 0x000000a3a492723e */ /* 0x002fe200000000ff */
[----:B------:R-:W-:Y:S02]  /*b100*/  FFMA.FTZ R195, R43, c[0x0][0x2d0], -R174 ;  /* 0x0000b4002bc37a23 */ /* 0x000fe400000108ae */
[----:B------:R-:W-:Y:S01]  /*b110*/  LDSM.16.MT88.4 R40, [R214+0x900] ;  /* 0x00090000d628783b */ /* 0x000fe20000004200 */
[----:B------:R-:W-:Y:S02]  /*b120*/  FFMA.FTZ R191, R50, c[0x0][0x2d0], -R176 ;  /* 0x0000b40032bf7a23 */ /* 0x000fe400000108b0 */
[----:B------:R1:W-:Y:S01]  /*b130*/  MUFU.EX2 R6, R8 ;  /* 0x0000000800067308 */ /* 0x0003e20000000800 */
[--C-:B------:R-:W-:Y:S02]  /*b140*/  FFMA.FTZ R196, R44, c[0x0][0x2d0], -R175.reuse ;  /* 0x0000b4002cc47a23 */ /* 0x100fe400000108af */
[--C-:B------:R-:W-:Y:S02]  /*b150*/  FFMA.FTZ R197, R46, c[0x0][0x2d0], -R174.reuse ;  /* 0x0000b4002ec57a23 */ /* 0x100fe400000108ae */
[C---:B------:R-:W-:Y:S02]  /*b160*/  FMUL.FTZ R120, R150.reuse, R120 ;  /* 0x0000007896787220 */ /* 0x040fe40000410000 */
[----:B------:R-:W-:Y:S02]  /*b170*/  FMUL.FTZ R121, R150, R121 ;  /* 0x0000007996797220 */ /* 0x000fe40000410000 */
[C---:B------:R-:W-:Y:S01]  /*b180*/  FMUL.FTZ R122, R148.reuse, R122 ;  /* 0x0000007a947a7220 */ /* 0x040fe20000410000 */
[----:B------:R-:W4:Y:S01]  /*b190*/  MUFU.EX2 R2, R2 ;  /* 0x0000000200027308 */ /* 0x000f220000000800 */
[----:B------:R-:W-:Y:S02]  /*b1a0*/  FMUL.FTZ R123, R148, R123 ;  /* 0x0000007b947b7220 */ /* 0x000fe40000410000 */
[----:B------:R-:W-:Y:S01]  /*b1b0*/  FMUL.FTZ R128, R150, R128 ;  /* 0x0000008096807220 */ /* 0x000fe20000410000 */
[----:B---3--:R-:W-:Y:S01]  /*b1c0*/  F2FP.PACK_AB R147, R166, R165 ;  /* 0x000000a5a693723e */ /* 0x008fe200000000ff */
[----:B------:R-:W-:Y:S02]  /*b1d0*/  FMUL.FTZ R129, R150, R129 ;  /* 0x0000008196817220 */ /* 0x000fe40000410000 */
[C---:B------:R-:W-:Y:S02]  /*b1e0*/  FMUL.FTZ R130, R148.reuse, R130 ;  /* 0x0000008294827220 */ /* 0x040fe40000410000 */
[----:B------:R-:W-:Y:S01]  /*b1f0*/  FMUL.FTZ R131, R148, R131 ;  /* 0x0000008394837220 */ /* 0x000fe20000410000 */
[----:B------:R-:W3:Y:S01]  /*b200*/  MUFU.EX2 R0, R0 ;  /* 0x0000000000007308 */ /* 0x000ee20000000800 */
[C---:B------:R-:W-:Y:S02]  /*b210*/  FMUL.FTZ R68, R150.reuse, R68 ;  /* 0x0000004496447220 */ /* 0x040fe40000410000 */
[C---:B------:R-:W-:Y:S02]  /*b220*/  FMUL.FTZ R69, R150.reuse, R69 ;  /* 0x0000004596457220 */ /* 0x040fe40000410000 */
[----:B-1----:R-:W-:Y:S01]  /*b230*/  FMUL.FTZ R8, R150, R144 ;  /* 0x0000009096087220 */ /* 0x002fe20000410000 */
[----:B------:R-:W-:Y:S01]  /*b240*/  F2FP.PACK_AB R144, R161, R160 ;  /* 0x000000a0a190723e */ /* 0x000fe200000000ff */
[C---:B------:R-:W-:Y:S02]  /*b250*/  FMUL.FTZ R70, R148.reuse, R70 ;  /* 0x0000004694467220 */ /* 0x040fe40000410000 */
[----:B------:R-:W-:Y:S01]  /*b260*/  FMUL.FTZ R71, R148, R71 ;  /* 0x0000004794477220 */ /* 0x000fe20000410000 */
[----:B------:R-:W1:Y:S01]  /*b270*/  MUFU.EX2 R167, R167 ;  /* 0x000000a700a77308 */ /* 0x000e620000000800 */
[----:B------:R-:W-:Y:S02]  /*b280*/  FMUL.FTZ R80, R150, R80 ;  /* 0x0000005096507220 */ /* 0x000fe40000410000 */
[-C--:B--2---:R-:W-:Y:S05]  /*b290*/  HMMA.16816.F32 R8, R144, R152.reuse, R8 ;  /* 0x000000989008723c */ /* 0x084fea0000001808 */
[C---:B----4-:R-:W-:Y:S02]  /*b2a0*/  FMUL.FTZ R12, R2.reuse, R140 ;  /* 0x0000008c020c7220 */ /* 0x050fe40000410000 */
[----:B------:R-:W-:Y:S01]  /*b2b0*/  MUFU.EX2 R168, R168 ;  /* 0x000000a800a87308 */ /* 0x000fe20000000800 */
[----:B------:R-:W-:Y:S04]  /*b2c0*/  FMUL.FTZ R13, R2, R141 ;  /* 0x0000008d020d7220 */ /* 0x000fe80000410000 */
[C---:B---3--:R-:W-:Y:S02]  /*b2d0*/  FMUL.FTZ R14, R0.reuse, R142 ;  /* 0x0000008e000e7220 */ /* 0x048fe40000410000 */
[----:B------:R-:W-:Y:S02]  /*b2e0*/  FMUL.FTZ R15, R0, R143 ;  /* 0x0000008f000f7220 */ /* 0x000fe40000410000 */
[C---:B------:R-:W-:Y:S01]  /*b2f0*/  FMUL.FTZ R16, R2.reuse, R136 ;  /* 0x0000008802107220 */ /* 0x040fe20000410000 */
[----:B------:R-:W2:Y:S01]  /*b300*/  MUFU.EX2 R169, R169 ;  /* 0x000000a900a97308 */ /* 0x000ea20000000800 */
[----:B------:R-:W-:Y:S02]  /*b310*/  FMUL.FTZ R17, R2, R137 ;  /* 0x0000008902117220 */ /* 0x000fe40000410000 */
[C---:B------:R-:W-:Y:S01]  /*b320*/  FMUL.FTZ R18, R0.reuse, R138 ;  /* 0x0000008a00127220 */ /* 0x040fe20000410000 */
[----:B-1----:R-:W-:Y:S01]  /*b330*/  F2FP.PACK_AB R140, R167, R6 ;  /* 0x00000006a78c723e */ /* 0x002fe200000000ff */
[----:B------:R-:W-:Y:S02]  /*b340*/  FMUL.FTZ R19, R0, R139 ;  /* 0x0000008b00137220 */ /* 0x000fe40000410000 */
[----:B------:R-:W1:Y:S01]  /*b350*/  LDSM.16.MT88.4 R136, [R214+0xd00] ;  /* 0x000d0000d688783b */ /* 0x000e620000004200 */
[C---:B------:R-:W-:Y:S02]  /*b360*/  FMUL.FTZ R108, R2.reuse, R108 ;  /* 0x0000006c026c7220 */ /* 0x040fe40000410000 */
[----:B------:R-:W-:Y:S01]  /*b370*/  MUFU.EX2 R170, R170 ;  /* 0x000000aa00aa7308 */ /* 0x000fe20000000800 */
[----:B------:R-:W-:Y:S02]  /*b380*/  FMUL.FTZ R109, R2, R109 ;  /* 0x0000006d026d7220 */ /* 0x000fe40000410000 */
[C---:B------:R-:W-:Y:S02]  /*b390*/  FMUL.FTZ R110, R0.reuse, R110 ;  /* 0x0000006e006e7220 */ /* 0x040fe40000410000 */
[----:B------:R-:W-:Y:S02]  /*b3a0*/  FMUL.FTZ R111, R0, R111 ;  /* 0x0000006f006f7220 */ /* 0x000fe40000410000 */
[C---:B------:R-:W-:Y:S02]  /*b3b0*/  FMUL.FTZ R124, R2.reuse, R124 ;  /* 0x0000007c027c7220 */ /* 0x040fe40000410000 */
[----:B------:R-:W-:Y:S01]  /*b3c0*/  FMUL.FTZ R125, R2, R125 ;  /* 0x0000007d027d7220 */ /* 0x000fe20000410000 */
[----:B------:R-:W3:Y:S01]  /*b3d0*/  MUFU.EX2 R171, R171 ;  /* 0x000000ab00ab7308 */ /* 0x000ee20000000800 */
[C---:B------:R-:W-:Y:S02]  /*b3e0*/  FMUL.FTZ R126, R0.reuse, R126 ;  /* 0x0000007e007e7220 */ /* 0x040fe40000410000 */
[----:B------:R-:W-:Y:S01]  /*b3f0*/  FMUL.FTZ R127, R0, R127 ;  /* 0x0000007f007f7220 */ /* 0x000fe20000410000 */
[----:B--2---:R-:W-:Y:S01]  /*b400*/  F2FP.PACK_AB R142, R169, R168 ;  /* 0x000000a8a98e723e */ /* 0x004fe200000000ff */
[C---:B------:R-:W-:Y:S02]  /*b410*/  FMUL.FTZ R72, R2.reuse, R72 ;  /* 0x0000004802487220 */ /* 0x040fe40000410000 */
[----:B------:R-:W-:Y:S02]  /*b420*/  FMUL.FTZ R73, R2, R73 ;  /* 0x0000004902497220 */ /* 0x000fe40000410000 */
[C---:B------:R-:W-:Y:S01]  /*b430*/  FMUL.FTZ R74, R0.reuse, R74 ;  /* 0x0000004a004a7220 */ /* 0x040fe20000410000 */
[----:B------:R-:W-:Y:S01]  /*b440*/  MUFU.EX2 R172, R172 ;  /* 0x000000ac00ac7308 */ /* 0x000fe20000000800 */
[----:B------:R-:W-:Y:S02]  /*b450*/  FMUL.FTZ R75, R0, R75 ;  /* 0x0000004b004b7220 */ /* 0x000fe40000410000 */
[C---:B------:R-:W-:Y:S02]  /*b460*/  FMUL.FTZ R76, R2.reuse, R76 ;  /* 0x0000004c024c7220 */ /* 0x040fe40000410000 */
[----:B------:R-:W-:Y:S02]  /*b470*/  FMUL.FTZ R77, R2, R77 ;  /* 0x0000004d024d7220 */ /* 0x000fe40000410000 */
[C---:B------:R-:W-:Y:S02]  /*b480*/  FMUL.FTZ R78, R0.reuse, R78 ;  /* 0x0000004e004e7220 */ /* 0x040fe40000410000 */
[----:B------:R-:W-:Y:S01]  /*b490*/  FMUL.FTZ R79, R0, R79 ;  /* 0x0000004f004f7220 */ /* 0x000fe20000410000 */
[----:B------:R-:W2:Y:S01]  /*b4a0*/  MUFU.EX2 R173, R173 ;  /* 0x000000ad00ad7308 */ /* 0x000ea20000000800 */
[----:B------:R-:W-:Y:S02]  /*b4b0*/  FMUL.FTZ R81, R150, R81 ;  /* 0x0000005196517220 */ /* 0x000fe40000410000 */
[C---:B------:R-:W-:Y:S01]  /*b4c0*/  FMUL.FTZ R82, R148.reuse, R82 ;  /* 0x0000005294527220 */ /* 0x040fe20000410000 */
        /* <DEDUP_REMOVED lines=14> */
[--C-:B------:R-:W-:Y:S02]  /*b5b0*/  FFMA.FTZ R181, R28, c[0x0][0x2d0], -R175.reuse ;  /* 0x0000b4001cb57a23 */ /* 0x100fe400000108af */
[--C-:B------:R-:W-:Y:S02]  /*b5c0*/  FFMA.FTZ R184, R29, c[0x0][0x2d0], -R175.reuse ;  /* 0x0000b4001db87a23 */ /* 0x100fe400000108af */
[--C-:B------:R-:W-:Y:S01]  /*b5d0*/  FFMA.FTZ R183, R30, c[0x0][0x2d0], -R174.reuse ;  /* 0x0000b4001eb77a23 */ /* 0x100fe200000108ae */
[----:B------:R-:W-:Y:S01]  /*b5e0*/  MUFU.EX2 R179, R179 ;  /* 0x000000b300b37308 */ /* 0x000fe20000000800 */
[C---:B------:R-:W-:Y:S04]  /*b5f0*/  HMMA.16816.F32 R12, R140.reuse, R152, R12 ;  /* 0x000000988c0c723c */ /* 0x040fe8000000180c */
[----:B------:R-:W-:Y:S02]  /*b600*/  FFMA.FTZ R186, R31, c[0x0][0x2d0], -R174 ;  /* 0x0000b4001fba7a23 */ /* 0x000fe400000108ae */
[C---:B------:R-:W-:Y:S02]  /*b610*/  FMUL.FTZ R92, R2.reuse, R92 ;  /* 0x0000005c025c7220 */ /* 0x040fe40000410000 */
[-C--:B------:R-:W-:Y:S01]  /*b620*/  HMMA.16816.F32 R16, R140, R154.reuse, R16 ;  /* 0x0000009a8c10723c */ /* 0x080fe20000001810 */
[----:B------:R-:W-:Y:S03]  /*b630*/  MUFU.EX2 R182, R182 ;  /* 0x000000b600b67308 */ /* 0x000fe60000000800 */
[----:B------:R-:W-:Y:S02]  /*b640*/  FMUL.FTZ R93, R2, R93 ;  /* 0x0000005d025d7220 */ /* 0x000fe40000410000 */
[C---:B------:R-:W-:Y:S02]  /*b650*/  FMUL.FTZ R94, R0.reuse, R94 ;  /* 0x0000005e005e7220 */ /* 0x040fe40000410000 */
[C---:B------:R-:W-:Y:S01]  /*b660*/  HMMA.16816.F32 R100, R144.reuse, R154, R100 ;  /* 0x0000009a9064723c */ /* 0x040fe20000001864 */
[----:B------:R-:W2:Y:S02]  /*b670*/  LDSM.16.MT88.4 R152, [R212+0xd00] ;  /* 0x000d0000d498783b */ /* 0x000ea40000004200 */
[----:B------:R-:W-:Y:S01]  /*b680*/  MUFU.EX2 R181, R181 ;  /* 0x000000b500b57308 */ /* 0x000fe20000000800 */
[----:B------:R-:W-:Y:S02]  /*b690*/  FMUL.FTZ R95, R0, R95 ;  /* 0x0000005f005f7220 */ /* 0x000fe40000410000 */
[C---:B------:R-:W-:Y:S02]  /*b6a0*/  FMUL.FTZ R96, R150.reuse, R96 ;  /* 0x0000006096607220 */ /* 0x040fe40000410000 */
[-C--:B------:R-:W-:Y:S04]  /*b6b0*/  HMMA.16816.F32 R104, R144, R156.reuse, R104 ;  /* 0x0000009c9068723c */ /* 0x080fe80000001868 */
[----:B------:R-:W-:Y:S01]  /*b6c0*/  FMUL.FTZ R97, R150, R97 ;  /* 0x0000006196617220 */ /* 0x000fe20000410000 */
[----:B------:R-:W3:Y:S01]  /*b6d0*/  MUFU.EX2 R184, R184 ;  /* 0x000000b800b87308 */ /* 0x000ee20000000800 */
[----:B------:R-:W-:Y:S02]  /*b6e0*/  FMUL.FTZ R98, R148, R98 ;  /* 0x0000006294627220 */ /* 0x000fe40000410000 */
[C---:B------:R-:W-:Y:S04]  /*b6f0*/  HMMA.16816.F32 R108, R140.reuse, R156, R108 ;  /* 0x0000009c8c6c723c */ /* 0x040fe8000000186c */
[C---:B------:R-:W-:Y:S02]  /*b700*/  FMUL.FTZ R112, R2.reuse, R112 ;  /* 0x0000007002707220 */ /* 0x040fe40000410000 */
[----:B------:R-:W-:Y:S01]  /*b710*/  FMUL.FTZ R113, R2, R113 ;  /* 0x0000007102717220 */ /* 0x000fe20000410000 */
[----:B------:R-:W-:Y:S01]  /*b720*/  MUFU.EX2 R183, R183 ;  /* 0x000000b700b77308 */ /* 0x000fe20000000800 */
[C---:B------:R-:W-:Y:S04]  /*b730*/  FMUL.FTZ R114, R0.reuse, R114 ;  /* 0x0000007200727220 */ /* 0x040fe80000410000 */
[----:B------:R-:W-:Y:S02]  /*b740*/  FMUL.FTZ R115, R0, R115 ;  /* 0x0000007300737220 */ /* 0x000fe40000410000 */
[--C-:B------:R-:W-:Y:S02]  /*b750*/  FFMA.FTZ R156, R20, c[0x0][0x2d0], -R178.reuse ;  /* 0x0000b400149c7a23 */ /* 0x100fe400000108b2 */
[----:B------:R-:W-:Y:S01]  /*b760*/  FMUL.FTZ R20, R2, R132 ;  /* 0x0000008402147220 */ /* 0x000fe20000410000 */
[----:B------:R-:W4:Y:S01]  /*b770*/  MUFU.EX2 R186, R186 ;  /* 0x000000ba00ba7308 */ /* 0x000f220000000800 */
[--C-:B------:R-:W-:Y:S01]  /*b780*/  FFMA.FTZ R157, R21, c[0x0][0x2d0], -R178.reuse ;  /* 0x0000b400159d7a23 */ /* 0x100fe200000108b2 */
[-C--:B------:R-:W-:Y:S03]  /*b790*/  HMMA.16816.F32 R112, R140, R158.reuse, R112 ;  /* 0x0000009e8c70723c */ /* 0x080fe60000001870 */
[----:B------:R-:W-:Y:S01]  /*b7a0*/  FMUL.FTZ R116, R150, R116 ;  /* 0x0000007496747220 */ /* 0x000fe20000410000 */
[----:B---3--:R-:W-:Y:S01]  /*b7b0*/  F2FP.PACK_AB R30, R184, R181 ;  /* 0x000000b5b81e723e */ /* 0x008fe200000000ff */
[----:B------:R-:W-:Y:S02]  /*b7c0*/  FMUL.FTZ R117, R150, R117 ;  /* 0x0000007596757220 */ /* 0x000fe40000410000 */
[C---:B------:R-:W-:Y:S01]  /*b7d0*/  FMUL.FTZ R118, R148.reuse, R118 ;  /* 0x0000007694767220 */ /* 0x040fe20000410000 */
[----:B------:R-:W-:Y:S01]  /*b7e0*/  MUFU.EX2 R156, R156 ;  /* 0x0000009c009c7308 */ /* 0x000fe20000000800 */
[----:B------:R-:W-:Y:S03]  /*b7f0*/  FMUL.FTZ R119, R148, R119 ;  /* 0x0000007794777220 */ /* 0x000fe60000410000 */
[----:B------:R-:W-:Y:S02]  /*b800*/  FMUL.FTZ R21, R2, R133 ;  /* 0x0000008502157220 */ /* 0x000fe40000410000 */
[----:B------:R-:W-:Y:S02]  /*b810*/  FFMA.FTZ R178, R49, c[0x0][0x2d0], -R178 ;  /* 0x0000b40031b27a23 */ /* 0x000fe400000108b2 */
[C---:B------:R-:W-:Y:S02]  /*b820*/  HMMA.16816.F32 R116, R144.reuse, R158, R116 ;  /* 0x0000009e9074723c */ /* 0x040fe40000001874 */
[----:B------:R-:W3:Y:S02]  /*b830*/  MUFU.EX2 R157, R157 ;  /* 0x0000009d009d7308 */ /* 0x000ee40000000800 */
[----:B------:R-:W-:Y:S01]  /*b840*/  FMUL.FTZ R99, R148, R99 ;  /* 0x0000006394637220 */ /* 0x000fe20000410000 */
[----:B----4-:R-:W-:Y:S02]  /*b850*/  F2FP.PACK_AB R31, R186, R183 ;  /* 0x000000b7ba1f723e */ /* 0x010fe400000000ff */
[--C-:B------:R-:W-:Y:S01]  /*b860*/  FFMA.FTZ R158, R22, c[0x0][0x2d0], -R176.reuse ;  /* 0x0000b400169e7a23 */ /* 0x100fe200000108b0 */
[-C--:B-1----:R-:W-:Y:S04]  /*b870*/  HMMA.16816.F32 R120, R144, R136.reuse, R120 ;  /* 0x000000889078723c */ /* 0x082fe80000001878 */
[C---:B------:R-:W-:Y:S01]  /*b880*/  FMUL.FTZ R22, R0.reuse, R134 ;  /* 0x0000008600167220 */ /* 0x040fe20000410000 */
[----:B------:R-:W-:Y:S01]  /*b890*/  MUFU.EX2 R158, R158 ;  /* 0x0000009e009e7308 */ /* 0x000fe20000000800 */
[--C-:B------:R-:W-:Y:S02]  /*b8a0*/  FFMA.FTZ R159, R23, c[0x0][0x2d0], -R176.reuse ;  /* 0x0000b400179f7a23 */ /* 0x100fe400000108b0 */
[C---:B------:R-:W-:Y:S04]  /*b8b0*/  HMMA.16816.F32 R124, R140.reuse, R136, R124 ;  /* 0x000000888c7c723c */ /* 0x040fe8000000187c */
[----:B------:R-:W-:Y:S02]  /*b8c0*/  FMUL.FTZ R23, R0, R135 ;  /* 0x0000008700177220 */ /* 0x000fe40000410000 */
[----:B------:R-:W1:Y:S01]  /*b8d0*/  LDSM.16.MT88.4 R132, [R214+0x1900] ;  /* 0x00190000d684783b */ /* 0x000e620000004200 */
[----:B------:R-:W-:Y:S01]  /*b8e0*/  FFMA.FTZ R176, R51, c[0x0][0x2d0], -R176 ;  /* 0x0000b40033b07a23 */ /* 0x000fe200000108b0 */
[----:B------:R-:W-:Y:S01]  /*b8f0*/  MUFU.EX2 R159, R159 ;  /* 0x0000009f009f7308 */ /* 0x000fe20000000800 */
[C---:B------:R-:W-:Y:S02]  /*b900*/  FMUL.FTZ R52, R150.reuse, R52 ;  /* 0x0000003496347220 */ /* 0x040fe40000410000 */
[-C--:B------:R-:W-:Y:S03]  /*b910*/  HMMA.16816.F32 R20, R140, R138.reuse, R20 ;  /* 0x0000008a8c14723c */ /* 0x080fe60000001814 */
[----:B------:R-:W-:Y:S01]  /*b920*/  LDSM.16.MT88.4 R48, [R212+0x1500] ;  /* 0x00150000d430783b */ /* 0x000fe20000004200 */
[----:B------:R-:W-:Y:S02]  /*b930*/  FMUL.FTZ R53, R150, R53 ;  /* 0x0000003596357220 */ /* 0x000fe40000410000 */
[C---:B------:R-:W-:Y:S01]  /*b940*/  FMUL.FTZ R54, R148.reuse, R54 ;  /* 0x0000003694367220 */ /* 0x040fe20000410000 */
[----:B------:R-:W-:Y:S01]  /*b950*/  MUFU.EX2 R185, R185 ;  /* 0x000000b900b97308 */ /* 0x000fe20000000800 */
[C---:B------:R-:W-:Y:S03]  /*b960*/  HMMA.16816.F32 R128, R144.reuse, R138, R128 ;  /* 0x0000008a9080723c */ /* 0x040fe60000001880 */
[----:B------:R-:W-:Y:S01]  /*b970*/  LDSM.16.MT88.4 R136, [R212+0x500] ;  /* 0x00050000d488783b */ /* 0x000fe20000004200 */
[----:B------:R-:W-:Y:S02]  /*b980*/  FMUL.FTZ R55, R148, R55 ;  /* 0x0000003794377220 */ /* 0x000fe40000410000 */
[C---:B------:R-:W-:Y:S02]  /*b990*/  FMUL.FTZ R56, R2.reuse, R56 ;  /* 0x0000003802387220 */ /* 0x040fe40000410000 */
[----:B------:R-:W-:Y:S01]  /*b9a0*/  FMUL.FTZ R57, R2, R57 ;  /* 0x0000003902397220 */ /* 0x000fe20000410000 */
[----:B------:R-:W-:Y:S02]  /*b9b0*/  MUFU.EX2 R188, R188 ;  /* 0x000000bc00bc7308 */ /* 0x000fe40000000800 */
[-C--:B--2---:R-:W-:Y:S03]  /*b9c0*/  HMMA.16816.F32 R52, R144, R152.reuse, R52 ;  /* 0x000000989034723c */ /* 0x084fe60000001834 */
[C---:B------:R-:W-:Y:S02]  /*b9d0*/  FMUL.FTZ R58, R0.reuse, R58 ;  /* 0x0000003a003a7220 */ /* 0x040fe40000410000 */
[----:B------:R-:W-:Y:S02]  /*b9e0*/  FMUL.FTZ R59, R0, R59 ;  /* 0x0000003b003b7220 */ /* 0x000fe40000410000 */
[C---:B------:R-:W-:Y:S01]  /*b9f0*/  FMUL.FTZ R64, R150.reuse, R64 ;  /* 0x0000004096407220 */ /* 0x040fe20000410000 */
[----:B------:R-:W-:Y:S01]  /*ba00*/  MUFU.EX2 R187, R187 ;  /* 0x000000bb00bb7308 */ /* 0x000fe20000000800 */
[----:B------:R-:W-:Y:S03]  /*ba10*/  FMUL.FTZ R65, R150, R65 ;  /* 0x0000004196417220 */ /* 0x000fe60000410000 */
[C---:B------:R-:W-:Y:S04]  /*ba20*/  HMMA.16816.F32 R56, R140.reuse, R152, R56 ;  /* 0x000000988c38723c */ /* 0x040fe80000001838 */
[C---:B------:R-:W-:Y:S02]  /*ba30*/  FMUL.FTZ R60, R2.reuse, R60 ;  /* 0x0000003c023c7220 */ /* 0x040fe40000410000 */
[----:B------:R2:W4:Y:S01]  /*ba40*/  MUFU.EX2 R152, R35 ;  /* 0x0000002300987308 */ /* 0x0005220000000800 */
[----:B------:R-:W-:Y:S02]  /*ba50*/  FMUL.FTZ R61, R2, R61 ;  /* 0x0000003d023d7220 */ /* 0x000fe40000410000 */
[C---:B------:R-:W-:Y:S03]  /*ba60*/  FMUL.FTZ R62, R0.reuse, R62 ;  /* 0x0000003e003e7220 */ /* 0x040fe60000410000 */
[----:B------:R-:W-:Y:S02]  /*ba70*/  FMUL.FTZ R63, R0, R63 ;  /* 0x0000003f003f7220 */ /* 0x000fe40000410000 */
[--C-:B------:R-:W-:Y:S01]  /*ba80*/  FFMA.FTZ R153, R24, c[0x0][0x2d0], -R175.reuse ;  /* 0x0000b40018997a23 */ /* 0x100fe200000108af */
[----:B---3--:R-:W-:Y:S01]  /*ba90*/  F2FP.PACK_AB R24, R157, R156 ;  /* 0x0000009c9d18723e */ /* 0x008fe200000000ff */
[C---:B------:R-:W-:Y:S01]  /*baa0*/  FMUL.FTZ R66, R148.reuse, R66 ;  /* 0x0000004294427220 */ /* 0x040fe20000410000 */
[----:B------:R-:W-:Y:S01]  /*bab0*/  MUFU.EX2 R190, R190 ;  /* 0x000000be00be7308 */ /* 0x000fe20000000800 */
[----:B------:R-:W-:Y:S01]  /*bac0*/  FMUL.FTZ R67, R148, R67 ;  /* 0x0000004394437220 */ /* 0x000fe20000410000 */
[-C--:B------:R-:W-:Y:S03]  /*bad0*/  HMMA.16816.F32 R60, R140, R154.reuse, R60 ;  /* 0x0000009a8c3c723c */ /* 0x080fe6000000183c */
[----:B------:R-:W-:Y:S02]  /*bae0*/  FFMA.FTZ R160, R150, R243, R160 ;  /* 0x000000f396a07223 */ /* 0x000fe400000100a0 */
[----:B------:R-:W-:Y:S02]  /*baf0*/  FFMA.FTZ R162, R148, R241, R162 ;  /* 0x000000f194a27223 */ /* 0x000fe400000100a2 */
[----:B------:R-:W-:Y:S01]  /*bb00*/  FFMA.FTZ R6, R2, R239, R6 ;  /* 0x000000ef02067223 */ /* 0x000fe20000010006 */
[C---:B------:R-:W-:Y:S01]  /*bb10*/  HMMA.16816.F32 R64, R144.reuse, R154, R64 ;  /* 0x0000009a9040723c */ /* 0x040fe20000001840 */
[----:B------:R-:W-:Y:S01]  /*bb20*/  MUFU.EX2 R153, R153 ;  /* 0x0000009900997308 */ /* 0x000fe20000000800 */
[----:B--2---:R-:W2:Y:S02]  /*bb30*/  LDSM.16.MT88.4 R32, [R212+0x1900] ;  /* 0x00190000d420783b */ /* 0x004ea40000004200 */
[----:B----4-:R-:W-:Y:S01]  /*bb40*/  F2FP.PACK_AB R27, R152, R179 ;  /* 0x000000b3981b723e */ /* 0x010fe200000000ff */
[----:B------:R-:W-:Y:S02]  /*bb50*/  FFMA.FTZ R170, R0, R237, R170 ;  /* 0x000000ed00aa7223 */ /* 0x000fe400000100aa */
[--C-:B------:R-:W-:Y:S01]  /*bb60*/  FFMA.FTZ R154, R25, c[0x0][0x2d0], -R175.reuse ;  /* 0x0000b400199a7a23 */ /* 0x100fe200000108af */
[-C--:B-1----:R-:W-:Y:S03]  /*bb70*/  HMMA.16816.F32 R68, R144, R132.reuse, R68 ;  /* 0x000000849044723c */ /* 0x082fe60000001844 */
[----:B------:R-:W-:Y:S01]  /*bb80*/  MUFU.EX2 R189, R189 ;  /* 0x000000bd00bd7308 */ /* 0x000fe20000000800 */
[----:B------:R-:W-:Y:S01]  /*bb90*/  FFMA.FTZ R175, R45, c[0x0][0x2d0], -R175 ;  /* 0x0000b4002daf7a23 */ /* 0x000fe200000108af */
[----:B------:R-:W-:Y:S01]  /*bba0*/  F2FP.PACK_AB R25, R159, R158 ;  /* 0x0000009e9f19723e */ /* 0x000fe200000000ff */
[--C-:B------:R-:W-:Y:S01]  /*bbb0*/  FFMA.FTZ R155, R26, c[0x0][0x2d0], -R174.reuse ;  /* 0x0000b4001a9b7a23 */ /* 0x100fe200000108ae */
[----:B------:R-:W-:Y:S01]  /*bbc0*/  F2FP.PACK_AB R26, R180, R177 ;  /* 0x000000b1b41a723e */ /* 0x000fe200000000ff */
[C---:B------:R-:W-:Y:S04]  /*bbd0*/  HMMA.16816.F32 R72, R140.reuse, R132, R72 ;  /* 0x000000848c48723c */ /* 0x040fe80000001848 */
[----:B------:R-:W-:Y:S01]  /*bbe0*/  FFMA.FTZ R174, R47, c[0x0][0x2d0], -R174 ;  /* 0x0000b4002fae7a23 */ /* 0x000fe200000108ae */
[----:B------:R-:W1:Y:S01]  /*bbf0*/  MUFU.EX2 R154, R154 ;  /* 0x0000009a009a7308 */ /* 0x000e620000000800 */
[----:B------:R-:W-:Y:S01]  /*bc00*/  LDSM.16.MT88.4 R44, [R214+0x1500] ;  /* 0x00150000d62c783b */ /* 0x000fe20000004200 */
[----:B------:R-:W-:Y:S01]  /*bc10*/  FADD.FTZ R160, R161, R160 ;  /* 0x000000a0a1a07221 */ /* 0x000fe20000010000 */
[-C--:B------:R-:W-:Y:S04]  /*bc20*/  HMMA.16816.F32 R76, R140, R134.reuse, R76 ;  /* 0x000000868c4c723c */ /* 0x080fe8000000184c */
[----:B------:R-:W-:Y:S02]  /*bc30*/  FADD.FTZ R162, R7, R162 ;  /* 0x000000a207a27221 */ /* 0x000fe40000010000 */
[----:B------:R-:W-:Y:S01]  /*bc40*/  FADD.FTZ R167, R167, R6 ;  /* 0x00000006a7a77221 */ /* 0x000fe20000010000 */
[----:B------:R-:W3:Y:S01]  /*bc50*/  MUFU.EX2 R155, R155 ;  /* 0x0000009b009b7308 */ /* 0x000ee20000000800 */
[C---:B------:R-:W-:Y:S01]  /*bc60*/  HMMA.16816.F32 R80, R144.reuse, R134, R80 ;  /* 0x000000869050723c */ /* 0x040fe20000001850 */
[----:B------:R-:W4:Y:S03]  /*bc70*/  LDSM.16.MT88.4 R132, [R214+0x500] ;  /* 0x00050000d684783b */ /* 0x000f260000004200 */
[----:B------:R-:W-:Y:S02]  /*bc80*/  FADD.FTZ R171, R171, R170 ;  /* 0x000000aaabab7221 */ /* 0x000fe40000010000 */
[----:B------:R-:W-:Y:S02]  /*bc90*/  FADD.FTZ R163, R163, R160 ;  /* 0x000000a0a3a37221 */ /* 0x000fe40000010000 */
[----:B------:R-:W-:Y:S01]  /*bca0*/  FADD.FTZ R165, R165, R162 ;  /* 0x000000a2a5a57221 */ /* 0x000fe20000010000 */
[----:B------:R-:W-:Y:S01]  /*bcb0*/  MUFU.EX2 R178, R178 ;  /* 0x000000b200b27308 */ /* 0x000fe20000000800 */
[-C--:B--2---:R-:W-:Y:S03]  /*bcc0*/  HMMA.16816.F32 R84, R144, R32.reuse, R84 ;  /* 0x000000209054723c */ /* 0x084fe60000001854 */
[----:B-1----:R-:W-:Y:S01]  /*bcd0*/  F2FP.PACK_AB R28, R154, R153 ;  /* 0x000000999a1c723e */ /* 0x002fe200000000ff */
[----:B------:R-:W-:Y:S02]  /*bce0*/  FADD.FTZ R168, R168, R167 ;  /* 0x000000a7a8a87221 */ /* 0x000fe40000010000 */
[----:B------:R-:W-:Y:S02]  /*bcf0*/  FADD.FTZ R172, R172, R171 ;  /* 0x000000abacac7221 */ /* 0x000fe40000010000 */
[C---:B------:R-:W-:Y:S01]  /*bd00*/  HMMA.16816.F32 R88, R140.reuse, R32, R88 ;  /* 0x000000208c58723c */ /* 0x040fe20000001858 */
[----:B------:R-:W-:Y:S03]  /*bd10*/  MUFU.EX2 R191, R191 ;  /* 0x000000bf00bf7308 */ /* 0x000fe60000000800 */
[----:B---3--:R-:W-:Y:S01]  /*bd20*/  F2FP.PACK_AB R29, R182, R155 ;  /* 0x0000009bb61d723e */ /* 0x008fe200000000ff */
[----:B------:R-:W-:Y:S02]  /*bd30*/  FADD.FTZ R163, R164, R163 ;  /* 0x000000a3a4a37221 */ /* 0x000fe40000010000 */
[----:B------:R-:W-:Y:S01]  /*bd40*/  FADD.FTZ R165, R166, R165 ;  /* 0x000000a5a6a57221 */ /* 0x000fe20000010000 */
[-C--:B------:R-:W-:Y:S03]  /*bd50*/  HMMA.16816.F32 R92, R140, R34.reuse, R92 ;  /* 0x000000228c5c723c */ /* 0x080fe6000000185c */
[----:B------:R-:W-:Y:S01]  /*bd60*/  MUFU.EX2 R176, R176 ;  /* 0x000000b000b07308 */ /* 0x000fe20000000800 */
[----:B------:R-:W-:Y:S02]  /*bd70*/  FADD.FTZ R168, R169, R168 ;  /* 0x000000a8a9a87221 */ /* 0x000fe40000010000 */
[----:B------:R-:W-:Y:S02]  /*bd80*/  FADD.FTZ R172, R173, R172 ;  /* 0x000000acadac7221 */ /* 0x000fe40000010000 */
[----:B------:R-:W-:Y:S01]  /*bd90*/  HMMA.16816.F32 R96, R144, R34, R96 ;  /* 0x000000229060723c */ /* 0x000fe20000001860 */
[----:B------:R-:W1:Y:S03]  /*bda0*/  LDSM.16.MT88.4 R32, [R214+0x1100] ;  /* 0x00110000d620783b */ /* 0x000e660000004200 */
[----:B------:R-:W-:Y:S01]  /*bdb0*/  FADD.FTZ R156, R156, R163 ;  /* 0x000000a39c9c7221 */ /* 0x000fe20000010000 */
[----:B------:R-:W-:Y:S01]  /*bdc0*/  MUFU.EX2 R192, R192 ;  /* 0x000000c000c07308 */ /* 0x000fe20000000800 */
[----:B------:R-:W-:Y:S02]  /*bdd0*/  FADD.FTZ R158, R158, R165 ;  /* 0x000000a59e9e7221 */ /* 0x000fe40000010000 */
[-C--:B----4-:R-:W-:Y:S05]  /*bde0*/  HMMA.16816.F32 R8, R24, R132.reuse, R8 ;  /* 0x000000841808723c */ /* 0x090fea0000001808 */
[----:B------:R-:W-:Y:S02]  /*bdf0*/  FADD.FTZ R153, R153, R168 ;  /* 0x000000a899997221 */ /* 0x000fe40000010000 */
[----:B------:R-:W2:Y:S01]  /*be00*/  MUFU.EX2 R193, R193 ;  /* 0x000000c100c17308 */ /* 0x000ea20000000800 */
[C---:B------:R-:W-:Y:S04]  /*be10*/  HMMA.16816.F32 R12, R28.reuse, R132, R12 ;  /* 0x000000841c0c723c */ /* 0x040fe8000000180c */
[----:B------:R-:W-:Y:S02]  /*be20*/  FADD.FTZ R155, R155, R172 ;  /* 0x000000ac9b9b7221 */ /* 0x000fe40000010000 */
[----:B------:R-:W-:Y:S02]  /*be30*/  FADD.FTZ R156, R157, R156 ;  /* 0x0000009c9d9c7221 */ /* 0x000fe40000010000 */
[-C--:B------:R-:W-:Y:S01]  /*be40*/  HMMA.16816.F32 R16, R28, R134.reuse, R16 ;  /* 0x000000861c10723c */ /* 0x080fe20000001810 */
[----:B------:R-:W-:Y:S03]  /*be50*/  MUFU.EX2 R194, R194 ;  /* 0x000000c200c27308 */ /* 0x000fe60000000800 */
[----:B------:R-:W-:Y:S02]  /*be60*/  FADD.FTZ R158, R159, R158 ;  /* 0x0000009e9f9e7221 */ /* 0x000fe40000010000 */
[----:B------:R-:W-:Y:S02]  /*be70*/  FADD.FTZ R154, R154, R153 ;  /* 0x000000999a9a7221 */ /* 0x000fe40000010000 */
[C---:B------:R-:W-:Y:S01]  /*be80*/  HMMA.16816.F32 R100, R24.reuse, R134, R100 ;  /* 0x000000861864723c */ /* 0x040fe20000001864 */
[----:B------:R-:W3:Y:S02]  /*be90*/  LDSM.16.MT88.4 R132, [R212+0x1100] ;  /* 0x00110000d484783b */ /* 0x000ee40000004200 */
[----:B------:R-:W4:Y:S01]  /*bea0*/  MUFU.EX2 R195, R195 ;  /* 0x000000c300c37308 */ /* 0x000f220000000800 */
[----:B------:R-:W-:Y:S02]  /*beb0*/  FADD.FTZ R182, R182, R155 ;  /* 0x0000009bb6b67221 */ /* 0x000fe40000010000 */
[----:B------:R-:W-:Y:S02]  /*bec0*/  FADD.FTZ R177, R177, R156 ;  /* 0x0000009cb1b17221 */ /* 0x000fe40000010000 */
[-C--:B------:R-:W-:Y:S04]  /*bed0*/  HMMA.16816.F32 R104, R24, R136.reuse, R104 ;  /* 0x000000881868723c */ /* 0x080fe80000001868 */
[----:B------:R-:W-:Y:S01]  /*bee0*/  FADD.FTZ R179, R179, R158 ;  /* 0x0000009eb3b37221 */ /* 0x000fe20000010000 */
[----:B------:R-:W-:Y:S01]  /*bef0*/  MUFU.EX2 R196, R196 ;  /* 0x000000c400c47308 */ /* 0x000fe20000000800 */
[----:B------:R-:W-:Y:S02]  /*bf00*/  FADD.FTZ R181, R181, R154 ;  /* 0x0000009ab5b57221 */ /* 0x000fe40000010000 */
[C---:B------:R-:W-:Y:S04]  /*bf10*/  HMMA.16816.F32 R108, R28.reuse, R136, R108 ;  /* 0x000000881c6c723c */ /* 0x040fe8000000186c */
[----:B------:R-:W-:Y:S02]  /*bf20*/  FADD.FTZ R183, R183, R182 ;  /* 0x000000b6b7b77221 */ /* 0x000fe40000010000 */
[----:B------:R-:W-:Y:S01]  /*bf30*/  FADD.FTZ R180, R180, R177 ;  /* 0x000000b1b4b47221 */ /* 0x000fe20000010000 */
[----:B------:R-:W5:Y:S01]  /*bf40*/  MUFU.EX2 R175, R175 ;  /* 0x000000af00af7308 */ /* 0x000f620000000800 */
[-C--:B------:R-:W-:Y:S04]  /*bf50*/  HMMA.16816.F32 R112, R28, R138.reuse, R112 ;  /* 0x0000008a1c70723c */ /* 0x080fe80000001870 */
[----:B------:R-:W-:Y:S02]  /*bf60*/  FADD.FTZ R152, R152, R179 ;  /* 0x000000b398987221 */ /* 0x000fe40000010000 */
[----:B------:R-:W-:Y:S02]  /*bf70*/  FADD.FTZ R181, R184, R181 ;  /* 0x000000b5b8b57221 */ /* 0x000fe40000010000 */
[C---:B------:R-:W-:Y:S01]  /*bf80*/  HMMA.16816.F32 R116, R24.reuse, R138, R116 ;  /* 0x0000008a1874723c */ /* 0x040fe20000001874 */
[----:B------:R-:W-:Y:S03]  /*bf90*/  MUFU.EX2 R197, R197 ;  /* 0x000000c500c57308 */ /* 0x000fe60000000800 */
[----:B------:R-:W-:Y:S04]  /*bfa0*/  FADD.FTZ R183, R186, R183 ;  /* 0x000000b7bab77221 */ /* 0x000fe80000010000 */
[-C--:B-1----:R-:W-:Y:S03]  /*bfb0*/  HMMA.16816.F32 R120, R24, R32.reuse, R120 ;  /* 0x000000201878723c */ /* 0x082fe60000001878 */
[----:B------:R-:W1:Y:S05]  /*bfc0*/  MUFU.EX2 R174, R174 ;  /* 0x000000ae00ae7308 */ /* 0x000e6a0000000800 */
[C---:B------:R-:W-:Y:S08]  /*bfd0*/  HMMA.16816.F32 R124, R28.reuse, R32, R124 ;  /* 0x000000201c7c723c */ /* 0x040ff0000000187c */
[-C--:B------:R-:W-:Y:S08]  /*bfe0*/  HMMA.16816.F32 R20, R28, R34.reuse, R20 ;  /* 0x000000221c14723c */ /* 0x080ff00000001814 */
[C---:B------:R-:W-:Y:S01]  /*bff0*/  HMMA.16816.F32 R128, R24.reuse, R34, R128 ;  /* 0x000000221880723c */ /* 0x040fe20000001880 */
[----:B------:R-:W1:Y:S07]  /*c000*/  LDSM.16.MT88.4 R32, [R212+0x1d00] ;  /* 0x001d0000d420783b */ /* 0x000e6e0000004200 */
[-C--:B---3--:R-:W-:Y:S08]  /*c010*/  HMMA.16816.F32 R52, R24, R132.reuse, R52 ;  /* 0x000000841834723c */ /* 0x088ff00000001834 */
[C---:B------:R-:W-:Y:S08]  /*c020*/  HMMA.16816.F32 R56, R28.reuse, R132, R56 ;  /* 0x000000841c38723c */ /* 0x040ff00000001838 */
[-C--:B------:R-:W-:Y:S08]  /*c030*/  HMMA.16816.F32 R60, R28, R134.reuse, R60 ;  /* 0x000000861c3c723c */ /* 0x080ff0000000183c */
[C---:B------:R-:W-:Y:S08]  /*c040*/  HMMA.16816.F32 R64, R24.reuse, R134, R64 ;  /* 0x000000861840723c */ /* 0x040ff00000001840 */
[-C--:B------:R-:W-:Y:S08]  /*c050*/  HMMA.16816.F32 R68, R24, R36.reuse, R68 ;  /* 0x000000241844723c */ /* 0x080ff00000001844 */
[C---:B------:R-:W-:Y:S08]  /*c060*/  HMMA.16816.F32 R72, R28.reuse, R36, R72 ;  /* 0x000000241c48723c */ /* 0x040ff00000001848 */
[-C--:B------:R-:W-:Y:S08]  /*c070*/  HMMA.16816.F32 R76, R28, R38.reuse, R76 ;  /* 0x000000261c4c723c */ /* 0x080ff0000000184c */
[C---:B------:R-:W-:Y:S01]  /*c080*/  HMMA.16816.F32 R80, R24.reuse, R38, R80 ;  /* 0x000000261850723c */ /* 0x040fe20000001850 */
[----:B------:R-:W3:Y:S07]  /*c090*/  LDSM.16.MT88.4 R36, [R212+0x900] ;  /* 0x00090000d424783b */ /* 0x000eee0000004200 */
[-C--:B-1----:R-:W-:Y:S08]  /*c0a0*/  HMMA.16816.F32 R84, R24, R32.reuse, R84 ;  /* 0x000000201854723c */ /* 0x082ff00000001854 */
[C---:B------:R-:W-:Y:S08]  /*c0b0*/  HMMA.16816.F32 R88, R28.reuse, R32, R88 ;  /* 0x000000201c58723c */ /* 0x040ff00000001858 */
[-C--:B------:R-:W-:Y:S07]  /*c0c0*/  HMMA.16816.F32 R92, R28, R34.reuse, R92 ;  /* 0x000000221c5c723c */ /* 0x080fee000000185c */
[----:B--2---:R-:W-:Y:S01]  /*c0d0*/  F2FP.PACK_AB R28, R193, R192 ;  /* 0x000000c0c11c723e */ /* 0x004fe200000000ff */
[----:B------:R-:W-:Y:S01]  /*c0e0*/  HMMA.16816.F32 R96, R24, R34, R96 ;  /* 0x000000221860723c */ /* 0x000fe20000001860 */
[----:B------:R-:W1:Y:S03]  /*c0f0*/  LDSM.16.MT88.4 R32, [R214+0x2100] ;  /* 0x00210000d620783b */ /* 0x000e660000004200 */
[----:B----4-:R-:W-:Y:S01]  /*c100*/  F2FP.PACK_AB R29, R195, R194 ;  /* 0x000000c2c31d723e */ /* 0x010fe200000000ff */
[----:B------:R-:W-:Y:S01]  /*c110*/  FADD.FTZ R192, R192, R181 ;  /* 0x000000b5c0c07221 */ /* 0x000fe20000010000 */
[----:B-----5:R-:W-:Y:S01]  /*c120*/  F2FP.PACK_AB R30, R175, R196 ;  /* 0x000000c4af1e723e */ /* 0x020fe200000000ff */
[----:B------:R-:W-:Y:S01]  /*c130*/  FADD.FTZ R194, R194, R183 ;  /* 0x000000b7c2c27221 */ /* 0x000fe20000010000 */
[----:B------:R-:W-:Y:S01]  /*c140*/  F2FP.PACK_AB R24, R188, R185 ;  /* 0x000000b9bc18723e */ /* 0x000fe200000000ff */
[----:B------:R-:W-:Y:S03]  /*c150*/  FADD.FTZ R185, R185, R180 ;  /* 0x000000b4b9b97221 */ /* 0x000fe60000010000 */
        /* <DEDUP_REMOVED lines=8> */
[----:B------:R-:W-:Y:S01]  /*c1e0*/  MOV R152, R5 ;  /* 0x0000000500987202 */ /* 0x000fe20000000f00 */
[----:B------:R-:W-:Y:S02]  /*c1f0*/  FADD.FTZ R194, R195, R194 ;  /* 0x000000c2c3c27221 */ /* 0x000fe40000010000 */
[-C--:B------:R-:W-:Y:S01]  /*c200*/  HMMA.16816.F32 R144, R24, R40.reuse, R8 ;  /* 0x000000281890723c */ /* 0x080fe20000001808 */
[----:B------:R-:W2:Y:S02]  /*c210*/  LDSM.16.MT88.4 R8, [R212+0x2100] ;  /* 0x00210000d408783b */ /* 0x000ea40000004200 */
[----:B------:R-:W-:Y:S02]  /*c220*/  FADD.FTZ R189, R189, R188 ;  /* 0x000000bcbdbd7221 */ /* 0x000fe40000010000 */
        /* <DEDUP_REMOVED lines=9> */
[----:B------:R-:W-:Y:S04]  /*c2c0*/  FADD.FTZ R237, R174, R197 ;  /* 0x000000c5aeed7221 */ /* 0x000fe80000010000 */
        /* <DEDUP_REMOVED lines=21> */
.L_x_2318:
        /* <DEDUP_REMOVED lines=9> */
.L_x_2345:
        /* <DEDUP_REMOVED lines=13> */
[----:B------:R-:W-:Y:S01]  /*c580*/  IMAD.IADD R7, R7, 0x1, R3 ;  /* 0x0000000107077824 */ /* 0x000fe200078e0203 */
[----:B------:R-:W-:Y:S01]  /*c590*/  SHF.L.U64.HI R149, R218, 0x1, R233 ;  /* 0x00000001da957819 */ /* 0x000fe200000102e9 */
[----:B------:R-:W-:Y:S02]  /*c5a0*/  IMAD.SHL.U32 R151, R219, 0x2, RZ ;  /* 0x00000002db977824 */ /* 0x000fe400078e00ff */
[----:B------:R-:W-:Y:S05]  /*c5b0*/  IMAD.WIDE.U32 R6, R225, c[0x0][0x218], R6 ;  /* 0x00008600e1067a25 */ /* 0x000fea00078e0006 */
[----:B------:R-:W-:Y:S04]  /*c5c0*/  IADD3 R3, P0, R6, UR20, RZ ;  /* 0x0000001406037c10 */ /* 0x000fe8000ff1e0ff */
[----:B------:R-:W-:Y:S01]  /*c5d0*/  IADD3.X R4, R7, UR16, R4, P0, !PT ;  /* 0x0000001007047c10 */ /* 0x000fe200087fe404 */
[----:B------:R-:W-:Y:S01]  /*c5e0*/  LDSM.16.M88.4 R48, [R217+0x4900] ;  /* 0x00490000d930783b */ /* 0x000fe20000000200 */
[C---:B------:R-:W-:Y:S01]  /*c5f0*/  LEA R9, P0, R3.reuse, c[0x0][0x1f8], 0x1 ;  /* 0x00007e0003097a11 */ /* 0x040fe200078008ff */
[----:B------:R-:W-:Y:S02]  /*c600*/  BSSY B0, `(.L_x_2325) ;  /* 0x000002e000007945 */ /* 0x000fe40003800000 */
        /* <DEDUP_REMOVED lines=12> */
[----:B-1----:R-:W-:Y:S03]  /*c6d0*/  IADD3 R12, P0, R4, R200, RZ ;  /* 0x000000c8040c7210 */ /* 0x002fe60007f1e0ff */
[----:B------:R1:W1:Y:S02]  /*c6e0*/  LDSM.16.M88.4 R172, [R210] ;  /* 0x00000000d2ac783b */ /* 0x0002640000000200 */
[----:B--2---:R-:W-:Y:S01]  /*c6f0*/  IMAD.X R13, R6, 0x1, R245, P0 ;  /* 0x00000001060d7824 */ /* 0x004fe200000e06f5 */
[----:B------:R-:W-:Y:S04]  /*c700*/  IADD3 R10, P0, R4, R151, RZ ;  /* 0x00000097040a7210 */ /* 0x000fe80007f1e0ff */
        /* <DEDUP_REMOVED lines=12> */
[----:B--2---:R2:W4:Y:S04]  /*c7d0*/  SHFL.IDX PT, R12, R8, 0x1, 0x1c1f ;  /* 0x003c1f00080c7f89 */ /* 0x00452800000e0000 */
[----:B------:R2:W3:Y:S02]  /*c7e0*/  SHFL.IDX PT, R5, R9, 0x1, 0x1c1f ;  /* 0x003c1f0009057f89 */ /* 0x0004e400000e0000 */
.L_x_2356:
[----:B------:R-:W-:Y:S02]  /*c7f0*/  ISETP.GE.AND P3, PT, R230, c[0x0][0x1d4], PT ;  /* 0x00007500e6007a0c */ /* 0x000fe40003f66270 */
[----:B--23--:R-:W-:Y:S02]  /*c800*/  IADD3 R8, P0, R5, R200, RZ ;  /* 0x000000c805087210 */ /* 0x00cfe40007f1e0ff */
[----:B------:R-:W-:Y:S02]  /*c810*/  ISETP.GE.AND P2, PT, R229, c[0x0][0x1d4], PT ;  /* 0x00007500e5007a0c */ /* 0x000fe40003f46270 */
[----:B------:R-:W-:Y:S01]  /*c820*/  ISETP.GE.AND P1, PT, R228, c[0x0][0x1d4], PT ;  /* 0x00007500e4007a0c */ /* 0x000fe20003f26270 */
[C---:B----4-:R-:W-:Y:S01]  /*c830*/  IMAD.X R9, R12.reuse, 0x1, R245, P0 ;  /* 0x000000010c097824 */ /* 0x050fe200000e06f5 */
        /* <DEDUP_REMOVED lines=10> */
.L_x_2326:
[----:B----4-:R-:W-:Y:S05]  /*c8e0*/  BSYNC B0 ;  /* 0x0000000000007941 */ /* 0x010fea0003800000 */
.L_x_2325:
        /* <DEDUP_REMOVED lines=10> */
[----:B------:R-:W-:Y:S02]  /*c990*/  LDSM.16.M88.4 R188, [R216+0x3900] ;  /* 0x00390000d8bc783b */ /* 0x000fe40000000200 */
        /* <DEDUP_REMOVED lines=26> */
[----:B------:R-:W1:Y:S07]  /*cb40*/  LDSM.16.M88.4 R156, [R208] ;  /* 0x00000000d09c783b */ /* 0x000e6e0000000200 */
[-C--:B--2---:R-:W-:Y:S01]  /*cb50*/  HMMA.16816.F32 R4, R176, R180.reuse, R4 ;  /* 0x000000b4b004723c */ /* 0x084fe20000001804 */
[----:B------:R-:W-:Y:S07]  /*cb60*/  LDSM.16.M88.4 R172, [R217+0x9900] ;  /* 0x00990000d9ac783b */ /* 0x000fee0000000200 */
[C---:B----4-:R-:W-:Y:S08]  /*cb70*/  HMMA.16816.F32 R8, R184.reuse, R180, R8 ;  /* 0x000000b4b808723c */ /* 0x050ff00000001808 */
        /* <DEDUP_REMOVED lines=13> */
[----:B------:R-:W3:Y:S07]  /*cc50*/  LDSM.16.M88.4 R176, [R216+0x4100] ;  /* 0x00410000d8b0783b */ /* 0x000eee0000000200 */
[-C--:B-----5:R-:W-:Y:S01]  /*cc60*/  HMMA.16816.F32 R4, R160, R192.reuse, R4 ;  /* 0x000000c0a004723c */ /* 0x0a0fe20000001804 */
        /* <DEDUP_REMOVED lines=13> */
[----:B------:R-:W-:Y:S01]  /*cd40*/  HMMA.16816.F32 R48, R160, R166, R48 ;  /* 0x000000a6a030723c */ /* 0x000fe20000001830 */
[----:B------:R-:W4:Y:S01]  /*cd50*/  LDSM.16.M88.4 R160, [R204] ;  /* 0x00000000cca0783b */ /* 0x000f220000000200 */
[----:B------:R-:W-:Y:S06]  /*cd60*/  DEPBAR.LE SB0, 0x0 ;  /* 0x000080000000791a */ /* 0x000fec0000000000 */
[-C--:B--2---:R-:W-:Y:S01]  /*cd70*/  HMMA.16816.F32 R4, R152, R168.reuse, R4 ;  /* 0x000000a89804723c */ /* 0x084fe20000001804 */
[----:B------:R-:W-:Y:S07]  /*cd80*/  BAR.SYNC.DEFER_BLOCKING 0x0 ;  /* 0x0000000000007b1d */ /* 0x000fee0000010000 */
        /* <DEDUP_REMOVED lines=58> */
[----:B------:R-:W-:Y:S01]  /*d130*/  SHFL.IDX PT, R162, R152, 0x1, 0x1c1f ;  /* 0x003c1f0098a27f89 */ /* 0x000fe200000e0000 */
[-C--:B-1----:R-:W-:Y:S05]  /*d140*/  @P1 IADD3 R160, P0, R156, R200.reuse, RZ ;  /* 0x000000c89ca01210 */ /* 0x082fea0007f1e0ff */
[----:B--2---:R-:W-:Y:S01]  /*d150*/  @P1 IMAD.X R161, R154, 0x1, R245, P0 ;  /* 0x000000019aa11824 */ /* 0x004fe200000e06f5 */
[----:B------:R-:W-:Y:S04]  /*d160*/  @P1 IADD3 R158, P0, R156, R151, RZ ;  /* 0x000000979c9e1210 */ /* 0x000fe80007f1e0ff */
[----:B------:R1:W-:Y:S01]  /*d170*/  @P1 LDGSTS.E.BYPASS.LTC128B.128 [R220+0x2500], [R160.64], !P5 ;  /* 0x02500000a0dc1fae */ /* 0x0003e2000e901d4c */
[----:B------:R-:W-:Y:S01]  /*d180*/  @P1 IMAD.X R159, R154, 0x1, R201, P0 ;  /* 0x000000019a9f1824 */ /* 0x000fe200000e06c9 */
[----:B------:R-:W-:Y:S04]  /*d190*/  @P1 IADD3 R156, P0, R156, R3, RZ ;  /* 0x000000039c9c1210 */ /* 0x000fe80007f1e0ff */
[----:B------:R1:W-:Y:S01]  /*d1a0*/  @P1 LDGSTS.E.BYPASS.LTC128B.128 [R220+0x3100], [R158.64], !P4 ;  /* 0x031000009edc1fae */ /* 0x0003e2000e101d4c */
[----:B------:R-:W-:Y:S01]  /*d1b0*/  @P1 IMAD.X R157, R154, 0x1, R149, P0 ;  /* 0x000000019a9d1824 */ /* 0x000fe200000e0695 */
[----:B------:R-:W-:Y:S02]  /*d1c0*/  ISETP.GE.AND P0, PT, R238, 0x21, PT ;  /* 0x00000021ee00780c */ /* 0x000fe40003f06270 */
[----:B------:R-:W2:Y:S04]  /*d1d0*/  SHFL.IDX PT, R154, R153, 0x1, 0x1c1f ;  /* 0x003c1f00999a7f89 */ /* 0x000ea800000e0000 */
[----:B------:R1:W-:Y:S07]  /*d1e0*/  @P1 LDGSTS.E.BYPASS.LTC128B.128 [R220+0x3d00], [R156.64], !P3 ;  /* 0x03d000009cdc1fae */ /* 0x0003ee000d901d4c */
[----:B--2---:R-:W-:Y:S05]  /*d1f0*/  @P0 IADD3 R164, P2, R154, R151, RZ ;  /* 0x000000979aa40210 */ /* 0x004fea0007f5e0ff */
[----:B------:R-:W-:Y:S01]  /*d200*/  @P0 IMAD.X R165, R162, 0x1, R201, P2 ;  /* 0x00000001a2a50824 */ /* 0x000fe200010e06c9 */
[----:B------:R-:W-:Y:S05]  /*d210*/  @P0 IADD3 R166, P2, R154, R3, RZ ;  /* 0x000000039aa60210 */ /* 0x000fea0007f5e0ff */
[----:B------:R-:W-:Y:S01]  /*d220*/  @P0 IMAD.X R167, R162, 0x1, R149, P2 ;  /* 0x00000001a2a70824 */ /* 0x000fe200010e0695 */
[----:B------:R-:W-:Y:S05]  /*d230*/  @P0 IADD3 R154, P2, R154, R200, RZ ;  /* 0x000000c89a9a0210 */ /* 0x000fea0007f5e0ff */
[----:B------:R-:W-:Y:S05]  /*d240*/  @P0 IMAD.X R155, R162, 0x1, R245, P2 ;  /* 0x00000001a29b0824 */ /* 0x000fea00010e06f5 */
[----:B------:R1:W-:Y:S04]  /*d250*/  @P0 LDGSTS.E.BYPASS.LTC128B.128 [R220+0x2d00], [R154.64], !P5 ;  /* 0x02d000009adc0fae */ /* 0x0003e8000e901d4c */
[----:B------:R1:W-:Y:S04]  /*d260*/  @P0 LDGSTS.E.BYPASS.LTC128B.128 [R220+0x3900], [R164.64], !P4 ;  /* 0x03900000a4dc0fae */ /* 0x0003e8000e101d4c */
[----:B------:R1:W-:Y:S02]  /*d270*/  @P0 LDGSTS.E.BYPASS.LTC128B.128 [R220+0x4500], [R166.64], !P3 ;  /* 0x04500000a6dc0fae */ /* 0x0003e4000d901d4c */
.L_x_2328:
[----:B-1----:R-:W-:Y:S01]  /*d280*/  IMAD.MOV.U32 R157, RZ, RZ, R231 ;  /* 0x000000ffff9d7224 */ /* 0x002fe200078e00e7 */
[----:B------:R-:W-:Y:S01]  /*d290*/  PLOP3.LUT P0, PT, PT, PT, UP2, 0x80, 0x0 ;  /* 0x000000000000781c */ /* 0x000fe20003f0f028 */
[----:B------:R-:W0:Y:S01]  /*d2a0*/  LDGDEPBAR ;  /* 0x00000000000079af */ /* 0x000e220000000000 */
[----:B------:R-:W-:Y:S02]  /*d2b0*/  IMAD R162, R236, -0x30, RZ ;  /* 0xffffffd0eca27824 */ /* 0x000fe400078e02ff */
[----:B------:R-:W-:Y:S03]  /*d2c0*/  IMAD.U32 R155, RZ, RZ, UR7 ;  /* 0x00000007ff9b7e24 */ /* 0x000fe6000f8e00ff */
[----:B------:R-:W-:Y:S04]  /*d2d0*/  IADD3 R154, -R235, 0x1, R162 ;  /* 0x00000001eb9a7810 */ /* 0x000fe80007ffe1a2 */
[----:B------:R-:W-:Y:S01]  /*d2e0*/  IADD3 R155, R154, -c[0x0][0x168], R155 ;  /* 0x80005a009a9b7a10 */ /* 0x000fe20007ffe09b */
[----:B------:R-:W-:Y:S02]  /*d2f0*/  IMAD.IADD R154, R162, 0x1, -R235 ;  /* 0x00000001a29a7824 */ /* 0x000fe400078e0aeb */
        /* <DEDUP_REMOVED lines=25> */
.L_x_2331:
[----:B------:R-:W-:Y:S04]  /*d490*/  MOV R3, 0x1 ;  /* 0x0000000100037802 */ /* 0x000fe80000000f00 */
[----:B------:R-:W-:Y:S11]  /*d4a0*/  ISETP.NE.AND P0, PT, R3, c[0x0][0x32c], PT ;  /* 0x0000cb0003007a0c */ /* 0x000ff60003f05270 */
[----:B------:R-:W-:Y:S02]  /*d4b0*/  @!UPT UIADD3 URZ, URZ, URZ, URZ ;  /* 0x0000003f3f3ff290 */ /* 0x000fe4000fffe03f */
[----:B------:R-:W-:Y:S05]  /*d4c0*/  @P0 IMAD.HI.U32 R3, R149, c[0x0][0x330], RZ ;  /* 0x0000cc0095030a27 */ /* 0x000fea00078e00ff */
[----:B------:R-:W-:Y:S02]  /*d4d0*/  @P0 SHF.R.U32.HI R149, RZ, c[0x0][0x334], R3 ;  /* 0x0000cd00ff950a19 */ /* 0x000fe40000011603 */
.L_x_2332:
[----:B------:R-:W-:Y:S05]  /*d4e0*/  BSYNC B0 ;  /* 0x0000000000007941 */ /* 0x000fea0003800000 */
.L_x_2330:
[----:B------:R-:W-:Y:S05]  /*d4f0*/  IMAD R149, R149, c[0x0][0x32c], R154 ;  /* 0x0000cb0095957a24 */ /* 0x000fea00078e029a */
[----:B------:R-:W-:Y:S02]  /*d500*/  IADD3 R152, R149, c[0x0][0x32c], RZ ;  /* 0x0000cb0095987a10 */ /* 0x000fe40007ffe0ff */
[----:B------:R-:W-:Y:S02]  /*d510*/  IMNMX R160, R160, R149, !PT ;  /* 0x00000095a0a07217 */ /* 0x000fe40007800200 */
[----:B------:R-:W-:Y:S02]  /*d520*/  IMNMX R161, R161, R152, PT ;  /* 0x00000098a1a17217 */ /* 0x000fe40003800200 */
.L_x_2329:
        /* <DEDUP_REMOVED lines=20> */
.L_x_2335:
[----:B------:R-:W-:Y:S04]  /*d670*/  MOV R3, 0x1 ;  /* 0x0000000100037802 */ /* 0x000fe80000000f00 */
[----:B------:R-:W-:Y:S11]  /*d680*/  ISETP.NE.AND P0, PT, R3, c[0x0][0x32c], PT ;  /* 0x0000cb0003007a0c */ /* 0x000ff60003f05270 */
[----:B------:R-:W-:Y:S02]  /*d690*/  @!UPT UIADD3 URZ, URZ, URZ, URZ ;  /* 0x0000003f3f3ff290 */ /* 0x000fe4000fffe03f */
[----:B------:R-:W-:Y:S05]  /*d6a0*/  @P0 IMAD.HI.U32 R3, R149, c[0x0][0x330], RZ ;  /* 0x0000cc0095030a27 */ /* 0x000fea00078e00ff */
[----:B------:R-:W-:Y:S02]  /*d6b0*/  @P0 SHF.R.U32.HI R149, RZ, c[0x0][0x334], R3 ;  /* 0x0000cd00ff950a19 */ /* 0x000fe40000011603 */
.L_x_2336:
[----:B------:R-:W-:Y:S05]  /*d6c0*/  BSYNC B0 ;  /* 0x0000000000007941 */ /* 0x000fea0003800000 */
.L_x_2334:
[----:B------:R-:W-:Y:S05]  /*d6d0*/  IMAD R149, R149, c[0x0][0x32c], R154 ;  /* 0x0000cb0095957a24 */ /* 0x000fea00078e029a */
[----:B------:R-:W-:Y:S02]  /*d6e0*/  IADD3 R152, R149, c[0x0][0x32c], RZ ;  /* 0x0000cb0095987a10 */ /* 0x000fe40007ffe0ff */
[----:B------:R-:W-:Y:S02]  /*d6f0*/  IMNMX R158, R158, R149, !PT ;  /* 0x000000959e9e7217 */ /* 0x000fe40007800200 */
[----:B------:R-:W-:Y:S02]  /*d700*/  IMNMX R159, R159, R152, PT ;  /* 0x000000989f9f7217 */ /* 0x000fe40003800200 */
.L_x_2333:
[C---:B------:R-:W-:Y:S02]  /*d710*/  ISETP.GE.AND P0, PT, R162.reuse, 0x2, PT ;  /* 0x00000002a200780c */ /* 0x040fe40003f06270 */
[----:B------:R-:W-:Y:S02]  /*d720*/  ISETP.GE.AND P1, PT, R162, 0x9, PT ;  /* 0x00000009a200780c */ /* 0x000fe40003f26270 */
[----:B------:R-:W-:Y:S02]  /*d730*/  P2R R153, PR, RZ, 0x1 ;  /* 0x00000001ff997803 */ /* 0x000fe40000000000 */
[----:B------:R-:W-:Y:S02]  /*d740*/  ISETP.GT.AND P0, PT, R160, 0x1, !P0 ;  /* 0x00000001a000780c */ /* 0x000fe40004704270 */
[----:B------:R-:W-:Y:S02]  /*d750*/  P2R R152, PR, RZ, 0x2 ;  /* 0x00000002ff987803 */ /* 0x000fe40000000000 */
[----:B------:R-:W-:Y:S02]  /*d760*/  ISETP.LT.OR P0, PT, R161, 0x2, P0 ;  /* 0x00000002a100780c */ /* 0x000fe40000701670 */
[----:B------:R-:W-:Y:S02]  /*d770*/  ISETP.GE.AND P6, PT, R162, 0x19, PT ;  /* 0x00000019a200780c */ /* 0x000fe40003fc6270 */
[----:B------:R-:W-:Y:S02]  /*d780*/  FSEL R5, R5, -INF , !P0 ;  /* 0xff80000005057808 */ /* 0x000fe40004000000 */
[----:B------:R-:W-:Y:S02]  /*d790*/  ISETP.GT.AND P0, PT, R160, 0x8, !P1 ;  /* 0x00000008a000780c */ /* 0x000fe40004f04270 */
[----:B------:R-:W-:Y:S02]  /*d7a0*/  ISETP.GE.AND P1, PT, R162, 0xa, PT ;  /* 0x0000000aa200780c */ /* 0x000fe40003f26270 */
[C---:B------:R-:W-:Y:S02]  /*d7b0*/  ISETP.LT.OR P0, PT, R161.reuse, 0x9, P0 ;  /* 0x00000009a100780c */ /* 0x040fe40000701670 */
[----:B------:R-:W-:Y:S02]  /*d7c0*/  P2R R151, PR, RZ, 0x2 ;  /* 0x00000002ff977803 */ /* 0x000fe40000000000 */
        /* <DEDUP_REMOVED lines=8> */
[C---:B------:R-:W-:Y:S02]  /*d850*/  ISETP.LT.OR P0, PT, R161.reuse, 0x11, P0 ;  /* 0x00000011a100780c */ /* 0x040fe40000701670 */
[----:B------:R-:W-:Y:S02]  /*d860*/  ISETP.GE.AND P5, PT, R162, 0x1a, PT ;  /* 0x0000001aa200780c */ /* 0x000fe40003fa6270 */
[----:B------:R-:W-:Y:S02]  /*d870*/  FSEL R197, R20, -INF , !P0 ;  /* 0xff80000014c57808 */ /* 0x000fe40004000000 */
[----:B------:R-:W-:Y:S02]  /*d880*/  ISETP.GT.AND P0, PT, R160, 0x11, !P1 ;  /* 0x00000011a000780c */ /* 0x000fe40004f04270 */
[C---:B------:R-:W-:Y:S02]  /*d890*/  ISETP.GE.AND P4, PT, R162.reuse, 0x21, PT ;  /* 0x00000021a200780c */ /* 0x040fe40003f86270 */
[----:B------:R-:W-:Y:S02]  /*d8a0*/  ISETP.LT.OR P0, PT, R161, 0x12, P0 ;  /* 0x00000012a100780c */ /* 0x000fe40000701670 */
[----:B------:R-:W-:Y:S02]  /*d8b0*/  ISETP.GE.AND P3, PT, R162, 0x22, PT ;  /* 0x00000022a200780c */ /* 0x000fe40003f66270 */
[----:B------:R-:W-:Y:S02]  /*d8c0*/  FSEL R169, R21, -INF , !P0 ;  /* 0xff80000015a97808 */ /* 0x000fe40004000000 */
[----:B------:R-:W-:Y:S01]  /*d8d0*/  ISETP.GT.AND P0, PT, R160, 0x18, !P6 ;  /* 0x00000018a000780c */ /* 0x000fe20007704270 */
[----:B------:R-:W1:Y:S01]  /*d8e0*/  SHFL.IDX PT, R21, R157, 0x2, 0x1c1f ;  /* 0x005c1f009d157f89 */ /* 0x000e6200000e0000 */
[----:B------:R-:W-:Y:S02]  /*d8f0*/  ISETP.GE.AND P2, PT, R162, 0x29, PT ;  /* 0x00000029a200780c */ /* 0x000fe40003f46270 */
[C---:B------:R-:W-:Y:S02]  /*d900*/  ISETP.LT.OR P0, PT, R161.reuse, 0x19, P0 ;  /* 0x00000019a100780c */ /* 0x040fe40000701670 */
[----:B------:R-:W-:Y:S02]  /*d910*/  P2R R20, PR, RZ, 0x2 ;  /* 0x00000002ff147803 */ /* 0x000fe40000000000 */
[----:B------:R-:W-:Y:S02]  /*d920*/  FSEL R175, R32, -INF , !P0 ;  /* 0xff80000020af7808 */ /* 0x000fe40004000000 */
[----:B------:R-:W-:Y:S02]  /*d930*/  ISETP.GT.AND P0, PT, R160, 0x19, !P5 ;  /* 0x00000019a000780c */ /* 0x000fe40006f04270 */
[----:B------:R-:W-:Y:S02]  /*d940*/  ISETP.GE.AND P1, PT, R162, 0x1, PT ;  /* 0x00000001a200780c */ /* 0x000fe40003f26270 */
[----:B------:R-:W-:Y:S04]  /*d950*/  ISETP.LT.OR P0, PT, R161, 0x1a, P0 ;  /* 0x0000001aa100780c */ /* 0x000fe80000701670 */
[----:B------:R-:W-:Y:S02]  /*d960*/  FSEL R187, R33, -INF , !P0 ;  /* 0xff80000021bb7808 */ /* 0x000fe40004000000 */
[----:B------:R-:W-:Y:S04]  /*d970*/  ISETP.GT.AND P0, PT, R160, 0x20, !P4 ;  /* 0x00000020a000780c */ /* 0x000fe80006704270 */
[----:B------:R-:W-:Y:S01]  /*d980*/  ISETP.LT.OR P0, PT, R161, 0x21, P0 ;  /* 0x00000021a100780c */ /* 0x000fe20000701670 */
[--C-:B-1----:R-:W-:Y:S03]  /*d990*/  IMAD.IADD R32, R155, 0x1, R21.reuse ;  /* 0x000000019b207824 */ /* 0x102fe600078e0215 */
[----:B------:R-:W-:Y:S01]  /*d9a0*/  FSEL R181, R36, -INF , !P0 ;  /* 0xff80000024b57808 */ /* 0x000fe20004000000 */
[----:B------:R-:W-:Y:S01]  /*d9b0*/  IMAD.IADD R36, R156, 0x1, R21 ;  /* 0x000000019c247824 */ /* 0x000fe200078e0215 */
[C---:B------:R-:W-:Y:S04]  /*d9c0*/  ISETP.GT.AND P0, PT, R160.reuse, 0x21, !P3 ;  /* 0x00000021a000780c */ /* 0x040fe80005f04270 */
[----:B------:R-:W-:Y:S04]  /*d9d0*/  ISETP.LT.OR P0, PT, R161, 0x22, P0 ;  /* 0x00000022a100780c */ /* 0x000fe80000701670 */
[----:B------:R-:W-:Y:S02]  /*d9e0*/  FSEL R177, R37, -INF , !P0 ;  /* 0xff80000025b17808 */ /* 0x000fe40004000000 */
[----:B------:R-:W-:Y:S04]  /*d9f0*/  ISETP.GT.AND P0, PT, R160, 0x28, !P2 ;  /* 0x00000028a000780c */ /* 0x000fe80005704270 */
[C---:B------:R-:W-:Y:S04]  /*da00*/  ISETP.LT.OR P0, PT, R161.reuse, 0x29, P0 ;  /* 0x00000029a100780c */ /* 0x040fe80000701670 */
[----:B------:R-:W-:Y:S02]  /*da10*/  FSEL R173, R48, -INF , !P0 ;  /* 0xff80000030ad7808 */ /* 0x000fe40004000000 */
[----:B------:R-:W-:Y:S04]  /*da20*/  ISETP.GT.AND P0, PT, R160, RZ, !P1 ;  /* 0x000000ffa000720c */ /* 0x000fe80004f04270 */
[C---:B------:R-:W-:Y:S04]  /*da30*/  ISETP.LT.OR P0, PT, R161.reuse, 0x1, P0 ;  /* 0x00000001a100780c */ /* 0x040fe80000701670 */
[----:B------:R-:W-:Y:S02]  /*da40*/  FSEL R33, R4, -INF , !P0 ;  /* 0xff80000004217808 */ /* 0x000fe40004000000 */
[----:B------:R-:W-:Y:S04]  /*da50*/  ISETP.GE.AND P0, PT, R162, 0x2a, PT ;  /* 0x0000002aa200780c */ /* 0x000fe80003f06270 */
[----:B------:R-:W-:Y:S02]  /*da60*/  P2R R4, PR, RZ, 0x1 ;  /* 0x00000001ff047803 */ /* 0x000fe40000000000 */
        /* <DEDUP_REMOVED lines=21> */
.L_x_2339:
[----:B------:R-:W-:Y:S04]  /*dbc0*/  MOV R16, c[0x0][0x32c] ;  /* 0x0000cb0000107a02 */ /* 0x000fe80000000f00 */
[----:B------:R-:W-:Y:S11]  /*dbd0*/  ISETP.NE.AND P0, PT, R16, 0x1, PT ;  /* 0x000000011000780c */ /* 0x000ff60003f05270 */
[----:B------:R-:W-:Y:S02]  /*dbe0*/  @!UPT UIADD3 URZ, URZ, URZ, URZ ;  /* 0x0000003f3f3ff290 */ /* 0x000fe4000fffe03f */
[----:B------:R-:W-:Y:S05]  /*dbf0*/  @P0 IMAD.HI.U32 R16, R21, c[0x0][0x330], RZ ;  /* 0x0000cc0015100a27 */ /* 0x000fea00078e00ff */
[----:B------:R-:W-:Y:S02]  /*dc00*/  @P0 SHF.R.U32.HI R21, RZ, c[0x0][0x334], R16 ;  /* 0x0000cd00ff150a19 */ /* 0x000fe40000011610 */
.L_x_2340:
[----:B------:R-:W-:Y:S05]  /*dc10*/  BSYNC B0 ;  /* 0x0000000000007941 */ /* 0x000fea0003800000 */
.L_x_2338:
[----:B------:R-:W-:Y:S05]  /*dc20*/  IMAD R37, R21, c[0x0][0x32c], R154 ;  /* 0x0000cb0015257a24 */ /* 0x000fea00078e029a */
[----:B------:R-:W-:Y:S02]  /*dc30*/  IADD3 R21, R37, c[0x0][0x32c], RZ ;  /* 0x0000cb0025157a10 */ /* 0x000fe40007ffe0ff */
[----:B------:R-:W-:Y:S02]  /*dc40*/  IMNMX R32, R32, R37, !PT ;  /* 0x0000002520207217 */ /* 0x000fe40007800200 */
[----:B------:R-:W-:Y:S02]  /*dc50*/  IMNMX R36, R36, R21, PT ;  /* 0x0000001524247217 */ /* 0x000fe40003800200 */
.L_x_2337:
        /* <DEDUP_REMOVED lines=29> */
[C---:B------:R-:W-:Y:S04]  /*de30*/  ISETP.GT.AND P0, PT, R158.reuse, 0x1, !P0 ;  /* 0x000000019e00780c */ /* 0x040fe80004704270 */
[----:B------:R-:W-:Y:S04]  /*de40*/  ISETP.LT.OR P0, PT, R159, 0x2, P0 ;  /* 0x000000029f00780c */ /* 0x000fe80000701670 */
[----:B------:R-:W-:Y:S02]  /*de50*/  FSEL R7, R7, -INF , !P0 ;  /* 0xff80000007077808 */ /* 0x000fe40004000000 */
[----:B------:R-:W-:Y:S04]  /*de60*/  ISETP.GT.AND P0, PT, R158, RZ, !P1 ;  /* 0x000000ff9e00720c */ /* 0x000fe80004f04270 */
[C---:B------:R-:W-:Y:S04]  /*de70*/  ISETP.LT.OR P0, PT, R159.reuse, 0x1, P0 ;  /* 0x000000019f00780c */ /* 0x040fe80000701670 */
[----:B------:R-:W-:Y:S02]  /*de80*/  FSEL R35, R6, -INF , !P0 ;  /* 0xff80000006237808 */ /* 0x000fe40004000000 */
[----:B------:R-:W-:Y:S04]  /*de90*/  ISETP.GT.AND P0, PT, R158, 0x28, !P2 ;  /* 0x000000289e00780c */ /* 0x000fe80005704270 */
[C---:B------:R-:W-:Y:S04]  /*dea0*/  ISETP.LT.OR P0, PT, R159.reuse, 0x29, P0 ;  /* 0x000000299f00780c */ /* 0x040fe80000701670 */
[----:B------:R-:W-:Y:S02]  /*deb0*/  FSEL R168, R50, -INF , !P0 ;  /* 0xff80000032a87808 */ /* 0x000fe40004000000 */
[----:B------:R-:W-:Y:S04]  /*dec0*/  ISETP.NE.AND P0, PT, R4, RZ, PT ;  /* 0x000000ff0400720c */ /* 0x000fe80003f05270 */
[----:B------:R-:W-:Y:S04]  /*ded0*/  ISETP.GT.AND P0, PT, R158, 0x29, !P0 ;  /* 0x000000299e00780c */ /* 0x000fe80004704270 */
[----:B------:R-:W-:Y:S04]  /*dee0*/  ISETP.LT.OR P0, PT, R159, 0x2a, P0 ;  /* 0x0000002a9f00780c */ /* 0x000fe80000701670 */
[----:B------:R-:W-:Y:S02]  /*def0*/  FSEL R167, R51, -INF , !P0 ;  /* 0xff80000033a77808 */ /* 0x000fe40004000000 */
[----:B------:R-:W-:Y:S04]  /*df00*/  ISETP.GT.AND P0, PT, R32, RZ, !P1 ;  /* 0x000000ff2000720c */ /* 0x000fe80004f04270 */
[----:B------:R-:W-:Y:S04]  /*df10*/  ISETP.LT.OR P0, PT, R36, 0x1, P0 ;  /* 0x000000012400780c */ /* 0x000fe80000701670 */
[----:B------:R-:W-:Y:S02]  /*df20*/  FSEL R16, R8, -INF , !P0 ;  /* 0xff80000008107808 */ /* 0x000fe40004000000 */
[----:B------:R-:W-:Y:S04]  /*df30*/  ISETP.NE.AND P0, PT, R153, RZ, PT ;  /* 0x000000ff9900720c */ /* 0x000fe80003f05270 */
[----:B------:R-:W-:Y:S04]  /*df40*/  ISETP.GT.AND P0, PT, R32, 0x1, !P0 ;  /* 0x000000012000780c */ /* 0x000fe80004704270 */
[----:B------:R-:W-:Y:S04]  /*df50*/  ISETP.LT.OR P0, PT, R36, 0x2, P0 ;  /* 0x000000022400780c */ /* 0x000fe80000701670 */
[----:B------:R-:W-:Y:S02]  /*df60*/  FSEL R8, R9, -INF , !P0 ;  /* 0xff80000009087808 */ /* 0x000fe40004000000 */
[----:B------:R-:W-:Y:S01]  /*df70*/  ISETP.NE.AND P0, PT, R152, RZ, PT ;  /* 0x000000ff9800720c */ /* 0x000fe20003f05270 */
[----:B------:R-:W1:Y:S03]  /*df80*/  SHFL.IDX PT, R9, R157, 0x3, 0x1c1f ;  /* 0x007c1f009d097f89 */ /* 0x000e6600000e0000 */
[----:B------:R-:W-:Y:S04]  /*df90*/  ISETP.GT.AND P0, PT, R32, 0x8, !P0 ;  /* 0x000000082000780c */ /* 0x000fe80004704270 */
[----:B------:R-:W-:Y:S04]  /*dfa0*/  ISETP.LT.OR P0, PT, R36, 0x9, P0 ;  /* 0x000000092400780c */ /* 0x000fe80000701670 */
[----:B------:R-:W-:Y:S02]  /*dfb0*/  FSEL R12, R12, -INF , !P0 ;  /* 0xff8000000c0c7808 */ /* 0x000fe40004000000 */
[----:B------:R-:W-:Y:S04]  /*dfc0*/  ISETP.NE.AND P0, PT, R151, RZ, PT ;  /* 0x000000ff9700720c */ /* 0x000fe80003f05270 */
[----:B------:R-:W-:Y:S04]  /*dfd0*/  ISETP.GT.AND P0, PT, R32, 0x9, !P0 ;  /* 0x000000092000780c */ /* 0x000fe80004704270 */
[----:B------:R-:W-:Y:S01]  /*dfe0*/  ISETP.LT.OR P0, PT, R36, 0xa, P0 ;  /* 0x0000000a2400780c */ /* 0x000fe20000701670 */
[--C-:B-1----:R-:W-:Y:S03]  /*dff0*/  IMAD.IADD R156, R156, 0x1, R9.reuse ;  /* 0x000000019c9c7824 */ /* 0x102fe600078e0209 */
[----:B------:R-:W-:Y:S01]  /*e000*/  FSEL R6, R13, -INF , !P0 ;  /* 0xff8000000d067808 */ /* 0x000fe20004000000 */
[----:B------:R-:W-:Y:S01]  /*e010*/  IMAD.IADD R155, R155, 0x1, R9 ;  /* 0x000000019b9b7824 */ /* 0x000fe200078e0209 */
        /* <DEDUP_REMOVED lines=45> */
.L_x_2343:
[----:B------:R-:W-:Y:S04]  /*e2f0*/  MOV R9, c[0x0][0x32c] ;  /* 0x0000cb0000097a02 */ /* 0x000fe80000000f00 */
[----:B------:R-:W-:Y:S11]  /*e300*/  ISETP.NE.AND P0, PT, R9, 0x1, PT ;  /* 0x000000010900780c */ /* 0x000ff60003f05270 */
[----:B------:R-:W-:Y:S02]  /*e310*/  @!UPT UIADD3 URZ, URZ, URZ, URZ ;  /* 0x0000003f3f3ff290 */ /* 0x000fe4000fffe03f */
[----:B------:R-:W-:Y:S05]  /*e320*/  @P0 IMAD.HI.U32 R9, R13, c[0x0][0x330], RZ ;  /* 0x0000cc000d090a27 */ /* 0x000fea00078e00ff */
[----:B------:R-:W-:Y:S02]  /*e330*/  @P0 SHF.R.U32.HI R13, RZ, c[0x0][0x334], R9 ;  /* 0x0000cd00ff0d0a19 */ /* 0x000fe40000011609 */
.L_x_2344:
[----:B------:R-:W-:Y:S05]  /*e340*/  BSYNC B0 ;  /* 0x0000000000007941 */ /* 0x000fea0003800000 */
.L_x_2342:
[----:B------:R-:W-:Y:S05]  /*e350*/  IMAD R154, R13, c[0x0][0x32c], R154 ;  /* 0x0000cb000d9a7a24 */ /* 0x000fea00078e029a */
[----:B------:R-:W-:Y:S02]  /*e360*/  IADD3 R9, R154, c[0x0][0x32c], RZ ;  /* 0x0000cb009a097a10 */ /* 0x000fe40007ffe0ff */
[----:B------:R-:W-:Y:S02]  /*e370*/  IMNMX R155, R155, R154, !PT ;  /* 0x0000009a9b9b7217 */ /* 0x000fe40007800200 */
[----:B------:R-:W-:Y:S02]  /*e380*/  IMNMX R156, R156, R9, PT ;  /* 0x000000099c9c7217 */ /* 0x000fe40003800200 */
.L_x_2341:
[----:B------:R-:W-:Y:S01]  /*e390*/  ISETP.GT.AND P0, PT, R155, RZ, !P1 ;  /* 0x000000ff9b00720c */ /* 0x000fe20004f04270 */
[----:B------:R-:W-:Y:S01]  /*e3a0*/  LDSM.16.MT88.4 R36, [R214+0xd00] ;  /* 0x000d0000d624783b */ /* 0x000fe20000004200 */
[----:B------:R-:W-:Y:S02]  /*e3b0*/  ISETP.NE.AND P1, PT, R20, RZ, PT ;  /* 0x000000ff1400720c */ /* 0x000fe40003f25270 */
        /* <DEDUP_REMOVED lines=20> */
[----:B------:R-:W-:Y:S02]  /*e500*/  ISETP.GT.AND P0, PT, R155, 0x9, !P0 ;  /* 0x000000099b00780c */ /* 0x000fe40004704270 */
[----:B------:R-:W-:Y:S02]  /*e510*/  FMNMX.FTZ R14, R3, R14, !PT ;  /* 0x0000000e030e7209 */ /* 0x000fe40007810000 */
[C---:B------:R-:W-:Y:S02]  /*e520*/  ISETP.LT.OR P0, PT, R156.reuse, 0xa, P0 ;  /* 0x0000000a9c00780c */ /* 0x040fe40000701670 */
[----:B------:R-:W-:Y:S02]  /*e530*/  FMNMX.FTZ R14, R17, R14, !PT ;  /* 0x0000000e110e7209 */ /* 0x000fe40007810000 */
[----:B------:R-:W-:Y:S02]  /*e540*/  FSEL R15, R15, -INF , !P0 ;  /* 0xff8000000f0f7808 */ /* 0x000fe40004000000 */
[----:B------:R-:W-:Y:S02]  /*e550*/  FMNMX.FTZ R14, R197, R14, !PT ;  /* 0x0000000ec50e7209 */ /* 0x000fe40007810000 */
        /* <DEDUP_REMOVED lines=10> */
[----:B------:R-:W-:Y:S02]  /*e600*/  ISETP.NE.AND P1, PT, R4, RZ, PT ;  /* 0x000000ff0400720c */ /* 0x000fe40003f25270 */
[----:B------:R-:W-:Y:S02]  /*e610*/  FMNMX.FTZ R9, R173, R14, !PT ;  /* 0x0000000ead097209 */ /* 0x000fe40007810000 */
[----:B------:R-:W-:Y:S02]  /*e620*/  FMNMX.FTZ R10, R185, R10, !PT ;  /* 0x0000000ab90a7209 */ /* 0x000fe40007810000 */
[----:B------:R-:W-:Y:S02]  /*e630*/  FMNMX.FTZ R4, R170, R9, !PT ;  /* 0x00000009aa047209 */ /* 0x000fe40007810000 */
[----:B------:R-:W-:Y:S02]  /*e640*/  ISETP.LT.OR P0, PT, R156, 0x12, P0 ;  /* 0x000000129c00780c */ /* 0x000fe40000701670 */
[----:B------:R-:W-:Y:S01]  /*e650*/  FMNMX.FTZ R10, R183, R10, !PT ;  /* 0x0000000ab70a7209 */ /* 0x000fe20007810000 */
[----:B------:R-:W1:Y:S01]  /*e660*/  SHFL.BFLY PT, R9, R4, 0x2, 0x1f ;  /* 0x0c401f0004097f89 */ /* 0x000e6200000e0000 */
[----:B------:R-:W-:Y:S02]  /*e670*/  FSEL R193, R27, -INF , !P0 ;  /* 0xff8000001bc17808 */ /* 0x000fe40004000000 */
[----:B------:R-:W-:Y:S02]  /*e680*/  FMNMX.FTZ R27, R179, R10, !PT ;  /* 0x0000000ab31b7209 */ /* 0x000fe40007810000 */
[----:B------:R-:W-:Y:S02]  /*e690*/  FMNMX.FTZ R23, R8, R23, !PT ;  /* 0x0000001708177209 */ /* 0x000fe40007810000 */
[----:B------:R-:W-:Y:S02]  /*e6a0*/  FMNMX.FTZ R27, R176, R27, !PT ;  /* 0x0000001bb01b7209 */ /* 0x000fe40007810000 */
[----:B------:R-:W-:Y:S02]  /*e6b0*/  FMNMX.FTZ R23, R12, R23, !PT ;  /* 0x000000170c177209 */ /* 0x000fe40007810000 */
[----:B------:R-:W-:Y:S02]  /*e6c0*/  FMNMX.FTZ R10, R168, R27, !PT ;  /* 0x0000001ba80a7209 */ /* 0x000fe40007810000 */
[----:B------:R-:W-:Y:S02]  /*e6d0*/  FMNMX.FTZ R23, R6, R23, !PT ;  /* 0x0000001706177209 */ /* 0x000fe40007810000 */
[----:B------:R-:W-:Y:S02]  /*e6e0*/  ISETP.GT.AND P0, PT, R155, 0x18, !P6 ;  /* 0x000000189b00780c */ /* 0x000fe40007704270 */
[----:B------:R-:W-:Y:S02]  /*e6f0*/  FMNMX.FTZ R23, R184, R23, !PT ;  /* 0x00000017b8177209 */ /* 0x000fe40007810000 */
[----:B------:R-:W-:Y:S02]  /*e700*/  ISETP.LT.OR P0, PT, R156, 0x19, P0 ;  /* 0x000000199c00780c */ /* 0x000fe40000701670 */
[----:B------:R-:W-:Y:S02]  /*e710*/  FMNMX.FTZ R23, R192, R23, !PT ;  /* 0x00000017c0177209 */ /* 0x000fe40007810000 */
[----:B------:R-:W-:Y:S02]  /*e720*/  FSEL R191, R30, -INF , !P0 ;  /* 0xff8000001ebf7808 */ /* 0x000fe40004000000 */
[----:B-1----:R-:W-:Y:S02]  /*e730*/  FMNMX.FTZ R9, R4, R9, !PT ;  /* 0x0000000904097209 */ /* 0x002fe40007810000 */
[----:B------:R-:W-:Y:S02]  /*e740*/  FMNMX.FTZ R4, R167, R10, !PT ;  /* 0x0000000aa7047209 */ /* 0x000fe40007810000 */
[----:B------:R-:W-:Y:S01]  /*e750*/  ISETP.GT.AND P0, PT, R155, 0x19, !P5 ;  /* 0x000000199b00780c */ /* 0x000fe20006f04270 */
[----:B------:R-:W1:Y:S01]  /*e760*/  SHFL.BFLY PT, R10, R9, 0x1, 0x1f ;  /* 0x0c201f00090a7f89 */ /* 0x000e6200000e0000 */
[----:B------:R-:W-:Y:S02]  /*e770*/  FMNMX.FTZ R23, R190, R23, !PT ;  /* 0x00000017be177209 */ /* 0x000fe40007810000 */
[----:B------:R-:W-:Y:S02]  /*e780*/  ISETP.LT.OR P0, PT, R156, 0x1a, P0 ;  /* 0x0000001a9c00780c */ /* 0x000fe40000701670 */
[----:B------:R-:W-:Y:S02]  /*e790*/  FMNMX.FTZ R23, R188, R23, !PT ;  /* 0x00000017bc177209 */ /* 0x000fe40007810000 */
[----:B------:R-:W-:Y:S01]  /*e7a0*/  FSEL R41, R31, -INF , !P0 ;  /* 0xff8000001f297808 */ /* 0x000fe20004000000 */
[----:B------:R-:W2:Y:S01]  /*e7b0*/  SHFL.BFLY PT, R149, R4, 0x2, 0x1f ;  /* 0x0c401f0004957f89 */ /* 0x000ea200000e0000 */
        /* <DEDUP_REMOVED lines=8> */
[----:B-1----:R-:W-:Y:S02]  /*e840*/  FMNMX.FTZ R151, R9, R10, !PT ;  /* 0x0000000a09977209 */ /* 0x002fe40007810000 */
[----:B------:R-:W-:Y:S02]  /*e850*/  FMNMX.FTZ R10, R48, R23, !PT ;  /* 0x00000017300a7209 */ /* 0x000fe40007810000 */
[----:B------:R-:W-:Y:S01]  /*e860*/  ISETP.LT.OR P0, PT, R156, 0x22, P0 ;  /* 0x000000229c00780c */ /* 0x000fe20000701670 */
[----:B------:R-:W-:Y:S01]  /*e870*/  FMUL.FTZ R186, R151, c[0x0][0x2d0] ;  /* 0x0000b40097ba7a20 */ /* 0x000fe20000410000 */
[----:B------:R-:W-:Y:S02]  /*e880*/  FMNMX.FTZ R14, R11, R14, !PT ;  /* 0x0000000e0b0e7209 */ /* 0x000fe40007810000 */
[----:B--2---:R-:W-:Y:S02]  /*e890*/  FMNMX.FTZ R149, R4, R149, !PT ;  /* 0x0000009504957209 */ /* 0x004fe40007810000 */
[----:B------:R-:W-:Y:S02]  /*e8a0*/  FMNMX.FTZ R4, R45, R10, !PT ;  /* 0x0000000a2d047209 */ /* 0x000fe40007810000 */
[----:B------:R-:W-:Y:S01]  /*e8b0*/  FSEL R49, R43, -INF , !P0 ;  /* 0xff8000002b317808 */ /* 0x000fe20004000000 */
[----:B------:R-:W1:Y:S01]  /*e8c0*/  SHFL.BFLY PT, R10, R149, 0x1, 0x1f ;  /* 0x0c201f00950a7f89 */ /* 0x000e6200000e0000 */
[----:B------:R-:W-:Y:S02]  /*e8d0*/  ISETP.GT.AND P0, PT, R155, 0x28, !P2 ;  /* 0x000000289b00780c */ /* 0x000fe40005704270 */
[----:B------:R-:W-:Y:S02]  /*e8e0*/  FMNMX.FTZ R14, R15, R14, !PT ;  /* 0x0000000e0f0e7209 */ /* 0x000fe40007810000 */
[----:B------:R-:W-:Y:S03]  /*e8f0*/  ISETP.LT.OR P0, PT, R156, 0x29, P0 ;  /* 0x000000299c00780c */ /* 0x000fe60000701670 */
[----:B------:R-:W2:Y:S01]  /*e900*/  SHFL.BFLY PT, R9, R4, 0x2, 0x1f ;  /* 0x0c401f0004097f89 */ /* 0x000ea200000e0000 */
[----:B------:R-:W-:Y:S02]  /*e910*/  FSEL R46, R46, -INF , !P0 ;  /* 0xff8000002e2e7808 */ /* 0x000fe40004000000 */
[----:B------:R-:W-:Y:S04]  /*e920*/  ISETP.GT.AND P0, PT, R155, 0x29, !P1 ;  /* 0x000000299b00780c */ /* 0x000fe80004f04270 */
[----:B------:R-:W-:Y:S04]  /*e930*/  ISETP.LT.OR P0, PT, R156, 0x2a, P0 ;  /* 0x0000002a9c00780c */ /* 0x000fe80000701670 */
[----:B------:R-:W-:Y:S02]  /*e940*/  FSEL R23, R47, -INF , !P0 ;  /* 0xff8000002f177808 */ /* 0x000fe40004000000 */
[----:B------:R-:W-:Y:S02]  /*e950*/  FSETP.NEU.FTZ.AND P0, PT, R151, -INF , PT ;  /* 0xff8000009700780b */ /* 0x000fe40003f1d000 */
[----:B-1----:R-:W-:Y:S02]  /*e960*/  FMNMX.FTZ R149, R149, R10, !PT ;  /* 0x0000000a95957209 */ /* 0x002fe40007810000 */
[----:B------:R-:W-:Y:S03]  /*e970*/  FSEL R186, R186, RZ, P0 ;  /* 0x000000ffbaba7208 */ /* 0x000fe60000000000 */
[----:B------:R-:W-:Y:S02]  /*e980*/  FMUL.FTZ R180, R149, c[0x0][0x2d0] ;  /* 0x0000b40095b47a20 */ /* 0x000fe40000410000 */
[--C-:B------:R-:W-:Y:S01]  /*e990*/  FFMA.FTZ R155, R3, c[0x0][0x2d0], -R186.reuse ;  /* 0x0000b400039b7a23 */ /* 0x100fe200000108ba */
[----:B--2---:R-:W-:Y:S01]  /*e9a0*/  FMNMX.FTZ R3, R4, R9, !PT ;  /* 0x0000000904037209 */ /* 0x004fe20007810000 */
[--C-:B------:R-:W-:Y:S01]  /*e9b0*/  FFMA.FTZ R156, R5, c[0x0][0x2d0], -R186.reuse ;  /* 0x0000b400059c7a23 */ /* 0x100fe200000108ba */
[----:B------:R-:W-:Y:S01]  /*e9c0*/  FMNMX.FTZ R4, R189, R14, !PT ;  /* 0x0000000ebd047209 */ /* 0x000fe20007810000 */
[--C-:B------:R-:W-:Y:S01]  /*e9d0*/  FFMA.FTZ R154, R17, c[0x0][0x2d0], -R186.reuse ;  /* 0x0000b400119a7a23 */ /* 0x100fe200000108ba */
[----:B------:R-:W-:Y:S01]  /*e9e0*/  FSEL R9, R151, RZ, P0 ;  /* 0x000000ff97097208 */ /* 0x000fe20000000000 */
[----:B------:R-:W1:Y:S01]  /*e9f0*/  SHFL.BFLY PT, R10, R3, 0x1, 0x1f ;  /* 0x0c201f00030a7f89 */ /* 0x000e6200000e0000 */
[----:B------:R-:W-:Y:S01]  /*ea00*/  FMNMX.FTZ R4, R193, R4, !PT ;  /* 0x00000004c1047209 */ /* 0x000fe20007810000 */
[----:B------:R-:W-:Y:S01]  /*ea10*/  FFMA.FTZ R158, R33, c[0x0][0x2d0], -R186 ;  /* 0x0000b400219e7a23 */ /* 0x000fe200000108ba */
[----:B------:R-:W-:Y:S01]  /*ea20*/  FSETP.NEU.FTZ.AND P0, PT, R149, -INF , PT ;  /* 0xff8000009500780b */ /* 0x000fe20003f1d000 */
[----:B------:R-:W-:Y:S01]  /*ea30*/  FADD.FTZ R9, -R9, R150 ;  /* 0x0000009609097221 */ /* 0x000fe20000010100 */
[----:B------:R-:W-:Y:S01]  /*ea40*/  FMNMX.FTZ R4, R191, R4, !PT ;  /* 0x00000004bf047209 */ /* 0x000fe20007810000 */
[----:B------:R-:W-:Y:S01]  /*ea50*/  MUFU.EX2 R156, R156 ;  /* 0x0000009c009c7308 */ /* 0x000fe20000000800 */
[----:B------:R-:W-:Y:S01]  /*ea60*/  FSEL R180, R180, RZ, P0 ;  /* 0x000000ffb4b47208 */ /* 0x000fe20000000000 */
[--C-:B------:R-:W-:Y:S01]  /*ea70*/  FFMA.FTZ R178, R187, c[0x0][0x2d0], -R186.reuse ;  /* 0x0000b400bbb27a23 */ /* 0x100fe200000108ba */
[----:B------:R-:W-:Y:S01]  /*ea80*/  FMNMX.FTZ R4, R41, R4, !PT ;  /* 0x0000000429047209 */ /* 0x000fe20007810000 */
[----:B------:R-:W-:Y:S02]  /*ea90*/  FFMA.FTZ R194, R177, c[0x0][0x2d0], -R186 ;  /* 0x0000b400b1c27a23 */ /* 0x000fe400000108ba */
[--C-:B------:R-:W-:Y:S01]  /*eaa0*/  FFMA.FTZ R152, R7, c[0x0][0x2d0], -R180.reuse ;  /* 0x0000b40007987a23 */ /* 0x100fe200000108b4 */
[----:B------:R-:W-:Y:S01]  /*eab0*/  FMNMX.FTZ R4, R51, R4, !PT ;  /* 0x0000000433047209 */ /* 0x000fe20007810000 */
[--C-:B------:R-:W-:Y:S02]  /*eac0*/  FFMA.FTZ R159, R19, c[0x0][0x2d0], -R180.reuse ;  /* 0x0000b400139f7a23 */ /* 0x100fe400000108b4 */
[--C-:B------:R-:W-:Y:S01]  /*ead0*/  FFMA.FTZ R153, R35, c[0x0][0x2d0], -R180.reuse ;  /* 0x0000b40023997a23 */ /* 0x100fe200000108b4 */
[----:B------:R-:W-:Y:S01]  /*eae0*/  FMNMX.FTZ R7, R49, R4, !PT ;  /* 0x0000000431077209 */ /* 0x000fe20007810000 */
[--C-:B------:R-:W-:Y:S01]  /*eaf0*/  FFMA.FTZ R162, R21, c[0x0][0x2d0], -R180.reuse ;  /* 0x0000b40015a27a23 */ /* 0x100fe200000108b4 */
[----:B------:R-:W2:Y:S01]  /*eb00*/  MUFU.EX2 R158, R158 ;  /* 0x0000009e009e7308 */ /* 0x000ea20000000800 */
[----:B------:R-:W-:Y:S01]  /*eb10*/  FMUL.FTZ R21, R9, c[0x0][0x2d0] ;  /* 0x0000b40009157a20 */ /* 0x000fe20000410000 */
[----:B------:R-:W-:Y:S01]  /*eb20*/  FMNMX.FTZ R4, R46, R7, !PT ;  /* 0x000000072e047209 */ /* 0x000fe20007810000 */
[----:B------:R-:W-:Y:S01]  /*eb30*/  LDSM.16.MT88.4 R32, [R212+0x100] ;  /* 0x00010000d420783b */ /* 0x000fe20000004200 */
[----:B------:R-:W-:Y:S01]  /*eb40*/  FSEL R7, R149, RZ, P0 ;  /* 0x000000ff95077208 */ /* 0x000fe20000000000 */
[--C-:B------:R-:W-:Y:S01]  /*eb50*/  FFMA.FTZ R174, R195, c[0x0][0x2d0], -R180.reuse ;  /* 0x0000b400c3ae7a23 */ /* 0x100fe200000108b4 */
[----:B------:R-:W-:Y:S01]  /*eb60*/  FMNMX.FTZ R5, R23, R4, !PT ;  /* 0x0000000417057209 */ /* 0x000fe20007810000 */
[--C-:B------:R-:W-:Y:S01]  /*eb70*/  FFMA.FTZ R177, R179, c[0x0][0x2d0], -R180.reuse ;  /* 0x0000b400b3b17a23 */ /* 0x100fe200000108b4 */
[----:B-1----:R-:W-:Y:S01]  /*eb80*/  FMNMX.FTZ R3, R3, R10, !PT ;  /* 0x0000000a03037209 */ /* 0x002fe20007810000 */
[--C-:B------:R-:W-:Y:S01]  /*eb90*/  FFMA.FTZ R171, R171, c[0x0][0x2d0], -R180.reuse ;  /* 0x0000b400abab7a23 */ /* 0x100fe200000108b4 */
[----:B------:R-:W-:Y:S01]  /*eba0*/  MUFU.EX2 R155, R155 ;  /* 0x0000009b009b7308 */ /* 0x000fe20000000800 */
[----:B------:R-:W1:Y:S01]  /*ebb0*/  SHFL.BFLY PT, R4, R5, 0x2, 0x1f ;  /* 0x0c401f0005047f89 */ /* 0x000e6200000e0000 */
[C---:B------:R-:W-:Y:S01]  /*ebc0*/  FSETP.NEU.FTZ.AND P0, PT, R3.reuse, -INF , PT ;  /* 0xff8000000300780b */ /* 0x040fe20003f1d000 */
[----:B------:R-:W-:Y:S02]  /*ebd0*/  FMUL.FTZ R47, R3, c[0x0][0x2d0] ;  /* 0x0000b400032f7a20 */ /* 0x000fe40000410000 */
[--C-:B------:R-:W-:Y:S02]  /*ebe0*/  FFMA.FTZ R182, R185, c[0x0][0x2d0], -R180.reuse ;  /* 0x0000b400b9b67a23 */ /* 0x100fe400000108b4 */
[--C-:B------:R-:W-:Y:S01]  /*ebf0*/  FFMA.FTZ R183, R183, c[0x0][0x2d0], -R180.reuse ;  /* 0x0000b400b7b77a23 */ /* 0x100fe200000108b4 */
[----:B------:R-:W-:Y:S01]  /*ec00*/  FSEL R47, R47, RZ, P0 ;  /* 0x000000ff2f2f7208 */ /* 0x000fe20000000000 */
[--C-:B------:R-:W-:Y:S01]  /*ec10*/  FFMA.FTZ R176, R176, c[0x0][0x2d0], -R180.reuse ;  /* 0x0000b400b0b07a23 */ /* 0x100fe200000108b4 */
[----:B------:R-:W3:Y:S01]  /*ec20*/  MUFU.EX2 R154, R154 ;  /* 0x0000009a009a7308 */ /* 0x000ee20000000800 */
[----:B------:R-:W-:Y:S02]  /*ec30*/  FFMA.FTZ R168, R168, c[0x0][0x2d0], -R180 ;  /* 0x0000b400a8a87a23 */ /* 0x000fe400000108b4 */
[--C-:B------:R-:W-:Y:S01]  /*ec40*/  FFMA.FTZ R160, R16, c[0x0][0x2d0], -R47.reuse ;  /* 0x0000b40010a07a23 */ /* 0x100fe2000001082f */
[----:B--2---:R-:W-:Y:S01]  /*ec50*/  F2FP.PACK_AB R24, R156, R158 ;  /* 0x0000009e9c18723e */ /* 0x004fe200000000ff */
[----:B------:R-:W-:Y:S01]  /*ec60*/  LDSM.16.MT88.4 R16, [R214+0x100] ;  /* 0x00010000d610783b */ /* 0x000fe20000004200 */
[--C-:B------:R-:W-:Y:S02]  /*ec70*/  FFMA.FTZ R161, R6, c[0x0][0x2d0], -R47.reuse ;  /* 0x0000b40006a17a23 */ /* 0x100fe4000001082f */
[--C-:B------:R-:W-:Y:S02]  /*ec80*/  FFMA.FTZ R157, R8, c[0x0][0x2d0], -R47.reuse ;  /* 0x0000b400089d7a23 */ /* 0x100fe4000001082f */
[----:B------:R-:W-:Y:S01]  /*ec90*/  MUFU.EX2 R153, R153 ;  /* 0x0000009900997308 */ /* 0x000fe20000000800 */
[--C-:B------:R-:W-:Y:S02]  /*eca0*/  FFMA.FTZ R164, R12, c[0x0][0x2d0], -R47.reuse ;  /* 0x0000b4000ca47a23 */ /* 0x100fe4000001082f */
[--C-:B------:R-:W-:Y:S01]  /*ecb0*/  FFMA.FTZ R179, R50, c[0x0][0x2d0], -R47.reuse ;  /* 0x0000b40032b37a23 */ /* 0x100fe2000001082f */
[----:B-1----:R-:W-:Y:S01]  /*ecc0*/  FMNMX.FTZ R5, R5, R4, !PT ;  /* 0x0000000405057209 */ /* 0x002fe20007810000 */
[----:B------:R-:W-:Y:S01]  /*ecd0*/  FADD.FTZ R4, -R7, R148 ;  /* 0x0000009407047221 */ /* 0x000fe20000010100 */
[----:B------:R-:W-:Y:S01]  /*ece0*/  FSEL R7, R3, RZ, P0 ;  /* 0x000000ff03077208 */ /* 0x000fe20000000000 */
[--C-:B------:R-:W-:Y:S02]  /*ecf0*/  FFMA.FTZ R184, R184, c[0x0][0x2d0], -R47.reuse ;  /* 0x0000b400b8b87a23 */ /* 0x100fe4000001082f */
[----:B------:R-:W1:Y:S01]  /*ed00*/  SHFL.BFLY PT, R22, R5, 0x1, 0x1f ;  /* 0x0c201f0005167f89 */ /* 0x000e6200000e0000 */
[----:B------:R-:W-:Y:S01]  /*ed10*/  FMUL.FTZ R20, R4, c[0x0][0x2d0] ;  /* 0x0000b40004147a20 */ /* 0x000fe20000410000 */
[----:B------:R-:W2:Y:S01]  /*ed20*/  MUFU.EX2 R152, R152 ;  /* 0x0000009800987308 */ /* 0x000ea20000000800 */
[----:B------:R-:W-:Y:S01]  /*ed30*/  FADD.FTZ R2, -R7, R2 ;  /* 0x0000000207027221 */ /* 0x000fe20000010100 */
[----:B---3--:R-:W-:Y:S01]  /*ed40*/  F2FP.PACK_AB R26, R154, R155 ;  /* 0x0000009b9a1a723e */ /* 0x008fe200000000ff */
[--C-:B------:R-:W-:Y:S02]  /*ed50*/  FFMA.FTZ R185, R192, c[0x0][0x2d0], -R47.reuse ;  /* 0x0000b400c0b97a23 */ /* 0x100fe4000001082f */
[----:B------:R-:W-:Y:S02]  /*ed60*/  FMUL.FTZ R6, R2, c[0x0][0x2d0] ;  /* 0x0000b40002067a20 */ /* 0x000fe40000410000 */
[--C-:B------:R-:W-:Y:S02]  /*ed70*/  FFMA.FTZ R187, R190, c[0x0][0x2d0], -R47.reuse ;  /* 0x0000b400bebb7a23 */ /* 0x100fe4000001082f */
[--C-:B------:R-:W-:Y:S01]  /*ed80*/  FFMA.FTZ R188, R188, c[0x0][0x2d0], -R47.reuse ;  /* 0x0000b400bcbc7a23 */ /* 0x100fe2000001082f */
[----:B------:R-:W-:Y:S01]  /*ed90*/  MUFU.EX2 R162, R162 ;  /* 0x000000a200a27308 */ /* 0x000fe20000000800 */
[----:B------:R-:W-:Y:S02]  /*eda0*/  FFMA.FTZ R180, R167, c[0x0][0x2d0], -R180 ;  /* 0x0000b400a7b47a23 */ /* 0x000fe400000108b4 */
[--C-:B------:R-:W-:Y:S02]  /*edb0*/  FFMA.FTZ R166, R197, c[0x0][0x2d0], -R186.reuse ;  /* 0x0000b400c5a67a23 */ /* 0x100fe400000108ba */
[--C-:B------:R-:W-:Y:S02]  /*edc0*/  FFMA.FTZ R169, R169, c[0x0][0x2d0], -R186.reuse ;  /* 0x0000b400a9a97a23 */ /* 0x100fe400000108ba */
[--C-:B------:R-:W-:Y:S02]  /*edd0*/  FFMA.FTZ R175, R175, c[0x0][0x2d0], -R186.reuse ;  /* 0x0000b400afaf7a23 */ /* 0x100fe400000108ba */
[--C-:B------:R-:W-:Y:S01]  /*ede0*/  FFMA.FTZ R181, R181, c[0x0][0x2d0], -R186.reuse ;  /* 0x0000b400b5b57a23 */ /* 0x100fe200000108ba */
[----:B------:R-:W3:Y:S01]  /*edf0*/  MUFU.EX2 R159, R159 ;  /* 0x0000009f009f7308 */ /* 0x000ee20000000800 */
[--C-:B------:R-:W-:Y:S01]  /*ee00*/  FFMA.FTZ R173, R173, c[0x0][0x2d0], -R186.reuse ;  /* 0x0000b400adad7a23 */ /* 0x100fe200000108ba */
[----:B-1----:R-:W-:Y:S01]  /*ee10*/  FMNMX.FTZ R22, R22, R5, !PT ;  /* 0x0000000516167209 */ /* 0x002fe20007810000 */
[----:B------:R-:W-:Y:S02]  /*ee20*/  FFMA.FTZ R186, R170, c[0x0][0x2d0], -R186 ;  /* 0x0000b400aaba7a23 */ /* 0x000fe400000108ba */
[--C-:B------:R-:W-:Y:S01]  /*ee30*/  FFMA.FTZ R170, R172, c[0x0][0x2d0], -R47.reuse ;  /* 0x0000b400acaa7a23 */ /* 0x100fe2000001082f */
[C---:B------:R-:W-:Y:S01]  /*ee40*/  FSETP.NEU.FTZ.AND P0, PT, R22.reuse, -INF , PT ;  /* 0xff8000001600780b */ /* 0x040fe20003f1d000 */
[----:B------:R-:W-:Y:S02]  /*ee50*/  FMUL.FTZ R44, R22, c[0x0][0x2d0] ;  /* 0x0000b400162c7a20 */ /* 0x000fe40000410000 */
[--C-:B------:R-:W-:Y:S01]  /*ee60*/  FFMA.FTZ R172, R48, c[0x0][0x2d0], -R47.reuse ;  /* 0x0000b40030ac7a23 */ /* 0x100fe2000001082f */
[----:B------:R-:W-:Y:S01]  /*ee70*/  FSEL R5, R22, RZ, P0 ;  /* 0x000000ff16057208 */ /* 0x000fe20000000000 */
[----:B------:R-:W1:Y:S01]  /*ee80*/  MUFU.EX2 R21, R21 ;  /* 0x0000001500157308 */ /* 0x000e620000000800 */
[----:B------:R-:W-:Y:S01]  /*ee90*/  FSEL R44, R44, RZ, P0 ;  /* 0x000000ff2c2c7208 */ /* 0x000fe20000000000 */
[----:B------:R-:W-:Y:S01]  /*eea0*/  FFMA.FTZ R47, R45, c[0x0][0x2d0], -R47 ;  /* 0x0000b4002d2f7a23 */ /* 0x000fe2000001082f */
[C---:B------:R-:W-:Y:S01]  /*eeb0*/  ISETP.GT.AND P0, PT, R236.reuse, R221, PT ;  /* 0x000000ddec00720c */ /* 0x040fe20003f04270 */
[----:B------:R-:W-:Y:S01]  /*eec0*/  FADD.FTZ R5, -R5, R0 ;  /* 0x0000000005057221 */ /* 0x000fe20000010100 */
[----:B------:R-:W-:Y:S01]  /*eed0*/  IADD3 R236, R236, -0x1, RZ ;  /* 0xffffffffecec7810 */ /* 0x000fe20007ffe0ff */
[--C-:B------:R-:W-:Y:S01]  /*eee0*/  FFMA.FTZ R165, R25, c[0x0][0x2d0], -R44.reuse ;  /* 0x0000b40019a57a23 */ /* 0x100fe2000001082c */
[----:B--2---:R-:W-:Y:S01]  /*eef0*/  F2FP.PACK_AB R25, R152, R153 ;  /* 0x000000999819723e */ /* 0x004fe200000000ff */
[--C-:B------:R-:W-:Y:S02]  /*ef00*/  FFMA.FTZ R150, R13, c[0x0][0x2d0], -R44.reuse ;  /* 0x0000b4000d967a23 */ /* 0x100fe4000001082c */
[----:B------:R-:W2:Y:S01]  /*ef10*/  MUFU.EX2 R20, R20 ;  /* 0x0000001400147308 */ /* 0x000ea20000000800 */
[--C-:B------:R-:W-:Y:S02]  /*ef20*/  FFMA.FTZ R163, R11, c[0x0][0x2d0], -R44.reuse ;  /* 0x0000b4000ba37a23 */ /* 0x100fe4000001082c */
[--C-:B------:R-:W-:Y:S01]  /*ef30*/  FFMA.FTZ R148, R15, c[0x0][0x2d0], -R44.reuse ;  /* 0x0000b4000f947a23 */ /* 0x100fe2000001082c */
[----:B---3--:R-:W-:Y:S01]  /*ef40*/  F2FP.PACK_AB R27, R159, R162 ;  /* 0x000000a29f1b723e */ /* 0x008fe200000000ff */
[----:B------:R-:W-:Y:S02]  /*ef50*/  FMUL.FTZ R0, R5, c[0x0][0x2d0] ;  /* 0x0000b40005007a20 */ /* 0x000fe40000410000 */
[--C-:B------:R-:W-:Y:S02]  /*ef60*/  FFMA.FTZ R195, R49, c[0x0][0x2d0], -R44.reuse ;  /* 0x0000b40031c37a23 */ /* 0x100fe4000001082c */
[--C-:B------:R-:W-:Y:S01]  /*ef70*/  FFMA.FTZ R196, R46, c[0x0][0x2d0], -R44.reuse ;  /* 0x0000b4002ec47a23 */ /* 0x100fe2000001082c */
[----:B------:R3:W4:Y:S01]  /*ef80*/  MUFU.EX2 R2, R6 ;  /* 0x0000000600027308 */ /* 0x0007220000000800 */
[--C-:B------:R-:W-:Y:S02]  /*ef90*/  FFMA.FTZ R189, R189, c[0x0][0x2d0], -R44.reuse ;  /* 0x0000b400bdbd7a23 */ /* 0x100fe4000001082c */
[--C-:B------:R-:W-:Y:S02]  /*efa0*/  FFMA.FTZ R190, R193, c[0x0][0x2d0], -R44.reuse ;  /* 0x0000b400c1be7a23 */ /* 0x100fe4000001082c */
[C---:B-1----:R-:W-:Y:S02]  /*efb0*/  FMUL.FTZ R4, R21.reuse, R144 ;  /* 0x0000009015047220 */ /* 0x042fe40000410000 */
[C---:B------:R-:W-:Y:S02]  /*efc0*/  FMUL.FTZ R5, R21.reuse, R145 ;  /* 0x0000009115057220 */ /* 0x040fe40000410000 */
[C---:B------:R-:W-:Y:S01]  /*efd0*/  FMUL.FTZ R100, R21.reuse, R100 ;  /* 0x0000006415647220 */ /* 0x040fe20000410000 */
[----:B------:R-:W-:Y:S01]  /*efe0*/  MUFU.EX2 R160, R160 ;  /* 0x000000a000a07308 */ /* 0x000fe20000000800 */
[C---:B------:R-:W-:Y:S02]  /*eff0*/  FMUL.FTZ R101, R21.reuse, R101 ;  /* 0x0000006515657220 */ /* 0x040fe40000410000 */
[C---:B------:R-:W-:Y:S02]  /*f000*/  FMUL.FTZ R104, R21.reuse, R104 ;  /* 0x0000006815687220 */ /* 0x040fe40000410000 */
[C---:B--2---:R-:W-:Y:S02]  /*f010*/  FMUL.FTZ R7, R20.reuse, R147 ;  /* 0x0000009314077220 */ /* 0x044fe40000410000 */
[C---:B------:R-:W-:Y:S02]  /*f020*/  FMUL.FTZ R102, R20.reuse, R102 ;  /* 0x0000006614667220 */ /* 0x040fe40000410000 */
[C---:B------:R-:W-:Y:S01]  /*f030*/  FMUL.FTZ R103, R20.reuse, R103 ;  /* 0x0000006714677220 */ /* 0x040fe20000410000 */
[----:B------:R-:W1:Y:S01]  /*f040*/  MUFU.EX2 R157, R157 ;  /* 0x0000009d009d7308 */ /* 0x000e620000000800 */
[----:B------:R-:W-:Y:S02]  /*f050*/  FMUL.FTZ R105, R21, R105 ;  /* 0x0000006915697220 */ /* 0x000fe40000410000 */
[C---:B------:R-:W-:Y:S02]  /*f060*/  FMUL.FTZ R106, R20.reuse, R106 ;  /* 0x0000006a146a7220 */ /* 0x040fe40000410000 */
[C---:B---3--:R-:W-:Y:S02]  /*f070*/  FMUL.FTZ R6, R20.reuse, R146 ;  /* 0x0000009214067220 */ /* 0x048fe40000410000 */
[----:B------:R-:W-:Y:S02]  /*f080*/  FMUL.FTZ R107, R20, R107 ;  /* 0x0000006b146b7220 */ /* 0x000fe40000410000 */
[C---:B----4-:R-:W-:Y:S01]  /*f090*/  FMUL.FTZ R108, R2.reuse, R108 ;  /* 0x0000006c026c7220 */ /* 0x050fe20000410000 */
[----:B------:R-:W-:Y:S01]  /*f0a0*/  MUFU.EX2 R164, R164 ;  /* 0x000000a400a47308 */ /* 0x000fe20000000800 */
[C---:B------:R-:W-:Y:S01]  /*f0b0*/  FMUL.FTZ R109, R2.reuse, R109 ;  /* 0x0000006d026d7220 */ /* 0x040fe20000410000 */
[-C--:B------:R-:W-:Y:S01]  /*f0c0*/  HMMA.16816.F32 R4, R24, R16.reuse, R4 ;  /* 0x000000101804723c */ /* 0x080fe20000001804 */
[C---:B------:R-:W-:Y:S02]  /*f0d0*/  FMUL.FTZ R8, R2.reuse, R140 ;  /* 0x0000008c02087220 */ /* 0x040fe40000410000 */
[C---:B------:R-:W-:Y:S02]  /*f0e0*/  FMUL.FTZ R9, R2.reuse, R141 ;  /* 0x0000008d02097220 */ /* 0x040fe40000410000 */
[C---:B------:R-:W-:Y:S02]  /*f0f0*/  FMUL.FTZ R12, R2.reuse, R136 ;  /* 0x00000088020c7220 */ /* 0x040fe40000410000 */
[C---:B------:R-:W-:Y:S01]  /*f100*/  FMUL.FTZ R13, R2.reuse, R137 ;  /* 0x00000089020d7220 */ /* 0x040fe20000410000 */
[----:B------:R-:W2:Y:S01]  /*f110*/  MUFU.EX2 R161, R161 ;  /* 0x000000a100a17308 */ /* 0x000ea20000000800 */
[C---:B------:R-:W-:Y:S03]  /*f120*/  FMUL.FTZ R112, R2.reuse, R112 ;  /* 0x0000007002707220 */ /* 0x040fe60000410000 */
[----:B-1----:R-:W-:Y:S01]  /*f130*/  F2FP.PACK_AB R28, R157, R160 ;  /* 0x000000a09d1c723e */ /* 0x002fe200000000ff */
        /* <DEDUP_REMOVED lines=9> */
[----:B------:R-:W1:Y:S01]  /*f1d0*/  MUFU.EX2 R150, R150 ;  /* 0x0000009600967308 */ /* 0x000e620000000800 */
[----:B------:R-:W-:Y:S02]  /*f1e0*/  FMUL.FTZ R123, R20, R123 ;  /* 0x0000007b147b7220 */ /* 0x000fe40000410000 */
[C---:B------:R-:W-:Y:S01]  /*f1f0*/  FMUL.FTZ R124, R2.reuse, R124 ;  /* 0x0000007c027c7220 */ /* 0x040fe20000410000 */
        /* <DEDUP_REMOVED lines=12> */
[----:B------:R-:W-:Y:S01]  /*f2c0*/  FMUL.FTZ R56, R2, R56 ;  /* 0x0000003802387220 */ /* 0x000fe20000410000 */
[----:B-1----:R-:W-:Y:S01]  /*f2d0*/  F2FP.PACK_AB R29, R150, R165 ;  /* 0x000000a5961d723e */ /* 0x002fe200000000ff */
[C---:B------:R-:W-:Y:S02]  /*f2e0*/  FMUL.FTZ R57, R2.reuse, R57 ;  /* 0x0000003902397220 */ /* 0x040fe40000410000 */
[C---:B------:R-:W-:Y:S02]  /*f2f0*/  FMUL.FTZ R60, R2.reuse, R60 ;  /* 0x0000003c023c7220 */ /* 0x040fe40000410000 */
[----:B------:R-:W-:Y:S01]  /*f300*/  FMUL.FTZ R61, R2, R61 ;  /* 0x0000003d023d7220 */ /* 0x000fe20000410000 */
[----:B------:R-:W1:Y:S01]  /*f310*/  MUFU.EX2 R0, R0 ;  /* 0x0000000000007308 */ /* 0x000e620000000800 */
[C---:B------:R-:W-:Y:S02]  /*f320*/  FMUL.FTZ R64, R21.reuse, R64 ;  /* 0x0000004015407220 */ /* 0x040fe40000410000 */
[C---:B------:R-:W-:Y:S02]  /*f330*/  FMUL.FTZ R65, R21.reuse, R65 ;  /* 0x0000004115417220 */ /* 0x040fe40000410000 */
[C---:B------:R-:W-:Y:S02]  /*f340*/  FMUL.FTZ R66, R20.reuse, R66 ;  /* 0x0000004214427220 */ /* 0x040fe40000410000 */
[C---:B------:R-:W-:Y:S02]  /*f350*/  FMUL.FTZ R67, R20.reuse, R67 ;  /* 0x0000004314437220 */ /* 0x040fe40000410000 */
[C---:B------:R-:W-:Y:S01]  /*f360*/  FMUL.FTZ R68, R21.reuse, R68 ;  /* 0x0000004415447220 */ /* 0x040fe20000410000 */
[----:B------:R-:W-:Y:S01]  /*f370*/  MUFU.EX2 R193, R47 ;  /* 0x0000002f00c17308 */ /* 0x000fe20000000800 */
[----:B------:R-:W-:Y:S02]  /*f380*/  FMUL.FTZ R69, R21, R69 ;  /* 0x0000004515457220 */ /* 0x000fe40000410000 */
[----:B------:R-:W-:Y:S01]  /*f390*/  FMUL.FTZ R70, R20, R70 ;  /* 0x0000004614467220 */ /* 0x000fe20000410000 */
[----:B--2---:R-:W-:Y:S01]  /*f3a0*/  F2FP.PACK_AB R31, R148, R163 ;  /* 0x000000a3941f723e */ /* 0x004fe200000000ff */
[----:B------:R-:W-:Y:S02]  /*f3b0*/  FMUL.FTZ R71, R20, R71 ;  /* 0x0000004714477220 */ /* 0x000fe40000410000 */
[C---:B------:R-:W-:Y:S02]  /*f3c0*/  FMUL.FTZ R72, R2.reuse, R72 ;  /* 0x0000004802487220 */ /* 0x040fe40000410000 */
[C---:B------:R-:W-:Y:S01]  /*f3d0*/  FMUL.FTZ R73, R2.reuse, R73 ;  /* 0x0000004902497220 */ /* 0x040fe20000410000 */
[----:B------:R2:W-:Y:S01]  /*f3e0*/  MUFU.EX2 R167, R180 ;  /* 0x000000b400a77308 */ /* 0x0005e20000000800 */
[C---:B------:R-:W-:Y:S02]  /*f3f0*/  FMUL.FTZ R76, R2.reuse, R76 ;  /* 0x0000004c024c7220 */ /* 0x040fe40000410000 */
[----:B------:R-:W-:Y:S02]  /*f400*/  FMUL.FTZ R77, R2, R77 ;  /* 0x0000004d024d7220 */ /* 0x000fe40000410000 */
[C---:B-1----:R-:W-:Y:S02]  /*f410*/  FMUL.FTZ R10, R0.reuse, R142 ;  /* 0x0000008e000a7220 */ /* 0x042fe40000410000 */
[C---:B------:R-:W-:Y:S02]  /*f420*/  FMUL.FTZ R11, R0.reuse, R143 ;  /* 0x0000008f000b7220 */ /* 0x040fe40000410000 */
[C---:B------:R-:W-:Y:S01]  /*f430*/  FMUL.FTZ R110, R0.reuse, R110 ;  /* 0x0000006e006e7220 */ /* 0x040fe20000410000 */
[----:B------:R-:W-:Y:S01]  /*f440*/  MUFU.EX2 R166, R166 ;  /* 0x000000a600a67308 */ /* 0x000fe20000000800 */
[C---:B------:R-:W-:Y:S02]  /*f450*/  FMUL.FTZ R111, R0.reuse, R111 ;  /* 0x0000006f006f7220 */ /* 0x040fe40000410000 */
[C---:B------:R-:W-:Y:S01]  /*f460*/  FMUL.FTZ R114, R0.reuse, R114 ;  /* 0x0000007200727220 */ /* 0x040fe20000410000 */
[C---:B------:R-:W-:Y:S01]  /*f470*/  HMMA.16816.F32 R8, R28.reuse, R16, R8 ;  /* 0x000000101c08723c */ /* 0x040fe20000001808 */
[C---:B------:R-:W-:Y:S02]  /*f480*/  FMUL.FTZ R14, R0.reuse, R138 ;  /* 0x0000008a000e7220 */ /* 0x040fe40000410000 */
[C---:B------:R-:W-:Y:S02]  /*f490*/  FMUL.FTZ R15, R0.reuse, R139 ;  /* 0x0000008b000f7220 */ /* 0x040fe40000410000 */
[C---:B------:R-:W-:Y:S01]  /*f4a0*/  FMUL.FTZ R115, R0.reuse, R115 ;  /* 0x0000007300737220 */ /* 0x040fe20000410000 */
[----:B------:R-:W-:Y:S01]  /*f4b0*/  MUFU.EX2 R169, R169 ;  /* 0x000000a900a97308 */ /* 0x000fe20000000800 */
[C---:B------:R-:W-:Y:S02]  /*f4c0*/  FMUL.FTZ R126, R0.reuse, R126 ;  /* 0x0000007e007e7220 */ /* 0x040fe40000410000 */
[----:B------:R-:W-:Y:S01]  /*f4d0*/  FMUL.FTZ R127, R0, R127 ;  /* 0x0000007f007f7220 */ /* 0x000fe20000410000 */
[-C--:B------:R-:W-:Y:S02]  /*f4e0*/  HMMA.16816.F32 R12, R28, R18.reuse, R12 ;  /* 0x000000121c0c723c */ /* 0x080fe4000000180c */
[--C-:B--2---:R-:W-:Y:S02]  /*f4f0*/  FFMA.FTZ R180, R51, c[0x0][0x2d0], -R44.reuse ;  /* 0x0000b40033b47a23 */ /* 0x104fe4000001082c */
[----:B------:R-:W-:Y:S01]  /*f500*/  LDSM.16.MT88.4 R48, [R212+0x1500] ;  /* 0x00150000d430783b */ /* 0x000fe20000004200 */
[C---:B------:R-:W-:Y:S01]  /*f510*/  FMUL.FTZ R16, R2.reuse, R132 ;  /* 0x0000008402107220 */ /* 0x040fe20000410000 */
[----:B------:R-:W-:Y:S01]  /*f520*/  MUFU.EX2 R171, R171 ;  /* 0x000000ab00ab7308 */ /* 0x000fe20000000800 */
[----:B------:R-:W-:Y:S01]  /*f530*/  FMUL.FTZ R17, R2, R133 ;  /* 0x0000008502117220 */ /* 0x000fe20000410000 */
[C---:B------:R-:W-:Y:S01]  /*f540*/  HMMA.16816.F32 R100, R24.reuse, R18, R100 ;  /* 0x000000121864723c */ /* 0x040fe20000001864 */
[C---:B------:R-:W-:Y:S03]  /*f550*/  FMUL.FTZ R58, R0.reuse, R58 ;  /* 0x0000003a003a7220 */ /* 0x040fe60000410000 */
[C---:B------:R-:W-:Y:S02]  /*f560*/  FMUL.FTZ R59, R0.reuse, R59 ;  /* 0x0000003b003b7220 */ /* 0x040fe40000410000 */
[C---:B------:R-:W-:Y:S02]  /*f570*/  FMUL.FTZ R62, R0.reuse, R62 ;  /* 0x0000003e003e7220 */ /* 0x040fe40000410000 */
[-C--:B------:R-:W-:Y:S01]  /*f580*/  HMMA.16816.F32 R104, R24, R32.reuse, R104 ;  /* 0x000000201868723c */ /* 0x080fe20000001868 */
[C---:B------:R-:W-:Y:S01]  /*f590*/  FMUL.FTZ R18, R0.reuse, R134 ;  /* 0x0000008600127220 */ /* 0x040fe20000410000 */
[----:B------:R-:W-:Y:S02]  /*f5a0*/  MUFU.EX2 R174, R174 ;  /* 0x000000ae00ae7308 */ /* 0x000fe40000000800 */
[C---:B------:R-:W-:Y:S02]  /*f5b0*/  FMUL.FTZ R19, R0.reuse, R135 ;  /* 0x0000008700137220 */ /* 0x040fe40000410000 */
[C---:B------:R-:W-:Y:S02]  /*f5c0*/  FMUL.FTZ R63, R0.reuse, R63 ;  /* 0x0000003f003f7220 */ /* 0x040fe40000410000 */
[C---:B------:R-:W-:Y:S01]  /*f5d0*/  HMMA.16816.F32 R108, R28.reuse, R32, R108 ;  /* 0x000000201c6c723c */ /* 0x040fe2000000186c */
[C---:B------:R-:W-:Y:S03]  /*f5e0*/  FMUL.FTZ R74, R0.reuse, R74 ;  /* 0x0000004a004a7220 */ /* 0x040fe60000410000 */
[C---:B------:R-:W-:Y:S01]  /*f5f0*/  FMUL.FTZ R75, R0.reuse, R75 ;  /* 0x0000004b004b7220 */ /* 0x040fe20000410000 */
[----:B------:R-:W-:Y:S01]  /*f600*/  MUFU.EX2 R175, R175 ;  /* 0x000000af00af7308 */ /* 0x000fe20000000800 */
[C---:B------:R-:W-:Y:S02]  /*f610*/  FMUL.FTZ R78, R0.reuse, R78 ;  /* 0x0000004e004e7220 */ /* 0x040fe40000410000 */
[-C--:B------:R-:W-:Y:S01]  /*f620*/  HMMA.16816.F32 R112, R28, R34.reuse, R112 ;  /* 0x000000221c70723c */ /* 0x080fe20000001870 */
[----:B------:R-:W-:Y:S03]  /*f630*/  FMUL.FTZ R79, R0, R79 ;  /* 0x0000004f004f7220 */ /* 0x000fe60000410000 */
[C---:B------:R-:W-:Y:S02]  /*f640*/  FMUL.FTZ R80, R21.reuse, R80 ;  /* 0x0000005015507220 */ /* 0x040fe40000410000 */
[C---:B------:R-:W-:Y:S01]  /*f650*/  FMUL.FTZ R81, R21.reuse, R81 ;  /* 0x0000005115517220 */ /* 0x040fe20000410000 */
[----:B------:R-:W-:Y:S01]  /*f660*/  MUFU.EX2 R178, R178 ;  /* 0x000000b200b27308 */ /* 0x000fe20000000800 */
[C---:B------:R-:W-:Y:S01]  /*f670*/  HMMA.16816.F32 R116, R24.reuse, R34, R116 ;  /* 0x000000221874723c */ /* 0x040fe20000001874 */
[----:B------:R-:W1:Y:S03]  /*f680*/  LDSM.16.MT88.4 R32, [R212+0xd00] ;  /* 0x000d0000d420783b */ /* 0x000e660000004200 */
[C---:B------:R-:W-:Y:S02]  /*f690*/  FMUL.FTZ R82, R20.reuse, R82 ;  /* 0x0000005214527220 */ /* 0x040fe40000410000 */
[C---:B------:R-:W-:Y:S02]  /*f6a0*/  FMUL.FTZ R83, R20.reuse, R83 ;  /* 0x0000005314537220 */ /* 0x040fe40000410000 */
[-C--:B------:R-:W-:Y:S01]  /*f6b0*/  HMMA.16816.F32 R120, R24, R36.reuse, R120 ;  /* 0x000000241878723c */ /* 0x080fe20000001878 */
[C---:B------:R-:W-:Y:S01]  /*f6c0*/  FMUL.FTZ R84, R21.reuse, R84 ;  /* 0x0000005415547220 */ /* 0x040fe20000410000 */
[----:B------:R-:W-:Y:S02]  /*f6d0*/  MUFU.EX2 R182, R182 ;  /* 0x000000b600b67308 */ /* 0x000fe40000000800 */
[----:B------:R-:W-:Y:S02]  /*f6e0*/  FMUL.FTZ R85, R21, R85 ;  /* 0x0000005515557220 */ /* 0x000fe40000410000 */
[C---:B------:R-:W-:Y:S02]  /*f6f0*/  FMUL.FTZ R86, R20.reuse, R86 ;  /* 0x0000005614567220 */ /* 0x040fe40000410000 */
[C---:B------:R-:W-:Y:S01]  /*f700*/  HMMA.16816.F32 R124, R28.reuse, R36, R124 ;  /* 0x000000241c7c723c */ /* 0x040fe2000000187c */
[----:B------:R-:W-:Y:S03]  /*f710*/  FMUL.FTZ R87, R20, R87 ;  /* 0x0000005714577220 */ /* 0x000fe60000410000 */
[C---:B------:R-:W-:Y:S01]  /*f720*/  FMUL.FTZ R88, R2.reuse, R88 ;  /* 0x0000005802587220 */ /* 0x040fe20000410000 */
[----:B------:R-:W-:Y:S01]  /*f730*/  MUFU.EX2 R183, R183 ;  /* 0x000000b700b77308 */ /* 0x000fe20000000800 */
[----:B------:R-:W-:Y:S02]  /*f740*/  FMUL.FTZ R89, R2, R89 ;  /* 0x0000005902597220 */ /* 0x000fe40000410000 */
[-C--:B------:R-:W-:Y:S01]  /*f750*/  HMMA.16816.F32 R16, R28, R38.reuse, R16 ;  /* 0x000000261c10723c */ /* 0x080fe20000001810 */
[C---:B------:R-:W-:Y:S03]  /*f760*/  FMUL.FTZ R90, R0.reuse, R90 ;  /* 0x0000005a005a7220 */ /* 0x040fe60000410000 */
[----:B------:R-:W-:Y:S02]  /*f770*/  FMUL.FTZ R91, R0, R91 ;  /* 0x0000005b005b7220 */ /* 0x000fe40000410000 */
[--C-:B------:R-:W-:Y:S01]  /*f780*/  FFMA.FTZ R192, R191, c[0x0][0x2d0], -R44.reuse ;  /* 0x0000b400bfc07a23 */ /* 0x100fe2000001082c */
[----:B------:R-:W-:Y:S01]  /*f790*/  MUFU.EX2 R184, R184 ;  /* 0x000000b800b87308 */ /* 0x000fe20000000800 */
[C---:B------:R-:W-:Y:S01]  /*f7a0*/  HMMA.16816.F32 R128, R24.reuse, R38, R128 ;  /* 0x000000261880723c */ /* 0x040fe20000001880 */
[----:B------:R-:W2:Y:S03]  /*f7b0*/  LDSM.16.MT88.4 R36, [R214+0x1900] ;  /* 0x00190000d624783b */ /* 0x000ea60000004200 */
[--C-:B------:R-:W-:Y:S02]  /*f7c0*/  FFMA.FTZ R191, R41, c[0x0][0x2d0], -R44.reuse ;  /* 0x0000b40029bf7a23 */ /* 0x100fe4000001082c */
[----:B------:R-:W-:Y:S02]  /*f7d0*/  FFMA.FTZ R44, R23, c[0x0][0x2d0], -R44 ;  /* 0x0000b400172c7a23 */ /* 0x000fe4000001082c */
[C---:B------:R-:W-:Y:S01]  /*f7e0*/  FMUL.FTZ R92, R2.reuse, R92 ;  /* 0x0000005c025c7220 */ /* 0x040fe20000410000 */
[-C--:B-1----:R-:W-:Y:S01]  /*f7f0*/  HMMA.16816.F32 R52, R24, R32.reuse, R52 ;  /* 0x000000201834723c */ /* 0x082fe20000001834 */
[----:B------:R-:W-:Y:S01]  /*f800*/  LDSM.16.MT88.4 R40, [R212+0x500] ;  /* 0x00050000d428783b */ /* 0x000fe20000004200 */
[----:B------:R1:W-:Y:S01]  /*f810*/  MUFU.EX2 R23, R44 ;  /* 0x0000002c00177308 */ /* 0x0003e20000000800 */
[----:B------:R-:W-:Y:S02]  /*f820*/  FMUL.FTZ R93, R2, R93 ;  /* 0x0000005d025d7220 */ /* 0x000fe40000410000 */
[C---:B------:R-:W-:Y:S02]  /*f830*/  FMUL.FTZ R94, R0.reuse, R94 ;  /* 0x0000005e005e7220 */ /* 0x040fe40000410000 */
[----:B------:R-:W-:Y:S01]  /*f840*/  FMUL.FTZ R95, R0, R95 ;  /* 0x0000005f005f7220 */ /* 0x000fe20000410000 */
[C---:B------:R-:W-:Y:S01]  /*f850*/  HMMA.16816.F32 R56, R28.reuse, R32, R56 ;  /* 0x000000201c38723c */ /* 0x040fe20000001838 */
[C---:B------:R-:W-:Y:S03]  /*f860*/  FMUL.FTZ R96, R21.reuse, R96 ;  /* 0x0000006015607220 */ /* 0x040fe60000410000 */
[C---:B------:R-:W-:Y:S01]  /*f870*/  FMUL.FTZ R97, R21.reuse, R97 ;  /* 0x0000006115617220 */ /* 0x040fe20000410000 */
[----:B------:R-:W3:Y:S01]  /*f880*/  MUFU.EX2 R185, R185 ;  /* 0x000000b900b97308 */ /* 0x000ee20000000800 */
[C---:B------:R-:W-:Y:S02]  /*f890*/  FMUL.FTZ R98, R20.reuse, R98 ;  /* 0x0000006214627220 */ /* 0x040fe40000410000 */
[-C--:B------:R-:W-:Y:S01]  /*f8a0*/  HMMA.16816.F32 R60, R28, R34.reuse, R60 ;  /* 0x000000221c3c723c */ /* 0x080fe2000000183c */
[C---:B------:R-:W-:Y:S03]  /*f8b0*/  FMUL.FTZ R99, R20.reuse, R99 ;  /* 0x0000006314637220 */ /* 0x040fe60000410000 */
[----:B------:R-:W-:Y:S02]  /*f8c0*/  FFMA.FTZ R158, R21, R243, R158 ;  /* 0x000000f3159e7223 */ /* 0x000fe4000001009e */
[----:B------:R-:W-:Y:S01]  /*f8d0*/  FFMA.FTZ R153, R20, R241, R153 ;  /* 0x000000f114997223 */ /* 0x000fe20000010099 */
[----:B------:R-:W-:Y:S01]  /*f8e0*/  MUFU.EX2 R187, R187 ;  /* 0x000000bb00bb7308 */ /* 0x000fe20000000800 */
[C---:B------:R-:W-:Y:S01]  /*f8f0*/  HMMA.16816.F32 R64, R24.reuse, R34, R64 ;  /* 0x000000221840723c */ /* 0x040fe20000001840 */
[----:B------:R-:W4:Y:S03]  /*f900*/  LDSM.16.MT88.4 R32, [R212+0x1900] ;  /* 0x00190000d420783b */ /* 0x000f260000004200 */
[----:B------:R-:W-:Y:S01]  /*f910*/  FFMA.FTZ R160, R2, R239, R160 ;  /* 0x000000ef02a07223 */ /* 0x000fe200000100a0 */
[----:B------:R-:W-:Y:S01]  /*f920*/  MOV R2, R3 ;  /* 0x0000000300027202 */ /* 0x000fe20000000f00 */
[----:B------:R-:W-:Y:S01]  /*f930*/  FFMA.FTZ R165, R0, R237, R165 ;  /* 0x000000ed00a57223 */ /* 0x000fe200000100a5 */
[-C--:B------:R-:W-:Y:S01]  /*f940*/  MOV R0, R22.reuse ;  /* 0x0000001600007202 */ /* 0x080fe20000000f00 */
[-C--:B--2---:R-:W-:Y:S01]  /*f950*/  HMMA.16816.F32 R68, R24, R36.reuse, R68 ;  /* 0x000000241844723c */ /* 0x084fe20000001844 */
[----:B-1----:R-:W-:Y:S01]  /*f960*/  LDSM.16.MT88.4 R44, [R214+0x1500] ;  /* 0x00150000d62c783b */ /* 0x002fe20000004200 */
[----:B------:R-:W1:Y:S02]  /*f970*/  MUFU.EX2 R188, R188 ;  /* 0x000000bc00bc7308 */ /* 0x000e640000000800 */
[----:B------:R-:W-:Y:S02]  /*f980*/  FADD.FTZ R158, R156, R158 ;  /* 0x0000009e9c9e7221 */ /* 0x000fe40000010000 */
[----:B------:R-:W-:Y:S01]  /*f990*/  FADD.FTZ R153, R152, R153 ;  /* 0x0000009998997221 */ /* 0x000fe20000010000 */
[----:B------:R-:W-:Y:S01]  /*f9a0*/  MOV R152, R22 ;  /* 0x0000001600987202 */ /* 0x000fe20000000f00 */
[C---:B------:R-:W-:Y:S01]  /*f9b0*/  HMMA.16816.F32 R72, R28.reuse, R36, R72 ;  /* 0x000000241c48723c */ /* 0x040fe20000001848 */
[----:B------:R-:W-:Y:S03]  /*f9c0*/  FADD.FTZ R157, R157, R160 ;  /* 0x000000a09d9d7221 */ /* 0x000fe60000010000 */
[----:B------:R-:W-:Y:S01]  /*f9d0*/  MUFU.EX2 R189, R189 ;  /* 0x000000bd00bd7308 */ /* 0x000fe20000000800 */
[----:B------:R-:W-:Y:S02]  /*f9e0*/  FADD.FTZ R150, R150, R165 ;  /* 0x000000a596967221 */ /* 0x000fe40000010000 */
[----:B------:R-:W-:Y:S01]  /*f9f0*/  FADD.FTZ R155, R155, R158 ;  /* 0x0000009e9b9b7221 */ /* 0x000fe20000010000 */
[-C--:B------:R-:W-:Y:S01]  /*fa00*/  HMMA.16816.F32 R76, R28, R38.reuse, R76 ;  /* 0x000000261c4c723c */ /* 0x080fe2000000184c */
[----:B------:R-:W-:Y:S03]  /*fa10*/  FADD.FTZ R162, R162, R153 ;  /* 0x00000099a2a27221 */ /* 0x000fe60000010000 */
[----:B------:R-:W-:Y:S02]  /*fa20*/  FADD.FTZ R164, R164, R157 ;  /* 0x0000009da4a47221 */ /* 0x000fe40000010000 */
[----:B------:R-:W2:Y:S01]  /*fa30*/  MUFU.EX2 R190, R190 ;  /* 0x000000be00be7308 */ /* 0x000ea20000000800 */
[----:B------:R-:W-:Y:S01]  /*fa40*/  FADD.FTZ R163, R163, R150 ;  /* 0x00000096a3a37221 */ /* 0x000fe20000010000 */
[C---:B------:R-:W-:Y:S01]  /*fa50*/  HMMA.16816.F32 R80, R24.reuse, R38, R80 ;  /* 0x000000261850723c */ /* 0x040fe20000001850 */
[----:B------:R-:W5:Y:S03]  /*fa60*/  LDSM.16.MT88.4 R36, [R214+0x500] ;  /* 0x00050000d624783b */ /* 0x000f660000004200 */
[----:B------:R-:W-:Y:S01]  /*fa70*/  FADD.FTZ R155, R154, R155 ;  /* 0x0000009b9a9b7221 */ /* 0x000fe20000010000 */
[----:B------:R-:W-:Y:S01]  /*fa80*/  MOV R150, R151 ;  /* 0x0000009700967202 */ /* 0x000fe20000000f00 */
[----:B------:R-:W-:Y:S02]  /*fa90*/  FADD.FTZ R162, R159, R162 ;  /* 0x000000a29fa27221 */ /* 0x000fe40000010000 */
[----:B------:R-:W-:Y:S01]  /*faa0*/  MUFU.EX2 R192, R192 ;  /* 0x000000c000c07308 */ /* 0x000fe20000000800 */
[-C--:B----4-:R-:W-:Y:S03]  /*fab0*/  HMMA.16816.F32 R84, R24, R32.reuse, R84 ;  /* 0x000000201854723c */ /* 0x090fe60000001854 */
[----:B------:R-:W-:Y:S02]  /*fac0*/  FADD.FTZ R161, R161, R164 ;  /* 0x000000a4a1a17221 */ /* 0x000fe40000010000 */
[----:B------:R-:W-:Y:S03]  /*fad0*/  FADD.FTZ R148, R148, R163 ;  /* 0x000000a394947221 */ /* 0x000fe60000010000 */
[C---:B------:R-:W-:Y:S01]  /*fae0*/  HMMA.16816.F32 R88, R28.reuse, R32, R88 ;  /* 0x000000201c58723c */ /* 0x040fe20000001858 */
[----:B------:R-:W4:Y:S07]  /*faf0*/  MUFU.EX2 R191, R191 ;  /* 0x000000bf00bf7308 */ /* 0x000f2e0000000800 */
[-C--:B------:R-:W-:Y:S03]  /*fb00*/  HMMA.16816.F32 R92, R28, R34.reuse, R92 ;  /* 0x000000221c5c723c */ /* 0x080fe6000000185c */
[----:B------:R-:W-:Y:S04]  /*fb10*/  MUFU.EX2 R181, R181 ;  /* 0x000000b500b57308 */ /* 0x000fe80000000800 */
[----:B---3--:R-:W-:Y:S01]  /*fb20*/  F2FP.PACK_AB R28, R185, R184 ;  /* 0x000000b8b91c723e */ /* 0x008fe200000000ff */
[----:B------:R-:W-:Y:S01]  /*fb30*/  HMMA.16816.F32 R96, R24, R34, R96 ;  /* 0x000000221860723c */ /* 0x000fe20000001860 */
[----:B-1----:R-:W-:Y:S01]  /*fb40*/  F2FP.PACK_AB R30, R188, R187 ;  /* 0x000000bbbc1e723e */ /* 0x002fe200000000ff */
[----:B------:R-:W1:Y:S02]  /*fb50*/  LDSM.16.MT88.4 R32, [R214+0x1100] ;  /* 0x00110000d620783b */ /* 0x000e640000004200 */
[----:B--2---:R-:W-:Y:S01]  /*fb60*/  F2FP.PACK_AB R29, R190, R189 ;  /* 0x000000bdbe1d723e */ /* 0x004fe200000000ff */
[----:B------:R-:W-:Y:S01]  /*fb70*/  MUFU.EX2 R194, R194 ;  /* 0x000000c200c27308 */ /* 0x000fe20000000800 */
[----:B------:R-:W-:Y:S01]  /*fb80*/  FADD.FTZ R184, R184, R161 ;  /* 0x000000a1b8b87221 */ /* 0x000fe20000010000 */
[----:B------:R-:W-:Y:S01]  /*fb90*/  F2FP.PACK_AB R24, R169, R166 ;  /* 0x000000a6a918723e */ /* 0x000fe200000000ff */
[----:B------:R-:W-:Y:S01]  /*fba0*/  FADD.FTZ R166, R166, R155 ;  /* 0x0000009ba6a67221 */ /* 0x000fe20000010000 */
[----:B------:R-:W-:Y:S03]  /*fbb0*/  F2FP.PACK_AB R25, R174, R171 ;  /* 0x000000abae19723e */ /* 0x000fe600000000ff */
[----:B------:R-:W-:Y:S01]  /*fbc0*/  F2FP.PACK_AB R26, R178, R175 ;  /* 0x000000afb21a723e */ /* 0x000fe200000000ff */
[----:B------:R-:W-:Y:S01]  /*fbd0*/  FADD.FTZ R171, R171, R162 ;  /* 0x000000a2abab7221 */ /* 0x000fe20000010000 */
[----:B------:R-:W-:Y:S01]  /*fbe0*/  F2FP.PACK_AB R27, R183, R182 ;  /* 0x000000b6b71b723e */ /* 0x000fe200000000ff */
[----:B------:R-:W-:Y:S01]  /*fbf0*/  MUFU.EX2 R177, R177 ;  /* 0x000000b100b17308 */ /* 0x000fe20000000800 */
[----:B----4-:R-:W-:Y:S01]  /*fc00*/  F2FP.PACK_AB R31, R191, R192 ;  /* 0x000000c0bf1f723e */ /* 0x010fe200000000ff */
[----:B------:R-:W-:Y:S01]  /*fc10*/  FADD.FTZ R189, R189, R148 ;  /* 0x00000094bdbd7221 */ /* 0x000fe20000010000 */
[----:B------:R-:W-:Y:S01]  /*fc20*/  MOV R148, R149 ;  /* 0x0000009500947202 */ /* 0x000fe20000000f00 */
[----:B------:R-:W-:Y:S02]  /*fc30*/  FADD.FTZ R166, R169, R166 ;  /* 0x000000a6a9a67221 */ /* 0x000fe40000010000 */
[-C--:B-----5:R-:W-:Y:S01]  /*fc40*/  HMMA.16816.F32 R4, R24, R36.reuse, R4 ;  /* 0x000000241804723c */ /* 0x0a0fe20000001804 */
[----:B------:R-:W-:Y:S02]  /*fc50*/  FADD.FTZ R171, R174, R171 ;  /* 0x000000abaeab7221 */ /* 0x000fe40000010000 */
[----:B------:R-:W-:Y:S01]  /*fc60*/  FADD.FTZ R184, R185, R184 ;  /* 0x000000b8b9b87221 */ /* 0x000fe20000010000 */
[----:B------:R-:W-:Y:S01]  /*fc70*/  MUFU.EX2 R176, R176 ;  /* 0x000000b000b07308 */ /* 0x000fe20000000800 */
[----:B------:R-:W-:Y:S02]  /*fc80*/  FADD.FTZ R189, R190, R189 ;  /* 0x000000bdbebd7221 */ /* 0x000fe40000010000 */
[----:B------:R-:W-:Y:S01]  /*fc90*/  FADD.FTZ R175, R175, R166 ;  /* 0x000000a6afaf7221 */ /* 0x000fe20000010000 */
[C---:B------:R-:W-:Y:S01]  /*fca0*/  HMMA.16816.F32 R8, R28.reuse, R36, R8 ;  /* 0x000000241c08723c */ /* 0x040fe20000001808 */
[----:B------:R-:W-:Y:S03]  /*fcb0*/  FADD.FTZ R182, R182, R171 ;  /* 0x000000abb6b67221 */ /* 0x000fe60000010000 */
[----:B------:R-:W-:Y:S02]  /*fcc0*/  FADD.FTZ R187, R187, R184 ;  /* 0x000000b8bbbb7221 */ /* 0x000fe40000010000 */
[----:B------:R-:W-:Y:S01]  /*fcd0*/  MUFU.EX2 R173, R173 ;  /* 0x000000ad00ad7308 */ /* 0x000fe20000000800 */
[----:B------:R-:W-:Y:S01]  /*fce0*/  FADD.FTZ R192, R192, R189 ;  /* 0x000000bdc0c07221 */ /* 0x000fe20000010000 */
[-C--:B------:R-:W-:Y:S01]  /*fcf0*/  HMMA.16816.F32 R12, R28, R38.reuse, R12 ;  /* 0x000000261c0c723c */ /* 0x080fe2000000180c */
[----:B------:R-:W-:Y:S03]  /*fd00*/  FADD.FTZ R178, R178, R175 ;  /* 0x000000afb2b27221 */ /* 0x000fe60000010000 */
[----:B------:R-:W-:Y:S02]  /*fd10*/  FADD.FTZ R182, R183, R182 ;  /* 0x000000b6b7b67221 */ /* 0x000fe40000010000 */
[----:B------:R-:W-:Y:S02]  /*fd20*/  FADD.FTZ R187, R188, R187 ;  /* 0x000000bbbcbb7221 */ /* 0x000fe40000010000 */
[C---:B------:R-:W-:Y:S01]  /*fd30*/  HMMA.16816.F32 R100, R24.reuse, R38, R100 ;  /* 0x000000261864723c */ /* 0x040fe20000001864 */
[----:B------:R-:W2:Y:S01]  /*fd40*/  LDSM.16.MT88.4 R36, [R212+0x1100] ;  /* 0x00110000d424783b */ /* 0x000ea20000004200 */
[----:B------:R-:W-:Y:S02]  /*fd50*/  MUFU.EX2 R186, R186 ;  /* 0x000000ba00ba7308 */ /* 0x000fe40000000800 */
[----:B------:R-:W-:Y:S04]  /*fd60*/  FADD.FTZ R191, R191, R192 ;  /* 0x000000c0bfbf7221 */ /* 0x000fe80000010000 */
[-C--:B------:R-:W-:Y:S04]  /*fd70*/  HMMA.16816.F32 R104, R24, R40.reuse, R104 ;  /* 0x000000281868723c */ /* 0x080fe80000001868 */
[----:B------:R-:W-:Y:S04]  /*fd80*/  MUFU.EX2 R168, R168 ;  /* 0x000000a800a87308 */ /* 0x000fe80000000800 */
[C---:B------:R-:W-:Y:S06]  /*fd90*/  HMMA.16816.F32 R108, R28.reuse, R40, R108 ;  /* 0x000000281c6c723c */ /* 0x040fec000000186c */
[----:B------:R-:W-:Y:S02]  /*fda0*/  MUFU.EX2 R170, R170 ;  /* 0x000000aa00aa7308 */ /* 0x000fe40000000800 */
[-C--:B------:R-:W-:Y:S08]  /*fdb0*/  HMMA.16816.F32 R112, R28, R42.reuse, R112 ;  /* 0x0000002a1c70723c */ /* 0x080ff00000001870 */
[C---:B------:R-:W-:Y:S01]  /*fdc0*/  HMMA.16816.F32 R116, R24.reuse, R42, R116 ;  /* 0x0000002a1874723c */ /* 0x040fe20000001874 */
[----:B------:R-:W3:Y:S01]  /*fdd0*/  LDSM.16.MT88.4 R40, [R214+0x1d00] ;  /* 0x001d0000d628783b */ /* 0x000ee20000004200 */
[----:B------:R-:W4:Y:S06]  /*fde0*/  MUFU.EX2 R179, R179 ;  /* 0x000000b300b37308 */ /* 0x000f2c0000000800 */
[-C--:B-1----:R-:W-:Y:S04]  /*fdf0*/  HMMA.16816.F32 R120, R24, R32.reuse, R120 ;  /* 0x000000201878723c */ /* 0x082fe80000001878 */
[----:B------:R-:W1:Y:S04]  /*fe00*/  MUFU.EX2 R172, R172 ;  /* 0x000000ac00ac7308 */ /* 0x000e680000000800 */
[C---:B------:R-:W-:Y:S06]  /*fe10*/  HMMA.16816.F32 R124, R28.reuse, R32, R124 ;  /* 0x000000201c7c723c */ /* 0x040fec000000187c */
[----:B------:R-:W-:Y:S02]  /*fe20*/  MUFU.EX2 R180, R180 ;  /* 0x000000b400b47308 */ /* 0x000fe40000000800 */
[-C--:B------:R-:W-:Y:S08]  /*fe30*/  HMMA.16816.F32 R16, R28, R34.reuse, R16 ;  /* 0x000000221c10723c */ /* 0x080ff00000001810 */
[C---:B------:R-:W-:Y:S01]  /*fe40*/  HMMA.16816.F32 R128, R24.reuse, R34, R128 ;  /* 0x000000221880723c */ /* 0x040fe20000001880 */
[----:B------:R-:W5:Y:S01]  /*fe50*/  LDSM.16.MT88.4 R32, [R212+0x1d00] ;  /* 0x001d0000d420783b */ /* 0x000f620000004200 */
[----:B------:R-:W1:Y:S06]  /*fe60*/  MUFU.EX2 R195, R195 ;  /* 0x000000c300c37308 */ /* 0x000e6c0000000800 */
[-C--:B--2---:R-:W-:Y:S04]  /*fe70*/  HMMA.16816.F32 R52, R24, R36.reuse, R52 ;  /* 0x000000241834723c */ /* 0x084fe80000001834 */
[----:B------:R-:W2:Y:S04]  /*fe80*/  MUFU.EX2 R196, R196 ;  /* 0x000000c400c47308 */ /* 0x000ea80000000800 */
[C---:B------:R-:W-:Y:S08]  /*fe90*/  HMMA.16816.F32 R56, R28.reuse, R36, R56 ;  /* 0x000000241c38723c */ /* 0x040ff00000001838 */
[-C--:B------:R-:W-:Y:S08]  /*fea0*/  HMMA.16816.F32 R60, R28, R38.reuse, R60 ;  /* 0x000000261c3c723c */ /* 0x080ff0000000183c */
[C---:B------:R-:W-:Y:S01]  /*feb0*/  HMMA.16816.F32 R64, R24.reuse, R38, R64 ;  /* 0x000000261840723c */ /* 0x040fe20000001840 */
[----:B------:R-:W1:Y:S07]  /*fec0*/  LDSM.16.MT88.4 R36, [R214+0x900] ;  /* 0x00090000d624783b */ /* 0x000e6e0000004200 */
[-C--:B---3--:R-:W-:Y:S08]  /*fed0*/  HMMA.16816.F32 R68, R24, R40.reuse, R68 ;  /* 0x000000281844723c */ /* 0x088ff00000001844 */
[C---:B------:R-:W-:Y:S08]  /*fee0*/  HMMA.16816.F32 R72, R28.reuse, R40, R72 ;  /* 0x000000281c48723c */ /* 0x040ff00000001848 */
[-C--:B------:R-:W-:Y:S08]  /*fef0*/  HMMA.16816.F32 R76, R28, R42.reuse, R76 ;  /* 0x0000002a1c4c723c */ /* 0x080ff0000000184c */
[C---:B------:R-:W-:Y:S01]  /*ff00*/  HMMA.16816.F32 R80, R24.reuse, R42, R80 ;  /* 0x0000002a1850723c */ /* 0x040fe20000001850 */
[----:B------:R-:W3:Y:S07]  /*ff10*/  LDSM.16.MT88.4 R40, [R212+0x900] ;  /* 0x00090000d428783b */ /* 0x000eee0000004200 */
[-C--:B-----5:R-:W-:Y:S08]  /*ff20*/  HMMA.16816.F32 R84, R24, R32.reuse, R84 ;  /* 0x000000201854723c */ /* 0x0a0ff00000001854 */
[C---:B------:R-:W-:Y:S08]  /*ff30*/  HMMA.16816.F32 R88, R28.reuse, R32, R88 ;  /* 0x000000201c58723c */ /* 0x040ff00000001858 */
[-C--:B------:R-:W-:Y:S07]  /*ff40*/  HMMA.16816.F32 R92, R28, R34.reuse, R92 ;  /* 0x000000221c5c723c */ /* 0x080fee000000185c */
[----:B----4-:R-:W-:Y:S01]  /*ff50*/  F2FP.PACK_AB R28, R179, R170 ;  /* 0x000000aab31c723e */ /* 0x010fe200000000ff */
[----:B------:R-:W-:Y:S01]  /*ff60*/  HMMA.16816.F32 R96, R24, R34, R96 ;  /* 0x000000221860723c */ /* 0x000fe20000001860 */
[----:B-1----:R-:W-:Y:S01]  /*ff70*/  F2FP.PACK_AB R30, R193, R172 ;  /* 0x000000acc11e723e */ /* 0x002fe200000000ff */
[----:B------:R-:W1:Y:S02]  /*ff80*/  LDSM.16.MT88.4 R32, [R214+0x2100] ;  /* 0x00210000d620783b */ /* 0x000e640000004200 */
[----:B------:R-:W-:Y:S01]  /*ff90*/  F2FP.PACK_AB R29, R195, R180 ;  /* 0x000000b4c31d723e */ /* 0x000fe200000000ff */
[----:B------:R-:W-:Y:S01]  /*ffa0*/  FADD.FTZ R170, R170, R187 ;  /* 0x000000bbaaaa7221 */ /* 0x000fe20000010000 */
[----:B--2---:R-:W-:Y:S01]  /*ffb0*/  F2FP.PACK_AB R31, R23, R196 ;  /* 0x000000c4171f723e */ /* 0x004fe200000000ff */
        /* <DEDUP_REMOVED lines=8> */
[----:B------:R-:W-:Y:S02]  /*10040*/  FADD.FTZ R177, R176, R177 ;  /* 0x000000b1b0b17221 */ /* 0x000fe40000010000 */
[----:B------:R-:W-:Y:S02]  /*10050*/  FADD.FTZ R179, R179, R170 ;  /* 0x000000aab3b37221 */ /* 0x000fe40000010000 */
[----:B------:R-:W-:Y:S02]  /*10060*/  FADD.FTZ R195, R195, R180 ;  /* 0x000000b4c3c37221 */ /* 0x000fe40000010000 */
[-C--:B------:R-:W-:Y:S01]  /*10070*/  HMMA.16816.F32 R144, R24, R36.reuse, R4 ;  /* 0x000000241890723c */ /* 0x080fe20000001804 */
[----:B------:R-:W2:Y:S01]  /*10080*/  LDSM.16.MT88.4 R4, [R212+0x2100] ;  /* 0x00210000d404783b */ /* 0x000ea20000004200 */
[----:B------:R-:W-:Y:S02]  /*10090*/  FADD.FTZ R173, R173, R194 ;  /* 0x000000c2adad7221 */ /* 0x000fe40000010000 */
        /* <DEDUP_REMOVED lines=8> */
[----:B------:R-:W-:Y:S04]  /*10120*/  FADD.FTZ R237, R23, R196 ;  /* 0x000000c417ed7221 */ /* 0x000fe80000010000 */
        /* <DEDUP_REMOVED lines=22> */
.L_x_2324:
[----:B------:R-:W1:Y:S01]  /*10290*/  SHFL.BFLY PT, R2, R243, 0x2, 0x1f ;  /* 0x0c401f00f3027f89 */ /* 0x000e6200000e0000 */
[----:B------:R-:W-:-:S02]  /*102a0*/  MOV R6, RZ ;  /* 0x000000ff00067202 */ /* 0x000fc40000000f00 */
[----:B------:R-:W-:Y:S01]  /*102b0*/  PLOP3.LUT P4, PT, PT, PT, PT, 0x8, 0x0 ;  /* 0x000000000000781c */ /* 0x000fe20003f8e170 */
        /* <DEDUP_REMOVED lines=11> */
[----:B-1----:R-:W-:Y:S02]  /*10370*/  FADD.FTZ R5, R2, R5 ;  /* 0x0000000502057221 */ /* 0x002fe40000010000 */
[----:B--2---:R-:W-:-:S03]  /*10380*/  FADD.FTZ R4, R7, R4 ;  /* 0x0000000407047221 */ /* 0x004fc60000010000 */
[----:B------:R-:W-:Y:S02]  /*10390*/  FSETP.NE.FTZ.AND P3, PT, R5, RZ, PT ;  /* 0x000000ff0500720b */ /* 0x000fe40003f75000 */
[----:B------:R-:W-:Y:S01]  /*103a0*/  MOV R7, RZ ;  /* 0x000000ff00077202 */ /* 0x000fe20000000f00 */
[----:B---3--:R-:W-:Y:S01]  /*103b0*/  FADD.FTZ R0, R0, R9 ;  /* 0x0000000900007221 */ /* 0x008fe20000010000 */
[----:B------:R-:W-:Y:S01]  /*103c0*/  FSETP.NE.FTZ.AND P2, PT, R4, RZ, PT ;  /* 0x000000ff0400720b */ /* 0x000fe20003f55000 */
[----:B----4-:R-:W-:-:S03]  /*103d0*/  FADD.FTZ R2, R8, R11 ;  /* 0x0000000b08027221 */ /* 0x010fc60000010000 */
[----:B------:R-:W-:Y:S02]  /*103e0*/  FSETP.NE.FTZ.AND P0, PT, R0, RZ, PT ;  /* 0x000000ff0000720b */ /* 0x000fe40003f15000 */
[----:B------:R-:W-:Y:S02]  /*103f0*/  MOV R8, RZ ;  /* 0x000000ff00087202 */ /* 0x000fe40000000f00 */
[----:B------:R-:W-:Y:S01]  /*10400*/  FSETP.NE.FTZ.AND P1, PT, R2, RZ, PT ;  /* 0x000000ff0200720b */ /* 0x000fe20003f35000 */
[----:B------:R-:W1:Y:S01]  /*10410*/  @P3 MUFU.RCP R6, R5 ;  /* 0x0000000500063308 */ /* 0x000e620000001000 */
[----:B------:R-:W-:-:S03]  /*10420*/  @P3 MOV R13, 0x3f317218 ;  /* 0x3f317218000d3802 */ /* 0x000fc60000000f00 */
[----:B------:R-:W-:Y:S02]  /*10430*/  @P2 MOV R12, 0x3f317218 ;  /* 0x3f317218000c2802 */ /* 0x000fe40000000f00 */
[----:B------:R-:W-:Y:S02]  /*10440*/  @P3 FMUL.FTZ R13, R13, c[0x0][0x2d0] ;  /* 0x0000b4000d0d3a20 */ /* 0x000fe40000410000 */
[----:B------:R-:W-:Y:S01]  /*10450*/  @P2 MUFU.RCP R7, R4 ;  /* 0x0000000400072308 */ /* 0x000fe20000001000 */
[----:B------:R-:W-:Y:S01]  /*10460*/  @P0 MOV R10, 0x3f317218 ;  /* 0x3f317218000a0802 */ /* 0x000fe20000000f00 */
[----:B------:R-:W-:Y:S02]  /*10470*/  @P2 FMUL.FTZ R12, R12, c[0x0][0x2d0] ;  /* 0x0000b4000c0c2a20 */ /* 0x000fe40000410000 */
[----:B------:R-:W-:Y:S02]  /*10480*/  @P1 MOV R11, 0x3f317218 ;  /* 0x3f317218000b1802 */ /* 0x000fe40000000f00 */
[----:B------:R-:W-:-:S02]  /*10490*/  @P0 FMUL.FTZ R10, R10, c[0x0][0x2d0] ;  /* 0x0000b4000a0a0a20 */ /* 0x000fc40000410000 */
[C---:B-1----:R-:W-:Y:S01]  /*104a0*/  FMUL.FTZ R144, R6.reuse, R144 ;  /* 0x0000009006907220 */ /* 0x042fe20000410000 */
[----:B------:R-:W1:Y:S01]  /*104b0*/  @P3 MUFU.LG2 R5, R5 ;  /* 0x0000000500053308 */ /* 0x000e620000000c00 */
[C---:B------:R-:W-:Y:S02]  /*104c0*/  FMUL.FTZ R145, R6.reuse, R145 ;  /* 0x0000009106917220 */ /* 0x040fe40000410000 */
[C---:B------:R-:W-:Y:S02]  /*104d0*/  FMUL.FTZ R100, R6.reuse, R100 ;  /* 0x0000006406647220 */ /* 0x040fe40000410000 */
[C---:B------:R-:W-:Y:S02]  /*104e0*/  FMUL.FTZ R101, R6.reuse, R101 ;  /* 0x0000006506657220 */ /* 0x040fe40000410000 */
[C---:B------:R-:W-:Y:S01]  /*104f0*/  FMUL.FTZ R104, R6.reuse, R104 ;  /* 0x0000006806687220 */ /* 0x040fe20000410000 */
[----:B------:R-:W2:Y:S01]  /*10500*/  @P2 MUFU.LG2 R4, R4 ;  /* 0x0000000400042308 */ /* 0x000ea20000000c00 */
[----:B------:R-:W-:-:S02]  /*10510*/  FMUL.FTZ R105, R6, R105 ;  /* 0x0000006906697220 */ /* 0x000fc40000410000 */
[C---:B------:R-:W-:Y:S02]  /*10520*/  FMUL.FTZ R116, R6.reuse, R116 ;  /* 0x0000007406747220 */ /* 0x040fe40000410000 */
[C---:B------:R-:W-:Y:S02]  /*10530*/  FMUL.FTZ R117, R6.reuse, R117 ;  /* 0x0000007506757220 */ /* 0x040fe40000410000 */
[C---:B------:R-:W-:Y:S01]  /*10540*/  FMUL.FTZ R120, R6.reuse, R120 ;  /* 0x0000007806787220 */ /* 0x040fe20000410000 */
[----:B------:R-:W3:Y:S01]  /*10550*/  @P1 MUFU.LG2 R9, R2 ;  /* 0x0000000200091308 */ /* 0x000ee20000000c00 */
[C---:B------:R-:W-:Y:S02]  /*10560*/  FMUL.FTZ R121, R6.reuse, R121 ;  /* 0x0000007906797220 */ /* 0x040fe40000410000 */
[C---:B------:R-:W-:Y:S02]  /*10570*/  FMUL.FTZ R128, R6.reuse, R128 ;  /* 0x0000008006807220 */ /* 0x040fe40000410000 */
[----:B------:R-:W-:-:S02]  /*10580*/  FMUL.FTZ R129, R6, R129 ;  /* 0x0000008106817220 */ /* 0x000fc40000410000 */
[C---:B------:R-:W-:Y:S01]  /*10590*/  FMUL.FTZ R52, R6.reuse, R52 ;  /* 0x0000003406347220 */ /* 0x040fe20000410000 */
[----:B------:R4:W-:Y:S01]  /*105a0*/  @P1 MUFU.RCP R8, R2 ;  /* 0x0000000200081308 */ /* 0x0009e20000001000 */
[C---:B------:R-:W-:Y:S02]  /*105b0*/  FMUL.FTZ R53, R6.reuse, R53 ;  /* 0x0000003506357220 */ /* 0x040fe40000410000 */
[C---:B------:R-:W-:Y:S02]  /*105c0*/  FMUL.FTZ R64, R6.reuse, R64 ;  /* 0x0000004006407220 */ /* 0x040fe40000410000 */
[C---:B------:R-:W-:Y:S02]  /*105d0*/  FMUL.FTZ R65, R6.reuse, R65 ;  /* 0x0000004106417220 */ /* 0x040fe40000410000 */
[C---:B------:R-:W-:Y:S02]  /*105e0*/  FMUL.FTZ R68, R6.reuse, R68 ;  /* 0x0000004406447220 */ /* 0x040fe40000410000 */
[----:B------:R-:W-:-:S02]  /*105f0*/  FMUL.FTZ R69, R6, R69 ;  /* 0x0000004506457220 */ /* 0x000fc40000410000 */
[C---:B------:R-:W-:Y:S02]  /*10600*/  FMUL.FTZ R80, R6.reuse, R80 ;  /* 0x0000005006507220 */ /* 0x040fe40000410000 */
[C---:B------:R-:W-:Y:S02]  /*10610*/  FMUL.FTZ R81, R6.reuse, R81 ;  /* 0x0000005106517220 */ /* 0x040fe40000410000 */
[C---:B------:R-:W-:Y:S01]  /*10620*/  FMUL.FTZ R84, R6.reuse, R84 ;  /* 0x0000005406547220 */ /* 0x040fe20000410000 */
[----:B----4-:R-:W-:Y:S01]  /*10630*/  MOV R2, 0xff800000 ;  /* 0xff80000000027802 */ /* 0x010fe20000000f00 */
[C---:B------:R-:W-:Y:S02]  /*10640*/  FMUL.FTZ R85, R6.reuse, R85 ;  /* 0x0000005506557220 */ /* 0x040fe40000410000 */
[C---:B------:R-:W-:Y:S02]  /*10650*/  FMUL.FTZ R96, R6.reuse, R96 ;  /* 0x0000006006607220 */ /* 0x040fe40000410000 */
[----:B------:R-:W-:Y:S01]  /*10660*/  FMUL.FTZ R97, R6, R97 ;  /* 0x0000006106617220 */ /* 0x000fe20000410000 */
[----:B------:R-:W-:Y:S01]  /*10670*/  MOV R6, RZ ;  /* 0x000000ff00067202 */ /* 0x000fe20000000f00 */
[----:B-1----:R-:W-:-:S02]  /*10680*/  @P3 FMUL.FTZ R14, R5, 0.69314718246459960938 ;  /* 0x3f317218050e3820 */ /* 0x002fc40000410000 */
[----:B--2---:R-:W-:Y:S02]  /*10690*/  @P2 FMUL.FTZ R4, R4, 0.69314718246459960938 ;  /* 0x3f31721804042820 */ /* 0x004fe40000410000 */
[----:B---3--:R-:W-:Y:S01]  /*106a0*/  @P1 FMUL.FTZ R16, R9, 0.69314718246459960938 ;  /* 0x3f31721809101820 */ /* 0x008fe20000410000 */
[----:B------:R-:W-:Y:S01]  /*106b0*/  @P0 MUFU.RCP R6, R0 ;  /* 0x0000000000060308 */ /* 0x000fe20000001000 */
[----:B------:R-:W-:Y:S02]  /*106c0*/  @P1 FMUL.FTZ R11, R11, c[0x0][0x2d0] ;  /* 0x0000b4000b0b1a20 */ /* 0x000fe40000410000 */
        /* <DEDUP_REMOVED lines=12> */
[----:B-1----:R-:W-:Y:S02]  /*10790*/  @P0 FMUL.FTZ R5, R0, 0.69314718246459960938 ;  /* 0x3f31721800050820 */ /* 0x002fe40000410000 */
        /* <DEDUP_REMOVED lines=13> */
[----:B------:R-:W-:Y:S01]  /*10870*/  MOV R7, 0xff800000 ;  /* 0xff80000000077802 */ /* 0x000fe20000000f00 */
        /* <DEDUP_REMOVED lines=50> */
[----:B------:R-:W-:Y:S02]  /*10ba0*/  @P3 FFMA.FTZ R2, R13, R151, R14 ;  /* 0x000000970d023223 */ /* 0x000fe4000001000e */
[----:B------:R-:W-:Y:S02]  /*10bb0*/  @P2 FFMA.FTZ R6, R12, R149, R4 ;  /* 0x000000950c062223 */ /* 0x000fe40000010004 */
[----:B------:R-:W-:-:S02]  /*10bc0*/  @P1 FFMA.FTZ R7, R11, R3, R16 ;  /* 0x000000030b071223 */ /* 0x000fc40000010010 */
[----:B------:R-:W-:Y:S02]  /*10bd0*/  @P0 FFMA.FTZ R8, R10, R152, R5 ;  /* 0x000000980a080223 */ /* 0x000fe40000010005 */
.L_x_2260:
[----:B------:R-:W-:Y:S05]  /*10be0*/  @P4 BRA `(.L_x_2346) ;  /* 0x00001ab000004947 */ /* 0x000fea0003800000 */
[----:B------:R-:W1:Y:S01]  /*10bf0*/  S2R R10, SR_TID.X ;  /* 0x00000000000a7919 */ /* 0x000e620000002100 */
[----:B------:R-:W-:Y:S01]  /*10c00*/  USHF.R.S32.HI UR6, URZ, 0x1f, UR8 ;  /* 0x0000001f3f067899 */ /* 0x000fe20008011408 */
[----:B------:R-:W-:Y:S01]  /*10c10*/  IMAD R16, RZ, RZ, -UR8 ;  /* 0x80000008ff107e24 */ /* 0x000fe2000f8e02ff */
[----:B------:R-:W-:Y:S01]  /*10c20*/  ULDC.64 UR4, c[0x0][0x4d0] ;  /* 0x0001340000047ab9 */ /* 0x000fe20000000a00 */
[----:B------:R-:W2:Y:S01]  /*10c30*/  S2R R9, SR_CTAID.Y ;  /* 0x0000000000097919 */ /* 0x000ea20000002600 */
[----:B------:R-:W-:Y:S01]  /*10c40*/  UIMAD UR7, UR6, UR4, URZ ;  /* 0x00000004060772a4 */ /* 0x000fe2000f8e023f */
[----:B------:R-:W-:Y:S01]  /*10c50*/  IMAD.MOV.U32 R12, RZ, RZ, c[0x0][0x4e8] ;  /* 0x00013a00ff0c7624 */ /* 0x000fe200078e00ff */
[----:B------:R-:W-:Y:S01]  /*10c60*/  UIMAD.WIDE.U32 UR10, UR8, UR4, URZ ;  /* 0x00000004080a72a5 */ /* 0x000fe2000f8e003f */
[----:B------:R-:W3:Y:S01]  /*10c70*/  S2R R22, SR_CTAID.Z ;  /* 0x0000000000167919 */ /* 0x000ee20000002700 */
[----:B------:R-:W-:Y:S01]  /*10c80*/  UIMAD UR5, UR8, UR5, UR7 ;  /* 0x00000005080572a4 */ /* 0x000fe2000f8e0207 */
[----:B------:R-:W-:Y:S02]  /*10c90*/  BSSY B0, `(.L_x_2347) ;  /* 0x00000c1000007945 */ /* 0x000fe40003800000 */
[----:B------:R-:W-:Y:S01]  /*10ca0*/  BAR.SYNC.DEFER_BLOCKING 0x1, 0x80 ;  /* 0x0042000000007b1d */ /* 0x000fe20000010000 */
[----:B------:R-:W-:Y:S01]  /*10cb0*/  UIADD3 UR5, UR11, UR5, URZ ;  /* 0x000000050b057290 */ /* 0x000fe2000fffe03f */
[----:B------:R-:W-:Y:S01]  /*10cc0*/  IMAD.U32 R21, RZ, RZ, UR11 ;  /* 0x0000000bff157e24 */ /* 0x000fe2000f8e00ff */
[----:B------:R-:W-:Y:S01]  /*10cd0*/  ISETP.NE.AND P0, PT, R12, 0x1, PT ;  /* 0x000000010c00780c */ /* 0x000fe20003f05270 */
[----:B------:R-:W-:-:S02]  /*10ce0*/  IMAD.U32 R20, RZ, RZ, UR10 ;  /* 0x0000000aff147e24 */ /* 0x000fc4000f8e00ff */
[----:B------:R-:W4:Y:S01]  /*10cf0*/  S2R R13, SR_CTAID.X ;  /* 0x00000000000d7919 */ /* 0x000f220000002500 */
[----:B------:R-:W-:Y:S01]  /*10d00*/  IMAD.U32 R21, RZ, RZ, UR5 ;  /* 0x00000005ff157e24 */ /* 0x000fe2000f8e00ff */
[----:B------:R-:W-:Y:S01]  /*10d10*/  ULDC.64 UR4, c[0x0][0x438] ;  /* 0x00010e0000047ab9 */ /* 0x000fe20000000a00 */
[----:B------:R-:W-:Y:S01]  /*10d20*/  IMAD R12, R12, c[0x0][0x388], RZ ;  /* 0x0000e2000c0c7a24 */ /* 0x000fe200078e02ff */
[----:B------:R-:W-:Y:S01]  /*10d30*/  UIMAD UR6, UR6, UR4, URZ ;  /* 0x00000004060672a4 */ /* 0x000fe2000f8e023f */
[----:B-1----:R-:W-:Y:S01]  /*10d40*/  SHF.R.S32.HI R5, RZ, 0x1f, R10 ;  /* 0x0000001fff057819 */ /* 0x002fe2000001140a */
[----:B------:R-:W-:Y:S02]  /*10d50*/  UIMAD.WIDE.U32 UR10, UR8, UR4, URZ ;  /* 0x00000004080a72a5 */ /* 0x000fe4000f8e003f */
[----:B------:R-:W-:Y:S01]  /*10d60*/  UIMAD UR4, UR8, UR5, UR6 ;  /* 0x00000005080472a4 */ /* 0x000fe2000f8e0206 */
[CC--:B------:R-:W-:Y:S01]  /*10d70*/  LEA.HI R11, R5.reuse, R10.reuse, RZ, 0x2 ;  /* 0x0000000a050b7211 */ /* 0x0c0fe200078f10ff */
[----:B--2---:R-:W-:Y:S01]  /*10d80*/  IMAD R16, R16, c[0x0][0x550], R9 ;  /* 0x0001540010107a24 */ /* 0x004fe200078e0209 */
[-C--:B------:R-:W-:Y:S01]  /*10d90*/  LEA.HI R5, R5, R10.reuse, RZ, 0x5 ;  /* 0x0000000a05057211 */ /* 0x080fe200078f28ff */
[----:B------:R-:W-:Y:S01]  /*10da0*/  UIADD3 UR4, UR11, UR4, URZ ;  /* 0x000000040b047290 */ /* 0x000fe2000fffe03f */
[----:B------:R-:W-:Y:S01]  /*10db0*/  LOP3.LUT R11, R11, 0xfffffffc, RZ, 0xc0, !PT ;  /* 0xfffffffc0b0b7812 */ /* 0x000fe200078ec0ff */
[----:B------:R-:W-:Y:S01]  /*10dc0*/  IMAD.U32 R15, RZ, RZ, UR11 ;  /* 0x0000000bff0f7e24 */ /* 0x000fe2000f8e00ff */
[----:B------:R-:W-:Y:S01]  /*10dd0*/  LOP3.LUT R3, R5, 0xffffffe0, RZ, 0xc0, !PT ;  /* 0xffffffe005037812 */ /* 0x000fe200078ec0ff */
[----:B---3--:R-:W-:Y:S01]  /*10de0*/  IMAD.WIDE.U32 R20, R22, c[0x0][0x4d8], R20 ;  /* 0x0001360016147a25 */ /* 0x008fe200078e0014 */
[----:B------:R-:W-:-:S02]  /*10df0*/  IADD3 R4, -R11, R10, RZ ;  /* 0x0000000a0b047210 */ /* 0x000fc40007ffe1ff */
[----:B------:R-:W-:Y:S01]  /*10e00*/  SHF.R.S32.HI R17, RZ, 0x5, R5 ;  /* 0x00000005ff117819 */ /* 0x000fe20000011405 */
[----:B------:R-:W-:Y:S01]  /*10e10*/  IMAD.IADD R3, R10, 0x1, -R3 ;  /* 0x000000010a037824 */ /* 0x000fe200078e0a03 */
[----:B------:R-:W-:Y:S01]  /*10e20*/  LEA.HI R0, R4, R4, RZ, 0x1 ;  /* 0x0000000404007211 */ /* 0x000fe200078f08ff */
[----:B------:R-:W-:Y:S01]  /*10e30*/  IMAD.U32 R15, RZ, RZ, UR4 ;  /* 0x00000004ff0f7e24 */ /* 0x000fe2000f8e00ff */
[----:B------:R-:W-:Y:S02]  /*10e40*/  SHF.R.S32.HI R10, RZ, 0x1f, R5 ;  /* 0x0000001fff0a7819 */ /* 0x000fe40000011405 */
[----:B------:R-:W-:Y:S02]  /*10e50*/  LOP3.LUT R9, R0, 0x1ffffffe, RZ, 0xc0, !PT ;  /* 0x1ffffffe00097812 */ /* 0x000fe400078ec0ff */
[----:B------:R-:W-:Y:S02]  /*10e60*/  LEA.HI R10, R10, R17, RZ, 0x2 ;  /* 0x000000110a0a7211 */ /* 0x000fe400078f10ff */
[----:B------:R-:W-:Y:S01]  /*10e70*/  SHF.R.S32.HI R5, RZ, 0x1f, R22 ;  /* 0x0000001fff057819 */ /* 0x000fe20000011416 */
[----:B------:R-:W-:Y:S01]  /*10e80*/  IMAD.IADD R4, R4, 0x1, -R9 ;  /* 0x0000000104047824 */ /* 0x000fe200078e0a09 */
[----:B------:R-:W-:-:S02]  /*10e90*/  SHF.L.U32 R9, R0, 0x5, RZ ;  /* 0x0000000500097819 */ /* 0x000fc400000006ff */
[----:B------:R-:W-:Y:S01]  /*10ea0*/  SHF.R.S32.HI R0, RZ, 0x1f, R3 ;  /* 0x0000001fff007819 */ /* 0x000fe20000011403 */
[C---:B------:R-:W-:Y:S01]  /*10eb0*/  IMAD R11, R5.reuse, c[0x0][0x4d8], RZ ;  /* 0x00013600050b7a24 */ /* 0x040fe200078e02ff */
[----:B------:R-:W-:Y:S01]  /*10ec0*/  LOP3.LUT R10, R10, 0xffffffc, RZ, 0xc0, !PT ;  /* 0x0ffffffc0a0a7812 */ /* 0x000fe200078ec0ff */
[----:B------:R-:W-:Y:S01]  /*10ed0*/  IMAD R5, R5, c[0x0][0x440], RZ ;  /* 0x0001100005057a24 */ /* 0x000fe200078e02ff */
[----:B------:R-:W-:Y:S01]  /*10ee0*/  LEA.HI R0, R0, R3, RZ, 0x2 ;  /* 0x0000000300007211 */ /* 0x000fe200078f10ff */
[C---:B------:R-:W-:Y:S01]  /*10ef0*/  IMAD R11, R22.reuse, c[0x0][0x4dc], R11 ;  /* 0x00013700160b7a24 */ /* 0x040fe200078e020b */
[----:B------:R-:W-:Y:S01]  /*10f00*/  LOP3.LUT R9, R9, 0xffffffc0, RZ, 0xc0, !PT ;  /* 0xffffffc009097812 */ /* 0x000fe200078ec0ff */
[----:B------:R-:W-:Y:S01]  /*10f10*/  IMAD.IADD R17, R17, 0x1, -R10 ;  /* 0x0000000111117824 */ /* 0x000fe200078e0a0a */
[----:B------:R-:W-:Y:S01]  /*10f20*/  SHF.R.S32.HI R10, RZ, 0x2, R0 ;  /* 0x00000002ff0a7819 */ /* 0x000fe20000011400 */
[----:B------:R-:W-:Y:S01]  /*10f30*/  IMAD R5, R22, c[0x0][0x444], R5 ;  /* 0x0001110016057a24 */ /* 0x000fe200078e0205 */
[----:B------:R-:W-:Y:S01]  /*10f40*/  MOV R14, UR10 ;  /* 0x0000000a000e7c02 */ /* 0x000fe20008000f00 */
[----:B------:R-:W-:Y:S01]  /*10f50*/  IMAD R9, R4, 0x8, R9 ;  /* 0x0000000804097824 */ /* 0x000fe200078e0209 */
[----:B------:R-:W-:Y:S01]  /*10f60*/  IADD3 R21, R21, R11, RZ ;  /* 0x0000000b15157210 */ /* 0x000fe20007ffe0ff */
[----:B------:R-:W-:Y:S01]  /*10f70*/  IMAD R10, R17, 0x10, R10 ;  /* 0x00000010110a7824 */ /* 0x000fe200078e020a */
[----:B------:R-:W-:Y:S01]  /*10f80*/  SHF.R.S32.HI R11, RZ, 0x1f, R16 ;  /* 0x0000001fff0b7819 */ /* 0x000fe20000011410 */
[----:B------:R-:W-:Y:S01]  /*10f90*/  IMAD.WIDE.U32 R22, R22, c[0x0][0x440], R14 ;  /* 0x0001100016167a25 */ /* 0x000fe200078e000e */
[----:B------:R-:W-:-:S03]  /*10fa0*/  LOP3.LUT R0, R0, 0x7ffffffc, RZ, 0xc0, !PT ;  /* 0x7ffffffc00007812 */ /* 0x000fc600078ec0ff */
        /* <DEDUP_REMOVED lines=11> */
[----:B------:R-:W-:Y:S01]  /*11060*/  IMAD R11, R11, c[0x0][0x4e0], RZ ;  /* 0x000138000b0b7a24 */ /* 0x000fe200078e02ff */
[--C-:B------:R-:W-:Y:S01]  /*11070*/  SHF.R.S32.HI R14, RZ, 0x1f, R4.reuse ;  /* 0x0000001fff0e7819 */ /* 0x100fe20000011404 */
[----:B------:R-:W-:Y:S02]  /*11080*/  IMAD.MOV R9, RZ, RZ, -R4 ;  /* 0x000000ffff097224 */ /* 0x000fe400078e0a04 */
[C---:B------:R-:W-:Y:S02]  /*11090*/  IMAD R15, R16.reuse, c[0x0][0x44c], R15 ;  /* 0x00011300100f7a24 */ /* 0x040fe400078e020f */
[----:B------:R-:W-:-:S04]  /*110a0*/  IMAD.WIDE.U32 R22, R16, c[0x0][0x448], R22 ;  /* 0x0001120010167a25 */ /* 0x000fc800078e0016 */
[C---:B------:R-:W-:Y:S02]  /*110b0*/  IMAD R11, R16.reuse, c[0x0][0x4e4], R11 ;  /* 0x00013900100b7a24 */ /* 0x040fe400078e020b */
[----:B------:R-:W-:Y:S01]  /*110c0*/  IMAD.WIDE.U32 R16, R16, c[0x0][0x4e0], R20 ;  /* 0x0001380010107a25 */ /* 0x000fe200078e0014 */
[----:B------:R-:W-:-:S03]  /*110d0*/  SHF.R.S32.HI R20, RZ, 0x1f, R5 ;  /* 0x0000001fff147819 */ /* 0x000fc60000011405 */
[----:B------:R-:W-:Y:S01]  /*110e0*/  IMAD R9, R9, c[0x0][0x4e8], R18 ;  /* 0x00013a0009097a24 */ /* 0x000fe200078e0212 */
[----:B------:R-:W-:Y:S01]  /*110f0*/  IADD3 R16, P0, R4, R16, RZ ;  /* 0x0000001004107210 */ /* 0x000fe20007f1e0ff */
[----:B------:R-:W-:Y:S02]  /*11100*/  IMAD.IADD R23, R23, 0x1, R15 ;  /* 0x0000000117177824 */ /* 0x000fe400078e020f */
[----:B------:R-:W-:Y:S01]  /*11110*/  IMAD R20, R20, c[0x0][0x430], RZ ;  /* 0x00010c0014147a24 */ /* 0x000fe200078e02ff */
[----:B------:R-:W-:Y:S02]  /*11120*/  SHF.R.S32.HI R4, RZ, 0x1f, R9 ;  /* 0x0000001fff047819 */ /* 0x000fe40000011409 */
[----:B------:R-:W-:Y:S01]  /*11130*/  IADD3.X R17, R14, R17, R11, P0, !PT ;  /* 0x000000110e117210 */ /* 0x000fe200007fe40b */
[----:B------:R-:W-:-:S04]  /*11140*/  IMAD.WIDE.U32 R14, R5, c[0x0][0x430], R22 ;  /* 0x00010c00050e7a25 */ /* 0x000fc800078e0016 */
[----:B------:R-:W-:Y:S02]  /*11150*/  IMAD R4, R4, c[0x0][0x4c8], RZ ;  /* 0x0001320004047a24 */ /* 0x000fe400078e02ff */
[----:B------:R-:W-:-:S04]  /*11160*/  IMAD.WIDE.U32 R16, R9, c[0x0][0x4c8], R16 ;  /* 0x0001320009107a25 */ /* 0x000fc800078e0010 */
[----:B------:R-:W-:Y:S01]  /*11170*/  IMAD R4, R9, c[0x0][0x4cc], R4 ;  /* 0x0001330009047a24 */ /* 0x000fe200078e0204 */
[C---:B------:R-:W-:Y:S01]  /*11180*/  LEA R23, P0, R16.reuse, c[0x0][0x4a8], 0x2 ;  /* 0x00012a0010177a11 */ /* 0x040fe200078010ff */
[C---:B------:R-:W-:Y:S01]  /*11190*/  IMAD R11, R5.reuse, c[0x0][0x434], R20 ;  /* 0x00010d00050b7a24 */ /* 0x040fe200078e0214 */
[----:B------:R-:W-:Y:S01]  /*111a0*/  IADD3 R5, -R5, RZ, RZ ;  /* 0x000000ff05057210 */ /* 0x000fe20007ffe1ff */
[----:B------:R-:W-:Y:S02]  /*111b0*/  IMAD.IADD R9, R17, 0x1, R4 ;  /* 0x0000000111097824 */ /* 0x000fe400078e0204 */
[----:B------:R-:W-:Y:S01]  /*111c0*/  SHFL.IDX PT, R20, R23, RZ, 0x1c1f ;  /* 0x001c1fff17147589 */ /* 0x000fe200000e0000 */
[----:B------:R-:W-:Y:S02]  /*111d0*/  IMAD.IADD R11, R15, 0x1, R11 ;  /* 0x000000010f0b7824 */ /* 0x000fe400078e020b */
[----:B------:R-:W-:Y:S01]  /*111e0*/  LEA.HI.X R22, R16, c[0x0][0x4ac], R9, 0x2, P0 ;  /* 0x00012b0010167a11 */ /* 0x000fe200000f1409 */
[----:B------:R-:W-:Y:S01]  /*111f0*/  IMAD R5, R5, c[0x0][0x4e8], R18 ;  /* 0x00013a0005057a24 */ /* 0x000fe200078e0212 */
[----:B------:R-:W-:Y:S01]  /*11200*/  SHFL.IDX PT, R16, R23, 0x2, 0x1c1f ;  /* 0x005c1f0017107f89 */ /* 0x000fe200000e0000 */
[----:B------:R-:W-:Y:S01]  /*11210*/  IMAD.MOV.U32 R10, RZ, RZ, R14 ;  /* 0x000000ffff0a7224 */ /* 0x000fe200078e000e */
[----:B------:R-:W-:-:S02]  /*11220*/  LOP3.LUT P0, RZ, R3, 0x3, RZ, 0xc0, !PT ;  /* 0x0000000303ff7812 */ /* 0x000fc4000780c0ff */
[----:B------:R-:W1:Y:S01]  /*11230*/  SHFL.IDX PT, R21, R22, RZ, 0x1c1f ;  /* 0x001c1fff16157589 */ /* 0x000e6200000e0000 */
[----:B------:R-:W-:Y:S01]  /*11240*/  IMAD.WIDE.U32 R24, R5, c[0x0][0x428], R10 ;  /* 0x00010a0005187a25 */ /* 0x000fe200078e000a */
[C---:B------:R-:W-:Y:S02]  /*11250*/  IADD3 R11, R13.reuse, 0x8, RZ ;  /* 0x000000080d0b7810 */ /* 0x040fe40007ffe0ff */
[----:B------:R-:W-:Y:S01]  /*11260*/  SHFL.IDX PT, R18, R23, 0x1, 0x1c1f ;  /* 0x003c1f0017127f89 */ /* 0x000fe200000e0000 */
[C---:B------:R-:W-:Y:S02]  /*11270*/  IADD3 R10, R13.reuse, 0x40, RZ ;  /* 0x000000400d0a7810 */ /* 0x040fe40007ffe0ff */
[C---:B------:R-:W-:Y:S01]  /*11280*/  IADD3 R9, R13.reuse, 0x48, RZ ;  /* 0x000000480d097810 */ /* 0x040fe20007ffe0ff */
[----:B------:R-:W2:Y:S01]  /*11290*/  SHFL.IDX PT, R19, R22, 0x1, 0x1c1f ;  /* 0x003c1f0016137f89 */ /* 0x000ea200000e0000 */
[-C--:B------:R-:W-:Y:S02]  /*112a0*/  ISETP.GE.OR P4, PT, R13, R12.reuse, P0 ;  /* 0x0000000c0d00720c */ /* 0x080fe40000786670 */
[-C--:B------:R-:W-:Y:S01]  /*112b0*/  ISETP.GE.OR P3, PT, R11, R12.reuse, P0 ;  /* 0x0000000c0b00720c */ /* 0x080fe20000766670 */
[----:B------:R-:W3:Y:S01]  /*112c0*/  SHFL.IDX PT, R17, R22, 0x2, 0x1c1f ;  /* 0x005c1f0016117f89 */ /* 0x000ee200000e0000 */
[----:B------:R-:W-:-:S02]  /*112d0*/  ISETP.GE.OR P2, PT, R10, R12, P0 ;  /* 0x0000000c0a00720c */ /* 0x000fc40000746670 */
[----:B------:R-:W-:Y:S01]  /*112e0*/  ISETP.GE.OR P0, PT, R9, R12, P0 ;  /* 0x0000000c0900720c */ /* 0x000fe20000706670 */
[----:B------:R-:W-:Y:S01]  /*112f0*/  SHFL.IDX PT, R14, R23, 0x3, 0x1c1f ;  /* 0x007c1f00170e7f89 */ /* 0x000fe200000e0000 */
[----:B------:R-:W-:Y:S02]  /*11300*/  SHF.R.S32.HI R4, RZ, 0x1f, R5 ;  /* 0x0000001fff047819 */ /* 0x000fe40000011405 */
[----:B------:R-:W-:Y:S01]  /*11310*/  IADD3 R3, R3, -R0, RZ ;  /* 0x8000000003037210 */ /* 0x000fe20007ffe0ff */
[----:B------:R-:W4:Y:S01]  /*11320*/  SHFL.IDX PT, R15, R22, 0x3, 0x1c1f ;  /* 0x007c1f00160f7f89 */ /* 0x000f2200000e0000 */
[-C--:B------:R-:W-:Y:S01]  /*11330*/  ISETP.GE.AND P5, PT, R11, R12.reuse, PT ;  /* 0x0000000c0b00720c */ /* 0x080fe20003fa6270 */
[----:B------:R-:W-:Y:S01]  /*11340*/  IMAD R4, R4, c[0x0][0x428], RZ ;  /* 0x00010a0004047a24 */ /* 0x000fe200078e02ff */
[----:B------:R-:W-:Y:S01]  /*11350*/  ISETP.GE.AND P6, PT, R10, R12, PT ;  /* 0x0000000c0a00720c */ /* 0x000fe20003fc6270 */
[----:B-1----:R1:W-:Y:S01]  /*11360*/  @!P4 ST.E [R20.64], R2 ;  /* 0x000000021400c985 */ /* 0x0023e2000c10190c */
[----:B------:R-:W-:-:S02]  /*11370*/  IMAD.SHL.U32 R3, R3, 0x2, RZ ;  /* 0x0000000203037824 */ /* 0x000fc400078e00ff */
[----:B------:R-:W-:Y:S01]  /*11380*/  IMAD R4, R5, c[0x0][0x42c], R4 ;  /* 0x00010b0005047a24 */ /* 0x000fe200078e0204 */
[----:B------:R-:W-:-:S03]  /*11390*/  LEA R5, P1, R24, c[0x0][0x400], 0x2 ;  /* 0x0001000018057a11 */ /* 0x000fc600078210ff */
[----:B------:R-:W-:Y:S01]  /*113a0*/  IMAD.IADD R4, R25, 0x1, R4 ;  /* 0x0000000119047824 */ /* 0x000fe200078e0204 */
[----:B--2---:R2:W-:Y:S04]  /*113b0*/  @!P3 ST.E [R18.64], R6 ;  /* 0x000000061200b985 */ /* 0x0045e8000c10190c */
[----:B---3--:R2:W-:Y:S01]  /*113c0*/  @!P2 ST.E [R16.64], R7 ;  /* 0x000000071000a985 */ /* 0x0085e2000c10190c */
[----:B------:R-:W-:Y:S02]  /*113d0*/  LEA.HI.X R4, R24, c[0x0][0x404], R4, 0x2, P1 ;  /* 0x0001010018047a11 */ /* 0x000fe400008f1404 */
[-C--:B------:R-:W-:Y:S01]  /*113e0*/  ISETP.GE.AND P1, PT, R9, R12.reuse, PT ;  /* 0x0000000c0900720c */ /* 0x080fe20003f26270 */
[----:B------:R2:W3:Y:S04]  /*113f0*/  SHFL.IDX PT, R22, R5, RZ, 0x1c1f ;  /* 0x001c1fff05167589 */ /* 0x0004e800000e0000 */
[----:B----4-:R2:W-:Y:S01]  /*11400*/  @!P0 ST.E [R14.64], R8 ;  /* 0x000000080e008985 */ /* 0x0105e2000c10190c */
[----:B------:R-:W-:-:S03]  /*11410*/  ISETP.GE.AND P0, PT, R13, R12, PT ;  /* 0x0000000c0d00720c */ /* 0x000fc60003f06270 */
[----:B------:R2:W4:Y:S01]  /*11420*/  SHFL.IDX PT, R23, R4, RZ, 0x1c1f ;  /* 0x001c1fff04177589 */ /* 0x00052200000e0000 */
[----:B-1----:R-:W-:-:S09]  /*11430*/  P2R R2, PR, RZ, 0x2 ;  /* 0x00000002ff027803 */ /* 0x002fd20000000000 */
[----:B------:R-:W-:Y:S05]  /*11440*/  @P0 BRA `(.L_x_2348) ;  /* 0x0000045000000947 */ /* 0x000fea0003800000 */
[C---:B------:R-:W-:Y:S02]  /*11450*/  IADD3 R9, R3.reuse, 0x8, RZ ;  /* 0x0000000803097810 */ /* 0x040fe40007ffe0ff */
[C---:B--2---:R-:W-:Y:S02]  /*11460*/  IADD3 R7, R3.reuse, 0x10, RZ ;  /* 0x0000001003077810 */ /* 0x044fe40007ffe0ff */
        /* <DEDUP_REMOVED lines=11> */
[--C-:B---34-:R-:W-:Y:S01]  /*11520*/  @!P2 IMAD.WIDE R10, R3, 0x4, R22.reuse ;  /* 0x00000004030aa825 */ /* 0x118fe200078e0216 */
        /* <DEDUP_REMOVED lines=55> */
.L_x_2348:
[----:B------:R-:W-:Y:S05]  /*118a0*/  BSYNC B0 ;  /* 0x0000000000007941 */ /* 0x000fea0003800000 */
.L_x_2347:
[----:B----4-:R1:W4:Y:S01]  /*118b0*/  SHFL.IDX PT, R13, R4, 0x1, 0x1c1f ;  /* 0x003c1f00040d7f89 */ /* 0x01032200000e0000 */
[----:B------:R-:W-:Y:S03]  /*118c0*/  BSSY B0, `(.L_x_2349) ;  /* 0x0000048000007945 */ /* 0x000fe60003800000 */
[----:B------:R1:W2:Y:S01]  /*118d0*/  SHFL.IDX PT, R12, R5, 0x1, 0x1c1f ;  /* 0x003c1f00050c7f89 */ /* 0x0002a200000e0000 */
[----:B------:R-:W-:Y:S05]  /*118e0*/  @P5 BRA `(.L_x_2350) ;  /* 0x0000045000005947 */ /* 0x000fea0003800000 */
[C---:B------:R-:W-:Y:S02]  /*118f0*/  IADD3 R10, R3.reuse, 0x8, RZ ;  /* 0x00000008030a7810 */ /* 0x040fe40007ffe0ff */
        /* <DEDUP_REMOVED lines=35> */
[----:B----4-:R-:W-:Y:S01]  /*11b30*/  @!P0 LOP3.LUT R11, R0, 0xfffffffe, RZ, 0xc0, !PT ;  /* 0xfffffffe000b8812 */ /* 0x010fe200078ec0ff */
        /* <DEDUP_REMOVED lines=17> */
[----:B----4-:R-:W-:-:S03]  /*11c50*/  @!P4 LOP3.LUT R7, R0, 0xfffffffe, RZ, 0xc0, !PT ;  /* 0xfffffffe0007c812 */ /* 0x010fc600078ec0ff */
[----:B------:R-:W-:Y:S01]  /*11c60*/  @!P1 IMAD.WIDE R16, R19, 0x4, R12 ;  /* 0x0000000413109825 */ /* 0x000fe200078e020c */
[----:B-1----:R-:W-:-:S03]  /*11c70*/  @!P3 LOP3.LUT R9, R18, 0xfffffffe, RZ, 0xc0, !PT ;  /* 0xfffffffe1209b812 */ /* 0x002fc600078ec0ff */
[--C-:B------:R-:W-:Y:S02]  /*11c80*/  @!P4 IMAD.WIDE R6, R7, 0x4, R12.reuse ;  /* 0x000000040706c825 */ /* 0x100fe400078e020c */
[----:B------:R-:W-:Y:S02]  /*11c90*/  @!P0 LEA.HI R14, R14, R14, RZ, 0x1 ;  /* 0x0000000e0e0e8211 */ /* 0x000fe400078f08ff */
[----:B---3--:R-:W-:Y:S01]  /*11ca0*/  @!P2 LOP3.LUT R11, R20, 0xfffffffe, RZ, 0xc0, !PT ;  /* 0xfffffffe140ba812 */ /* 0x008fe200078ec0ff */
        /* <DEDUP_REMOVED lines=9> */
.L_x_2350:
[----:B------:R-:W-:Y:S05]  /*11d40*/  BSYNC B0 ;  /* 0x0000000000007941 */ /* 0x000fea0003800000 */
.L_x_2349:
[----:B-1----:R1:W4:Y:S01]  /*11d50*/  SHFL.IDX PT, R11, R4, 0x2, 0x1c1f ;  /* 0x005c1f00040b7f89 */ /* 0x00232200000e0000 */
[----:B------:R-:W-:Y:S03]  /*11d60*/  BSSY B0, `(.L_x_2351) ;  /* 0x0000048000007945 */ /* 0x000fe60003800000 */
[----:B------:R1:W3:Y:S01]  /*11d70*/  SHFL.IDX PT, R10, R5, 0x2, 0x1c1f ;  /* 0x005c1f00050a7f89 */ /* 0x0002e200000e0000 */
        /* <DEDUP_REMOVED lines=70> */
.L_x_2352:
[----:B------:R-:W-:Y:S05]  /*121e0*/  BSYNC B0 ;  /* 0x0000000000007941 */ /* 0x000fea0003800000 */
.L_x_2351:
        /* <DEDUP_REMOVED lines=23> */
[----:B------:R-:W-:Y:S01]  /*12360*/  @!P3 ST.E.64 [R10.64], R142 ;  /* 0x0000008e0a00b985 */ /* 0x000fe2000c101b0c */
[----:B------:R-:W-:Y:S01]  /*12370*/  IADD3 R18, R3, 0x30, RZ ;  /* 0x0000003003127810 */ /* 0x000fe20007ffe0ff */
[--C-:B------:R-:W-:Y:S01]  /*12380*/  @!P1 IMAD.WIDE R12, R5, 0x4, R8.reuse ;  /* 0x00000004050c9825 */ /* 0x100fe200078e0208 */
[C---:B------:R-:W-:Y:S01]  /*12390*/  IADD3 R17, R3.reuse, 0x38, RZ ;  /* 0x0000003803117810 */ /* 0x040fe20007ffe0ff */
[----:B------:R1:W-:Y:S01]  /*123a0*/  @!P2 ST.E.64 [R6.64], R138 ;  /* 0x0000008a0600a985 */ /* 0x0003e2000c101b0c */
[C---:B------:R-:W-:Y:S01]  /*123b0*/  IADD3 R16, R3.reuse, 0x40, RZ ;  /* 0x0000004003107810 */ /* 0x040fe20007ffe0ff */
[----:B------:R-:W-:Y:S01]  /*123c0*/  @!P0 IMAD.WIDE R4, R4, 0x4, R8 ;  /* 0x0000000404048825 */ /* 0x000fe200078e0208 */
[C---:B------:R-:W-:Y:S01]  /*123d0*/  IADD3 R15, R3.reuse, 0x48, RZ ;  /* 0x00000048030f7810 */ /* 0x040fe20007ffe0ff */
[----:B------:R-:W-:Y:S01]  /*123e0*/  @!P1 ST.E.64 [R12.64], R110 ;  /* 0x0000006e0c009985 */ /* 0x000fe2000c101b0c */
        /* <DEDUP_REMOVED lines=11> */
[----:B------:R-:W-:Y:S02]  /*124a0*/  @!P2 LEA.HI R16, R16, R16, RZ, 0x1 ;  /* 0x000000101010a211 */ /* 0x000fe400078f08ff */
[----:B------:R-:W-:Y:S02]  /*124b0*/  @!P1 LEA.HI R15, R15, R15, RZ, 0x1 ;  /* 0x0000000f0f0f9211 */ /* 0x000fe400078f08ff */
[----:B-1----:R-:W-:-:S02]  /*124c0*/  @!P5 LOP3.LUT R7, R0, 0xfffffffe, RZ, 0xc0, !PT ;  /* 0xfffffffe0007d812 */ /* 0x002fc400078ec0ff */
[----:B------:R-:W-:Y:S02]  /*124d0*/  @!P0 LEA.HI R14, R14, R14, RZ, 0x1 ;  /* 0x0000000e0e0e8211 */ /* 0x000fe400078f08ff */
[----:B------:R-:W-:Y:S01]  /*124e0*/  @!P4 LOP3.LUT R11, R18, 0xfffffffe, RZ, 0xc0, !PT ;  /* 0xfffffffe120bc812 */ /* 0x000fe200078ec0ff */
[--C-:B------:R-:W-:Y:S01]  /*124f0*/  @!P5 IMAD.WIDE R6, R7, 0x4, R8.reuse ;  /* 0x000000040706d825 */ /* 0x100fe200078e0208 */
[----:B------:R-:W-:Y:S02]  /*12500*/  @!P3 LOP3.LUT R17, R17, 0xfffffffe, RZ, 0xc0, !PT ;  /* 0xfffffffe1111b812 */ /* 0x000fe400078ec0ff */
[----:B--2---:R-:W-:Y:S02]  /*12510*/  @!P6 LOP3.LUT R5, R2, 0xfffffffe, RZ, 0xc0, !PT ;  /* 0xfffffffe0205e812 */ /* 0x004fe400078ec0ff */
[----:B------:R-:W-:Y:S02]  /*12520*/  @!P2 LOP3.LUT R13, R16, 0xfffffffe, RZ, 0xc0, !PT ;  /* 0xfffffffe100da812 */ /* 0x000fe400078ec0ff */
[----:B------:R-:W-:Y:S01]  /*12530*/  @!P1 LOP3.LUT R15, R15, 0xfffffffe, RZ, 0xc0, !PT ;  /* 0xfffffffe0f0f9812 */ /* 0x000fe200078ec0ff */
[----:B------:R-:W-:Y:S01]  /*12540*/  @!P6 IMAD.WIDE R4, R5, 0x4, R8 ;  /* 0x000000040504e825 */ /* 0x000fe200078e0208 */
[----:B------:R-:W-:-:S03]  /*12550*/  IADD3 R3, R3, 0x58, RZ ;  /* 0x0000005803037810 */ /* 0x000fc60007ffe0ff */
[--C-:B------:R-:W-:Y:S01]  /*12560*/  @!P2 IMAD.WIDE R12, R13, 0x4, R8.reuse ;  /* 0x000000040d0ca825 */ /* 0x100fe200078e0208 */
[----:B------:R1:W-:Y:S04]  /*12570*/  @!P6 ST.E.64 [R4.64], R126 ;  /* 0x0000007e0400e985 */ /* 0x0003e8000c101b0c */
[----:B------:R2:W-:Y:S01]  /*12580*/  @!P5 ST.E.64 [R6.64], R134 ;  /* 0x000000860600d985 */ /* 0x0005e2000c101b0c */
[----:B-1----:R-:W-:Y:S01]  /*12590*/  @!P0 LOP3.LUT R5, R14, 0xfffffffe, RZ, 0xc0, !PT ;  /* 0xfffffffe0e058812 */ /* 0x002fe200078ec0ff */
[----:B------:R-:W-:-:S04]  /*125a0*/  @!P1 IMAD.WIDE R14, R15, 0x4, R8 ;  /* 0x000000040f0e9825 */ /* 0x000fc800078e0208 */
[----:B--2---:R-:W-:-:S04]  /*125b0*/  @!P4 IMAD.WIDE R6, R11, 0x4, R8 ;  /* 0x000000040b06c825 */ /* 0x004fc800078e0208 */
[--C-:B------:R-:W-:Y:S01]  /*125c0*/  @!P3 IMAD.WIDE R10, R17, 0x4, R8.reuse ;  /* 0x00000004110ab825 */ /* 0x100fe200078e0208 */
[----:B------:R1:W-:Y:S03]  /*125d0*/  @!P4 ST.E.64 [R6.64], R58 ;  /* 0x0000003a0600c985 */ /* 0x0003e6000c101b0c */
[----:B------:R-:W-:Y:S01]  /*125e0*/  @!P0 IMAD.WIDE R4, R5, 0x4, R8 ;  /* 0x0000000405048825 */ /* 0x000fe200078e0208 */
[----:B------:R1:W-:Y:S04]  /*125f0*/  @!P3 ST.E.64 [R10.64], R62 ;  /* 0x0000003e0a00b985 */ /* 0x0003e8000c101b0c */
[----:B------:R1:W-:Y:S04]  /*12600*/  @!P2 ST.E.64 [R12.64], R74 ;  /* 0x0000004a0c00a985 */ /* 0x0003e8000c101b0c */
        /* <DEDUP_REMOVED lines=9> */
.L_x_2346:
        /* <DEDUP_REMOVED lines=50> */
.L_x_2269:
[----:B------:R-:W-:Y:S01]  /*129c0*/  IMAD.MOV.U32 R5, RZ, RZ, 0x1 ;  /* 0x00000001ff057424 */ /* 0x000fe200078e00ff */
[----:B-1----:R-:W-:Y:S02]  /*129d0*/  MOV R6, 0x1c1f ;  /* 0x00001c1f00067802 */ /* 0x002fe40000000f00 */
[----:B------:R-:W-:Y:S02]  /*129e0*/  MOV R4, 0x12a00 ;  /* 0x00012a0000047802 */ /* 0x000fe40000000f00 */
[----:B------:R-:W-:Y:S05]  /*129f0*/  CALL.REL.NOINC `($__internal_35_$__cuda_sm70_shflsync_idx_p) ;  /* 0x0000028000007944 */ /* 0x000fea0003c00000 */
[----:B--2---:R-:W-:Y:S01]  /*12a00*/  IMAD.MOV.U32 R13, RZ, RZ, R5 ;  /* 0x000000ffff0d7224 */ /* 0x004fe200078e0005 */
[----:B------:R-:W-:Y:S01]  /*12a10*/  MOV R5, 0x1 ;  /* 0x0000000100057802 */ /* 0x000fe20000000f00 */
[----:B-1----:R-:W-:Y:S01]  /*12a20*/  IMAD.MOV.U32 R8, RZ, RZ, R9 ;  /* 0x000000ffff087224 */ /* 0x002fe200078e0009 */
[----:B------:R-:W-:Y:S02]  /*12a30*/  MOV R6, 0x1c1f ;  /* 0x00001c1f00067802 */ /* 0x000fe40000000f00 */
[----:B------:R-:W-:Y:S02]  /*12a40*/  MOV R4, 0x12a60 ;  /* 0x00012a6000047802 */ /* 0x000fe40000000f00 */
[----:B------:R-:W-:Y:S05]  /*12a50*/  CALL.REL.NOINC `($__internal_35_$__cuda_sm70_shflsync_idx_p) ;  /* 0x0000022000007944 */ /* 0x000fea0003c00000 */
[----:B-12---:R-:W-:Y:S05]  /*12a60*/  BRA `(.L_x_2353) ;  /* 0xfffef8c000007947 */ /* 0x006fea000383ffff */
.L_x_2296:
[----:B----4-:R-:W-:Y:S01]  /*12a70*/  MOV R6, 0x1c1f ;  /* 0x00001c1f00067802 */ /* 0x010fe20000000f00 */
[----:B------:R-:W-:Y:S01]  /*12a80*/  IMAD.MOV.U32 R5, RZ, RZ, 0x1 ;  /* 0x00000001ff057424 */ /* 0x000fe200078e00ff */
[----:B------:R-:W-:Y:S02]  /*12a90*/  MOV R4, 0x12ab0 ;  /* 0x00012ab000047802 */ /* 0x000fe40000000f00 */
[----:B-123--:R-:W-:Y:S05]  /*12aa0*/  CALL.REL.NOINC `($__internal_35_$__cuda_sm70_shflsync_idx_p) ;  /* 0x000001d000007944 */ /* 0x00efea0003c00000 */
[----:B-1----:R-:W-:Y:S01]  /*12ab0*/  MOV R6, 0x1c1f ;  /* 0x00001c1f00067802 */ /* 0x002fe20000000f00 */
[----:B--2---:R-:W-:Y:S01]  /*12ac0*/  IMAD.MOV.U32 R14, RZ, RZ, R5 ;  /* 0x000000ffff0e7224 */ /* 0x004fe200078e0005 */
[----:B------:R-:W-:Y:S01]  /*12ad0*/  MOV R5, 0x1 ;  /* 0x0000000100057802 */ /* 0x000fe20000000f00 */
[----:B------:R-:W-:Y:S01]  /*12ae0*/  IMAD.MOV.U32 R8, RZ, RZ, R3 ;  /* 0x000000ffff087224 */ /* 0x000fe200078e0003 */
[----:B------:R-:W-:Y:S02]  /*12af0*/  MOV R4, 0x12b10 ;  /* 0x00012b1000047802 */ /* 0x000fe40000000f00 */
[----:B------:R-:W-:Y:S05]  /*12b00*/  CALL.REL.NOINC `($__internal_35_$__cuda_sm70_shflsync_idx_p) ;  /* 0x0000017000007944 */ /* 0x000fea0003c00000 */
[----:B-12---:R-:W-:-:S05]  /*12b10*/  BRA `(.L_x_2354) ;  /* 0xffff324000007947 */ /* 0x006fca000383ffff */
.L_x_2321:
[----:B------:R-:W-:Y:S01]  /*12b20*/  MOV R6, 0x1c1f ;  /* 0x00001c1f00067802 */ /* 0x000fe20000000f00 */
[----:B----4-:R-:W-:Y:S01]  /*12b30*/  IMAD.MOV.U32 R5, RZ, RZ, 0x1 ;  /* 0x00000001ff057424 */ /* 0x010fe200078e00ff */
        /* <DEDUP_REMOVED lines=9> */
.L_x_2327:
[----:B------:R-:W-:Y:S01]  /*12bd0*/  MOV R6, 0x1c1f ;  /* 0x00001c1f00067802 */ /* 0x000fe20000000f00 */
[----:B--2---:R-:W-:Y:S01]  /*12be0*/  IMAD.MOV.U32 R5, RZ, RZ, 0x1 ;  /* 0x00000001ff057424 */ /* 0x004fe200078e00ff */
[----:B------:R-:W-:Y:S02]  /*12bf0*/  MOV R4, 0x12c10 ;  /* 0x00012c1000047802 */ /* 0x000fe40000000f00 */
[----:B-1-3--:R-:W-:Y:S05]  /*12c00*/  CALL.REL.NOINC `($__internal_35_$__cuda_sm70_shflsync_idx_p) ;  /* 0x0000007000007944 */ /* 0x00afea0003c00000 */
[----:B-1----:R-:W-:Y:S01]  /*12c10*/  MOV R6, 0x1c1f ;  /* 0x00001c1f00067802 */ /* 0x002fe20000000f00 */
[----:B--2---:R-:W-:Y:S01]  /*12c20*/  IMAD.MOV.U32 R12, RZ, RZ, R5 ;  /* 0x000000ffff0c7224 */ /* 0x004fe200078e0005 */
[----:B------:R-:W-:Y:S01]  /*12c30*/  MOV R5, 0x1 ;  /* 0x0000000100057802 */ /* 0x000fe20000000f00 */
[----:B------:R-:W-:Y:S01]  /*12c40*/  IMAD.MOV.U32 R8, RZ, RZ, R9 ;  /* 0x000000ffff087224 */ /* 0x000fe200078e0009 */
[----:B------:R-:W-:Y:S02]  /*12c50*/  MOV R4, 0x12c70 ;  /* 0x00012c7000047802 */ /* 0x000fe40000000f00 */
[----:B------:R-:W-:Y:S05]  /*12c60*/  CALL.REL.NOINC `($__internal_35_$__cuda_sm70_shflsync_idx_p) ;  /* 0x0000001000007944 */ /* 0x000fea0003c00000 */
[----:B-12---:R-:W-:-:S05]  /*12c70*/  BRA `(.L_x_2356) ;  /* 0xffff9b7000007947 */ /* 0x006fca000383ffff */
        .weak           $__internal_35_$__cuda_sm70_shflsync_idx_p
        .type           $__internal_35_$__cuda_sm70_shflsync_idx_p,@function
        .size           $__internal_35_$__cuda_sm70_shflsync_idx_p,(.L_x_3675 - $__internal_35_$__cuda_sm70_shflsync_idx_p)
$__internal_35_$__cuda_sm70_shflsync_idx_p:
[----:B------:R-:W-:Y:S01]  /*12c80*/  MOV R10, R4 ;  /* 0x00000004000a7202 */ /* 0x000fe20000000f00 */
[----:B------:R-:W-:Y:S04]  /*12c90*/  WARPSYNC R223 ;  /* 0x000000df00007348 */ /* 0x000fe80003800000 */
[----:B------:R-:W-:Y:S01]  /*12ca0*/  MOV R11, 0x0 ;  /* 0x00000000000b7802 */ /* 0x000fe20000000f00 */
[----:B------:R1:W2:Y:S03]  /*12cb0*/  SHFL.IDX PT, R5, R8, R5, R6 ;  /* 0x0000000508057389 */ /* 0x0002a600000e0006 */
[----:B------:R-:W-:Y:S05]  /*12cc0*/  RET.REL.NODEC R10 `(_ZN7cutlass13device_kernelIN5flash19enable_sm80_to_sm89INS1_16FlashAttnFwdSm80INS1_25CollectiveMainloopFwdSm80ILi4ELi1ELb0EN4cute5tupleIJNS5_1CILi128EEENS7_ILi48EEENS7_ILi96EEEEEELi96ENS_6half_tEfNS_4arch4Sm80ELb0ELb1ELb0ELb0ELb1ELb0ELb1ELb1EEENS1_21CollectiveEpilogueFwdINS6_IJS8_SA_S9_EEENS6_IJNS7_ILi1EEESI_SI_EEESC_SE_Li128ELb0ELb1ELb1ELb0EEENS1_19SingleTileSchedulerILb0ELb1ELb1ELi128EEEEEEEEEvNT_6ParamsE) ;  /* 0xfffed3300a007950 */ /* 0x000fea0003c3ffff */
.L_x_2357:
        /* <DEDUP_REMOVED lines=11> */
.L_x_3675:


//--------------------- .text._ZN7cutlass13device_kernelIN5flash19enable_sm80_to_sm89INS1_16FlashAttnFwdSm80INS1_25CollectiveMainloopFwdSm80ILi4ELi1ELb0EN4cute5tupleIJNS5_1CILi128EEENS7_ILi48EEENS7_ILi96EEEEEELi96ENS_6half_tEfNS_4arch4Sm80ELb0ELb1ELb0ELb1ELb1ELb0ELb1ELb1EEENS1_21CollectiveEpilogueFwdINS6_IJS8_SA_S9_EEENS6_IJNS7_ILi1EEESI_SI_EEESC_SE_Li128ELb1ELb1ELb1ELb0EEENS1_36VarlenDynamicPersistentTileSchedulerILi128ELi48ELi128ELi128ELb1ELb1ELb0ELb1ELb0ELb1EEEEEEEEEvNT_6ParamsE --------------------------
	.section	.text._ZN7cutlass13device_kernelIN5flash19enable_sm80_to_sm89INS1_16FlashAttnFwdSm80INS1_25CollectiveMainloopFwdSm80ILi4ELi1ELb0EN4cute5tupleIJNS5_1CILi128EEENS7_ILi48EEENS7_ILi96EEEEEELi96ENS_6half_tEfNS_4arch4Sm80ELb0ELb1ELb0ELb1ELb1ELb0ELb1ELb1EEENS1_21CollectiveEpilogueFwdINS6_IJS8_SA_S9_EEENS6_IJNS7_ILi1EEESI_SI_EEESC_SE_Li128ELb1ELb1ELb1ELb0EEENS1_36VarlenDynamicPersistentTileSchedulerILi128ELi48ELi128ELi128ELb1ELb1ELb0ELb1ELb0ELb1EEEEEEEEEvNT_6ParamsE,"ax",@progbits
	.sectioninfo	@"SHI_REGISTERS=255"
	.align	128
.text._ZN7cutlass13device_kernelIN5flash19enable_sm80_to_sm89INS1_16FlashAttnFwdSm80INS1_25CollectiveMainloopFwdSm80ILi4ELi1ELb0EN4cute5tupleIJNS5_1CILi128EEENS7_ILi48EEENS7_ILi96EEEEEELi96ENS_6half_tEfNS_4arch4Sm80ELb0ELb1ELb0ELb1ELb1ELb0ELb1ELb1EEENS1_21CollectiveEpilogueFwdINS6_IJS8_SA_S9_EEENS6_IJNS7_ILi1EEESI_SI_EEESC_SE_Li128ELb1ELb1ELb1ELb0EEENS1_36VarlenDynamicPersistentTileSchedulerILi128ELi48ELi128ELi128ELb1ELb1ELb0ELb1ELb0ELb1EEEEEEEEEvNT_6ParamsE:
        .type           _ZN7cutlass13device_kernelIN5flash19enable_sm80_to_sm89INS1_16FlashAttnFwdSm80INS1_25CollectiveMainloopFwdSm80ILi4ELi1ELb0EN4cute5tupleIJNS5_1CILi128EEENS7_ILi48EEENS7_ILi96EEEEEELi96ENS_6half_tEfNS_4arch4Sm80ELb0ELb1ELb0ELb1ELb1ELb0ELb1ELb1EEENS1_21CollectiveEpilogueFwdINS6_IJS8_SA_S9_EEENS6_IJNS7_ILi1EEESI_SI_EEESC_SE_Li128ELb1ELb1ELb1ELb0EEENS1_36VarlenDynamicPersistentTileSchedulerILi128ELi48ELi128ELi128ELb1ELb1ELb0ELb1ELb0ELb1EEEEEEEEEvNT_6ParamsE,@function
        .size           _ZN7cutlass13device_kernelIN5flash19enable_sm80_to_sm89INS1_16FlashAttnFwdSm80INS1_25CollectiveMainloopFwdSm80ILi4ELi1ELb0EN4cute5tupleIJNS5_1CILi128EEENS7_ILi48EEENS7_ILi96EEEEEELi96ENS_6half_tEfNS_4arch4Sm80ELb0ELb1ELb0ELb1ELb1ELb0ELb1ELb1EEENS1_21CollectiveEpilogueFwdINS6_IJS8_SA_S9_EEENS6_IJNS7_ILi1EEESI_SI_EEESC_SE_Li128ELb1ELb1ELb1ELb0EEENS1_36VarlenDynamicPersistentTileSchedulerILi128ELi48ELi128ELi128ELb1ELb1ELb0ELb1ELb0ELb1EEEEEEEEEvNT_6ParamsE,(.L_x_3677 - _ZN7cutlass13device_kernelIN5flash19enable_sm80_to_sm89INS1_16FlashAttnFwdSm80INS1_25CollectiveMainloopFwdSm80ILi4ELi1ELb0EN4cute5tupleIJNS5_1CILi128EEENS7_ILi48EEENS7_ILi96EEEEEELi96ENS_6half_tEfNS_4arch4Sm80ELb0ELb1ELb0ELb1ELb1ELb0ELb1ELb1EEENS1_21CollectiveEpilogueFwdINS6_IJS8_SA_S9_EEENS6_IJNS7_ILi1EEESI_SI_EEESC_SE_Li128ELb1ELb1ELb1ELb0EEENS1_36VarlenDynamicPersistentTileSchedulerILi128ELi48ELi128ELi128ELb1ELb1ELb0ELb1ELb0ELb1EEEEEEEEEvNT_6ParamsE)
        .other          _ZN7cutlass13device_kernelIN5flash19enable_sm80_to_sm89INS1_16FlashAttnFwdSm80INS1_25CollectiveMainloopFwdSm80ILi4ELi1ELb0EN4cute5tupleIJNS5_1CILi128EEENS7_ILi48EEENS7_ILi96EEEEEELi96ENS_6half_tEfNS_4arch4Sm80ELb0ELb1ELb0ELb1ELb1ELb0ELb1ELb1EEENS1_21CollectiveEpilogueFwdINS6_IJS8_SA_S9_EEENS6_IJNS7_ILi1EEESI_SI_EEESC_SE_Li128ELb1ELb1ELb1ELb0EEENS1_36VarlenDynamicPersistentTileSchedulerILi128ELi48ELi128ELi128ELb1ELb1ELb0ELb1ELb0ELb1EEEEEEEEEvNT_6ParamsE,@"STO_CUDA_ENTRY STV_DEFAULT"
_ZN7cutlass13device_kernelIN5flash19enable_sm80_to_sm89INS1_16FlashAttnFwdSm80INS1_25CollectiveMainloopFwdSm80ILi4ELi1ELb0EN4cute5tupleIJNS5_1CILi128EEENS7_ILi48EEENS7_ILi96EEEEEELi96ENS_6half_tEfNS_4arch4Sm80ELb0ELb1ELb0ELb1ELb1ELb0ELb1ELb1EEENS1_21CollectiveEpilogueFwdINS6_IJS8_SA_S9_EEENS6_IJNS7_ILi1EEESI_SI_EEESC_SE_Li128ELb1ELb1ELb1ELb0EEENS1_36VarlenDynamicPersistentTileSchedulerILi128ELi48ELi128ELi128ELb1ELb1ELb0ELb1ELb0ELb1EEEEEEEEEvNT_6ParamsE:
        /* <DEDUP_REMOVED lines=54> */
.L_x_2363:
        /* <DEDUP_REMOVED lines=16> */
.L_x_2590:
        /* <DEDUP_REMOVED lines=16> */
.L_x_2591:
[----:B--2---:R-:W-:-:S05]  /*0560*/  IMAD R0, R0, c[0x0][0x538], RZ ;  /* 0x00014e0000007a24 */ /* 0x004fca00078e02ff */
[----:B------:R-:W-:-:S04]  /*0570*/  IADD3 R7, R0, R7, RZ ;  /* 0x0000000700077210 */ /* 0x000fc80007ffe0ff */
[----:B------:R-:W-:-:S13]  /*0580*/  ISETP.GT.AND P0, PT, R7, UR4, PT ;  /* 0x0000000407007c0c */ /* 0x000fda000bf04270 */
[----:B-1----:R-:W-:Y:S05]  /*0590*/  @!P0 BRA `(.L_x_2363) ;  /* 0xfffffdc000008947 */ /* 0x002fea000383ffff */
.L_x_2359:
[----:B------:R-:W-:-:S05]  /*05a0*/  IADD3 R10, -R0, R7, RZ ;  /* 0x00000007000a7210 */ /* 0x000fca0007ffe1ff */
[----:B------:R-:W-:-:S05]  /*05b0*/  IMAD R0, R4, c[0x0][0x538], R10 ;  /* 0x00014e0004007a24 */ /* 0x000fca00078e020a */
[----:B------:R-:W-:Y:S01]  /*05c0*/  ISETP.GT.AND P0, PT, R0, UR4, PT ;  /* 0x0000000400007c0c */ /* 0x000fe2000bf04270 */
[----:B------:R-:W-:-:S12]  /*05d0*/  BRA.DIV ~URZ, `(.L_x_2364) ;  /* 0x000179b27f007947 */ /* 0x000fd8000b800000 */
[----:B------:R-:W-:-:S04]  /*05e0*/  VOTE.ANY R7, PT, !P0 ;  /* 0x0000000000077806 */ /* 0x000fc800040e0100 */
.L_x_2592:
[----:B------:R-:W1:Y:S02]  /*05f0*/  POPC R0, R7 ;  /* 0x0000000700007309 */ /* 0x000e640000000000 */
[----:B-1----:R-:W-:-:S05]  /*0600*/  IADD3 R2, R0, R6, RZ ;  /* 0x0000000600027210 */ /* 0x002fca0007ffe0ff */
[----:B------:R1:W-:Y:S01]  /*0610*/  STL [R1+0xc], R2 ;  /* 0x00000c0201007387 */ /* 0x0003e20000100800 */
[----:B------:R-:W-:Y:S05]  /*0620*/  BRA.DIV ~URZ, `(.L_x_2365) ;  /* 0x000179b27f007947 */ /* 0x000fea000b800000 */
[----:B------:R2:W3:Y:S01]  /*0630*/  SHFL.IDX PT, R12, R9, R0, 0x1f ;  /* 0x00001f00090c7589 */ /* 0x0004e200000e0000 */
[----:B------:R-:W-:-:S03]  /*0640*/  MOV R5, RZ ;  /* 0x000000ff00057202 */ /* 0x000fc60000000f00 */
[----:B------:R2:W4:Y:S04]  /*0650*/  SHFL.IDX PT, R9, R8, R0, 0x1f ;  /* 0x00001f0008097589 */ /* 0x00052800000e0000 */
.L_x_2593:
[----:B------:R-:W-:Y:S01]  /*0660*/  ISETP.NE.AND P0, PT, R7, RZ, PT ;  /* 0x000000ff0700720c */ /* 0x000fe20003f05270 */
[----:B------:R-:W-:-:S12]  /*0670*/  BSSY B0, `(.L_x_2366) ;  /* 0x0000005000007945 */ /* 0x000fd80003800000 */
[----:B------:R-:W-:Y:S05]  /*0680*/  @!P0 BRA `(.L_x_2367) ;  /* 0x0000003000008947 */ /* 0x000fea0003800000 */
[----:B--2---:R-:W-:Y:S01]  /*0690*/  IADD3 R0, R0, -0x1, RZ ;  /* 0xffffffff00007810 */ /* 0x004fe20007ffe0ff */
[----:B------:R-:W-:Y:S05]  /*06a0*/  BRA.DIV ~URZ, `(.L_x_2368) ;  /* 0x00017a127f007947 */ /* 0x000fea000b800000 */
[----:B------:R2:W1:Y:S02]  /*06b0*/  SHFL.IDX PT, R5, R4, R0, 0x1f ;  /* 0x00001f0004057589 */ /* 0x00046400000e0000 */
.L_x_2367:
[----:B------:R-:W-:Y:S05]  /*06c0*/  BSYNC B0 ;  /* 0x0000000000007941 */ /* 0x000fea0003800000 */
.L_x_2366:
        /* <DEDUP_REMOVED lines=69> */
.L_x_2370:
        /* <DEDUP_REMOVED lines=70> */
.L_x_2371:
[----:B------:R-:W-:Y:S05]  /*0f80*/  BSYNC B0 ;  /* 0x0000000000007941 */ /* 0x000fea0003800000 */
.L_x_2369:
[----:B------:R-:W-:-:S04]  /*0f90*/  LOP3.LUT R0, RZ, R0, RZ, 0x33, !PT ;  /* 0x00000000ff007212 */ /* 0x000fc800078e33ff */
[----:B------:R-:W-:-:S05]  /*0fa0*/  IADD3 R0, R0, R12, RZ ;  /* 0x0000000c00007210 */ /* 0x000fca0007ffe0ff */
[----:B------:R2:W-:Y:S01]  /*0fb0*/  STL [R1+0x4], R0 ;  /* 0x0000040001007387 */ /* 0x0005e20000100800 */
[----:B------:R-:W-:Y:S05]  /*0fc0*/  BRA `(.L_x_2372) ;  /* 0x0000006000007947 */ /* 0x000fea0003800000 */
.L_x_2360:
[----:B------:R-:W-:Y:S01]  /*0fd0*/  MOV R0, UR4 ;  /* 0x0000000400007c02 */ /* 0x000fe20008000f00 */
[----:B------:R-:W-:Y:S04]  /*0fe0*/  STL [R1+0x4], RZ ;  /* 0x000004ff01007387 */ /* 0x000fe80000100800 */
[----:B------:R1:W-:Y:S04]  /*0ff0*/  STL [R1], R0 ;  /* 0x0000000001007387 */ /* 0x0003e80000100800 */
[----:B------:R2:W-:Y:S01]  /*1000*/  STL [R1+0x8], RZ ;  /* 0x000008ff01007387 */ /* 0x0005e20000100800 */
[----:B-1----:R-:W-:-:S05]  /*1010*/  MOV R0, c[0x0][0x53c] ;  /* 0x00014f0000007a02 */ /* 0x002fca0000000f00 */
[----:B------:R2:W-:Y:S02]  /*1020*/  STL [R1+0xc], R0 ;  /* 0x00000c0001007387 */ /* 0x0005e40000100800 */
.L_x_2372:
        /* <DEDUP_REMOVED lines=8> */
.L_x_2358:
        /* <DEDUP_REMOVED lines=28> */
[----:B------:R-:W-:Y:S01]  /*1270*/  IMAD.IADD R0, R16, 0x1, -R0 ;  /* 0x0000000110007824 */ /* 0x000fe200078e0a00 */
        /* <DEDUP_REMOVED lines=51> */
[----:B------:R-:W-:Y:S01]  /*15b0*/  STL [R1+0x38], R20 ;  /* 0x0000381401007387 */ /* 0x000fe20000100800 */
[----:B------:R-:W-:Y:S01]  /*15c0*/  SHF.R.S32.HI R0, RZ, 0x1, R6 ;  /* 0x00000001ff007819 */ /* 0x000fe20000011406 */
[----:B------:R-:W-:Y:S01]  /*15d0*/  IMAD R9, R240, 0x2, R7 ;  /* 0x00000002f0097824 */ /* 0x000fe200078e0207 */
[----:B------:R-:W-:Y:S01]  /*15e0*/  LOP3.LUT R10, R4, R3, RZ, 0x3c, !PT ;  /* 0x00000003040a7212 */ /* 0x000fe200078e3cff */
[----:B------:R-:W-:Y:S01]  /*15f0*/  IMAD R240, R240, 0x20, R241 ;  /* 0x00000020f0f07824 */ /* 0x000fe200078e02f1 */
        /* <DEDUP_REMOVED lines=15> */
[----:B------:R-:W-:-:S03]  /*16f0*/  IMAD.IADD R3, R3, 0x1, R6 ;  /* 0x0000000103037824 */ /* 0x000fc600078e0206 */
[----:B------:R-:W-:Y:S01]  /*1700*/  LOP3.LUT R2, R2, 0xc0, RZ, 0xc0, !PT ;  /* 0x000000c002027812 */ /* 0x000fe200078ec0ff */
[----:B------:R-:W-:Y:S02]  /*1710*/  IMAD.IADD R4, R0, 0x1, R7 ;  /* 0x0000000100047824 */ /* 0x000fe400078e0207 */
[----:B------:R-:W-:Y:S01]  /*1720*/  IMAD.SHL.U32 R19, R3, 0x2, RZ ;  /* 0x0000000203137824 */ /* 0x000fe200078e00ff */
[----:B------:R-:W-:Y:S01]  /*1730*/  LOP3.LUT R6, R2, 0x8, R8, 0xf8, !PT ;  /* 0x0000000802067812 */ /* 0x000fe200078ef808 */
[C---:B------:R-:W-:Y:S01]  /*1740*/  IMAD R7, R13.reuse, 0x20, R0 ;  /* 0x000000200d077824 */ /* 0x040fe200078e0200 */
[----:B------:R-:W-:Y:S01]  /*1750*/  SHF.R.U32.HI R5, RZ, 0x3, R2 ;  /* 0x00000003ff057819 */ /* 0x000fe20000011602 */
[----:B------:R-:W-:Y:S01]  /*1760*/  IMAD R2, R13, 0x20, R4 ;  /* 0x000000200d027824 */ /* 0x000fe200078e0204 */
[----:B------:R-:W-:Y:S01]  /*1770*/  IADD3 R4, R19, 0x80, RZ ;  /* 0x0000008013047810 */ /* 0x000fe20007ffe0ff */
        /* <DEDUP_REMOVED lines=13> */
[----:B------:R-:W-:Y:S01]  /*1850*/  STL [R1+0x18], R18 ;  /* 0x0000181201007387 */ /* 0x000fe20000100800 */
[----:B------:R-:W-:Y:S01]  /*1860*/  IMAD.IADD R3, R3, 0x1, R7 ;  /* 0x0000000103037824 */ /* 0x000fe200078e0207 */
[----:B------:R-:W-:Y:S01]  /*1870*/  SHF.R.S32.HI R7, RZ, 0x1f, R203 ;  /* 0x0000001fff077819 */ /* 0x000fe200000114cb */
[----:B------:R-:W-:Y:S01]  /*1880*/  IMAD.IADD R7, R20, 0x1, R16 ;  /* 0x0000000114077824 */ /* 0x000fe200078e0210 */
[----:B------:R-:W-:-:S02]  /*1890*/  IADD3 R10, R236, 0x40, RZ ;  /* 0x00000040ec0a7810 */ /* 0x000fc40007ffe0ff */
[C---:B------:R-:W-:Y:S02]  /*18a0*/  IADD3 R8, R236.reuse, 0x50, RZ ;  /* 0x00000050ec087810 */ /* 0x040fe40007ffe0ff */
[----:B------:R-:W-:Y:S01]  /*18b0*/  SHF.R.S32.HI R0, RZ, 0x1f, R10 ;  /* 0x0000001fff007819 */ /* 0x000fe2000001140a */
[----:B------:R-:W-:Y:S01]  /*18c0*/  STL [R1+0x10], R7 ;  /* 0x0000100701007387 */ /* 0x000fe20000100800 */
[----:B------:R-:W-:Y:S01]  /*18d0*/  SHF.R.S32.HI R0, RZ, 0x1f, R8 ;  /* 0x0000001fff007819 */ /* 0x000fe20000011408 */
[----:B------:R-:W-:Y:S01]  /*18e0*/  IMAD.IADD R0, R19, 0x1, R5 ;  /* 0x0000000113007824 */ /* 0x000fe200078e0205 */
[----:B------:R-:W-:Y:S02]  /*18f0*/  SHF.R.S32.HI R4, RZ, 0x1f, R238 ;  /* 0x0000001fff047819 */ /* 0x000fe400000114ee */
[----:B------:R-:W-:Y:S02]  /*1900*/  IADD3 R16, R236, 0x10, RZ ;  /* 0x00000010ec107810 */ /* 0x000fe40007ffe0ff */
[----:B------:R1:W-:Y:S01]  /*1910*/  STL [R1+0x20], R0 ;  /* 0x0000200001007387 */ /* 0x0003e20000100800 */
[----:B------:R-:W-:-:S02]  /*1920*/  SHF.R.S32.HI R4, RZ, 0x1f, R236 ;  /* 0x0000001fff047819 */ /* 0x000fc400000114ec */
[C---:B------:R-:W-:Y:S02]  /*1930*/  IADD3 R13, R236.reuse, 0x28, RZ ;  /* 0x00000028ec0d7810 */ /* 0x040fe40007ffe0ff */
[----:B------:R-:W-:Y:S02]  /*1940*/  IADD3 R11, R236, 0x38, RZ ;  /* 0x00000038ec0b7810 */ /* 0x000fe40007ffe0ff */
[----:B------:R-:W-:Y:S02]  /*1950*/  SEL R4, R6, 0xffffffe0, !P3 ;  /* 0xffffffe006047807 */ /* 0x000fe40005800000 */
[----:B------:R-:W-:Y:S02]  /*1960*/  IADD3 R189, R184, 0x20, RZ ;  /* 0x00000020b8bd7810 */ /* 0x000fe40007ffe0ff */
[----:B------:R-:W-:Y:S02]  /*1970*/  LEA R187, R2, 0x6080, 0x1 ;  /* 0x0000608002bb7811 */ /* 0x000fe400078e08ff */
[----:B------:R-:W-:-:S02]  /*1980*/  LEA R185, R3, 0x1880, 0x1 ;  /* 0x0000188003b97811 */ /* 0x000fc400078e08ff */
[C---:B------:R-:W-:Y:S01]  /*1990*/  IADD3 R17, R236.reuse, 0x8, RZ ;  /* 0x00000008ec117810 */ /* 0x040fe20007ffe0ff */
[----:B------:R-:W-:Y:S01]  /*19a0*/  IMAD.IADD R188, R187, 0x1, R4 ;  /* 0x00000001bbbc7824 */ /* 0x000fe200078e0204 */
[----:B------:R-:W-:Y:S01]  /*19b0*/  IADD3 R15, R236, 0x18, RZ ;  /* 0x00000018ec0f7810 */ /* 0x000fe20007ffe0ff */
[----:B------:R-:W-:Y:S01]  /*19c0*/  IMAD.IADD R186, R4, 0x1, R185 ;  /* 0x0000000104ba7824 */ /* 0x000fe200078e02b9 */
[C---:B------:R-:W-:Y:S02]  /*19d0*/  IADD3 R14, R236.reuse, 0x20, RZ ;  /* 0x00000020ec0e7810 */ /* 0x040fe40007ffe0ff */
[C---:B------:R-:W-:Y:S02]  /*19e0*/  IADD3 R12, R236.reuse, 0x30, RZ ;  /* 0x00000030ec0c7810 */ /* 0x040fe40007ffe0ff */
[C---:B------:R-:W-:Y:S01]  /*19f0*/  IADD3 R9, R236.reuse, 0x48, RZ ;  /* 0x00000048ec097810 */ /* 0x040fe20007ffe0ff */
[----:B-1----:R-:W-:Y:S01]  /*1a00*/  IMAD.IADD R0, R5, 0x1, R18 ;  /* 0x0000000105007824 */ /* 0x002fe200078e0212 */
[----:B------:R-:W-:-:S02]  /*1a10*/  IADD3 R7, R236, 0x58, RZ ;  /* 0x00000058ec077810 */ /* 0x000fc40007ffe0ff */
[----:B------:R-:W-:Y:S02]  /*1a20*/  @P2 IADD3 R189, R184, -0x20, RZ ;  /* 0xffffffe0b8bd2810 */ /* 0x000fe40007ffe0ff */
[----:B------:R1:W-:Y:S01]  /*1a30*/  STL [R1+0x1c], R0 ;  /* 0x00001c0001007387 */ /* 0x0003e20000100800 */
[----:B------:R-:W-:Y:S02]  /*1a40*/  SHF.R.S32.HI R6, RZ, 0x1f, R16 ;  /* 0x0000001fff067819 */ /* 0x000fe40000011410 */
[----:B------:R-:W-:Y:S02]  /*1a50*/  SHF.R.S32.HI R6, RZ, 0x1f, R13 ;  /* 0x0000001fff067819 */ /* 0x000fe4000001140d */
[----:B------:R-:W-:Y:S02]  /*1a60*/  SHF.R.S32.HI R6, RZ, 0x1f, R11 ;  /* 0x0000001fff067819 */ /* 0x000fe4000001140b */
[----:B------:R-:W-:Y:S02]  /*1a70*/  SHF.R.S32.HI R17, RZ, 0x1f, R17 ;  /* 0x0000001fff117819 */ /* 0x000fe40000011411 */
[----:B------:R-:W-:-:S02]  /*1a80*/  SHF.R.S32.HI R15, RZ, 0x1f, R15 ;  /* 0x0000001fff0f7819 */ /* 0x000fc4000001140f */
[----:B------:R-:W-:Y:S02]  /*1a90*/  SHF.R.S32.HI R14, RZ, 0x1f, R14 ;  /* 0x0000001fff0e7819 */ /* 0x000fe4000001140e */
[----:B------:R-:W-:Y:S02]  /*1aa0*/  SHF.R.S32.HI R12, RZ, 0x1f, R12 ;  /* 0x0000001fff0c7819 */ /* 0x000fe4000001140c */
[----:B------:R-:W-:Y:S02]  /*1ab0*/  SHF.R.S32.HI R9, RZ, 0x1f, R9 ;  /* 0x0000001fff097819 */ /* 0x000fe40000011409 */
[----:B------:R-:W-:Y:S02]  /*1ac0*/  SHF.R.S32.HI R6, RZ, 0x1f, R7 ;  /* 0x0000001fff067819 */ /* 0x000fe40000011407 */
[C---:B------:R-:W-:Y:S02]  /*1ad0*/  IADD3 R197, R189.reuse, 0x400, RZ ;  /* 0x00000400bdc57810 */ /* 0x040fe40007ffe0ff */
[----:B------:R-:W-:-:S02]  /*1ae0*/  IADD3 R196, R189, 0x800, RZ ;  /* 0x00000800bdc47810 */ /* 0x000fc40007ffe0ff */
[C---:B------:R-:W-:Y:S02]  /*1af0*/  IADD3 R195, R189.reuse, 0xc00, RZ ;  /* 0x00000c00bdc37810 */ /* 0x040fe40007ffe0ff */
[C---:B------:R-:W-:Y:S02]  /*1b00*/  IADD3 R194, R189.reuse, 0x1000, RZ ;  /* 0x00001000bdc27810 */ /* 0x040fe40007ffe0ff */
[C---:B------:R-:W-:Y:S02]  /*1b10*/  IADD3 R193, R189.reuse, 0x1400, RZ ;  /* 0x00001400bdc17810 */ /* 0x040fe40007ffe0ff */
[C---:B------:R-:W-:Y:S02]  /*1b20*/  IADD3 R192, R189.reuse, 0x1800, RZ ;  /* 0x00001800bdc07810 */ /* 0x040fe40007ffe0ff */
[C---:B------:R-:W-:Y:S02]  /*1b30*/  IADD3 R191, R189.reuse, 0x1c00, RZ ;  /* 0x00001c00bdbf7810 */ /* 0x040fe40007ffe0ff */
[----:B-1----:R-:W-:-:S02]  /*1b40*/  IADD3 R190, R189, 0x2000, RZ ;  /* 0x00002000bdbe7810 */ /* 0x002fc40007ffe0ff */
.L_x_2589:
        /* <DEDUP_REMOVED lines=23> */
.L_x_2373:
[----:B------:R-:W-:-:S04]  /*1cc0*/  ISETP.NE.U32.AND P0, PT, RZ, c[0x0][0x368], PT ;  /* 0x0000da00ff007a0c */ /* 0x000fc80003f05070 */
[----:B------:R-:W-:-:S13]  /*1cd0*/  ISETP.NE.AND.EX P0, PT, RZ, c[0x0][0x36c], PT, P0 ;  /* 0x0000db00ff007a0c */ /* 0x000fda0003f05300 */
[----:B------:R-:W-:Y:S05]  /*1ce0*/  @!P0 BRA `(.L_x_2374) ;  /* 0x0000003000008947 */ /* 0x000fea0003800000 */
[----:B-1----:R-:W-:-:S05]  /*1cf0*/  IMAD.WIDE R2, R15, R13, c[0x0][0x368] ;  /* 0x0000da000f027625 */ /* 0x002fca00078e020d */
[----:B------:R1:W5:Y:S01]  /*1d00*/  LDG.E R0, [R2.64] ;  /* 0x0000000602007981 */ /* 0x000362000c1e1900 */
[----:B------:R-:W-:Y:S05]  /*1d10*/  BRA `(.L_x_2375) ;  /* 0x0000008000007947 */ /* 0x000fea0003800000 */
.L_x_2374:
        /* <DEDUP_REMOVED lines=8> */
.L_x_2375:
        /* <DEDUP_REMOVED lines=29> */
.L_x_2378:
[----:B------:R-:W-:-:S13]  /*1f70*/  ISETP.NE.AND P0, PT, R6, 0x1, PT ;  /* 0x000000010600780c */ /* 0x000fda0003f05270 */
[----:B------:R-:W-:-:S05]  /*1f80*/  @P0 IMAD.HI.U32 R0, R2, c[0x0][0x330], RZ ;  /* 0x0000cc0002000a27 */ /* 0x000fca00078e00ff */
[----:B------:R-:W-:Y:S02]  /*1f90*/  @P0 SHF.R.U32.HI R2, RZ, c[0x0][0x334], R0 ;  /* 0x0000cd00ff020a19 */ /* 0x000fe40000011600 */
.L_x_2379:
[----:B------:R-:W-:Y:S05]  /*1fa0*/  BSYNC B0 ;  /* 0x0000000000007941 */ /* 0x000fea0003800000 */
.L_x_2377:
[----:B------:R-:W-:-:S05]  /*1fb0*/  IMAD R2, R2, R6, c[0x0][0x32c] ;  /* 0x0000cb0002027624 */ /* 0x000fca00078e0206 */
[----:B------:R-:W-:-:S03]  /*1fc0*/  IMNMX R3, R3, R2, PT ;  /* 0x0000000203037217 */ /* 0x000fc60003800200 */
.L_x_2376:
        /* <DEDUP_REMOVED lines=26> */
.L_x_2382:
[----:B------:R-:W-:-:S13]  /*2170*/  ISETP.NE.AND P0, PT, R6, 0x1, PT ;  /* 0x000000010600780c */ /* 0x000fda0003f05270 */
[----:B------:R-:W-:-:S05]  /*2180*/  @P0 IMAD.HI.U32 R3, R0, c[0x0][0x330], RZ ;  /* 0x0000cc0000030a27 */ /* 0x000fca00078e00ff */
[----:B------:R-:W-:Y:S02]  /*2190*/  @P0 SHF.R.U32.HI R0, RZ, c[0x0][0x334], R3 ;  /* 0x0000cd00ff000a19 */ /* 0x000fe40000011603 */
.L_x_2383:
[----:B------:R-:W-:Y:S05]  /*21a0*/  BSYNC B0 ;  /* 0x0000000000007941 */ /* 0x000fea0003800000 */
.L_x_2381:
[----:B------:R-:W-:-:S05]  /*21b0*/  IMAD R0, R0, c[0x0][0x32c], RZ ;  /* 0x0000cb0000007a24 */ /* 0x000fca00078e02ff */
[----:B------:R-:W-:-:S04]  /*21c0*/  IMNMX R2, R2, R0, !PT ;  /* 0x0000000002027217 */ /* 0x000fc80007800200 */
.L_x_2380:
        /* <DEDUP_REMOVED lines=48> */
.L_x_2385:
[----:B------:R-:W-:Y:S05]  /*24d0*/  BSYNC B0 ;  /* 0x0000000000007941 */ /* 0x000fea0003800000 */
.L_x_2384:
        /* <DEDUP_REMOVED lines=59> */
[----:B------:R3:W5:Y:S01]  /*2890*/  @P1 LDG.E R13, [R2.64] ;  /* 0x00000006020d1981 */ /* 0x000762000c1e1900 */
[----:B------:R-:W-:Y:S01]  /*28a0*/  SHF.R.S32.HI R0, RZ, 0x1f, R12 ;  /* 0x0000001fff007819 */ /* 0x000fe2000001140c */
[----:B--2---:R-:W-:Y:S01]  /*28b0*/  IMAD.IADD R5, R240, 0x1, R252 ;  /* 0x00000001f0057824 */ /* 0x004fe200078e02fc */
[----:B------:R-:W-:Y:S02]  /*28c0*/  LOP3.LUT R14, R14, 0xffff, RZ, 0xc0, !PT ;  /* 0x0000ffff0e0e7812 */ /* 0x000fe400078ec0ff */
[----:B------:R-:W-:Y:S01]  /*28d0*/  SEL R4, R15, RZ, !P3 ;  /* 0x000000ff0f047207 */ /* 0x000fe20005800000 */
[----:B------:R-:W-:Y:S01]  /*28e0*/  IMAD R0, R0, c[0x0][0x178], RZ ;  /* 0x00005e0000007a24 */ /* 0x000fe200078e02ff */
[----:B------:R-:W-:Y:S01]  /*28f0*/  ISETP.GE.AND P2, PT, R238, c[0x0][0x198], PT ;  /* 0x00006600ee007a0c */ /* 0x000fe20003f46270 */
[----:B-1----:R-:W-:Y:S01]  /*2900*/  @P4 IMAD.HI.U32 R7, R5, c[0x0][0x2c8], RZ ;  /* 0x0000b20005074a27 */ /* 0x002fe200078e00ff */
[----:B------:R-:W-:-:S03]  /*2910*/  IADD3 R31, R201, -0x1, RZ ;  /* 0xffffffffc91f7810 */ /* 0x000fc60007ffe0ff */
[C---:B------:R-:W-:Y:S02]  /*2920*/  IMAD R0, R12.reuse, c[0x0][0x17c], R0 ;  /* 0x00005f000c007a24 */ /* 0x040fe400078e0200 */
[----:B---3--:R-:W-:-:S05]  /*2930*/  IMAD.WIDE.U32 R2, R12, c[0x0][0x178], RZ ;  /* 0x00005e000c027a25 */ /* 0x008fca00078e00ff */
[----:B------:R-:W-:Y:S02]  /*2940*/  IADD3 R3, R3, R0, RZ ;  /* 0x0000000003037210 */ /* 0x000fe40007ffe0ff */
[----:B------:R-:W-:-:S03]  /*2950*/  SHF.R.S32.HI R0, RZ, 0x1f, R15 ;  /* 0x0000001fff007819 */ /* 0x000fc6000001140f */
[----:B------:R-:W-:Y:S01]  /*2960*/  IMAD.WIDE.U32 R2, R14, c[0x0][0x1b8], R2 ;  /* 0x00006e000e027a25 */ /* 0x000fe200078e0002 */
        /* <DEDUP_REMOVED lines=27> */
.L_x_2594:
[----:B------:R-:W-:Y:S05]  /*2b20*/  BRA.DIV ~URZ, `(.L_x_2388) ;  /* 0x000156727f007947 */ /* 0x000fea000b800000 */
[----:B------:R3:W4:Y:S02]  /*2b30*/  SHFL.IDX PT, R0, R12, RZ, 0x1c1f ;  /* 0x001c1fff0c007589 */ /* 0x00072400000e0000 */
.L_x_2595:
        /* <DEDUP_REMOVED lines=22> */
.L_x_2390:
[----:B------:R-:W-:Y:S05]  /*2ca0*/  BSYNC B0 ;  /* 0x0000000000007941 */ /* 0x000fea0003800000 */
.L_x_2389:
[----:B------:R-:W-:Y:S05]  /*2cb0*/  BRA.DIV ~URZ, `(.L_x_2391) ;  /* 0x000155527f007947 */ /* 0x000fea000b800000 */
[----:B--2---:R2:W1:Y:S04]  /*2cc0*/  SHFL.IDX PT, R4, R5, 0x1, 0x1c1f ;  /* 0x003c1f0005047f89 */ /* 0x00446800000e0000 */
[----:B----4-:R2:W4:Y:S02]  /*2cd0*/  SHFL.IDX PT, R0, R12, 0x1, 0x1c1f ;  /* 0x003c1f000c007f89 */ /* 0x01052400000e0000 */
.L_x_2596:
[----:B------:R-:W-:Y:S01]  /*2ce0*/  IADD3 R2, R10, 0x20, RZ ;  /* 0x000000200a027810 */ /* 0x000fe20007ffe0ff */
[----:B------:R-:W-:Y:S03]  /*2cf0*/  BSSY B0, `(.L_x_2392) ;  /* 0x0000014000007945 */ /* 0x000fe60003800000 */
[----:B------:R-:W-:-:S13]  /*2d00*/  ISETP.GE.AND P0, PT, R2, R11, PT ;  /* 0x0000000b0200720c */ /* 0x000fda0003f06270 */
[----:B------:R-:W-:Y:S05]  /*2d10*/  @P0 BRA `(.L_x_2393) ;  /* 0x0000011000000947 */ /* 0x000fea0003800000 */
[----:B--2---:R-:W2:Y:S01]  /*2d20*/  LDL R15, [R1+0x2c] ;  /* 0x00002c00010f7983 */ /* 0x004ea20000100800 */
[-C--:B----4-:R-:W-:Y:S02]  /*2d30*/  LEA R8, P0, R203, R0.reuse, 0x1 ;  /* 0x00000000cb087211 */ /* 0x090fe400078008ff */
        /* <DEDUP_REMOVED lines=15> */
.L_x_2393:
[----:B------:R-:W-:Y:S05]  /*2e30*/  BSYNC B0 ;  /* 0x0000000000007941 */ /* 0x000fea0003800000 */
.L_x_2392:
[----:B------:R-:W-:Y:S05]  /*2e40*/  BRA.DIV ~URZ, `(.L_x_2394) ;  /* 0x000154927f007947 */ /* 0x000fea000b800000 */
[----:B-1----:R1:W2:Y:S02]  /*2e50*/  SHFL.IDX PT, R4, R5, 0x2, 0x1c1f ;  /* 0x005c1f0005047f89 */ /* 0x0022a400000e0000 */
.L_x_2597:
[----:B------:R-:W-:Y:S05]  /*2e60*/  BRA.DIV ~URZ, `(.L_x_2395) ;  /* 0x000154e27f007947 */ /* 0x000fea000b800000 */
[----:B----4-:R4:W1:Y:S02]  /*2e70*/  SHFL.IDX PT, R0, R12, 0x2, 0x1c1f ;  /* 0x005c1f000c007f89 */ /* 0x01086400000e0000 */
.L_x_2598:
[----:B------:R-:W-:Y:S01]  /*2e80*/  IADD3 R2, R10, 0x40, RZ ;  /* 0x000000400a027810 */ /* 0x000fe20007ffe0ff */
[----:B------:R-:W-:Y:S03]  /*2e90*/  BSSY B0, `(.L_x_2396) ;  /* 0x0000014000007945 */ /* 0x000fe60003800000 */
[----:B------:R-:W-:-:S13]  /*2ea0*/  ISETP.GE.AND P0, PT, R2, R11, PT ;  /* 0x0000000b0200720c */ /* 0x000fda0003f06270 */
[----:B------:R-:W-:Y:S05]  /*2eb0*/  @P0 BRA `(.L_x_2397) ;  /* 0x0000011000000947 */ /* 0x000fea0003800000 */
[----:B---3--:R-:W3:Y:S01]  /*2ec0*/  LDL R15, [R1+0x2c] ;  /* 0x00002c00010f7983 */ /* 0x008ee20000100800 */
[-C--:B-1----:R-:W-:Y:S02]  /*2ed0*/  LEA R8, P0, R203, R0.reuse, 0x1 ;  /* 0x00000000cb087211 */ /* 0x082fe400078008ff */
        /* <DEDUP_REMOVED lines=15> */
.L_x_2397:
[----:B------:R-:W-:Y:S05]  /*2fd0*/  BSYNC B0 ;  /* 0x0000000000007941 */ /* 0x000fea0003800000 */
.L_x_2396:
[----:B------:R-:W-:Y:S05]  /*2fe0*/  BRA.DIV ~URZ, `(.L_x_2398) ;  /* 0x000153d27f007947 */ /* 0x000fea000b800000 */
[----:B--2---:R2:W3:Y:S04]  /*2ff0*/  SHFL.IDX PT, R4, R5, 0x3, 0x1c1f ;  /* 0x007c1f0005047f89 */ /* 0x0044e800000e0000 */
[----:B-1----:R2:W1:Y:S02]  /*3000*/  SHFL.IDX PT, R0, R12, 0x3, 0x1c1f ;  /* 0x007c1f000c007f89 */ /* 0x00246400000e0000 */
.L_x_2599:
[----:B--2---:R-:W2:Y:S01]  /*3010*/  LDL R16, [R1+0x2c] ;  /* 0x00002c0001107983 */ /* 0x004ea20000100800 */
[----:B------:R-:W-:Y:S01]  /*3020*/  IADD3 R2, R10, 0x60, RZ ;  /* 0x000000600a027810 */ /* 0x000fe20007ffe0ff */
[----:B-----5:R-:W-:Y:S01]  /*3030*/  IMAD.WIDE.U32 R246, R13, c[0x0][0x2b0], RZ ;  /* 0x0000ac000df67a25 */ /* 0x020fe200078e00ff */
[----:B------:R-:W-:-:S02]  /*3040*/  SHF.R.S32.HI R15, RZ, 0x1f, R203 ;  /* 0x0000001fff0f7819 */ /* 0x000fc400000114cb */
[----:B------:R-:W-:Y:S02]  /*3050*/  ISETP.GE.AND P0, PT, R2, R11, PT ;  /* 0x0000000b0200720c */ /* 0x000fe40003f06270 */
[----:B------:R-:W-:Y:S02]  /*3060*/  SHF.R.S32.HI R23, RZ, 0x1f, R237 ;  /* 0x0000001fff177819 */ /* 0x000fe400000114ed */
[----:B------:R-:W-:-:S09]  /*3070*/  SHF.R.S32.HI R26, RZ, 0x1f, R238 ;  /* 0x0000001fff1a7819 */ /* 0x000fd200000114ee */
[----:B-1----:R-:W-:-:S04]  /*3080*/  @!P0 LEA R8, P1, R203, R0, 0x1 ;  /* 0x00000000cb088211 */ /* 0x002fc800078208ff */
[----:B---3--:R-:W-:Y:S02]  /*3090*/  @!P0 LEA.HI.X R9, R203, R4, R15, 0x1, P1 ;  /* 0x00000004cb098211 */ /* 0x008fe400008f0c0f */
        /* <DEDUP_REMOVED lines=53> */
[----:B-1----:R-:W-:Y:S01]  /*33f0*/  SHF.R.S32.HI R4, RZ, 0x1f, R202 ;  /* 0x0000001fff047819 */ /* 0x002fe200000114ca */
[----:B------:R-:W-:Y:S02]  /*3400*/  IMAD.SHL.U32 R22, R237, 0x2, RZ ;  /* 0x00000002ed167824 */ /* 0x000fe400078e00ff */
        /* <DEDUP_REMOVED lines=8> */
[----:B--2-4-:R-:W-:Y:S01]  /*3490*/  SHF.R.S32.HI R12, RZ, 0x1f, R200 ;  /* 0x0000001fff0c7819 */ /* 0x014fe200000114c8 */
[----:B------:R-:W-:-:S04]  /*34a0*/  IMAD.WIDE.U32 R2, R200, c[0x0][0x1f0], R2 ;  /* 0x00007c00c8027a25 */ /* 0x000fc800078e0002 */
[----:B------:R-:W-:-:S04]  /*34b0*/  IMAD R0, R12, c[0x0][0x1f0], RZ ;  /* 0x00007c000c007a24 */ /* 0x000fc800078e02ff */
[----:B------:R-:W-:Y:S01]  /*34c0*/  IMAD R5, R200, c[0x0][0x1f4], R0 ;  /* 0x00007d00c8057a24 */ /* 0x000fe200078e0200 */
[----:B------:R-:W-:-:S04]  /*34d0*/  IADD3 R0, P0, R2, R244, RZ ;  /* 0x000000f402007210 */ /* 0x000fc80007f1e0ff */
[----:B------:R-:W-:Y:S01]  /*34e0*/  IADD3.X R3, R243, R3, R5, P0, !PT ;  /* 0x00000003f3037210 */ /* 0x000fe200007fe405 */
[----:B------:R-:W-:Y:S01]  /*34f0*/  IMAD R5, R4, c[0x0][0x208], RZ ;  /* 0x0000820004057a24 */ /* 0x000fe200078e02ff */
[----:B------:R-:W-:-:S03]  /*3500*/  LEA R2, P0, R0, c[0x0][0x1c8], 0x1 ;  /* 0x0000720000027a11 */ /* 0x000fc600078008ff */
[----:B------:R-:W-:Y:S01]  /*3510*/  IMAD R6, R202, c[0x0][0x20c], R5 ;  /* 0x00008300ca067a24 */ /* 0x000fe200078e0205 */
        /* <DEDUP_REMOVED lines=20> */
[----:B------:R-:W-:Y:S02]  /*3660*/  @P1 LEA.HI.X R5, R238, R8, R26, 0x1, P2 ;  /* 0x00000008ee051211 */ /* 0x000fe400010f0c1a */
[----:B------:R-:W-:Y:S02]  /*3670*/  @P0 LEA R2, P2, R203, R10, 0x1 ;  /* 0x0000000acb020211 */ /* 0x000fe400078408ff */
[----:B------:R-:W-:-:S02]  /*3680*/  IADD3.X R6, R251, R3, R6, P3, !PT ;  /* 0x00000003fb067210 */ /* 0x000fc40001ffe406 */
[----:B------:R-:W-:Y:S02]  /*3690*/  @P1 ISETP.GE.AND P3, PT, R238, c[0x0][0x1d4], PT ;  /* 0x00007500ee001a0c */ /* 0x000fe40003f66270 */
[----:B----4-:R-:W-:Y:S02]  /*36a0*/  @P0 LEA.HI.X R3, R203, R11, R15, 0x1, P2 ;  /* 0x0000000bcb030211 */ /* 0x010fe400010f0c0f */
[----:B------:R-:W-:-:S04]  /*36b0*/  LEA R25, P2, R0, c[0x0][0x1f8], 0x1 ;  /* 0x00007e0000197a11 */ /* 0x000fc800078408ff */
[----:B------:R-:W-:Y:S01]  /*36c0*/  LEA.HI.X R24, R0, c[0x0][0x1fc], R6, 0x1, P2 ;  /* 0x00007f0000187a11 */ /* 0x000fe200010f0c06 */
[----:B------:R-:W-:Y:S01]  /*36d0*/  @P0 IMAD.SHL.U32 R0, R16, 0x2, RZ ;  /* 0x0000000210000824 */ /* 0x000fe200078e00ff */
[C---:B------:R-:W-:Y:S01]  /*36e0*/  @P0 ISETP.GE.AND P2, PT, R203.reuse, c[0x0][0x1d4], PT ;  /* 0x00007500cb000a0c */ /* 0x040fe20003f46270 */
[----:B------:R-:W1:Y:S01]  /*36f0*/  SHFL.IDX PT, R21, R25, RZ, 0x1c1f ;  /* 0x001c1fff19157589 */ /* 0x000e6200000e0000 */
[----:B------:R-:W-:-:S03]  /*3700*/  IMAD.SHL.U32 R6, R203, 0x2, RZ ;  /* 0x00000002cb067824 */ /* 0x000fc600078e00ff */
[----:B------:R2:W-:Y:S01]  /*3710*/  @P1 LDGSTS.E.BYPASS.LTC128B.128 [R9+0x5480], [R4.64], !P3 ;  /* 0x0548000004091fae */ /* 0x0005e2000d901d46 */
[----:B------:R-:W-:-:S03]  /*3720*/  @P0 ISETP.GE.AND P3, PT, R237, c[0x0][0x1d4], PT ;  /* 0x00007500ed000a0c */ /* 0x000fc60003f66270 */
[----:B------:R-:W3:Y:S04]  /*3730*/  SHFL.IDX PT, R20, R24, RZ, 0x1c1f ;  /* 0x001c1fff18147589 */ /* 0x000ee800000e0000 */
[----:B------:R4:W-:Y:S01]  /*3740*/  @P0 LDGSTS.E.BYPASS.LTC128B.128 [R0+0x4480], [R2.64], !P2 ;  /* 0x0448000002000fae */ /* 0x0009e2000d101d46 */
[----:B--2---:R-:W-:-:S04]  /*3750*/  @P0 LEA R4, P1, R237, R10, 0x1 ;  /* 0x0000000aed040211 */ /* 0x004fc800078208ff */
[-C--:B------:R-:W-:Y:S02]  /*3760*/  @P0 LEA.HI.X R5, R237, R11.reuse, R23, 0x1, P1 ;  /* 0x0000000bed050211 */ /* 0x080fe400008f0c17 */
[C---:B------:R-:W-:Y:S02]  /*3770*/  @P0 ISETP.GE.AND P1, PT, R238.reuse, c[0x0][0x1d4], PT ;  /* 0x00007500ee000a0c */ /* 0x040fe40003f26270 */
[C---:B----4-:R-:W-:Y:S01]  /*3780*/  @P0 LEA R2, P2, R238.reuse, R10, 0x1 ;  /* 0x0000000aee020211 */ /* 0x050fe200078408ff */
[----:B------:R2:W-:Y:S01]  /*3790*/  @P0 LDGSTS.E.BYPASS.LTC128B.128 [R0+0x5080], [R4.64], !P3 ;  /* 0x0508000004000fae */ /* 0x0005e2000d901d46 */
[----:B------:R-:W-:Y:S02]  /*37a0*/  ISETP.GE.AND P3, PT, R203, c[0x0][0x1d4], PT ;  /* 0x00007500cb007a0c */ /* 0x000fe40003f66270 */
[C---:B------:R-:W-:Y:S02]  /*37b0*/  @P0 LEA.HI.X R3, R238.reuse, R11, R26, 0x1, P2 ;  /* 0x0000000bee030211 */ /* 0x040fe400010f0c1a */
[----:B------:R-:W4:Y:S01]  /*37c0*/  S2R R26, SR_TID.X ;  /* 0x00000000001a7919 */ /* 0x000f220000002100 */
[----:B------:R-:W-:-:S04]  /*37d0*/  ISETP.GE.AND P2, PT, R238, c[0x0][0x1d4], PT ;  /* 0x00007500ee007a0c */ /* 0x000fc80003f46270 */
[----:B------:R1:W-:Y:S04]  /*37e0*/  @P0 LDGSTS.E.BYPASS.LTC128B.128 [R0+0x5c80], [R2.64], !P1 ;  /* 0x05c8000002000fae */ /* 0x0003e8000c901d46 */
[----:B------:R-:W0:Y:S01]  /*37f0*/  LDGDEPBAR ;  /* 0x00000000000079af */ /* 0x000e220000000000 */
[----:B-1----:R-:W-:Y:S01]  /*3800*/  IADD3 R2, P0, R21, R6, RZ ;  /* 0x0000000615027210 */ /* 0x002fe20007f1e0ff */
[----:B------:R-:W-:-:S04]  /*3810*/  DEPBAR.LE SB0, 0x1 ;  /* 0x000080400000791a */ /* 0x000fc80000000000 */
[----:B------:R-:W-:-:S04]  /*3820*/  DEPBAR.LE SB0, 0x0 ;  /* 0x000080000000791a */ /* 0x000fc80000000000 */
[----:B------:R-:W-:Y:S01]  /*3830*/  BAR.SYNC.DEFER_BLOCKING 0x0 ;  /* 0x0000000000007b1d */ /* 0x000fe20000010000 */
[----:B--2---:R-:W-:Y:S02]  /*3840*/  IMAD.IADD R0, R29, 0x1, -R241 ;  /* 0x000000011d007824 */ /* 0x004fe400078e0af1 */
        /* <DEDUP_REMOVED lines=31> */
[----:B------:R2:W3:Y:S04]  /*3a40*/  SHFL.IDX PT, R20, R24, 0x1, 0x1c1f ;  /* 0x003c1f0018147f89 */ /* 0x0004e800000e0000 */
[----:B-1----:R2:W1:Y:S02]  /*3a50*/  SHFL.IDX PT, R2, R25, 0x1, 0x1c1f ;  /* 0x003c1f0019027f89 */ /* 0x00246400000e0000 */
.L_x_2600:
[----:B------:R-:W-:Y:S01]  /*3a60*/  IMAD.SHL.U32 R3, R203, 0x2, RZ ;  /* 0x00000002cb037824 */ /* 0x000fe200078e00ff */
[----:B------:R-:W-:Y:S01]  /*3a70*/  ISETP.LT.OR P1, PT, R0, 0x21, P4 ;  /* 0x000000210000780c */ /* 0x000fe20002721670 */
[----:B------:R-:W-:-:S03]  /*3a80*/  IMAD.SHL.U32 R21, R237, 0x2, RZ ;  /* 0x00000002ed157824 */ /* 0x000fc600078e00ff */
[----:B-12---:R-:W-:Y:S01]  /*3a90*/  IADD3 R24, P0, R2, R3, RZ ;  /* 0x0000000302187210 */ /* 0x006fe20007f1e0ff */
[----:B------:R-:W-:-:S04]  /*3aa0*/  IMAD.SHL.U32 R3, R238, 0x2, RZ ;  /* 0x00000002ee037824 */ /* 0x000fc800078e00ff */
[----:B---3--:R-:W-:Y:S01]  /*3ab0*/  IMAD.X R25, R20, 0x1, R218, P0 ;  /* 0x0000000114197824 */ /* 0x008fe200000e06da */
        /* <DEDUP_REMOVED lines=12> */
.L_x_2400:
[----:B--23--:R-:W-:Y:S05]  /*3b80*/  BSYNC B0 ;  /* 0x0000000000007941 */ /* 0x00cfea0003800000 */
.L_x_2399:
[----:B------:R-:W0:Y:S01]  /*3b90*/  LDGDEPBAR ;  /* 0x00000000000079af */ /* 0x000e220000000000 */
[----:B------:R-:W-:Y:S01]  /*3ba0*/  WARPSYNC 0xffffffff ;  /* 0xffffffff00007948 */ /* 0x000fe20003800000 */
[C---:B-1----:R-:W-:Y:S01]  /*3bb0*/  HMMA.16816.F32 R56, R8.reuse, R40, RZ ;  /* 0x000000280838723c */ /* 0x042fe200000018ff */
[----:B------:R-:W-:Y:S01]  /*3bc0*/  ISETP.GT.AND P0, PT, R31, R239, PT ;  /* 0x000000ef1f00720c */ /* 0x000fe20003f04270 */
[----:B------:R-:W-:Y:S06]  /*3bd0*/  BSSY B1, `(.L_x_2402) ;  /* 0x00000af000017945 */ /* 0x000fec0003800000 */
[C---:B------:R-:W-:Y:S08]  /*3be0*/  HMMA.16816.F32 R48, R8.reuse, R36, RZ ;  /* 0x000000240830723c */ /* 0x040ff000000018ff */
[C---:B------:R-:W-:Y:S08]  /*3bf0*/  HMMA.16816.F32 R20, R8.reuse, R32, RZ ;  /* 0x000000200814723c */ /* 0x040ff000000018ff */
[C---:B------:R-:W-:Y:S08]  /*3c00*/  HMMA.16816.F32 R52, R8.reuse, R42, RZ ;  /* 0x0000002a0834723c */ /* 0x040ff000000018ff */
[C---:B------:R-:W-:Y:S08]  /*3c10*/  HMMA.16816.F32 R24, R8.reuse, R38, RZ ;  /* 0x000000260818723c */ /* 0x040ff000000018ff */
        /* <DEDUP_REMOVED lines=15> */
[C---:B------:R-:W-:Y:S01]  /*3d10*/  HMMA.16816.F32 R100, R4.reuse, R46, R52 ;  /* 0x0000002e0464723c */ /* 0x040fe20000001834 */
[----:B------:R-:W-:Y:S07]  /*3d20*/  LDSM.16.M88.4 R52, [R194] ;  /* 0x00000000c234783b */ /* 0x000fee0000000200 */
[C---:B------:R-:W-:Y:S01]  /*3d30*/  HMMA.16816.F32 R92, R4.reuse, R66, R24 ;  /* 0x00000042045c723c */ /* 0x040fe20000001818 */
[----:B------:R-:W-:Y:S07]  /*3d40*/  LDSM.16.M88.4 R24, [R188+0x2000] ;  /* 0x00200000bc18783b */ /* 0x000fee0000000200 */
[----:B------:R-:W-:Y:S01]  /*3d50*/  HMMA.16816.F32 R80, R4, R78, R8 ;  /* 0x0000004e0450723c */ /* 0x000fe20000001808 */
[----:B------:R-:W1:Y:S04]  /*3d60*/  LDSM.16.M88.4 R4, [R187+0x3000] ;  /* 0x00300000bb04783b */ /* 0x000e680000000200 */
[----:B------:R-:W2:Y:S03]  /*3d70*/  LDSM.16.M88.4 R8, [R187+0x2000] ;  /* 0x00200000bb08783b */ /* 0x000ea60000000200 */
[C---:B------:R-:W-:Y:S01]  /*3d80*/  HMMA.16816.F32 R68, R16.reuse, R44, R60 ;  /* 0x0000002c1044723c */ /* 0x040fe2000000183c */
[----:B------:R-:W3:Y:S07]  /*3d90*/  LDSM.16.M88.4 R60, [R193] ;  /* 0x00000000c13c783b */ /* 0x000eee0000000200 */
[C---:B------:R-:W-:Y:S08]  /*3da0*/  HMMA.16816.F32 R44, R16.reuse, R46, R40 ;  /* 0x0000002e102c723c */ /* 0x040ff00000001828 */
[C---:B------:R-:W-:Y:S08]  /*3db0*/  HMMA.16816.F32 R48, R16.reuse, R64, R72 ;  /* 0x000000401030723c */ /* 0x040ff00000001848 */
[C---:B------:R-:W-:Y:S08]  /*3dc0*/  HMMA.16816.F32 R72, R16.reuse, R76, R84 ;  /* 0x0000004c1048723c */ /* 0x040ff00000001854 */
[C---:B------:R-:W-:Y:S08]  /*3dd0*/  HMMA.16816.F32 R40, R16.reuse, R66, R88 ;  /* 0x000000421028723c */ /* 0x040ff00000001858 */
[----:B------:R-:W-:Y:S08]  /*3de0*/  HMMA.16816.F32 R16, R16, R78, R96 ;  /* 0x0000004e1010723c */ /* 0x000ff00000001860 */
[C---:B-1----:R-:W-:Y:S08]  /*3df0*/  HMMA.16816.F32 R64, R4.reuse, R36, R112 ;  /* 0x000000240440723c */ /* 0x042ff00000001870 */
[C---:B------:R-:W-:Y:S08]  /*3e00*/  HMMA.16816.F32 R100, R4.reuse, R38, R100 ;  /* 0x000000260464723c */ /* 0x040ff00000001864 */
[C---:B------:R-:W-:Y:S08]  /*3e10*/  HMMA.16816.F32 R84, R4.reuse, R14, R80 ;  /* 0x0000000e0454723c */ /* 0x040ff00000001850 */
[----:B------:R-:W-:Y:S08]  /*3e20*/  HMMA.16816.F32 R108, R4, R32, R108 ;  /* 0x00000020046c723c */ /* 0x000ff0000000186c */
[----:B--2---:R-:W-:Y:S08]  /*3e30*/  HMMA.16816.F32 R80, R8, R36, R68 ;  /* 0x000000240850723c */ /* 0x004ff00000001844 */
[C---:B------:R-:W-:Y:S08]  /*3e40*/  HMMA.16816.F32 R104, R4.reuse, R12, R104 ;  /* 0x0000000c0468723c */ /* 0x040ff00000001868 */
[----:B------:R-:W-:Y:S08]  /*3e50*/  HMMA.16816.F32 R92, R4, R34, R92 ;  /* 0x00000022045c723c */ /* 0x000ff0000000185c */
        /* <DEDUP_REMOVED lines=11> */
[C---:B------:R-:W-:Y:S08]  /*3f10*/  HMMA.16816.F32 R64, R20.reuse, R58, R100 ;  /* 0x0000003a1440723c */ /* 0x040ff00000001864 */
[----:B------:R-:W-:Y:S08]  /*3f20*/  HMMA.16816.F32 R112, R20, R52, R108 ;  /* 0x000000341470723c */ /* 0x000ff0000000186c */
[----:B------:R-:W-:Y:S08]  /*3f30*/  HMMA.16816.F32 R100, R24, R56, R80 ;  /* 0x000000381864723c */ /* 0x000ff00000001850 */
[C---:B------:R-:W-:Y:S08]  /*3f40*/  HMMA.16816.F32 R108, R20.reuse, R54, R92 ;  /* 0x00000036146c723c */ /* 0x040ff0000000185c */
[----:B---3--:R-:W-:Y:S08]  /*3f50*/  HMMA.16816.F32 R116, R20, R60, R104 ;  /* 0x0000003c1474723c */ /* 0x008ff00000001868 */
[----:B------:R-:W-:Y:S08]  /*3f60*/  HMMA.16816.F32 R96, R24, R58, R76 ;  /* 0x0000003a1860723c */ /* 0x000ff0000000184c */
[----:B------:R-:W-:Y:S01]  /*3f70*/  HMMA.16816.F32 R104, R20, R62, R84 ;  /* 0x0000003e1468723c */ /* 0x000fe20000001854 */
[----:B------:R-:W-:Y:S07]  /*3f80*/  LDSM.16.M88.4 R20, [R190] ;  /* 0x00000000be14783b */ /* 0x000fee0000000200 */
[C---:B------:R-:W-:Y:S01]  /*3f90*/  HMMA.16816.F32 R92, R24.reuse, R52, R36 ;  /* 0x00000034185c723c */ /* 0x040fe20000001824 */
[----:B------:R-:W-:Y:S07]  /*3fa0*/  LDSM.16.M88.4 R36, [R192] ;  /* 0x00000000c024783b */ /* 0x000fee0000000200 */
        /* <DEDUP_REMOVED lines=8> */
[----:B------:R-:W-:Y:S08]  /*4030*/  HMMA.16816.F32 R72, R12, R50, R64 ;  /* 0x000000320c48723c */ /* 0x000ff00000001840 */
[C---:B--2---:R-:W-:Y:S08]  /*4040*/  HMMA.16816.F32 R52, R16.reuse, R48, R100 ;  /* 0x000000301034723c */ /* 0x044ff00000001864 */
[----:B------:R-:W-:Y:S08]  /*4050*/  HMMA.16816.F32 R48, R16, R50, R96 ;  /* 0x000000321030723c */ /* 0x000ff00000001860 */
[C---:B------:R-:W-:Y:S08]  /*4060*/  HMMA.16816.F32 R68, R12.reuse, R44, R112 ;  /* 0x0000002c0c44723c */ /* 0x040ff00000001870 */
[C---:B------:R-:W-:Y:S08]  /*4070*/  HMMA.16816.F32 R64, R12.reuse, R46, R108 ;  /* 0x0000002e0c40723c */ /* 0x040ff0000000186c */
[C---:B------:R-:W-:Y:S08]  /*4080*/  HMMA.16816.F32 R60, R12.reuse, R40, R116 ;  /* 0x000000280c3c723c */ /* 0x040ff00000001874 */
[----:B------:R-:W-:Y:S08]  /*4090*/  HMMA.16816.F32 R56, R12, R42, R104 ;  /* 0x0000002a0c38723c */ /* 0x000ff00000001868 */
[C---:B------:R-:W-:Y:S08]  /*40a0*/  HMMA.16816.F32 R24, R16.reuse, R44, R92 ;  /* 0x0000002c1018723c */ /* 0x040ff0000000185c */
[C---:B------:R-:W-:Y:S08]  /*40b0*/  HMMA.16816.F32 R44, R16.reuse, R46, R88 ;  /* 0x0000002e102c723c */ /* 0x040ff00000001858 */
[C---:B------:R-:W-:Y:S08]  /*40c0*/  HMMA.16816.F32 R12, R16.reuse, R40, R84 ;  /* 0x00000028100c723c */ /* 0x040ff00000001854 */
[----:B------:R-:W-:Y:S08]  /*40d0*/  HMMA.16816.F32 R16, R16, R42, R80 ;  /* 0x0000002a1010723c */ /* 0x000ff00000001850 */
[C---:B---3--:R-:W-:Y:S08]  /*40e0*/  HMMA.16816.F32 R76, R4.reuse, R36, R76 ;  /* 0x00000024044c723c */ /* 0x048ff0000000184c */
[----:B------:R-:W-:Y:S08]  /*40f0*/  HMMA.16816.F32 R72, R4, R38, R72 ;  /* 0x000000260448723c */ /* 0x000ff00000001848 */
[C---:B----4-:R-:W-:Y:S08]  /*4100*/  HMMA.16816.F32 R52, R8.reuse, R36, R52 ;  /* 0x000000240834723c */ /* 0x050ff00000001834 */
[----:B------:R-:W-:Y:S08]  /*4110*/  HMMA.16816.F32 R48, R8, R38, R48 ;  /* 0x000000260830723c */ /* 0x000ff00000001830 */
[C---:B------:R-:W-:Y:S08]  /*4120*/  HMMA.16816.F32 R68, R4.reuse, R32, R68 ;  /* 0x000000200444723c */ /* 0x040ff00000001844 */
[----:B------:R-:W-:Y:S08]  /*4130*/  HMMA.16816.F32 R64, R4, R34, R64 ;  /* 0x000000220440723c */ /* 0x000ff00000001840 */
[C---:B------:R-:W-:Y:S08]  /*4140*/  HMMA.16816.F32 R36, R8.reuse, R32, R24 ;  /* 0x000000200824723c */ /* 0x040ff00000001818 */
[----:B------:R-:W-:Y:S08]  /*4150*/  HMMA.16816.F32 R32, R8, R34, R44 ;  /* 0x000000220820723c */ /* 0x000ff0000000182c */
[C---:B------:R-:W-:Y:S08]  /*4160*/  HMMA.16816.F32 R60, R4.reuse, R20, R60 ;  /* 0x00000014043c723c */ /* 0x040ff0000000183c */
[----:B------:R-:W-:Y:S08]  /*4170*/  HMMA.16816.F32 R56, R4, R22, R56 ;  /* 0x000000160438723c */ /* 0x000ff00000001838 */
[C---:B------:R-:W-:Y:S08]  /*4180*/  HMMA.16816.F32 R44, R8.reuse, R20, R12 ;  /* 0x00000014082c723c */ /* 0x040ff0000000180c */
[----:B------:R-:W-:Y:S01]  /*4190*/  HMMA.16816.F32 R40, R8, R22, R16 ;  /* 0x000000160828723c */ /* 0x000fe20000001810 */
[----:B------:R-:W-:Y:S06]  /*41a0*/  BAR.SYNC.DEFER_BLOCKING 0x0 ;  /* 0x0000000000007b1d */ /* 0x000fec0000010000 */
[----:B------:R-:W-:Y:S01]  /*41b0*/  @!UPT UIADD3 URZ, URZ, URZ, URZ ;  /* 0x0000003f3f3ff290 */ /* 0x000fe2000fffe03f */
[----:B------:R-:W-:Y:S11]  /*41c0*/  @!P0 BRA `(.L_x_2403) ;  /* 0x000004f000008947 */ /* 0x000ff60003800000 */
[----:B------:R-:W-:Y:S01]  /*41d0*/  IMAD.MOV.U32 R0, RZ, RZ, c[0x0][0x2b8] ;  /* 0x0000ae00ff007624 */ /* 0x000fe200078e00ff */
[C---:B------:R-:W-:Y:S01]  /*41e0*/  IADD3 R2, R240.reuse, R30, R242 ;  /* 0x0000001ef0027210 */ /* 0x040fe20007ffe0f2 */
[----:B------:R-:W-:Y:S01]  /*41f0*/  IMAD.MOV.U32 R200, RZ, RZ, RZ ;  /* 0x000000ffffc87224 */ /* 0x000fe200078e00ff */
[----:B------:R-:W-:-:S02]  /*4200*/  ISETP.GT.AND P1, PT, R240, 0x2f, PT ;  /* 0x0000002ff000780c */ /* 0x000fc40003f24270 */
[----:B------:R-:W-:Y:S02]  /*4210*/  ISETP.NE.AND P2, PT, R0, 0x1, PT ;  /* 0x000000010000780c */ /* 0x000fe40003f45270 */
[----:B------:R-:W-:-:S05]  /*4220*/  IADD3 R2, R2, -0x30, RZ ;  /* 0xffffffd002027810 */ /* 0x000fca0007ffe0ff */
[----:B------:R-:W-:-:S06]  /*4230*/  IMAD.MOV.U32 R0, RZ, RZ, R2 ;  /* 0x000000ffff007224 */ /* 0x000fcc00078e0002 */
        /* <DEDUP_REMOVED lines=26> */
.L_x_2601:
[----:B------:R-:W-:Y:S05]  /*43e0*/  BRA.DIV ~URZ, `(.L_x_2405) ;  /* 0x000141e27f007947 */ /* 0x000fea000b800000 */
[----:B------:R3:W4:Y:S02]  /*43f0*/  SHFL.IDX PT, R0, R8, RZ, 0x1c1f ;  /* 0x001c1fff08007589 */ /* 0x00072400000e0000 */
.L_x_2602:
        /* <DEDUP_REMOVED lines=20> */
.L_x_2407:
[----:B------:R-:W-:Y:S05]  /*4540*/  BSYNC B0 ;  /* 0x0000000000007941 */ /* 0x000fea0003800000 */
.L_x_2406:
[----:B------:R-:W-:Y:S01]  /*4550*/  ISETP.GE.AND P0, PT, R9, 0x21, PT ;  /* 0x000000210900780c */ /* 0x000fe20003f06270 */
[----:B------:R-:W-:Y:S06]  /*4560*/  BRA.DIV ~URZ, `(.L_x_2408) ;  /* 0x000140d27f007947 */ /* 0x000fec000b800000 */
[----:B--2---:R2:W1:Y:S04]  /*4570*/  SHFL.IDX PT, R4, R5, 0x1, 0x1c1f ;  /* 0x003c1f0005047f89 */ /* 0x00446800000e0000 */
[----:B----4-:R2:W4:Y:S02]  /*4580*/  SHFL.IDX PT, R0, R8, 0x1, 0x1c1f ;  /* 0x003c1f0008007f89 */ /* 0x01052400000e0000 */
.L_x_2603:
[----:B------:R-:W-:Y:S05]  /*4590*/  @!P0 BRA `(.L_x_2403) ;  /* 0x0000012000008947 */ /* 0x000fea0003800000 */
[C---:B------:R-:W-:Y:S01]  /*45a0*/  IMAD.SHL.U32 R2, R203.reuse, 0x2, RZ ;  /* 0x00000002cb027824 */ /* 0x040fe200078e00ff */
[----:B------:R-:W-:Y:S01]  /*45b0*/  ISETP.GE.AND P0, PT, R203, c[0x0][0x1d4], PT ;  /* 0x00007500cb007a0c */ /* 0x000fe20003f06270 */
[----:B------:R-:W-:Y:S02]  /*45c0*/  IMAD.SHL.U32 R6, R237, 0x2, RZ ;  /* 0x00000002ed067824 */ /* 0x000fe400078e00ff */
[----:B-12---:R-:W-:Y:S01]  /*45d0*/  IMAD.SHL.U32 R5, R238, 0x2, RZ ;  /* 0x00000002ee057824 */ /* 0x006fe200078e00ff */
[----:B----4-:R-:W-:-:S05]  /*45e0*/  IADD3 R2, P1, R0, R2, RZ ;  /* 0x0000000200027210 */ /* 0x010fca0007f3e0ff */
[----:B------:R-:W-:Y:S01]  /*45f0*/  IMAD.X R3, R4, 0x1, R218, P1 ;  /* 0x0000000104037824 */ /* 0x000fe200008e06da */
        /* <DEDUP_REMOVED lines=12> */
.L_x_2403:
[----:B------:R-:W-:Y:S05]  /*46c0*/  BSYNC B1 ;  /* 0x0000000000017941 */ /* 0x000fea0003800000 */
.L_x_2402:
[----:B----4-:R-:W4:Y:S01]  /*46d0*/  LDL R0, [R1+0x10] ;  /* 0x0000100001007983 */ /* 0x010f220000100800 */
[----:B--2---:R-:W-:-:S03]  /*46e0*/  IMAD.MOV.U32 R2, RZ, RZ, c[0x0][0x2c4] ;  /* 0x0000b100ff027624 */ /* 0x004fc600078e00ff */
[----:B------:R-:W0:Y:S02]  /*46f0*/  LDGDEPBAR ;  /* 0x00000000000079af */ /* 0x000e240000000000 */
[----:B------:R-:W-:Y:S01]  /*4700*/  ISETP.NE.AND P0, PT, R2, 0x1, PT ;  /* 0x000000010200780c */ /* 0x000fe20003f05270 */
[----:B------:R-:W-:Y:S01]  /*4710*/  ULDC UR4, c[0x0][0x324] ;  /* 0x0000c90000047ab9 */ /* 0x000fe20000000800 */
[C---:B------:R-:W-:Y:S01]  /*4720*/  IADD3 R2, -R236.reuse, 0x1, R29 ;  /* 0x00000001ec027810 */ /* 0x040fe20007ffe11d */
[----:B------:R-:W-:Y:S01]  /*4730*/  ULOP3.LUT UR4, URZ, UR4, URZ, 0x33, !UPT ;  /* 0x000000043f047292 */ /* 0x000fe2000f8e333f */
[----:B------:R-:W-:Y:S01]  /*4740*/  IMAD.IADD R10, R29, 0x1, -R236 ;  /* 0x000000011d0a7824 */ /* 0x000fe200078e0aec */
[----:B------:R-:W-:Y:S01]  /*4750*/  IADD3 R11, -R236, R28, RZ ;  /* 0x0000001cec0b7210 */ /* 0x000fe20007ffe1ff */
[----:B----4-:R-:W-:-:S07]  /*4760*/  IMAD.IADD R0, R0, 0x1, R252 ;  /* 0x0000000100007824 */ /* 0x010fce00078e02fc */
[----:B------:R-:W-:-:S04]  /*4770*/  @P0 IMAD.HI.U32 R3, R0, c[0x0][0x2c8], RZ ;  /* 0x0000b20000030a27 */ /* 0x000fc800078e00ff */
[----:B------:R-:W-:Y:S01]  /*4780*/  IMAD.MOV.U32 R7, RZ, RZ, R0 ;  /* 0x000000ffff077224 */ /* 0x000fe200078e0000 */
[----:B------:R-:W-:-:S04]  /*4790*/  IADD3 R0, R2, -R230, RZ ;  /* 0x800000e602007210 */ /* 0x000fc80007ffe0ff */
[C---:B------:R-:W-:Y:S02]  /*47a0*/  IADD3 R9, R0.reuse, UR4, RZ ;  /* 0x0000000400097c10 */ /* 0x040fe4000fffe0ff */
[----:B------:R-:W-:Y:S02]  /*47b0*/  @P0 SHF.R.U32.HI R7, RZ, c[0x0][0x2cc], R3 ;  /* 0x0000b300ff070a19 */ /* 0x000fe40000011603 */
[----:B---3--:R-:W-:Y:S01]  /*47c0*/  IADD3 R8, R0, c[0x0][0x328], RZ ;  /* 0x0000ca0000087a10 */ /* 0x008fe20007ffe0ff */
[----:B------:R-:W-:Y:S05]  /*47d0*/  BRA.DIV ~URZ, `(.L_x_2409) ;  /* 0x00013f327f007947 */ /* 0x000fea000b800000 */
[----:B------:R2:W3:Y:S02]  /*47e0*/  SHFL.IDX PT, R2, R7, RZ, 0x1c1f ;  /* 0x001c1fff07027589 */ /* 0x0004e400000e0000 */
.L_x_2604:
[----:B------:R-:W-:Y:S01]  /*47f0*/  IMAD.MOV.U32 R0, RZ, RZ, c[0x0][0x32c] ;  /* 0x0000cb00ff007624 */ /* 0x000fe200078e00ff */
[----:B---3--:R-:W-:-:S04]  /*4800*/  IADD3 R3, R8, R2, RZ ;  /* 0x0000000208037210 */ /* 0x008fc80007ffe0ff */
[----:B------:R-:W-:Y:S01]  /*4810*/  ISETP.GE.AND P0, PT, R0, 0x1, PT ;  /* 0x000000010000780c */ /* 0x000fe20003f06270 */
[----:B------:R-:W-:Y:S01]  /*4820*/  IMAD.IADD R0, R9, 0x1, R2 ;  /* 0x0000000109007824 */ /* 0x000fe200078e0202 */
[----:B-1----:R-:W-:-:S11]  /*4830*/  IMNMX R4, R10, R3, PT ;  /* 0x000000030a047217 */ /* 0x002fd60003800200 */
        /* <DEDUP_REMOVED lines=12> */
.L_x_2412:
[----:B------:R-:W-:-:S04]  /*4900*/  MOV R3, 0x1 ;  /* 0x0000000100037802 */ /* 0x000fc80000000f00 */
[----:B------:R-:W-:-:S13]  /*4910*/  ISETP.NE.AND P0, PT, R3, c[0x0][0x32c], PT ;  /* 0x0000cb0003007a0c */ /* 0x000fda0003f05270 */
[----:B------:R-:W-:-:S05]  /*4920*/  @P0 IMAD.HI.U32 R3, R2, c[0x0][0x330], RZ ;  /* 0x0000cc0002030a27 */ /* 0x000fca00078e00ff */
[----:B------:R-:W-:Y:S02]  /*4930*/  @P0 SHF.R.U32.HI R2, RZ, c[0x0][0x334], R3 ;  /* 0x0000cd00ff020a19 */ /* 0x000fe40000011603 */
.L_x_2413:
[----:B------:R-:W-:Y:S05]  /*4940*/  BSYNC B0 ;  /* 0x0000000000007941 */ /* 0x000fea0003800000 */
.L_x_2411:
[----:B------:R-:W-:-:S05]  /*4950*/  IMAD R2, R2, c[0x0][0x32c], R11 ;  /* 0x0000cb0002027a24 */ /* 0x000fca00078e020b */
[----:B------:R-:W-:Y:S02]  /*4960*/  IADD3 R3, R2, c[0x0][0x32c], RZ ;  /* 0x0000cb0002037a10 */ /* 0x000fe40007ffe0ff */
[----:B------:R-:W-:Y:S02]  /*4970*/  IMNMX R0, R0, R2, !PT ;  /* 0x0000000200007217 */ /* 0x000fe40007800200 */
[----:B------:R-:W-:Y:S02]  /*4980*/  IMNMX R4, R4, R3, PT ;  /* 0x0000000304047217 */ /* 0x000fe40003800200 */
.L_x_2410:
[----:B------:R-:W-:Y:S05]  /*4990*/  BRA.DIV ~URZ, `(.L_x_2414) ;  /* 0x00013de27f007947 */ /* 0x000fea000b800000 */
[----:B------:R1:W3:Y:S02]  /*49a0*/  SHFL.IDX PT, R2, R7, 0x1, 0x1c1f ;  /* 0x003c1f0007027f89 */ /* 0x0002e400000e0000 */
.L_x_2605:
[----:B------:R-:W-:Y:S02]  /*49b0*/  IMAD.MOV.U32 R3, RZ, RZ, c[0x0][0x32c] ;  /* 0x0000cb00ff037624 */ /* 0x000fe400078e00ff */
[----:B---3--:R-:W-:-:S03]  /*49c0*/  IMAD.IADD R5, R9, 0x1, R2 ;  /* 0x0000000109057824 */ /* 0x008fc600078e0202 */
[----:B------:R-:W-:Y:S02]  /*49d0*/  ISETP.GE.AND P0, PT, R3, 0x1, PT ;  /* 0x000000010300780c */ /* 0x000fe40003f06270 */
[----:B------:R-:W-:-:S04]  /*49e0*/  IADD3 R3, R8, R2, RZ ;  /* 0x0000000208037210 */ /* 0x000fc80007ffe0ff */
[----:B------:R-:W-:-:S07]  /*49f0*/  IMNMX R6, R10, R3, PT ;  /* 0x000000030a067217 */ /* 0x000fce0003800200 */
        /* <DEDUP_REMOVED lines=12> */
.L_x_2417:
[----:B------:R-:W-:-:S04]  /*4ac0*/  MOV R3, 0x1 ;  /* 0x0000000100037802 */ /* 0x000fc80000000f00 */
[----:B------:R-:W-:-:S13]  /*4ad0*/  ISETP.NE.AND P0, PT, R3, c[0x0][0x32c], PT ;  /* 0x0000cb0003007a0c */ /* 0x000fda0003f05270 */
[----:B------:R-:W-:-:S05]  /*4ae0*/  @P0 IMAD.HI.U32 R3, R2, c[0x0][0x330], RZ ;  /* 0x0000cc0002030a27 */ /* 0x000fca00078e00ff */
[----:B------:R-:W-:Y:S02]  /*4af0*/  @P0 SHF.R.U32.HI R2, RZ, c[0x0][0x334], R3 ;  /* 0x0000cd00ff020a19 */ /* 0x000fe40000011603 */
.L_x_2418:
[----:B------:R-:W-:Y:S05]  /*4b00*/  BSYNC B0 ;  /* 0x0000000000007941 */ /* 0x000fea0003800000 */
.L_x_2416:
[----:B------:R-:W-:-:S05]  /*4b10*/  IMAD R2, R2, c[0x0][0x32c], R11 ;  /* 0x0000cb0002027a24 */ /* 0x000fca00078e020b */
[----:B------:R-:W-:Y:S02]  /*4b20*/  IADD3 R3, R2, c[0x0][0x32c], RZ ;  /* 0x0000cb0002037a10 */ /* 0x000fe40007ffe0ff */
[----:B------:R-:W-:Y:S02]  /*4b30*/  IMNMX R5, R5, R2, !PT ;  /* 0x0000000205057217 */ /* 0x000fe40007800200 */
[----:B------:R-:W-:Y:S02]  /*4b40*/  IMNMX R6, R6, R3, PT ;  /* 0x0000000306067217 */ /* 0x000fe40003800200 */
.L_x_2415:
        /* <DEDUP_REMOVED lines=16> */
[----:B------:R-:W-:Y:S02]  /*4c50*/  ISETP.GE.AND P2, PT, R28, 0x21, PT ;  /* 0x000000211c00780c */ /* 0x000fe40003f46270 */
[----:B------:R-:W-:Y:S02]  /*4c60*/  FSEL R21, R48, -INF , !P0 ;  /* 0xff80000030157808 */ /* 0x000fe40004000000 */
[----:B------:R-:W-:Y:S02]  /*4c70*/  ISETP.GT.AND P0, PT, R0, 0x9, !P1 ;  /* 0x000000090000780c */ /* 0x000fe40004f04270 */
[----:B------:R-:W-:Y:S02]  /*4c80*/  LOP3.LUT R198, R198, 0xfffffffe, RZ, 0xc0, !PT ;  /* 0xfffffffec6c67812 */ /* 0x000fe400078ec0ff */
[----:B------:R-:W-:Y:S02]  /*4c90*/  ISETP.LT.OR P0, PT, R4, 0xa, P0 ;  /* 0x0000000a0400780c */ /* 0x000fe40000701670 */
[----:B------:R-:W-:-:S02]  /*4ca0*/  @P1 LOP3.LUT R198, R198, 0x1, RZ, 0xfc, !PT ;  /* 0x00000001c6c61812 */ /* 0x000fc400078efcff */
[----:B------:R-:W-:Y:S02]  /*4cb0*/  FSEL R24, R49, -INF , !P0 ;  /* 0xff80000031187808 */ /* 0x000fe40004000000 */
[----:B------:R-:W-:Y:S02]  /*4cc0*/  ISETP.GT.AND P0, PT, R0, 0x10, !P6 ;  /* 0x000000100000780c */ /* 0x000fe40007704270 */
[----:B------:R-:W-:Y:S02]  /*4cd0*/  ISETP.GE.AND P1, PT, R28, 0x22, PT ;  /* 0x000000221c00780c */ /* 0x000fe40003f26270 */
        /* <DEDUP_REMOVED lines=18> */
[----:B------:R-:W-:-:S13]  /*4e00*/  ISETP.GE.AND P0, PT, R28, 0x29, PT ;  /* 0x000000291c00780c */ /* 0x000fda0003f06270 */
[----:B------:R-:W-:Y:S02]  /*4e10*/  @P0 LOP3.LUT R198, R198, 0x4, RZ, 0xfc, !PT ;  /* 0x00000004c6c60812 */ /* 0x000fe400078efcff */
[----:B------:R-:W-:Y:S02]  /*4e20*/  ISETP.GT.AND P0, PT, R0, 0x28, !P0 ;  /* 0x000000280000780c */ /* 0x000fe40004704270 */
[----:B------:R-:W-:Y:S02]  /*4e30*/  LOP3.LUT R198, R198, 0xfffffff7, RZ, 0xc0, !PT ;  /* 0xfffffff7c6c67812 */ /* 0x000fe400078ec0ff */
[----:B------:R-:W-:-:S04]  /*4e40*/  ISETP.LT.OR P0, PT, R4, 0x29, P0 ;  /* 0x000000290400780c */ /* 0x000fc80000701670 */
[----:B------:R-:W-:Y:S02]  /*4e50*/  FSEL R130, R40, -INF , !P0 ;  /* 0xff80000028827808 */ /* 0x000fe40004000000 */
[----:B------:R-:W-:-:S13]  /*4e60*/  ISETP.GE.AND P0, PT, R28, 0x1, PT ;  /* 0x000000011c00780c */ /* 0x000fda0003f06270 */
[----:B------:R-:W-:Y:S02]  /*4e70*/  @P0 LOP3.LUT R198, R198, 0x8, RZ, 0xfc, !PT ;  /* 0x00000008c6c60812 */ /* 0x000fe400078efcff */
[----:B------:R-:W-:Y:S02]  /*4e80*/  ISETP.GT.AND P0, PT, R0, RZ, !P0 ;  /* 0x000000ff0000720c */ /* 0x000fe40004704270 */
[----:B------:R-:W-:Y:S02]  /*4e90*/  LOP3.LUT R198, R198, 0xffffffdf, RZ, 0xc0, !PT ;  /* 0xffffffdfc6c67812 */ /* 0x000fe400078ec0ff */
        /* <DEDUP_REMOVED lines=8> */
[----:B------:R3:W4:Y:S02]  /*4f20*/  SHFL.IDX PT, R3, R7, 0x2, 0x1c1f ;  /* 0x005c1f0007037f89 */ /* 0x00072400000e0000 */
.L_x_2606:
        /* <DEDUP_REMOVED lines=17> */
.L_x_2422:
[----:B------:R-:W-:-:S04]  /*5040*/  MOV R4, 0x1 ;  /* 0x0000000100047802 */ /* 0x000fc80000000f00 */
[----:B------:R-:W-:-:S13]  /*5050*/  ISETP.NE.AND P0, PT, R4, c[0x0][0x32c], PT ;  /* 0x0000cb0004007a0c */ /* 0x000fda0003f05270 */
[----:B------:R-:W-:-:S05]  /*5060*/  @P0 IMAD.HI.U32 R4, R3, c[0x0][0x330], RZ ;  /* 0x0000cc0003040a27 */ /* 0x000fca00078e00ff */
[----:B------:R-:W-:Y:S02]  /*5070*/  @P0 SHF.R.U32.HI R3, RZ, c[0x0][0x334], R4 ;  /* 0x0000cd00ff030a19 */ /* 0x000fe40000011604 */
.L_x_2423:
[----:B------:R-:W-:Y:S05]  /*5080*/  BSYNC B0 ;  /* 0x0000000000007941 */ /* 0x000fea0003800000 */
.L_x_2421:
[----:B------:R-:W-:-:S05]  /*5090*/  IMAD R3, R3, c[0x0][0x32c], R11 ;  /* 0x0000cb0003037a24 */ /* 0x000fca00078e020b */
[----:B------:R-:W-:Y:S02]  /*50a0*/  IADD3 R4, R3, c[0x0][0x32c], RZ ;  /* 0x0000cb0003047a10 */ /* 0x000fe40007ffe0ff */
[----:B------:R-:W-:Y:S02]  /*50b0*/  IMNMX R0, R0, R3, !PT ;  /* 0x0000000300007217 */ /* 0x000fe40007800200 */
[----:B------:R-:W-:Y:S02]  /*50c0*/  IMNMX R2, R2, R4, PT ;  /* 0x0000000402027217 */ /* 0x000fe40003800200 */
.L_x_2420:
[----:B------:R-:W-:Y:S02]  /*50d0*/  LOP3.LUT P0, RZ, R198, 0x2, RZ, 0xc0, !PT ;  /* 0x00000002c6ff7812 */ /* 0x000fe4000780c0ff */
[----:B------:R-:W-:Y:S02]  /*50e0*/  P2R R3, PR, RZ, 0x40 ;  /* 0x00000040ff037803 */ /* 0x000fe40000000000 */
        /* <DEDUP_REMOVED lines=41> */
[----:B------:R-:W-:Y:S02]  /*5380*/  ISETP.GT.AND P0, PT, R0, RZ, !P6 ;  /* 0x000000ff0000720c */ /* 0x000fe40007704270 */
[----:B------:R-:W-:Y:S02]  /*5390*/  ISETP.NE.AND P6, PT, R3, RZ, PT ;  /* 0x000000ff0300720c */ /* 0x000fe40003fc5270 */
        /* <DEDUP_REMOVED lines=42> */
.L_x_2607:
        /* <DEDUP_REMOVED lines=17> */
.L_x_2427:
[----:B------:R-:W-:-:S04]  /*5750*/  MOV R4, 0x1 ;  /* 0x0000000100047802 */ /* 0x000fc80000000f00 */
[----:B------:R-:W-:-:S13]  /*5760*/  ISETP.NE.AND P0, PT, R4, c[0x0][0x32c], PT ;  /* 0x0000cb0004007a0c */ /* 0x000fda0003f05270 */
[----:B------:R-:W-:-:S05]  /*5770*/  @P0 IMAD.HI.U32 R4, R3, c[0x0][0x330], RZ ;  /* 0x0000cc0003040a27 */ /* 0x000fca00078e00ff */
[----:B------:R-:W-:Y:S02]  /*5780*/  @P0 SHF.R.U32.HI R3, RZ, c[0x0][0x334], R4 ;  /* 0x0000cd00ff030a19 */ /* 0x000fe40000011604 */
.L_x_2428:
[----:B------:R-:W-:Y:S05]  /*5790*/  BSYNC B0 ;  /* 0x0000000000007941 */ /* 0x000fea0003800000 */
.L_x_2426:
[----:B------:R-:W-:-:S05]  /*57a0*/  IMAD R3, R3, c[0x0][0x32c], R11 ;  /* 0x0000cb0003037a24 */ /* 0x000fca00078e020b */
[----:B------:R-:W-:Y:S02]  /*57b0*/  IADD3 R4, R3, c[0x0][0x32c], RZ ;  /* 0x0000cb0003047a10 */ /* 0x000fe40007ffe0ff */
[----:B------:R-:W-:Y:S02]  /*57c0*/  IMNMX R0, R0, R3, !PT ;  /* 0x0000000300007217 */ /* 0x000fe40007800200 */
[----:B------:R-:W-:Y:S02]  /*57d0*/  IMNMX R2, R2, R4, PT ;  /* 0x0000000402027217 */ /* 0x000fe40003800200 */
.L_x_2425:
[----:B------:R-:W-:Y:S02]  /*57e0*/  LOP3.LUT P0, RZ, R198, 0x2, RZ, 0xc0, !PT ;  /* 0x00000002c6ff7812 */ /* 0x000fe4000780c0ff */
[----:B------:R-:W-:Y:S02]  /*57f0*/  FMNMX.FTZ R3, R22, R25, !PT ;  /* 0x0000001916037209 */ /* 0x000fe40007810000 */
[----:B------:R-:W-:Y:S02]  /*5800*/  ISETP.GT.AND P0, PT, R0, 0x8, !P0 ;  /* 0x000000080000780c */ /* 0x000fe40004704270 */
[----:B------:R-:W-:-:S02]  /*5810*/  FMNMX.FTZ R3, R31, R3, !PT ;  /* 0x000000031f037209 */ /* 0x000fc40007810000 */
[----:B------:R-:W-:Y:S02]  /*5820*/  ISETP.LT.OR P0, PT, R2, 0x9, P0 ;  /* 0x000000090200780c */ /* 0x000fe40000701670 */
[----:B------:R-:W-:Y:S02]  /*5830*/  FMNMX.FTZ R3, R35, R3, !PT ;  /* 0x0000000323037209 */ /* 0x000fe40007810000 */
[----:B------:R-:W-:Y:S02]  /*5840*/  FSEL R11, R74, -INF , !P0 ;  /* 0xff8000004a0b7808 */ /* 0x000fe40004000000 */
[----:B------:R-:W-:Y:S02]  /*5850*/  LOP3.LUT P0, RZ, R198, 0x1, RZ, 0xc0, !PT ;  /* 0x00000001c6ff7812 */ /* 0x000fe4000780c0ff */
[----:B------:R-:W-:Y:S02]  /*5860*/  FMNMX.FTZ R3, R37, R3, !PT ;  /* 0x0000000325037209 */ /* 0x000fe40007810000 */
[----:B------:R-:W-:-:S02]  /*5870*/  ISETP.GT.AND P0, PT, R0, 0x9, !P0 ;  /* 0x000000090000780c */ /* 0x000fc40004704270 */
[----:B------:R-:W-:Y:S02]  /*5880*/  FMNMX.FTZ R3, R38, R3, !PT ;  /* 0x0000000326037209 */ /* 0x000fe40007810000 */
[----:B------:R-:W-:Y:S02]  /*5890*/  ISETP.LT.OR P0, PT, R2, 0xa, P0 ;  /* 0x0000000a0200780c */ /* 0x000fe40000701670 */
[----:B------:R-:W-:Y:S02]  /*58a0*/  FMNMX.FTZ R3, R39, R3, !PT ;  /* 0x0000000327037209 */ /* 0x000fe40007810000 */
[----:B------:R-:W-:Y:S02]  /*58b0*/  FSEL R16, R75, -INF , !P0 ;  /* 0xff8000004b107808 */ /* 0x000fe40004000000 */
[----:B------:R-:W-:Y:S02]  /*58c0*/  ISETP.GT.AND P0, PT, R0, 0x10, !P6 ;  /* 0x000000100000780c */ /* 0x000fe40007704270 */
[----:B------:R-:W-:-:S02]  /*58d0*/  LOP3.LUT P6, RZ, R198, 0x20, RZ, 0xc0, !PT ;  /* 0x00000020c6ff7812 */ /* 0x000fc400078cc0ff */
[----:B------:R-:W-:Y:S02]  /*58e0*/  ISETP.LT.OR P0, PT, R2, 0x11, P0 ;  /* 0x000000110200780c */ /* 0x000fe40000701670 */
[----:B------:R-:W-:Y:S02]  /*58f0*/  FMNMX.FTZ R3, R40, R3, !PT ;  /* 0x0000000328037209 */ /* 0x000fe40007810000 */
[----:B------:R-:W-:Y:S02]  /*5900*/  FSEL R17, R70, -INF , !P0 ;  /* 0xff80000046117808 */ /* 0x000fe40004000000 */
[----:B------:R-:W-:Y:S02]  /*5910*/  ISETP.GT.AND P0, PT, R0, 0x11, !P5 ;  /* 0x000000110000780c */ /* 0x000fe40006f04270 */
[----:B------:R-:W-:Y:S02]  /*5920*/  LOP3.LUT P5, RZ, R198, 0x8, RZ, 0xc0, !PT ;  /* 0x00000008c6ff7812 */ /* 0x000fe400078ac0ff */
[----:B------:R-:W-:-:S02]  /*5930*/  ISETP.LT.OR P0, PT, R2, 0x12, P0 ;  /* 0x000000120200780c */ /* 0x000fc40000701670 */
[----:B------:R-:W-:Y:S02]  /*5940*/  FMNMX.FTZ R3, R124, R3, !PT ;  /* 0x000000037c037209 */ /* 0x000fe40007810000 */
        /* <DEDUP_REMOVED lines=12> */
[C---:B------:R-:W-:Y:S02]  /*5a10*/  ISETP.GT.AND P0, PT, R0.reuse, 0x21, !P1 ;  /* 0x000000210000780c */ /* 0x040fe40004f04270 */
[----:B------:R-:W-:Y:S02]  /*5a20*/  ISETP.GT.AND P1, PT, R0, RZ, !P5 ;  /* 0x000000ff0000720c */ /* 0x000fe40006f24270 */
[C---:B------:R-:W-:Y:S02]  /*5a30*/  ISETP.LT.OR P0, PT, R2.reuse, 0x22, P0 ;  /* 0x000000220200780c */ /* 0x040fe40000701670 */
[----:B------:R-:W-:Y:S02]  /*5a40*/  ISETP.LT.OR P1, PT, R2, 0x1, P1 ;  /* 0x000000010200780c */ /* 0x000fe40000f21670 */
[----:B------:R-:W-:-:S02]  /*5a50*/  FSEL R120, R63, -INF , !P0 ;  /* 0xff8000003f787808 */ /* 0x000fc40004000000 */
[----:B------:R-:W-:Y:S02]  /*5a60*/  ISETP.GT.AND P0, PT, R0, 0x1, !P3 ;  /* 0x000000010000780c */ /* 0x000fe40005f04270 */
[----:B------:R-:W-:Y:S02]  /*5a70*/  FSEL R9, R78, -INF , !P1 ;  /* 0xff8000004e097808 */ /* 0x000fe40004800000 */
[----:B------:R-:W-:-:S04]  /*5a80*/  ISETP.LT.OR P0, PT, R2, 0x2, P0 ;  /* 0x000000020200780c */ /* 0x000fc80000701670 */
[----:B------:R-:W-:Y:S02]  /*5a90*/  FSEL R10, R79, -INF , !P0 ;  /* 0xff8000004f0a7808 */ /* 0x000fe40004000000 */
[----:B------:R-:W-:Y:S02]  /*5aa0*/  ISETP.GT.AND P0, PT, R0, 0x28, !P4 ;  /* 0x000000280000780c */ /* 0x000fe40006704270 */
[----:B--234-:R-:W-:Y:S02]  /*5ab0*/  FMNMX.FTZ R7, R9, R10, !PT ;  /* 0x0000000a09077209 */ /* 0x01cfe40007810000 */
[----:B------:R-:W-:Y:S02]  /*5ac0*/  ISETP.LT.OR P0, PT, R2, 0x29, P0 ;  /* 0x000000290200780c */ /* 0x000fe40000701670 */
[----:B------:R-:W-:Y:S02]  /*5ad0*/  FMNMX.FTZ R7, R11, R7, !PT ;  /* 0x000000070b077209 */ /* 0x000fe40007810000 */
[----:B------:R-:W-:-:S02]  /*5ae0*/  FSEL R107, R58, -INF , !P0 ;  /* 0xff8000003a6b7808 */ /* 0x000fc40004000000 */
[----:B------:R-:W-:Y:S02]  /*5af0*/  ISETP.GT.AND P0, PT, R0, 0x29, !P6 ;  /* 0x000000290000780c */ /* 0x000fe40007704270 */
[----:B------:R-:W-:Y:S02]  /*5b00*/  FMNMX.FTZ R0, R12, R13, !PT ;  /* 0x0000000d0c007209 */ /* 0x000fe40007810000 */
[----:B------:R-:W-:Y:S02]  /*5b10*/  ISETP.LT.OR P0, PT, R2, 0x2a, P0 ;  /* 0x0000002a0200780c */ /* 0x000fe40000701670 */
        /* <DEDUP_REMOVED lines=25> */
[----:B------:R-:W-:Y:S02]  /*5cb0*/  FSEL R105, R59, -INF , !P0 ;  /* 0xff8000003b697808 */ /* 0x000fe40004000000 */
[----:B------:R-:W-:-:S02]  /*5cc0*/  FMNMX.FTZ R3, R130, R4, !PT ;  /* 0x0000000482037209 */ /* 0x000fc40007810000 */
[----:B------:R-:W-:Y:S02]  /*5cd0*/  FMNMX.FTZ R2, R126, R2, !PT ;  /* 0x000000027e027209 */ /* 0x000fe40007810000 */
[----:B------:R-:W-:Y:S02]  /*5ce0*/  FMNMX.FTZ R0, R122, R0, !PT ;  /* 0x000000007a007209 */ /* 0x000fe40007810000 */
[----:B------:R-:W-:Y:S02]  /*5cf0*/  FMNMX.FTZ R7, R107, R7, !PT ;  /* 0x000000076b077209 */ /* 0x000fe40007810000 */
[----:B------:R-:W-:Y:S02]  /*5d00*/  FMNMX.FTZ R4, R129, R3, !PT ;  /* 0x0000000381047209 */ /* 0x000fe40007810000 */
[----:B------:R-:W-:Y:S02]  /*5d10*/  FMNMX.FTZ R5, R125, R2, !PT ;  /* 0x000000027d057209 */ /* 0x000fe40007810000 */
[----:B------:R-:W-:-:S02]  /*5d20*/  FMNMX.FTZ R6, R121, R0, !PT ;  /* 0x0000000079067209 */ /* 0x000fc40007810000 */
[----:B------:R-:W-:Y:S01]  /*5d30*/  FMNMX.FTZ R7, R105, R7, !PT ;  /* 0x0000000769077209 */ /* 0x000fe20007810000 */
[----:B------:R-:W-:Y:S05]  /*5d40*/  BRA.DIV ~URZ, `(.L_x_2429) ;  /* 0x00012b827f007947 */ /* 0x000fea000b800000 */
[----:B------:R1:W2:Y:S02]  /*5d50*/  SHFL.BFLY PT, R0, R4, 0x2, 0x1f ;  /* 0x0c401f0004007f89 */ /* 0x0002a400000e0000 */
.L_x_2608:
        /* <DEDUP_REMOVED lines=15> */
.L_x_2609:
[C---:B------:R-:W-:Y:S01]  /*5e50*/  FMUL.FTZ R0, R104.reuse, c[0x0][0x2d0] ;  /* 0x0000b40068007a20 */ /* 0x040fe20000410000 */
[----:B------:R-:W-:Y:S01]  /*5e60*/  FSETP.NEU.FTZ.AND P0, PT, R104, -INF , PT ;  /* 0xff8000006800780b */ /* 0x000fe20003f1d000 */
[C---:B------:R-:W-:Y:S01]  /*5e70*/  FMUL.FTZ R3, R103.reuse, c[0x0][0x2d0] ;  /* 0x0000b40067037a20 */ /* 0x040fe20000410000 */
[----:B----4-:R-:W-:Y:S01]  /*5e80*/  FMNMX.FTZ R101, R8, R7, !PT ;  /* 0x0000000708657209 */ /* 0x010fe20007810000 */
[----:B------:R-:W-:Y:S01]  /*5e90*/  WARPSYNC 0xffffffff ;  /* 0xffffffff00007948 */ /* 0x000fe20003800000 */
[----:B------:R-:W-:Y:S01]  /*5ea0*/  FSEL R20, R0, RZ, P0 ;  /* 0x000000ff00147208 */ /* 0x000fe20000000000 */
[----:B------:R-:W-:Y:S01]  /*5eb0*/  LDSM.16.MT88.4 R48, [R185+0xc00] ;  /* 0x000c0000b930783b */ /* 0x000fe20000004200 */
        /* <DEDUP_REMOVED lines=12> */
[----:B-1----:R-:W-:Y:S02]  /*5f80*/  FFMA.FTZ R0, R15, c[0x0][0x2d0], -R20 ;  /* 0x0000b4000f007a23 */ /* 0x002fe40000010814 */
[----:B------:R1:W-:Y:S01]  /*5f90*/  MUFU.EX2 R153, R4 ;  /* 0x0000000400997308 */ /* 0x0003e20000000800 */
[----:B------:R-:W-:Y:S04]  /*5fa0*/  LDSM.16.MT88.4 R64, [R185+0x1c00] ;  /* 0x001c0000b940783b */ /* 0x000fe80000004200 */
[----:B------:R-:W-:Y:S01]  /*5fb0*/  LDSM.16.MT88.4 R44, [R186] ;  /* 0x00000000ba2c783b */ /* 0x000fe20000004200 */
[----:B--2---:R-:W-:-:S02]  /*5fc0*/  FMUL.FTZ R2, R102, c[0x0][0x2d0] ;  /* 0x0000b40066027a20 */ /* 0x004fc40000410000 */
[----:B------:R2:W-:Y:S03]  /*5fd0*/  MUFU.EX2 R213, R0 ;  /* 0x0000000000d57308 */ /* 0x0005e60000000800 */
[----:B------:R-:W-:Y:S02]  /*5fe0*/  FSEL R2, R2, RZ, P0 ;  /* 0x000000ff02027208 */ /* 0x000fe40000000000 */
[----:B------:R-:W-:-:S03]  /*5ff0*/  FSETP.NEU.FTZ.AND P0, PT, R101, -INF , PT ;  /* 0xff8000006500780b */ /* 0x000fc60003f1d000 */
[----:B-1----:R-:W-:-:S04]  /*6000*/  FFMA.FTZ R4, R39, c[0x0][0x2d0], -R2 ;  /* 0x0000b40027047a23 */ /* 0x002fc80000010802 */
[----:B------:R1:W-:Y:S01]  /*6010*/  MUFU.EX2 R231, R4 ;  /* 0x0000000400e77308 */ /* 0x0003e20000000800 */
[----:B--2---:R-:W-:-:S07]  /*6020*/  FFMA.FTZ R0, R21, c[0x0][0x2d0], -R20 ;  /* 0x0000b40015007a23 */ /* 0x004fce0000010814 */
        /* <DEDUP_REMOVED lines=12> */
[----:B------:R1:W-:Y:S02]  /*60f0*/  MUFU.EX2 R72, R0 ;  /* 0x0000000000487308 */ /* 0x0003e40000000800 */
[----:B-1----:R-:W-:-:S06]  /*6100*/  FFMA.FTZ R0, R12, c[0x0][0x2d0], -R3 ;  /* 0x0000b4000c007a23 */ /* 0x002fcc0000010803 */
[----:B------:R1:W-:Y:S02]  /*6110*/  MUFU.EX2 R150, R0 ;  /* 0x0000000000967308 */ /* 0x0003e40000000800 */
[----:B-1----:R-:W-:-:S06]  /*6120*/  FFMA.FTZ R0, R13, c[0x0][0x2d0], -R3 ;  /* 0x0000b4000d007a23 */ /* 0x002fcc0000010803 */
[----:B------:R1:W-:Y:S02]  /*6130*/  MUFU.EX2 R149, R0 ;  /* 0x0000000000957308 */ /* 0x0003e40000000800 */
[----:B-1----:R-:W-:Y:S01]  /*6140*/  FFMA.FTZ R0, R18, c[0x0][0x2d0], -R3 ;  /* 0x0000b40012007a23 */ /* 0x002fe20000010803 */
[----:B------:R-:W-:-:S05]  /*6150*/  F2FP.PACK_AB R18, R220, R219 ;  /* 0x000000dbdc12723e */ /* 0x000fca00000000ff */
        /* <DEDUP_REMOVED lines=10> */
[----:B-1----:R-:W-:-:S06]  /*6200*/  FFMA.FTZ R0, R22, c[0x0][0x2d0], -R2 ;  /* 0x0000b40016007a23 */ /* 0x002fcc0000010802 */
[----:B------:R1:W-:Y:S02]  /*6210*/  MUFU.EX2 R142, R0 ;  /* 0x00000000008e7308 */ /* 0x0003e40000000800 */
[----:B-1----:R-:W-:-:S06]  /*6220*/  FFMA.FTZ R0, R25, c[0x0][0x2d0], -R2 ;  /* 0x0000b40019007a23 */ /* 0x002fcc0000010802 */
[----:B------:R1:W2:Y:S02]  /*6230*/  MUFU.EX2 R21, R0 ;  /* 0x0000000000157308 */ /* 0x0002a40000000800 */
[--C-:B-1----:R-:W-:Y:S01]  /*6240*/  FFMA.FTZ R0, R31, c[0x0][0x2d0], -R2.reuse ;  /* 0x0000b4001f007a23 */ /* 0x102fe20000010802 */
[----:B--2---:R-:W-:Y:S01]  /*6250*/  F2FP.PACK_AB R12, R21, R142 ;  /* 0x0000008e150c723e */ /* 0x004fe200000000ff */
[----:B------:R-:W-:Y:S04]  /*6260*/  LDSM.16.MT88.4 R28, [R185+0x400] ;  /* 0x00040000b91c783b */ /* 0x000fe80000004200 */
        /* <DEDUP_REMOVED lines=18> */
[----:B----4-:R-:W-:Y:S02]  /*6390*/  F2FP.PACK_AB R13, R100, R141 ;  /* 0x0000008d640d723e */ /* 0x010fe400000000ff */
        /* <DEDUP_REMOVED lines=9> */
[----:B-1----:R-:W-:Y:S08]  /*6430*/  HMMA.16816.F32 R24, R12, R36, RZ ;  /* 0x000000240c18723c */ /* 0x002ff000000018ff */
[----:B------:R-:W-:Y:S01]  /*6440*/  HMMA.16816.F32 R112, R16, R48, RZ ;  /* 0x000000301070723c */ /* 0x000fe200000018ff */
[----:B--2---:R-:W-:-:S04]  /*6450*/  FFMA.FTZ R4, R32, c[0x0][0x2d0], -R0 ;  /* 0x0000b40020047a23 */ /* 0x004fc80000010800 */
[----:B------:R1:W2:Y:S03]  /*6460*/  MUFU.EX2 R225, R4 ;  /* 0x0000000400e17308 */ /* 0x0002a60000000800 */
[----:B------:R-:W-:Y:S07]  /*6470*/  HMMA.16816.F32 R92, R12, R48, RZ ;  /* 0x000000300c5c723c */ /* 0x000fee00000018ff */
[----:B------:R-:W-:Y:S01]  /*6480*/  MOV R49, R73 ;  /* 0x0000004900317202 */ /* 0x000fe20000000f00 */
[----:B------:R-:W-:Y:S01]  /*6490*/  HMMA.16816.F32 R84, R16, R52, RZ ;  /* 0x000000341054723c */ /* 0x000fe200000018ff */
[----:B------:R-:W-:Y:S01]  /*64a0*/  MOV R48, R72 ;  /* 0x0000004800307202 */ /* 0x000fe20000000f00 */
[----:B-1----:R-:W-:-:S06]  /*64b0*/  FFMA.FTZ R4, R33, c[0x0][0x2d0], -R0 ;  /* 0x0000b40021047a23 */ /* 0x002fcc0000010800 */
[----:B------:R-:W-:Y:S01]  /*64c0*/  HMMA.16816.F32 R72, R12, R68, RZ ;  /* 0x000000440c48723c */ /* 0x000fe200000018ff */
[----:B--2---:R-:W-:Y:S01]  /*64d0*/  F2FP.PACK_AB R5, R225, R223 ;  /* 0x000000dfe105723e */ /* 0x004fe200000000ff */
[----:B------:R1:W-:Y:S06]  /*64e0*/  MUFU.EX2 R227, R4 ;  /* 0x0000000400e37308 */ /* 0x0003ec0000000800 */
[----:B------:R-:W-:Y:S08]  /*64f0*/  HMMA.16816.F32 R32, R16, R36, RZ ;  /* 0x000000241020723c */ /* 0x000ff000000018ff */
[----:B------:R-:W-:Y:S01]  /*6500*/  HMMA.16816.F32 R80, R12, R52, RZ ;  /* 0x000000340c50723c */ /* 0x000fe200000018ff */
[----:B-1----:R-:W-:-:S02]  /*6510*/  FFMA.FTZ R4, R41, c[0x0][0x2d0], -R0 ;  /* 0x0000b40029047a23 */ /* 0x002fc40000010800 */
[----:B------:R-:W-:Y:S02]  /*6520*/  LDSM.16.MT88.4 R40, [R186+0x400] ;  /* 0x00040000ba28783b */ /* 0x000fe40000004200 */
[----:B------:R1:W2:Y:S03]  /*6530*/  MUFU.EX2 R226, R4 ;  /* 0x0000000400e27308 */ /* 0x0002a60000000800 */
[----:B------:R-:W-:Y:S08]  /*6540*/  HMMA.16816.F32 R76, R16, R68, RZ ;  /* 0x00000044104c723c */ /* 0x000ff000000018ff */
[----:B------:R-:W-:Y:S01]  /*6550*/  HMMA.16816.F32 R136, R8, R28, R32 ;  /* 0x0000001c0888723c */ /* 0x000fe20000001820 */
[----:B------:R-:W-:Y:S01]  /*6560*/  LDSM.16.MT88.4 R32, [R185+0x1000] ;  /* 0x00100000b920783b */ /* 0x000fe20000004200 */
[----:B-1----:R-:W-:-:S06]  /*6570*/  F2FP.PACK_AB R4, R229, R228 ;  /* 0x000000e4e504723e */ /* 0x002fcc00000000ff */
[----:B------:R-:W-:Y:S01]  /*6580*/  HMMA.16816.F32 R172, R8, R64, R84 ;  /* 0x0000004008ac723c */ /* 0x000fe20000001854 */
[----:B--23--:R-:W-:-:S07]  /*6590*/  F2FP.PACK_AB R7, R226, R227 ;  /* 0x000000e3e207723e */ /* 0x00cfce00000000ff */
[C---:B------:R-:W-:Y:S01]  /*65a0*/  HMMA.16816.F32 R132, R4.reuse, R28, R24 ;  /* 0x0000001c0484723c */ /* 0x040fe20000001818 */
[----:B------:R-:W1:Y:S07]  /*65b0*/  LDSM.16.MT88.4 R24, [R186+0x1000] ;  /* 0x00100000ba18783b */ /* 0x000e6e0000004200 */
[----:B------:R-:W-:Y:S08]  /*65c0*/  HMMA.16816.F32 R180, R4, R60, R72 ;  /* 0x0000003c04b4723c */ /* 0x000ff00000001848 */
[----:B------:R-:W-:Y:S08]  /*65d0*/  HMMA.16816.F32 R72, R12, R58, RZ ;  /* 0x0000003a0c48723c */ /* 0x000ff000000018ff */
[----:B------:R-:W-:Y:S08]  /*65e0*/  HMMA.16816.F32 R204, R4, R64, R80 ;  /* 0x0000004004cc723c */ /* 0x000ff00000001850 */
[----:B------:R-:W-:Y:S08]  /*65f0*/  HMMA.16816.F32 R168, R8, R60, R76 ;  /* 0x0000003c08a8723c */ /* 0x000ff0000000184c */
[----:B------:R-:W-:Y:S08]  /*6600*/  HMMA.16816.F32 R116, R16, R44, RZ ;  /* 0x0000002c1074723c */ /* 0x000ff000000018ff */
[----:B-1----:R-:W-:Y:S08]  /*6610*/  HMMA.16816.F32 R164, R4, R26, R72 ;  /* 0x0000001a04a4723c */ /* 0x002ff00000001848 */
[----:B------:R-:W-:Y:S08]  /*6620*/  HMMA.16816.F32 R108, R16, R56, RZ ;  /* 0x00000038106c723c */ /* 0x000ff000000018ff */
[C---:B------:R-:W-:Y:S08]  /*6630*/  HMMA.16816.F32 R96, R12.reuse, R44, RZ ;  /* 0x0000002c0c60723c */ /* 0x040ff000000018ff */
[C---:B------:R-:W-:Y:S08]  /*6640*/  HMMA.16816.F32 R88, R12.reuse, R56, RZ ;  /* 0x000000380c58723c */ /* 0x040ff000000018ff */
[C---:B------:R-:W-:Y:S08]  /*6650*/  HMMA.16816.F32 R84, R12.reuse, R38, RZ ;  /* 0x000000260c54723c */ /* 0x040ff000000018ff */
[C---:B------:R-:W-:Y:S08]  /*6660*/  HMMA.16816.F32 R80, R12.reuse, R46, RZ ;  /* 0x0000002e0c50723c */ /* 0x040ff000000018ff */
[C---:B------:R-:W-:Y:S08]  /*6670*/  HMMA.16816.F32 R76, R12.reuse, R50, RZ ;  /* 0x000000320c4c723c */ /* 0x040ff000000018ff */
[C---:B------:R-:W-:Y:S08]  /*6680*/  HMMA.16816.F32 R72, R12.reuse, R54, RZ ;  /* 0x000000360c48723c */ /* 0x040ff000000018ff */
[----:B------:R-:W-:Y:S08]  /*6690*/  HMMA.16816.F32 R12, R12, R70, RZ ;  /* 0x000000460c0c723c */ /* 0x000ff000000018ff */
[C---:B------:R-:W-:Y:S08]  /*66a0*/  HMMA.16816.F32 R144, R8.reuse, R40, R116 ;  /* 0x000000280890723c */ /* 0x040ff00000001874 */
[-C--:B------:R-:W-:Y:S08]  /*66b0*/  HMMA.16816.F32 R176, R8, R24.reuse, R108 ;  /* 0x0000001808b0723c */ /* 0x080ff0000000186c */
[C---:B------:R-:W-:Y:S08]  /*66c0*/  HMMA.16816.F32 R208, R4.reuse, R24, R88 ;  /* 0x0000001804d0723c */ /* 0x040ff00000001858 */
[C---:B------:R-:W-:Y:S07]  /*66d0*/  HMMA.16816.F32 R116, R4.reuse, R40, R96 ;  /* 0x000000280474723c */ /* 0x040fee0000001860 */
[----:B------:R-:W-:Y:S01]  /*66e0*/  MOV R41, R153 ;  /* 0x0000009900297202 */ /* 0x000fe20000000f00 */
[----:B------:R-:W-:Y:S01]  /*66f0*/  HMMA.16816.F32 R160, R4, R32, R92 ;  /* 0x0000002004a0723c */ /* 0x000fe2000000185c */
[----:B------:R-:W-:-:S07]  /*6700*/  MOV R40, R152 ;  /* 0x0000009800287202 */ /* 0x000fce0000000f00 */
[C---:B------:R-:W-:Y:S08]  /*6710*/  HMMA.16816.F32 R84, R4.reuse, R30, R84 ;  /* 0x0000001e0454723c */ /* 0x040ff00000001854 */
[C---:B------:R-:W-:Y:S08]  /*6720*/  HMMA.16816.F32 R88, R4.reuse, R42, R80 ;  /* 0x0000002a0458723c */ /* 0x040ff00000001850 */
[C---:B------:R-:W-:Y:S08]  /*6730*/  HMMA.16816.F32 R76, R4.reuse, R34, R76 ;  /* 0x00000022044c723c */ /* 0x040ff0000000184c */
[C---:B------:R-:W-:Y:S08]  /*6740*/  HMMA.16816.F32 R108, R4.reuse, R66, R72 ;  /* 0x00000042046c723c */ /* 0x040ff00000001848 */
[----:B------:R-:W-:Y:S08]  /*6750*/  HMMA.16816.F32 R12, R4, R62, R12 ;  /* 0x0000003e040c723c */ /* 0x000ff0000000180c */
[C---:B------:R-:W-:Y:S01]  /*6760*/  HMMA.16816.F32 R4, R16.reuse, R50, RZ ;  /* 0x000000321004723c */ /* 0x040fe200000018ff */
[----:B------:R-:W2:Y:S07]  /*6770*/  LDL.LU R51, [R1+0x24] ;  /* 0x0000240001337983 */ /* 0x000eae0000300800 */
[----:B------:R-:W-:Y:S08]  /*6780*/  HMMA.16816.F32 R44, R16, R46, RZ ;  /* 0x0000002e102c723c */ /* 0x000ff000000018ff */
[----:B------:R-:W-:Y:S01]  /*6790*/  HMMA.16816.F32 R152, R8, R32, R112 ;  /* 0x000000200898723c */ /* 0x000fe20000001870 */
[----:B------:R-:W1:Y:S07]  /*67a0*/  LDSM.16.MT88.4 R112, [R185+0x1400] ;  /* 0x00140000b970783b */ /* 0x000e6e0000004200 */
[----:B------:R-:W-:Y:S08]  /*67b0*/  HMMA.16816.F32 R36, R16, R38, RZ ;  /* 0x000000261024723c */ /* 0x000ff000000018ff */
[----:B------:R-:W-:Y:S07]  /*67c0*/  HMMA.16816.F32 R44, R8, R42, R44 ;  /* 0x0000002a082c723c */ /* 0x000fee000000182c */
[----:B------:R-:W-:-:S02]  /*67d0*/  MOV R43, R157 ;  /* 0x0000009d002b7202 */ /* 0x000fc40000000f00 */
[----:B------:R-:W-:Y:S02]  /*67e0*/  MOV R42, R156 ;  /* 0x0000009c002a7202 */ /* 0x000fe40000000f00 */
[----:B------:R-:W-:Y:S08]  /*67f0*/  HMMA.16816.F32 R156, R8, R34, R4 ;  /* 0x00000022089c723c */ /* 0x000ff00000001804 */
[----:B------:R-:W-:Y:S08]  /*6800*/  HMMA.16816.F32 R4, R16, R58, RZ ;  /* 0x0000003a1004723c */ /* 0x000ff000000018ff */
[C---:B------:R-:W-:Y:S11]  /*6810*/  HMMA.16816.F32 R36, R8.reuse, R30, R36 ;  /* 0x0000001e0824723c */ /* 0x040ff60000001824 */
[----:B------:R-:W-:Y:S05]  /*6820*/  @!UPT UIADD3 URZ, URZ, URZ, URZ ;  /* 0x0000003f3f3ff290 */ /* 0x000fea000fffe03f */
[----:B------:R-:W-:Y:S08]  /*6830*/  HMMA.16816.F32 R24, R8, R26, R4 ;  /* 0x0000001a0818723c */ /* 0x000ff00000001804 */
[----:B------:R-:W-:Y:S11]  /*6840*/  HMMA.16816.F32 R4, R16, R54, RZ ;  /* 0x000000361004723c */ /* 0x000ff600000018ff */
[----:B------:R-:W-:Y:S11]  /*6850*/  @!UPT UIADD3 URZ, URZ, URZ, URZ ;  /* 0x0000003f3f3ff290 */ /* 0x000ff6000fffe03f */
[----:B------:R-:W-:Y:S02]  /*6860*/  @!UPT UIADD3 URZ, URZ, URZ, URZ ;  /* 0x0000003f3f3ff290 */ /* 0x000fe4000fffe03f */
[----:B------:R-:W-:Y:S07]  /*6870*/  HMMA.16816.F32 R80, R8, R66, R4 ;  /* 0x000000420850723c */ /* 0x000fee0000001804 */
[----:B------:R-:W-:-:S04]  /*6880*/  FFMA.FTZ R4, R140, c[0x0][0x2d0], -R20 ;  /* 0x0000b4008c047a23 */ /* 0x000fc80000010814 */
[----:B------:R3:W-:Y:S02]  /*6890*/  MUFU.EX2 R32, R4 ;  /* 0x0000000400207308 */ /* 0x0007e40000000800 */
[----:B---3--:R-:W-:-:S06]  /*68a0*/  FFMA.FTZ R4, R131, c[0x0][0x2d0], -R20 ;  /* 0x0000b40083047a23 */ /* 0x008fcc0000010814 */
[----:B------:R3:W-:Y:S02]  /*68b0*/  MUFU.EX2 R33, R4 ;  /* 0x0000000400217308 */ /* 0x0007e40000000800 */
[----:B---3--:R-:W-:-:S06]  /*68c0*/  FFMA.FTZ R4, R130, c[0x0][0x2d0], -R20 ;  /* 0x0000b40082047a23 */ /* 0x008fcc0000010814 */
[----:B------:R3:W-:Y:S02]  /*68d0*/  MUFU.EX2 R34, R4 ;  /* 0x0000000400227308 */ /* 0x0007e40000000800 */
[----:B---3--:R-:W-:-:S06]  /*68e0*/  FFMA.FTZ R4, R129, c[0x0][0x2d0], -R20 ;  /* 0x0000b40081047a23 */ /* 0x008fcc0000010814 */
[----:B------:R3:W-:Y:S02]  /*68f0*/  MUFU.EX2 R221, R4 ;  /* 0x0000000400dd7308 */ /* 0x0007e40000000800 */
[----:B---3--:R-:W-:Y:S01]  /*6900*/  FFMA.FTZ R4, R128, c[0x0][0x2d0], -R3 ;  /* 0x0000b40080047a23 */ /* 0x008fe20000010803 */
[----:B------:R-:W-:Y:S01]  /*6910*/  HMMA.16816.F32 R16, R16, R70, RZ ;  /* 0x000000461010723c */ /* 0x000fe200000018ff */
[----:B------:R-:W-:Y:S01]  /*6920*/  FADD.FTZ R5, R215, R213 ;  /* 0x000000d5d7057221 */ /* 0x000fe20000010000 */
[----:B------:R-:W-:Y:S03]  /*6930*/  LDSM.16.MT88.4 R128, [R185+0x800] ;  /* 0x00080000b980783b */ /* 0x000fe60000004200 */
[----:B------:R3:W-:Y:S02]  /*6940*/  MUFU.EX2 R29, R4 ;  /* 0x00000004001d7308 */ /* 0x0007e40000000800 */
[----:B---3--:R-:W-:-:S06]  /*6950*/  FFMA.FTZ R4, R127, c[0x0][0x2d0], -R3 ;  /* 0x0000b4007f047a23 */ /* 0x008fcc0000010803 */
[----:B------:R3:W-:Y:S02]  /*6960*/  MUFU.EX2 R30, R4 ;  /* 0x00000004001e7308 */ /* 0x0007e40000000800 */
[--C-:B---3--:R-:W-:Y:S02]  /*6970*/  FFMA.FTZ R4, R126, c[0x0][0x2d0], -R3.reuse ;  /* 0x0000b4007e047a23 */ /* 0x108fe40000010803 */
[----:B------:R-:W-:-:S04]  /*6980*/  FFMA.FTZ R3, R125, c[0x0][0x2d0], -R3 ;  /* 0x0000b4007d037a23 */ /* 0x000fc80000010803 */
[----:B------:R3:W-:Y:S02]  /*6990*/  MUFU.EX2 R224, R3 ;  /* 0x0000000300e07308 */ /* 0x0007e40000000800 */
[----:B---3--:R-:W-:-:S06]  /*69a0*/  FFMA.FTZ R3, R124, c[0x0][0x2d0], -R2 ;  /* 0x0000b4007c037a23 */ /* 0x008fcc0000010802 */
[----:B------:R3:W-:Y:S01]  /*69b0*/  MUFU.EX2 R22, R3 ;  /* 0x0000000300167308 */ /* 0x0007e20000000800 */
[----:B------:R-:W-:Y:S02]  /*69c0*/  FADD.FTZ R6, R142, R21 ;  /* 0x000000158e067221 */ /* 0x000fe40000010000 */
[----:B---3--:R-:W-:-:S05]  /*69d0*/  FFMA.FTZ R3, R123, c[0x0][0x2d0], -R2 ;  /* 0x0000b4007b037a23 */ /* 0x008fca0000010802 */
[----:B------:R3:W4:Y:S02]  /*69e0*/  MUFU.EX2 R23, R3 ;  /* 0x0000000300177308 */ /* 0x0007240000000800 */
[--C-:B---3--:R-:W-:Y:S02]  /*69f0*/  FFMA.FTZ R3, R122, c[0x0][0x2d0], -R2.reuse ;  /* 0x0000b4007a037a23 */ /* 0x108fe40000010802 */
[----:B------:R-:W-:-:S04]  /*6a00*/  FFMA.FTZ R2, R121, c[0x0][0x2d0], -R2 ;  /* 0x0000b40079027a23 */ /* 0x000fc80000010802 */
[----:B------:R3:W-:Y:S02]  /*6a10*/  MUFU.EX2 R213, R2 ;  /* 0x0000000200d57308 */ /* 0x0007e40000000800 */
[----:B---3--:R-:W-:-:S06]  /*6a20*/  FFMA.FTZ R2, R106, c[0x0][0x2d0], -R0 ;  /* 0x0000b4006a027a23 */ /* 0x008fcc0000010800 */
[----:B------:R3:W-:Y:S08]  /*6a30*/  MUFU.EX2 R21, R2 ;  /* 0x0000000200157308 */ /* 0x0007f00000000800 */
[----:B------:R5:W-:Y:S01]  /*6a40*/  MUFU.EX2 R31, R4 ;  /* 0x00000004001f7308 */ /* 0x000be20000000800 */
[----:B---3--:R-:W-:Y:S02]  /*6a50*/  FFMA.FTZ R2, R120, c[0x0][0x2d0], -R0 ;  /* 0x0000b40078027a23 */ /* 0x008fe40000010800 */
[----:B------:R-:W3:Y:S05]  /*6a60*/  LDSM.16.MT88.4 R120, [R186+0x800] ;  /* 0x00080000ba78783b */ /* 0x000eea0000004200 */
[----:B------:R1:W1:Y:S01]  /*6a70*/  MUFU.EX2 R28, R3 ;  /* 0x00000003001c7308 */ /* 0x0002620000000800 */
[----:B-----5:R-:W-:Y:S01]  /*6a80*/  FADD.FTZ R4, R150, R149 ;  /* 0x0000009596047221 */ /* 0x020fe20000010000 */
[----:B------:R-:W-:Y:S01]  /*6a90*/  HMMA.16816.F32 R16, R8, R62, R16 ;  /* 0x0000003e0810723c */ /* 0x000fe20000001810 */
[----:B------:R-:W-:-:S02]  /*6aa0*/  FADD.FTZ R5, R219, R5 ;  /* 0x00000005db057221 */ /* 0x000fc40000010000 */
[----:B------:R-:W-:-:S03]  /*6ab0*/  FADD.FTZ R4, R151, R4 ;  /* 0x0000000497047221 */ /* 0x000fc60000010000 */
[----:B------:R-:W5:Y:S01]  /*6ac0*/  MUFU.EX2 R11, R2 ;  /* 0x00000002000b7308 */ /* 0x000f620000000800 */
[----:B------:R-:W-:Y:S01]  /*6ad0*/  FADD.FTZ R6, R143, R6 ;  /* 0x000000068f067221 */ /* 0x000fe20000010000 */
[----:B----4-:R-:W-:Y:S01]  /*6ae0*/  F2FP.PACK_AB R92, R23, R22 ;  /* 0x00000016175c723e */ /* 0x010fe200000000ff */
[--C-:B-1----:R-:W-:Y:S01]  /*6af0*/  FFMA.FTZ R3, R107, c[0x0][0x2d0], -R0.reuse ;  /* 0x0000b4006b037a23 */ /* 0x102fe20000010800 */
[----:B------:R-:W-:Y:S01]  /*6b00*/  F2FP.PACK_AB R94, R213, R28 ;  /* 0x0000001cd55e723e */ /* 0x000fe200000000ff */
[----:B------:R-:W-:Y:S01]  /*6b10*/  FFMA.FTZ R0, R105, c[0x0][0x2d0], -R0 ;  /* 0x0000b40069007a23 */ /* 0x000fe20000010800 */
[----:B------:R-:W-:Y:S01]  /*6b20*/  F2FP.PACK_AB R96, R33, R32 ;  /* 0x000000202160723e */ /* 0x000fe200000000ff */
[----:B------:R-:W-:Y:S01]  /*6b30*/  FADD.FTZ R10, R214, R4 ;  /* 0x00000004d60a7221 */ /* 0x000fe20000010000 */
[----:B------:R-:W-:Y:S01]  /*6b40*/  MUFU.EX2 R20, R3 ;  /* 0x0000000300147308 */ /* 0x000fe20000000800 */
[----:B------:R-:W-:Y:S01]  /*6b50*/  F2FP.PACK_AB R97, R30, R29 ;  /* 0x0000001d1e61723e */ /* 0x000fe200000000ff */
[----:B------:R-:W-:Y:S06]  /*6b60*/  LDSM.16.MT88.4 R60, [R186+0x1400] ;  /* 0x00140000ba3c783b */ /* 0x000fec0000004200 */
[----:B------:R-:W1:Y:S01]  /*6b70*/  MUFU.EX2 R214, R0 ;  /* 0x0000000000d67308 */ /* 0x000e620000000800 */
[----:B------:R-:W-:-:S02]  /*6b80*/  FADD.FTZ R9, R220, R5 ;  /* 0x00000005dc097221 */ /* 0x000fc40000010000 */
[----:B------:R-:W-:Y:S02]  /*6b90*/  FADD.FTZ R8, R212, R6 ;  /* 0x00000006d4087221 */ /* 0x000fe40000010000 */
[----:B------:R-:W4:Y:S01]  /*6ba0*/  LDSM.16.MT88.4 R4, [R186+0x2000] ;  /* 0x00200000ba04783b */ /* 0x000f220000004200 */
[----:B-----5:R-:W-:Y:S02]  /*6bb0*/  F2FP.PACK_AB R93, R11, R21 ;  /* 0x000000150b5d723e */ /* 0x020fe400000000ff */
[----:B------:R-:W-:Y:S02]  /*6bc0*/  F2FP.PACK_AB R98, R221, R34 ;  /* 0x00000022dd62723e */ /* 0x000fe400000000ff */
[----:B------:R-:W-:Y:S02]  /*6bd0*/  F2FP.PACK_AB R99, R224, R31 ;  /* 0x0000001fe063723e */ /* 0x000fe400000000ff */
[----:B-1----:R-:W-:-:S05]  /*6be0*/  F2FP.PACK_AB R95, R214, R20 ;  /* 0x00000014d65f723e */ /* 0x002fca00000000ff */
[----:B------:R-:W-:Y:S08]  /*6bf0*/  HMMA.16816.F32 R152, R96, R112, R152 ;  /* 0x000000706098723c */ /* 0x000ff00000001898 */
[C---:B---3--:R-:W-:Y:S08]  /*6c00*/  HMMA.16816.F32 R124, R92.reuse, R120, R116 ;  /* 0x000000785c7c723c */ /* 0x048ff00000001874 */
[----:B------:R-:W-:Y:S08]  /*6c10*/  HMMA.16816.F32 R116, R92, R112, R160 ;  /* 0x000000705c74723c */ /* 0x000ff000000018a0 */
[----:B------:R-:W-:Y:S01]  /*6c20*/  HMMA.16816.F32 R156, R96, R114, R156 ;  /* 0x00000072609c723c */ /* 0x000fe2000000189c */
[----:B------:R-:W-:-:S07]  /*6c30*/  MOV R72, c[0x0][0x2c4] ;  /* 0x0000b10000487a02 */ /* 0x000fce0000000f00 */
[----:B------:R-:W-:Y:S01]  /*6c40*/  HMMA.16816.F32 R112, R92, R114, R76 ;  /* 0x000000725c70723c */ /* 0x000fe2000000184c */
[----:B------:R-:W1:Y:S01]  /*6c50*/  LDSM.16.MT88.4 R76, [R185+0x2000] ;  /* 0x00200000b94c783b */ /* 0x000e620000004200 */
[----:B------:R-:W-:Y:S01]  /*6c60*/  ISETP.NE.AND P1, PT, R72, 0x1, PT ;  /* 0x000000014800780c */ /* 0x000fe20003f25270 */
[----:B------:R-:W-:-:S04]  /*6c70*/  FADD.FTZ R2, R141, R100 ;  /* 0x000000648d027221 */ /* 0x000fc80000010000 */
[----:B------:R-:W-:Y:S01]  /*6c80*/  FADD.FTZ R3, R148, R2 ;  /* 0x0000000294037221 */ /* 0x000fe20000010000 */
[----:B------:R-:W-:Y:S01]  /*6c90*/  HMMA.16816.F32 R136, R96, R128, R136 ;  /* 0x000000806088723c */ /* 0x000fe20000001888 */
[----:B------:R-:W-:-:S06]  /*6ca0*/  MOV R0, R252 ;  /* 0x000000fc00007202 */ /* 0x000fcc0000000f00 */
[----:B------:R-:W-:Y:S01]  /*6cb0*/  @P1 IMAD.HI.U32 R2, R252, c[0x0][0x2c8], RZ ;  /* 0x0000b200fc021a27 */ /* 0x000fe200078e00ff */
[----:B------:R-:W-:Y:S04]  /*6cc0*/  HMMA.16816.F32 R132, R92, R128, R132 ;  /* 0x000000805c84723c */ /* 0x000fe80000001884 */
[----:B------:R-:W-:-:S04]  /*6cd0*/  @P1 SHF.R.U32.HI R0, RZ, c[0x0][0x2cc], R2 ;  /* 0x0000b300ff001a19 */ /* 0x000fc80000011602 */
[----:B------:R-:W-:Y:S01]  /*6ce0*/  HMMA.16816.F32 R140, R96, R130, R36 ;  /* 0x00000082608c723c */ /* 0x000fe20000001824 */
[----:B--2---:R-:W-:-:S07]  /*6cf0*/  IADD3 R2, R51, R0, RZ ;  /* 0x0000000033027210 */ /* 0x004fce0007ffe0ff */
[----:B------:R-:W-:Y:S01]  /*6d00*/  HMMA.16816.F32 R144, R96, R120, R144 ;  /* 0x000000786090723c */ /* 0x000fe20000001890 */
[----:B------:R-:W-:-:S07]  /*6d10*/  FADD.FTZ R0, R42, R9 ;  /* 0x000000092a007221 */ /* 0x000fce0000010000 */
[----:B------:R-:W-:Y:S08]  /*6d20*/  HMMA.16816.F32 R148, R96, R122, R44 ;  /* 0x0000007a6094723c */ /* 0x000ff0000000182c */
[C---:B------:R-:W-:Y:S08]  /*6d30*/  HMMA.16816.F32 R128, R92.reuse, R130, R84 ;  /* 0x000000825c80723c */ /* 0x040ff00000001854 */
[----:B------:R-:W-:Y:S08]  /*6d40*/  HMMA.16816.F32 R120, R92, R122, R88 ;  /* 0x0000007a5c78723c */ /* 0x000ff00000001858 */
[-C--:B----4-:R-:W-:Y:S08]  /*6d50*/  HMMA.16816.F32 R84, R96, R4.reuse, R168 ;  /* 0x000000046054723c */ /* 0x090ff000000018a8 */
        /* <DEDUP_REMOVED lines=14> */
[----:B-1----:R-:W-:Y:S01]  /*6e40*/  HMMA.16816.F32 R68, R96, R76, R172 ;  /* 0x0000004c6044723c */ /* 0x002fe200000018ac */
[----:B------:R-:W-:-:S02]  /*6e50*/  FADD.FTZ R3, R49, R3 ;  /* 0x0000000331037221 */ /* 0x000fc40000010000 */
[----:B------:R-:W-:-:S05]  /*6e60*/  FADD.FTZ R0, R48, R0 ;  /* 0x0000000030007221 */ /* 0x000fca0000010000 */
[----:B------:R-:W-:Y:S01]  /*6e70*/  HMMA.16816.F32 R64, R96, R62, R24 ;  /* 0x0000003e6040723c */ /* 0x000fe20000001818 */
[----:B------:R-:W-:Y:S02]  /*6e80*/  FADD.FTZ R4, R233, R4 ;  /* 0x00000004e9047221 */ /* 0x000fe40000010000 */
[----:B------:R-:W-:-:S05]  /*6e90*/  FADD.FTZ R5, R226, R5 ;  /* 0x00000005e2057221 */ /* 0x000fca0000010000 */
[----:B------:R-:W-:Y:S01]  /*6ea0*/  HMMA.16816.F32 R80, R96, R78, R80 ;  /* 0x0000004e6050723c */ /* 0x000fe20000001850 */
[----:B------:R-:W-:-:S07]  /*6eb0*/  FADD.FTZ R3, R29, R3 ;  /* 0x000000031d037221 */ /* 0x000fce0000010000 */
[----:B------:R-:W-:Y:S07]  /*6ec0*/  HMMA.16816.F32 R96, R96, R6, R16 ;  /* 0x000000066060723c */ /* 0x000fee0000001810 */
[----:B------:R-:W-:Y:S01]  /*6ed0*/  MOV R16, c[0x0][0x32c] ;  /* 0x0000cb0000107a02 */ /* 0x000fe20000000f00 */
[----:B------:R-:W-:-:S03]  /*6ee0*/  FADD.FTZ R0, R32, R0 ;  /* 0x0000000020007221 */ /* 0x000fc60000010000 */
[----:B------:R-:W-:Y:S01]  /*6ef0*/  ISETP.GE.AND P0, PT, R16, 0x1, PT ;  /* 0x000000011000780c */ /* 0x000fe20003f06270 */
[----:B------:R-:W-:Y:S02]  /*6f00*/  FADD.FTZ R4, R22, R4 ;  /* 0x0000000416047221 */ /* 0x000fe40000010000 */
[----:B------:R-:W-:Y:S02]  /*6f10*/  FADD.FTZ R5, R21, R5 ;  /* 0x0000000515057221 */ /* 0x000fe40000010000 */
        /* <DEDUP_REMOVED lines=10> */
[----:B------:R-:W-:Y:S01]  /*6fc0*/  FADD.FTZ R224, R224, R3 ;  /* 0x00000003e0e07221 */ /* 0x000fe20000010000 */
[----:B------:R-:W-:Y:S01]  /*6fd0*/  IADD3 R201, R201, -0x2, RZ ;  /* 0xfffffffec9c97810 */ /* 0x000fe20007ffe0ff */
[----:B------:R-:W-:Y:S01]  /*6fe0*/  FADD.FTZ R221, R221, R0 ;  /* 0x00000000dddd7221 */ /* 0x000fe20000010000 */
[----:B------:R-:W-:-:S04]  /*6ff0*/  IADD3 R3, R2, c[0x0][0x328], RZ ;  /* 0x0000ca0002037a10 */ /* 0x000fc80007ffe0ff */
[----:B------:R-:W-:Y:S01]  /*7000*/  HMMA.16816.F32 R60, R92, R62, R164 ;  /* 0x0000003e5c3c723c */ /* 0x000fe200000018a4 */
[----:B------:R-:W-:Y:S02]  /*7010*/  FADD.FTZ R213, R213, R4 ;  /* 0x00000004d5d57221 */ /* 0x000fe40000010000 */
[----:B------:R-:W-:-:S05]  /*7020*/  FADD.FTZ R214, R214, R5 ;  /* 0x00000005d6d67221 */ /* 0x000fca0000010000 */
[C---:B------:R-:W-:Y:S08]  /*7030*/  HMMA.16816.F32 R76, R92.reuse, R78, R108 ;  /* 0x0000004e5c4c723c */ /* 0x040ff0000000186c */
[----:B------:R-:W-:Y:S01]  /*7040*/  HMMA.16816.F32 R92, R92, R6, R12 ;  /* 0x000000065c5c723c */ /* 0x000fe2000000180c */
[----:B------:R-:W-:Y:S07]  /*7050*/  @!P0 BRA `(.L_x_2431) ;  /* 0x0000013000008947 */ /* 0x000fee0003800000 */
        /* <DEDUP_REMOVED lines=11> */
.L_x_2433:
[----:B------:R-:W-:-:S04]  /*7110*/  MOV R2, 0x1 ;  /* 0x0000000100027802 */ /* 0x000fc80000000f00 */
[----:B------:R-:W-:-:S13]  /*7120*/  ISETP.NE.AND P0, PT, R2, c[0x0][0x32c], PT ;  /* 0x0000cb0002007a0c */ /* 0x000fda0003f05270 */
[----:B------:R-:W-:-:S05]  /*7130*/  @P0 IMAD.HI.U32 R2, R0, c[0x0][0x330], RZ ;  /* 0x0000cc0000020a27 */ /* 0x000fca00078e00ff */
[----:B------:R-:W-:Y:S02]  /*7140*/  @P0 SHF.R.U32.HI R0, RZ, c[0x0][0x334], R2 ;  /* 0x0000cd00ff000a19 */ /* 0x000fe40000011602 */
.L_x_2434:
[----:B------:R-:W-:Y:S05]  /*7150*/  BSYNC B0 ;  /* 0x0000000000007941 */ /* 0x000fea0003800000 */
.L_x_2432:
[----:B------:R-:W-:-:S05]  /*7160*/  MOV R2, c[0x0][0x32c] ;  /* 0x0000cb0000027a02 */ /* 0x000fca0000000f00 */
[----:B------:R-:W-:-:S05]  /*7170*/  IMAD R0, R0, R2, c[0x0][0x32c] ;  /* 0x0000cb0000007624 */ /* 0x000fca00078e0202 */
[----:B------:R-:W-:-:S05]  /*7180*/  IMNMX R3, R3, R0, PT ;  /* 0x0000000003037217 */ /* 0x000fca0003800200 */
.L_x_2431:
        /* <DEDUP_REMOVED lines=10> */
.L_x_2468:
        /* <DEDUP_REMOVED lines=31> */
.L_x_2610:
[----:B------:R-:W-:-:S05]  /*7420*/  BRA.DIV ~URZ, `(.L_x_2439) ;  /* 0x000117a27f007947 */ /* 0x000fca000b800000 */
[----:B------:R4:W3:Y:S02]  /*7430*/  SHFL.IDX PT, R0, R10, RZ, 0x1c1f ;  /* 0x001c1fff0a007589 */ /* 0x0008e400000e0000 */
.L_x_2611:
[----:B------:R-:W5:Y:S01]  /*7440*/  S2R R11, SR_TID.X ;  /* 0x00000000000b7919 */ /* 0x000f620000002100 */
[C---:B------:R-:W-:Y:S01]  /*7450*/  ISETP.GE.AND P3, PT, R203.reuse, c[0x0][0x1d4], PT ;  /* 0x00007500cb007a0c */ /* 0x040fe20003f66270 */
[----:B------:R-:W-:Y:S01]  /*7460*/  IMAD.SHL.U32 R6, R203, 0x2, RZ ;  /* 0x00000002cb067824 */ /* 0x000fe200078e00ff */
[C---:B------:R-:W-:Y:S01]  /*7470*/  ISETP.GE.AND P2, PT, R237.reuse, c[0x0][0x1d4], PT ;  /* 0x00007500ed007a0c */ /* 0x040fe20003f46270 */
[----:B------:R-:W-:Y:S02]  /*7480*/  IMAD.SHL.U32 R3, R237, 0x2, RZ ;  /* 0x00000002ed037824 */ /* 0x000fe400078e00ff */
[----:B------:R-:W-:Y:S01]  /*7490*/  IMAD.SHL.U32 R2, R238, 0x2, RZ ;  /* 0x00000002ee027824 */ /* 0x000fe200078e00ff */
[C---:B---3--:R-:W-:Y:S02]  /*74a0*/  IADD3 R8, P0, R0.reuse, R6, RZ ;  /* 0x0000000600087210 */ /* 0x048fe40007f1e0ff */
[----:B------:R-:W-:Y:S03]  /*74b0*/  IADD3 R6, P1, R0, R3, RZ ;  /* 0x0000000300067210 */ /* 0x000fe60007f3e0ff */
[----:B------:R-:W-:Y:S01]  /*74c0*/  IMAD.X R9, R4, 0x1, R218, P0 ;  /* 0x0000000104097824 */ /* 0x000fe200000e06da */
[----:B------:R-:W-:Y:S01]  /*74d0*/  IADD3 R2, P0, R0, R2, RZ ;  /* 0x0000000200027210 */ /* 0x000fe20007f1e0ff */
[----:B------:R-:W-:Y:S01]  /*74e0*/  IMAD.X R7, R4, 0x1, R216, P1 ;  /* 0x0000000104077824 */ /* 0x000fe200008e06d8 */
[----:B------:R-:W-:Y:S02]  /*74f0*/  ISETP.GE.AND P1, PT, R238, c[0x0][0x1d4], PT ;  /* 0x00007500ee007a0c */ /* 0x000fe40003f26270 */
[----:B------:R-:W-:Y:S01]  /*7500*/  @!PT LDS RZ, [RZ] ;  /* 0x00000000fffff984 */ /* 0x000fe20000000800 */
[----:B------:R-:W-:Y:S01]  /*7510*/  @!PT LDS RZ, [RZ] ;  /* 0x00000000fffff984 */ /* 0x000fe20000000800 */
[----:B------:R-:W-:Y:S01]  /*7520*/  @!PT LDS RZ, [RZ] ;  /* 0x00000000fffff984 */ /* 0x000fe20000000800 */
[----:B------:R3:W-:Y:S01]  /*7530*/  LDGSTS.E.BYPASS.LTC128B.128 [R199+0x1880], [R8.64], !P3 ;  /* 0x0188000008c77fae */ /* 0x0007e2000d901d46 */
[----:B------:R-:W-:Y:S03]  /*7540*/  IMAD.X R3, R4, 0x1, R217, P0 ;  /* 0x0000000104037824 */ /* 0x000fe600000e06d9 */
[----:B------:R3:W-:Y:S01]  /*7550*/  LDGSTS.E.BYPASS.LTC128B.128 [R199+0x2480], [R6.64], !P2 ;  /* 0x0248000006c77fae */ /* 0x0007e2000d101d46 */
[----:B-----5:R-:W-:Y:S06]  /*7560*/  ISETP.GT.AND P4, PT, R11, 0x3f, PT ;  /* 0x0000003f0b00780c */ /* 0x020fec0003f84270 */
[----:B------:R3:W-:Y:S07]  /*7570*/  LDGSTS.E.BYPASS.LTC128B.128 [R199+0x3080], [R2.64], !P1 ;  /* 0x0308000002c77fae */ /* 0x0007ee000c901d46 */
[----:B------:R-:W-:-:S05]  /*7580*/  @P4 BRA `(.L_x_2437) ;  /* 0x0000012000004947 */ /* 0x000fca0003800000 */
[----:B------:R-:W-:-:S05]  /*7590*/  BRA.DIV ~URZ, `(.L_x_2440) ;  /* 0x000116a27f007947 */ /* 0x000fca000b800000 */
[----:B------:R3:W4:Y:S04]  /*75a0*/  SHFL.IDX PT, R4, R5, 0x1, 0x1c1f ;  /* 0x003c1f0005047f89 */ /* 0x00072800000e0000 */
[----:B------:R3:W2:Y:S02]  /*75b0*/  SHFL.IDX PT, R0, R10, 0x1, 0x1c1f ;  /* 0x003c1f000a007f89 */ /* 0x0006a400000e0000 */
.L_x_2612:
        /* <DEDUP_REMOVED lines=15> */
.L_x_2437:
[----:B------:R-:W-:Y:S05]  /*76b0*/  BSYNC B0 ;  /* 0x0000000000007941 */ /* 0x000fea0003800000 */
.L_x_2436:
        /* <DEDUP_REMOVED lines=100> */
[----:B------:R-:W-:Y:S01]  /*7d00*/  IMAD.MOV.U32 R0, RZ, RZ, c[0x0][0x2b8] ;  /* 0x0000ae00ff007624 */ /* 0x000fe200078e00ff */
[----:B------:R-:W-:Y:S01]  /*7d10*/  ISETP.GT.AND P1, PT, R240, 0x2f, PT ;  /* 0x0000002ff000780c */ /* 0x000fe20003f24270 */
[----:B------:R-:W-:Y:S02]  /*7d20*/  IMAD R2, R201, 0x30, R242 ;  /* 0x00000030c9027824 */ /* 0x000fe400078e02f2 */
[----:B------:R-:W-:Y:S01]  /*7d30*/  IMAD.MOV.U32 R200, RZ, RZ, RZ ;  /* 0x000000ffffc87224 */ /* 0x000fe200078e00ff */
[----:B------:R-:W-:Y:S02]  /*7d40*/  ISETP.NE.AND P2, PT, R0, 0x1, PT ;  /* 0x000000010000780c */ /* 0x000fe40003f45270 */
[----:B------:R-:W-:Y:S05]  /*7d50*/  IADD3 R2, R2, -0x30, R240 ;  /* 0xffffffd002027810 */ /* 0x000fea0007ffe0f0 */
[----:B------:R-:W-:Y:S06]  /*7d60*/  IMAD.MOV.U32 R0, RZ, RZ, R2 ;  /* 0x000000ffff007224 */ /* 0x000fec00078e0002 */
        /* <DEDUP_REMOVED lines=26> */
.L_x_2613:
[----:B------:R-:W-:-:S05]  /*7f10*/  BRA.DIV ~URZ, `(.L_x_2444) ;  /* 0x00010e627f007947 */ /* 0x000fca000b800000 */
[----:B------:R3:W4:Y:S02]  /*7f20*/  SHFL.IDX PT, R0, R103, RZ, 0x1c1f ;  /* 0x001c1fff67007589 */ /* 0x00072400000e0000 */
.L_x_2614:
[----:B------:R-:W-:Y:S02]  /*7f30*/  IMAD.SHL.U32 R2, R203, 0x2, RZ ;  /* 0x00000002cb027824 */ /* 0x000fe400078e00ff */
[----:B------:R-:W-:Y:S03]  /*7f40*/  IMAD.SHL.U32 R104, R237, 0x2, RZ ;  /* 0x00000002ed687824 */ /* 0x000fe600078e00ff */
        /* <DEDUP_REMOVED lines=23> */
.L_x_2615:
[----:B--2---:R-:W-:Y:S02]  /*80c0*/  IMAD.SHL.U32 R2, R203, 0x2, RZ ;  /* 0x00000002cb027824 */ /* 0x004fe400078e00ff */
[----:B-1--4-:R-:W-:Y:S02]  /*80d0*/  IMAD.SHL.U32 R102, R237, 0x2, RZ ;  /* 0x00000002ed667824 */ /* 0x012fe400078e00ff */
[----:B------:R-:W-:Y:S01]  /*80e0*/  IMAD.SHL.U32 R101, R238, 0x2, RZ ;  /* 0x00000002ee657824 */ /* 0x000fe200078e00ff */
[----:B------:R-:W-:Y:S05]  /*80f0*/  @P0 IADD3 R2, P1, R0, R2, RZ ;  /* 0x0000000200020210 */ /* 0x000fea0007f3e0ff */
[----:B------:R-:W-:Y:S01]  /*8100*/  @P0 IMAD.X R3, R100, 0x1, R218, P1 ;  /* 0x0000000164030824 */ /* 0x000fe200008e06da */
[----:B------:R-:W-:Y:S11]  /*8110*/  @P0 ISETP.GE.AND P1, PT, R203, c[0x0][0x1d4], PT ;  /* 0x00007500cb000a0c */ /* 0x000ff60003f26270 */
[----:B------:R-:W-:Y:S02]  /*8120*/  @!UPT UIADD3 URZ, URZ, URZ, URZ ;  /* 0x0000003f3f3ff290 */ /* 0x000fe4000fffe03f */
[----:B------:R-:W-:Y:S01]  /*8130*/  @!PT LDS RZ, [RZ] ;  /* 0x00000000fffff984 */ /* 0x000fe20000000800 */
[----:B------:R-:W-:Y:S01]  /*8140*/  @!PT LDS RZ, [RZ] ;  /* 0x00000000fffff984 */ /* 0x000fe20000000800 */
[----:B------:R-:W-:Y:S01]  /*8150*/  @!PT LDS RZ, [RZ] ;  /* 0x00000000fffff984 */ /* 0x000fe20000000800 */
[----:B------:R1:W-:Y:S01]  /*8160*/  @P0 LDGSTS.E.BYPASS.LTC128B.128 [R199+0x4480], [R2.64], !P1 ;  /* 0x0448000002c70fae */ /* 0x0003e2000c901d46 */
[----:B------:R-:W-:Y:S05]  /*8170*/  @P0 IADD3 R102, P1, R0, R102, RZ ;  /* 0x0000006600660210 */ /* 0x000fea0007f3e0ff */
[----:B---3--:R-:W-:Y:S01]  /*8180*/  @P0 IMAD.X R103, R100, 0x1, R216, P1 ;  /* 0x0000000164670824 */ /* 0x008fe200008e06d8 */
        /* <DEDUP_REMOVED lines=8> */
.L_x_2442:
[----:B------:R-:W-:Y:S05]  /*8210*/  BSYNC B0 ;  /* 0x0000000000007941 */ /* 0x000fea0003800000 */
.L_x_2441:
[----:B------:R-:W-:Y:S01]  /*8220*/  LOP3.LUT R111, RZ, c[0x0][0x324], RZ, 0x33, !PT ;  /* 0x0000c900ff6f7a12 */ /* 0x000fe200078e33ff */
[----:B------:R-:W2:Y:S01]  /*8230*/  LDL R0, [R1+0x10] ;  /* 0x0000100001007983 */ /* 0x000ea20000100800 */
[----:B-1----:R-:W-:Y:S02]  /*8240*/  IMAD.MOV.U32 R2, RZ, RZ, c[0x0][0x2c4] ;  /* 0x0000b100ff027624 */ /* 0x002fe400078e00ff */
[----:B------:R-:W-:Y:S02]  /*8250*/  IMAD R100, R201, -0x30, RZ ;  /* 0xffffffd0c9647824 */ /* 0x000fe400078e02ff */
[----:B------:R-:W0:Y:S01]  /*8260*/  LDGDEPBAR ;  /* 0x00000000000079af */ /* 0x000e220000000000 */
[----:B------:R-:W-:Y:S01]  /*8270*/  ISETP.NE.AND P0, PT, R2, 0x1, PT ;  /* 0x000000010200780c */ /* 0x000fe20003f05270 */
[----:B--2---:R-:W-:Y:S01]  /*8280*/  IMAD.IADD R109, R0, 0x1, R252 ;  /* 0x00000001006d7824 */ /* 0x004fe200078e02fc */
[----:B------:R-:W-:Y:S11]  /*8290*/  IADD3 R0, -R236, 0x1, R100 ;  /* 0x00000001ec007810 */ /* 0x000ff60007ffe164 */
[----:B------:R-:W-:Y:S01]  /*82a0*/  @P0 IMAD.HI.U32 R2, R109, c[0x0][0x2c8], RZ ;  /* 0x0000b2006d020a27 */ /* 0x000fe200078e00ff */
[----:B------:R-:W-:Y:S04]  /*82b0*/  IADD3 R101, -R230, R0, R232 ;  /* 0x00000000e6657210 */ /* 0x000fe80007ffe1e8 */
[----:B------:R-:W-:Y:S02]  /*82c0*/  @P0 SHF.R.U32.HI R109, RZ, c[0x0][0x2cc], R2 ;  /* 0x0000b300ff6d0a19 */ /* 0x000fe40000011602 */
[----:B------:R-:W-:Y:S01]  /*82d0*/  IADD3 R110, R101, c[0x0][0x328], RZ ;  /* 0x0000ca00656e7a10 */ /* 0x000fe20007ffe0ff */
[----:B------:R-:W-:-:S05]  /*82e0*/  BRA.DIV ~URZ, `(.L_x_2446) ;  /* 0x00010bd27f007947 */ /* 0x000fca000b800000 */
[----:B------:R1:W2:Y:S02]  /*82f0*/  SHFL.IDX PT, R0, R109, RZ, 0x1c1f ;  /* 0x001c1fff6d007589 */ /* 0x0002a400000e0000 */
.L_x_2616:
        /* <DEDUP_REMOVED lines=19> */
.L_x_2449:
[----:B------:R-:W-:Y:S04]  /*8430*/  MOV R2, c[0x0][0x32c] ;  /* 0x0000cb0000027a02 */ /* 0x000fe80000000f00 */
[----:B------:R-:W-:Y:S11]  /*8440*/  ISETP.NE.AND P0, PT, R2, 0x1, PT ;  /* 0x000000010200780c */ /* 0x000ff60003f05270 */
[----:B------:R-:W-:Y:S02]  /*8450*/  @!UPT UIADD3 URZ, URZ, URZ, URZ ;  /* 0x0000003f3f3ff290 */ /* 0x000fe4000fffe03f */
[----:B------:R-:W-:Y:S05]  /*8460*/  @P0 IMAD.HI.U32 R2, R0, c[0x0][0x330], RZ ;  /* 0x0000cc0000020a27 */ /* 0x000fea00078e00ff */
[----:B------:R-:W-:Y:S02]  /*8470*/  @P0 SHF.R.U32.HI R0, RZ, c[0x0][0x334], R2 ;  /* 0x0000cd00ff000a19 */ /* 0x000fe40000011602 */
.L_x_2450:
[----:B------:R-:W-:Y:S05]  /*8480*/  BSYNC B0 ;  /* 0x0000000000007941 */ /* 0x000fea0003800000 */
.L_x_2448:
[----:B------:R-:W-:Y:S04]  /*8490*/  IMAD.IADD R2, R100, 0x1, -R236 ;  /* 0x0000000164027824 */ /* 0x000fe800078e0aec */
[----:B------:R-:W-:Y:S05]  /*84a0*/  IMAD R0, R0, c[0x0][0x32c], R2 ;  /* 0x0000cb0000007a24 */ /* 0x000fea00078e0202 */
[----:B------:R-:W-:Y:S02]  /*84b0*/  IMNMX R101, R101, R0, !PT ;  /* 0x0000000065657217 */ /* 0x000fe40007800200 */
[----:B------:R-:W-:Y:S04]  /*84c0*/  IADD3 R0, R0, c[0x0][0x32c], RZ ;  /* 0x0000cb0000007a10 */ /* 0x000fe80007ffe0ff */
[----:B------:R-:W-:Y:S02]  /*84d0*/  IMNMX R103, R103, R0, PT ;  /* 0x0000000067677217 */ /* 0x000fe40003800200 */
.L_x_2447:
[----:B------:R-:W-:-:S05]  /*84e0*/  BRA.DIV ~URZ, `(.L_x_2451) ;  /* 0x00010a327f007947 */ /* 0x000fca000b800000 */
[----:B------:R2:W3:Y:S02]  /*84f0*/  SHFL.IDX PT, R2, R109, 0x1, 0x1c1f ;  /* 0x003c1f006d027f89 */ /* 0x0004e400000e0000 */
.L_x_2617:
        /* <DEDUP_REMOVED lines=19> */
.L_x_2454:
[----:B------:R-:W-:Y:S04]  /*8630*/  MOV R3, c[0x0][0x32c] ;  /* 0x0000cb0000037a02 */ /* 0x000fe80000000f00 */
[----:B------:R-:W-:Y:S11]  /*8640*/  ISETP.NE.AND P0, PT, R3, 0x1, PT ;  /* 0x000000010300780c */ /* 0x000ff60003f05270 */
[----:B------:R-:W-:Y:S02]  /*8650*/  @!UPT UIADD3 URZ, URZ, URZ, URZ ;  /* 0x0000003f3f3ff290 */ /* 0x000fe4000fffe03f */
[----:B------:R-:W-:Y:S05]  /*8660*/  @P0 IMAD.HI.U32 R3, R2, c[0x0][0x330], RZ ;  /* 0x0000cc0002030a27 */ /* 0x000fea00078e00ff */
[----:B------:R-:W-:Y:S02]  /*8670*/  @P0 SHF.R.U32.HI R2, RZ, c[0x0][0x334], R3 ;  /* 0x0000cd00ff020a19 */ /* 0x000fe40000011603 */
.L_x_2455:
[----:B------:R-:W-:Y:S05]  /*8680*/  BSYNC B0 ;  /* 0x0000000000007941 */ /* 0x000fea0003800000 */
.L_x_2453:
[----:B------:R-:W-:Y:S04]  /*8690*/  IMAD.IADD R3, R100, 0x1, -R236 ;  /* 0x0000000164037824 */ /* 0x000fe800078e0aec */
[----:B------:R-:W-:Y:S05]  /*86a0*/  IMAD R2, R2, c[0x0][0x32c], R3 ;  /* 0x0000cb0002027a24 */ /* 0x000fea00078e0203 */
[----:B------:R-:W-:Y:S02]  /*86b0*/  IMNMX R0, R0, R2, !PT ;  /* 0x0000000200007217 */ /* 0x000fe40007800200 */
[----:B------:R-:W-:Y:S04]  /*86c0*/  IADD3 R2, R2, c[0x0][0x32c], RZ ;  /* 0x0000cb0002027a10 */ /* 0x000fe80007ffe0ff */
[----:B------:R-:W-:Y:S02]  /*86d0*/  IMNMX R102, R102, R2, PT ;  /* 0x0000000266667217 */ /* 0x000fe40003800200 */
.L_x_2452:
[----:B------:R-:W-:-:S05]  /*86e0*/  BRA.DIV ~URZ, `(.L_x_2456) ;  /* 0x000108927f007947 */ /* 0x000fca000b800000 */
[----:B------:R3:W4:Y:S02]  /*86f0*/  SHFL.IDX PT, R104, R109, 0x2, 0x1c1f ;  /* 0x005c1f006d687f89 */ /* 0x00072400000e0000 */
.L_x_2618:
        /* <DEDUP_REMOVED lines=19> */
.L_x_2459:
[----:B------:R-:W-:Y:S04]  /*8830*/  MOV R160, c[0x0][0x32c] ;  /* 0x0000cb0000a07a02 */ /* 0x000fe80000000f00 */
[----:B------:R-:W-:Y:S11]  /*8840*/  ISETP.NE.AND P0, PT, R160, 0x1, PT ;  /* 0x00000001a000780c */ /* 0x000ff60003f05270 */
[----:B------:R-:W-:Y:S02]  /*8850*/  @!UPT UIADD3 URZ, URZ, URZ, URZ ;  /* 0x0000003f3f3ff290 */ /* 0x000fe4000fffe03f */
[----:B------:R-:W-:Y:S05]  /*8860*/  @P0 IMAD.HI.U32 R160, R104, c[0x0][0x330], RZ ;  /* 0x0000cc0068a00a27 */ /* 0x000fea00078e00ff */
[----:B------:R-:W-:Y:S02]  /*8870*/  @P0 SHF.R.U32.HI R104, RZ, c[0x0][0x334], R160 ;  /* 0x0000cd00ff680a19 */ /* 0x000fe400000116a0 */
.L_x_2460:
[----:B------:R-:W-:Y:S05]  /*8880*/  BSYNC B0 ;  /* 0x0000000000007941 */ /* 0x000fea0003800000 */
.L_x_2458:
[----:B------:R-:W-:Y:S04]  /*8890*/  IMAD.IADD R160, R100, 0x1, -R236 ;  /* 0x0000000164a07824 */ /* 0x000fe800078e0aec */
[----:B------:R-:W-:Y:S05]  /*88a0*/  IMAD R104, R104, c[0x0][0x32c], R160 ;  /* 0x0000cb0068687a24 */ /* 0x000fea00078e02a0 */
[----:B------:R-:W-:Y:S02]  /*88b0*/  IMNMX R2, R2, R104, !PT ;  /* 0x0000006802027217 */ /* 0x000fe40007800200 */
[----:B------:R-:W-:Y:S04]  /*88c0*/  IADD3 R104, R104, c[0x0][0x32c], RZ ;  /* 0x0000cb0068687a10 */ /* 0x000fe80007ffe0ff */
[----:B------:R-:W-:Y:S02]  /*88d0*/  IMNMX R3, R3, R104, PT ;  /* 0x0000006803037217 */ /* 0x000fe40003800200 */
.L_x_2457:
[C---:B------:R-:W-:Y:S02]  /*88e0*/  ISETP.GE.AND P0, PT, R100.reuse, 0x9, PT ;  /* 0x000000096400780c */ /* 0x040fe40003f06270 */
[----:B------:R-:W-:Y:S02]  /*88f0*/  ISETP.GE.AND P1, PT, R100, 0xa, PT ;  /* 0x0000000a6400780c */ /* 0x000fe40003f26270 */
[----:B------:R-:W-:Y:S02]  /*8900*/  LOP3.LUT R198, R198, 0xfffffffb, RZ, 0xc0, !PT ;  /* 0xfffffffbc6c67812 */ /* 0x000fe400078ec0ff */
[C---:B------:R-:W-:Y:S02]  /*8910*/  ISETP.GE.AND P3, PT, R100.reuse, 0x19, PT ;  /* 0x000000196400780c */ /* 0x040fe40003f66270 */
[----:B------:R-:W-:Y:S05]  /*8920*/  ISETP.GE.AND P5, PT, R100, 0x21, PT ;  /* 0x000000216400780c */ /* 0x000fea0003fa6270 */
[----:B------:R-:W-:Y:S02]  /*8930*/  @P0 LOP3.LUT R198, R198, 0x4, RZ, 0xfc, !PT ;  /* 0x00000004c6c60812 */ /* 0x000fe400078efcff */
[----:B------:R-:W-:Y:S02]  /*8940*/  ISETP.GT.AND P0, PT, R101, 0x8, !P0 ;  /* 0x000000086500780c */ /* 0x000fe40004704270 */
        /* <DEDUP_REMOVED lines=9> */
[----:B------:R-:W-:Y:S04]  /*89e0*/  ISETP.GT.AND P0, PT, R101, 0x10, !P1 ;  /* 0x000000106500780c */ /* 0x000fe80004f04270 */
[----:B------:R-:W-:Y:S02]  /*89f0*/  ISETP.LT.OR P2, PT, R103, 0x11, P0 ;  /* 0x000000116700780c */ /* 0x000fe40000741670 */
[----:B------:R-:W-:Y:S02]  /*8a00*/  @P1 LOP3.LUT R198, R198, 0x1, RZ, 0xfc, !PT ;  /* 0x00000001c6c61812 */ /* 0x000fe400078efcff */
[----:B------:R-:W-:Y:S02]  /*8a10*/  ISETP.GE.AND P1, PT, R100, 0x12, PT ;  /* 0x000000126400780c */ /* 0x000fe40003f26270 */
[----:B------:R-:W-:Y:S02]  /*8a20*/  LOP3.LUT R198, R198, 0xfffffff7, RZ, 0xc0, !PT ;  /* 0xfffffff7c6c67812 */ /* 0x000fe400078ec0ff */
[----:B------:R-:W-:Y:S02]  /*8a30*/  ISETP.GT.AND P0, PT, R101, 0x11, !P1 ;  /* 0x000000116500780c */ /* 0x000fe40004f04270 */
[----:B------:R-:W-:Y:S07]  /*8a40*/  FSEL R172, R20, -INF , !P2 ;  /* 0xff80000014ac7808 */ /* 0x000fee0005000000 */
[----:B------:R-:W-:Y:S02]  /*8a50*/  @P1 LOP3.LUT R198, R198, 0x8, RZ, 0xfc, !PT ;  /* 0x00000008c6c61812 */ /* 0x000fe400078efcff */
[----:B------:R-:W-:Y:S02]  /*8a60*/  ISETP.LT.OR P1, PT, R103, 0x12, P0 ;  /* 0x000000126700780c */ /* 0x000fe40000721670 */
[----:B------:R-:W-:Y:S02]  /*8a70*/  LOP3.LUT R198, R198, 0xffffffef, RZ, 0xc0, !PT ;  /* 0xffffffefc6c67812 */ /* 0x000fe400078ec0ff */
[----:B------:R-:W-:Y:S02]  /*8a80*/  ISETP.GT.AND P0, PT, R101, 0x18, !P3 ;  /* 0x000000186500780c */ /* 0x000fe40005f04270 */
[----:B------:R-:W-:Y:S02]  /*8a90*/  @P3 LOP3.LUT R198, R198, 0x10, RZ, 0xfc, !PT ;  /* 0x00000010c6c63812 */ /* 0x000fe400078efcff */
[----:B------:R-:W-:Y:S02]  /*8aa0*/  ISETP.GE.AND P3, PT, R100, 0x1a, PT ;  /* 0x0000001a6400780c */ /* 0x000fe40003f66270 */
[----:B------:R-:W-:Y:S02]  /*8ab0*/  LOP3.LUT R198, R198, 0xffffffdf, RZ, 0xc0, !PT ;  /* 0xffffffdfc6c67812 */ /* 0x000fe400078ec0ff */
[----:B------:R-:W-:Y:S02]  /*8ac0*/  ISETP.LT.OR P4, PT, R103, 0x19, P0 ;  /* 0x000000196700780c */ /* 0x000fe40000781670 */
[----:B------:R-:W-:Y:S02]  /*8ad0*/  ISETP.GT.AND P0, PT, R101, 0x19, !P3 ;  /* 0x000000196500780c */ /* 0x000fe40005f04270 */
[----:B------:R-:W-:Y:S02]  /*8ae0*/  FSEL R168, R32, -INF , !P4 ;  /* 0xff80000020a87808 */ /* 0x000fe40006000000 */
[----:B------:R-:W-:Y:S03]  /*8af0*/  FSEL R170, R21, -INF , !P1 ;  /* 0xff80000015aa7808 */ /* 0x000fe60004800000 */
[----:B------:R-:W-:Y:S02]  /*8b00*/  @P3 LOP3.LUT R198, R198, 0x20, RZ, 0xfc, !PT ;  /* 0x00000020c6c63812 */ /* 0x000fe400078efcff */
[----:B------:R-:W-:Y:S02]  /*8b10*/  ISETP.LT.OR P3, PT, R103, 0x1a, P0 ;  /* 0x0000001a6700780c */ /* 0x000fe40000761670 */
[----:B------:R-:W-:Y:S02]  /*8b20*/  ISETP.GT.AND P0, PT, R101, 0x20, !P5 ;  /* 0x000000206500780c */ /* 0x000fe40006f04270 */
[----:B------:R-:W-:Y:S02]  /*8b30*/  LOP3.LUT R198, R198, 0xffffff7f, RZ, 0xc0, !PT ;  /* 0xffffff7fc6c67812 */ /* 0x000fe400078ec0ff */
[----:B------:R-:W-:Y:S02]  /*8b40*/  ISETP.LT.OR P0, PT, R103, 0x21, P0 ;  /* 0x000000216700780c */ /* 0x000fe40000701670 */
[----:B------:R-:W-:Y:S02]  /*8b50*/  @P5 LOP3.LUT R198, R198, 0x80, RZ, 0xfc, !PT ;  /* 0x00000080c6c65812 */ /* 0x000fe400078efcff */
[----:B------:R-:W-:Y:S02]  /*8b60*/  ISETP.GE.AND P5, PT, R100, 0x22, PT ;  /* 0x000000226400780c */ /* 0x000fe40003fa6270 */
[----:B------:R-:W-:Y:S02]  /*8b70*/  LOP3.LUT R198, R198, 0xfffffeff, RZ, 0xc0, !PT ;  /* 0xfffffeffc6c67812 */ /* 0x000fe400078ec0ff */
[----:B------:R-:W-:Y:S02]  /*8b80*/  FSEL R166, R33, -INF , !P3 ;  /* 0xff80000021a67808 */ /* 0x000fe40005800000 */
[----:B------:R-:W-:Y:S04]  /*8b90*/  LOP3.LUT R198, R198, 0xfffffbff, RZ, 0xc0, !PT ;  /* 0xfffffbffc6c67812 */ /* 0x000fe800078ec0ff */
[----:B------:R-:W-:Y:S02]  /*8ba0*/  @P0 LOP3.LUT R198, R198, 0x400, RZ, 0xfc, !PT ;  /* 0x00000400c6c60812 */ /* 0x000fe400078efcff */
[----:B------:R-:W-:Y:S02]  /*8bb0*/  ISETP.GT.AND P0, PT, R101, 0x21, !P5 ;  /* 0x000000216500780c */ /* 0x000fe40006f04270 */
[----:B------:R-:W-:Y:S02]  /*8bc0*/  @P5 LOP3.LUT R198, R198, 0x100, RZ, 0xfc, !PT ;  /* 0x00000100c6c65812 */ /* 0x000fe400078efcff */
[----:B------:R-:W-:Y:S02]  /*8bd0*/  ISETP.LT.OR P6, PT, R103, 0x22, P0 ;  /* 0x000000226700780c */ /* 0x000fe400007c1670 */
[----:B------:R-:W-:Y:S02]  /*8be0*/  ISETP.GE.AND P5, PT, R100, 0x1, PT ;  /* 0x000000016400780c */ /* 0x000fe40003fa6270 */
[----:B------:R-:W-:Y:S02]  /*8bf0*/  LOP3.LUT R198, R198, 0xfffffdff, RZ, 0xc0, !PT ;  /* 0xfffffdffc6c67812 */ /* 0x000fe400078ec0ff */
[----:B------:R-:W-:Y:S07]  /*8c00*/  ISETP.GT.AND P0, PT, R101, RZ, !P5 ;  /* 0x000000ff6500720c */ /* 0x000fee0006f04270 */
[----:B------:R-:W-:Y:S02]  /*8c10*/  @P6 LOP3.LUT R198, R198, 0x200, RZ, 0xfc, !PT ;  /* 0x00000200c6c66812 */ /* 0x000fe400078efcff */
[----:B------:R-:W-:Y:S02]  /*8c20*/  ISETP.GE.AND P6, PT, R100, 0x2, PT ;  /* 0x000000026400780c */ /* 0x000fe40003fc6270 */
[----:B------:R-:W-:Y:S04]  /*8c30*/  LOP3.LUT R198, R198, 0xffbfffff, RZ, 0xc0, !PT ;  /* 0xffbfffffc6c67812 */ /* 0x000fe800078ec0ff */
[----:B------:R-:W-:Y:S02]  /*8c40*/  @P5 LOP3.LUT R198, R198, 0x400000, RZ, 0xfc, !PT ;  /* 0x00400000c6c65812 */ /* 0x000fe400078efcff */
[----:B------:R-:W-:Y:S02]  /*8c50*/  ISETP.LT.OR P5, PT, R103, 0x1, P0 ;  /* 0x000000016700780c */ /* 0x000fe400007a1670 */
[----:B------:R-:W-:Y:S02]  /*8c60*/  ISETP.GT.AND P0, PT, R101, 0x1, !P6 ;  /* 0x000000016500780c */ /* 0x000fe40007704270 */
[----:B------:R-:W-:Y:S02]  /*8c70*/  LOP3.LUT R198, R198, 0xff7fffff, RZ, 0xc0, !PT ;  /* 0xff7fffffc6c67812 */ /* 0x000fe400078ec0ff */
[----:B------:R-:W-:Y:S07]  /*8c80*/  ISETP.LT.OR P0, PT, R103, 0x2, P0 ;  /* 0x000000026700780c */ /* 0x000fee0000701670 */
[----:B------:R-:W-:Y:S02]  /*8c90*/  @P5 LOP3.LUT R198, R198, 0x800000, RZ, 0xfc, !PT ;  /* 0x00800000c6c65812 */ /* 0x000fe400078efcff */
[----:B------:R-:W-:Y:S02]  /*8ca0*/  ISETP.GE.AND P5, PT, R100, 0x29, PT ;  /* 0x000000296400780c */ /* 0x000fe40003fa6270 */
[----:B------:R-:W-:Y:S04]  /*8cb0*/  LOP3.LUT R198, R198, 0xffffffbf, RZ, 0xc0, !PT ;  /* 0xffffffbfc6c67812 */ /* 0x000fe800078ec0ff */
[----:B------:R-:W-:Y:S04]  /*8cc0*/  LOP3.LUT R198, R198, 0xfffff7ff, RZ, 0xc0, !PT ;  /* 0xfffff7ffc6c67812 */ /* 0x000fe800078ec0ff */
[----:B------:R-:W-:Y:S02]  /*8cd0*/  @P0 LOP3.LUT R198, R198, 0x800, RZ, 0xfc, !PT ;  /* 0x00000800c6c60812 */ /* 0x000fe400078efcff */
[----:B------:R-:W-:Y:S02]  /*8ce0*/  ISETP.GT.AND P0, PT, R101, 0x28, !P5 ;  /* 0x000000286500780c */ /* 0x000fe40006f04270 */
[----:B------:R-:W-:Y:S02]  /*8cf0*/  @P5 LOP3.LUT R198, R198, 0x40, RZ, 0xfc, !PT ;  /* 0x00000040c6c65812 */ /* 0x000fe400078efcff */
[----:B------:R-:W-:Y:S02]  /*8d00*/  ISETP.LT.OR P0, PT, R103, 0x29, P0 ;  /* 0x000000296700780c */ /* 0x000fe40000701670 */
[----:B------:R-:W-:Y:S02]  /*8d10*/  ISETP.GE.AND P5, PT, R100, 0x2a, PT ;  /* 0x0000002a6400780c */ /* 0x000fe40003fa6270 */
[----:B------:R-:W-:Y:S04]  /*8d20*/  LOP3.LUT R198, R198, 0xffffefff, RZ, 0xc0, !PT ;  /* 0xffffefffc6c67812 */ /* 0x000fe800078ec0ff */
[----:B------:R-:W-:Y:S05]  /*8d30*/  LOP3.LUT R198, R198, 0xffff7fff, RZ, 0xc0, !PT ;  /* 0xffff7fffc6c67812 */ /* 0x000fea00078ec0ff */
[----:B------:R-:W-:Y:S02]  /*8d40*/  @P0 LOP3.LUT R198, R198, 0x8000, RZ, 0xfc, !PT ;  /* 0x00008000c6c60812 */ /* 0x000fe400078efcff */
[----:B------:R-:W-:Y:S02]  /*8d50*/  ISETP.GT.AND P0, PT, R101, 0x29, !P5 ;  /* 0x000000296500780c */ /* 0x000fe40006f04270 */
[----:B------:R-:W-:Y:S02]  /*8d60*/  @P5 LOP3.LUT R198, R198, 0x1000, RZ, 0xfc, !PT ;  /* 0x00001000c6c65812 */ /* 0x000fe400078efcff */
[----:B------:R-:W-:Y:S02]  /*8d70*/  ISETP.LT.OR P5, PT, R103, 0x2a, P0 ;  /* 0x0000002a6700780c */ /* 0x000fe400007a1670 */
[C---:B------:R-:W-:Y:S02]  /*8d80*/  LOP3.LUT P0, RZ, R198.reuse, 0x4, RZ, 0xc0, !PT ;  /* 0x00000004c6ff7812 */ /* 0x040fe4000780c0ff */
[----:B------:R-:W-:Y:S02]  /*8d90*/  LOP3.LUT R198, R198, 0xffffbfff, RZ, 0xc0, !PT ;  /* 0xffffbfffc6c67812 */ /* 0x000fe400078ec0ff */
[----:B------:R-:W-:Y:S04]  /*8da0*/  ISETP.GT.AND P0, PT, R0, 0x8, !P0 ;  /* 0x000000080000780c */ /* 0x000fe80004704270 */
[----:B------:R-:W-:Y:S03]  /*8db0*/  ISETP.LT.OR P0, PT, R102, 0x9, P0 ;  /* 0x000000096600780c */ /* 0x000fe60000701670 */
[----:B------:R-:W-:Y:S02]  /*8dc0*/  @P5 LOP3.LUT R198, R198, 0x4000, RZ, 0xfc, !PT ;  /* 0x00004000c6c65812 */ /* 0x000fe400078efcff */
[----:B------:R-:W-:Y:S02]  /*8dd0*/  FSEL R179, R18, -INF , !P0 ;  /* 0xff80000012b37808 */ /* 0x000fe40004000000 */
[C---:B------:R-:W-:Y:S02]  /*8de0*/  LOP3.LUT P0, RZ, R198.reuse, 0x2, RZ, 0xc0, !PT ;  /* 0x00000002c6ff7812 */ /* 0x040fe4000780c0ff */
[----:B------:R-:W-:Y:S02]  /*8df0*/  LOP3.LUT P2, RZ, R198, 0x1000, RZ, 0xc0, !PT ;  /* 0x00001000c6ff7812 */ /* 0x000fe4000784c0ff */
[----:B------:R-:W-:Y:S02]  /*8e00*/  ISETP.GT.AND P0, PT, R0, 0x9, !P0 ;  /* 0x000000090000780c */ /* 0x000fe40004704270 */
[----:B------:R-:W-:Y:S02]  /*8e10*/  LOP3.LUT P5, RZ, R198, 0x400, RZ, 0xc0, !PT ;  /* 0x00000400c6ff7812 */ /* 0x000fe400078ac0ff */
[----:B------:R-:W-:Y:S02]  /*8e20*/  ISETP.LT.OR P0, PT, R102, 0xa, P0 ;  /* 0x0000000a6600780c */ /* 0x000fe40000701670 */
[----:B------:R-:W-:Y:S02]  /*8e30*/  FSEL R165, R36, -INF , !P5 ;  /* 0xff80000024a57808 */ /* 0x000fe40006800000 */
[----:B------:R-:W-:Y:S02]  /*8e40*/  FSEL R178, R19, -INF , !P0 ;  /* 0xff80000013b27808 */ /* 0x000fe40004000000 */
[C---:B------:R-:W-:Y:S02]  /*8e50*/  LOP3.LUT P0, RZ, R198.reuse, 0x1, RZ, 0xc0, !PT ;  /* 0x00000001c6ff7812 */ /* 0x040fe4000780c0ff */
[----:B------:R-:W-:Y:S02]  /*8e60*/  LOP3.LUT R198, R198, 0xffdfffff, RZ, 0xc0, !PT ;  /* 0xffdfffffc6c67812 */ /* 0x000fe400078ec0ff */
[----:B------:R-:W-:Y:S02]  /*8e70*/  ISETP.GT.AND P0, PT, R0, 0x10, !P0 ;  /* 0x000000100000780c */ /* 0x000fe40004704270 */
[----:B------:R-:W-:Y:S02]  /*8e80*/  @P2 LOP3.LUT R198, R198, 0x200000, RZ, 0xfc, !PT ;  /* 0x00200000c6c62812 */ /* 0x000fe400078efcff */
[----:B------:R-:W-:Y:S02]  /*8e90*/  ISETP.LT.OR P0, PT, R102, 0x11, P0 ;  /* 0x000000116600780c */ /* 0x000fe40000701670 */
[----:B------:R-:W-:Y:S02]  /*8ea0*/  LOP3.LUT P3, RZ, R198, 0x80, RZ, 0xc0, !PT ;  /* 0x00000080c6ff7812 */ /* 0x000fe4000786c0ff */
        /* <DEDUP_REMOVED lines=9> */
[----:B------:R-:W-:Y:S02]  /*8f40*/  LOP3.LUT P5, RZ, R198, 0x400000, RZ, 0xc0, !PT ;  /* 0x00400000c6ff7812 */ /* 0x000fe400078ac0ff */
[----:B------:R-:W-:Y:S02]  /*8f50*/  ISETP.GT.AND P0, PT, R0, 0x18, !P0 ;  /* 0x000000180000780c */ /* 0x000fe40004704270 */
[----:B------:R-:W-:Y:S02]  /*8f60*/  LOP3.LUT P1, RZ, R198, 0x40, RZ, 0xc0, !PT ;  /* 0x00000040c6ff7812 */ /* 0x000fe4000782c0ff */
[----:B------:R-:W-:Y:S02]  /*8f70*/  ISETP.LT.OR P0, PT, R102, 0x19, P0 ;  /* 0x000000196600780c */ /* 0x000fe40000701670 */
[----:B------:R-:W-:Y:S02]  /*8f80*/  LOP3.LUT P2, RZ, R198, 0x8000, RZ, 0xc0, !PT ;  /* 0x00008000c6ff7812 */ /* 0x000fe4000784c0ff */
[----:B------:R-:W-:Y:S02]  /*8f90*/  FSEL R173, R34, -INF , !P0 ;  /* 0xff80000022ad7808 */ /* 0x000fe40004000000 */
[----:B------:R-:W-:Y:S04]  /*8fa0*/  LOP3.LUT P0, RZ, R198, 0x20, RZ, 0xc0, !PT ;  /* 0x00000020c6ff7812 */ /* 0x000fe8000780c0ff */
[----:B------:R-:W-:Y:S04]  /*8fb0*/  ISETP.GT.AND P0, PT, R0, 0x19, !P0 ;  /* 0x000000190000780c */ /* 0x000fe80004704270 */
[----:B------:R-:W-:Y:S04]  /*8fc0*/  ISETP.LT.OR P0, PT, R102, 0x1a, P0 ;  /* 0x0000001a6600780c */ /* 0x000fe80000701670 */
[----:B------:R-:W-:Y:S02]  /*8fd0*/  FSEL R171, R35, -INF , !P0 ;  /* 0xff80000023ab7808 */ /* 0x000fe40004000000 */
[----:B------:R-:W-:Y:S04]  /*8fe0*/  LOP3.LUT P0, RZ, R198, 0x200, RZ, 0xc0, !PT ;  /* 0x00000200c6ff7812 */ /* 0x000fe8000780c0ff */
[----:B------:R-:W-:Y:S02]  /*8ff0*/  FSEL R164, R37, -INF , !P0 ;  /* 0xff80000025a47808 */ /* 0x000fe40004000000 */
[----:B------:R-:W-:Y:S04]  /*9000*/  ISETP.GT.AND P0, PT, R0, 0x20, !P3 ;  /* 0x000000200000780c */ /* 0x000fe80005f04270 */
[----:B------:R-:W-:Y:S04]  /*9010*/  ISETP.LT.OR P0, PT, R102, 0x21, P0 ;  /* 0x000000216600780c */ /* 0x000fe80000701670 */
[----:B------:R-:W-:Y:S02]  /*9020*/  FSEL R169, R38, -INF , !P0 ;  /* 0xff80000026a97808 */ /* 0x000fe40004000000 */
[----:B------:R-:W-:Y:S02]  /*9030*/  ISETP.GT.AND P0, PT, R0, 0x21, !P4 ;  /* 0x000000210000780c */ /* 0x000fe40006704270 */
[----:B------:R-:W-:Y:S02]  /*9040*/  FSEL R38, R48, -INF , !P2 ;  /* 0xff80000030267808 */ /* 0x000fe40005000000 */
[----:B------:R-:W-:Y:S02]  /*9050*/  ISETP.LT.OR P0, PT, R102, 0x22, P0 ;  /* 0x000000226600780c */ /* 0x000fe40000701670 */
[C---:B------:R-:W-:Y:S02]  /*9060*/  LOP3.LUT P2, RZ, R198.reuse, 0x200000, RZ, 0xc0, !PT ;  /* 0x00200000c6ff7812 */ /* 0x040fe4000784c0ff */
[----:B------:R-:W-:Y:S02]  /*9070*/  FSEL R167, R39, -INF , !P0 ;  /* 0xff80000027a77808 */ /* 0x000fe40004000000 */
[----:B------:R-:W-:Y:S04]  /*9080*/  LOP3.LUT P0, RZ, R198, 0x800, RZ, 0xc0, !PT ;  /* 0x00000800c6ff7812 */ /* 0x000fe8000780c0ff */
[----:B------:R-:W-:Y:S02]  /*9090*/  FSEL R39, R5, -INF , !P0 ;  /* 0xff80000005277808 */ /* 0x000fe40004000000 */
[----:B------:R-:W-:Y:S04]  /*90a0*/  ISETP.GT.AND P0, PT, R0, 0x1, !P6 ;  /* 0x000000010000780c */ /* 0x000fe80007704270 */
[----:B------:R-:W-:Y:S04]  /*90b0*/  ISETP.LT.OR P0, PT, R102, 0x2, P0 ;  /* 0x000000026600780c */ /* 0x000fe80000701670 */
[----:B------:R-:W-:Y:S02]  /*90c0*/  FSEL R163, R7, -INF , !P0 ;  /* 0xff80000007a37808 */ /* 0x000fe40004000000 */
[----:B------:R-:W-:Y:S04]  /*90d0*/  ISETP.GT.AND P0, PT, R0, RZ, !P5 ;  /* 0x000000ff0000720c */ /* 0x000fe80006f04270 */
[----:B------:R-:W-:Y:S04]  /*90e0*/  ISETP.LT.OR P0, PT, R102, 0x1, P0 ;  /* 0x000000016600780c */ /* 0x000fe80000701670 */
[----:B------:R-:W-:Y:S02]  /*90f0*/  FSEL R36, R6, -INF , !P0 ;  /* 0xff80000006247808 */ /* 0x000fe40004000000 */
[----:B------:R-:W-:Y:S04]  /*9100*/  LOP3.LUT P0, RZ, R198, 0x4000, RZ, 0xc0, !PT ;  /* 0x00004000c6ff7812 */ /* 0x000fe8000780c0ff */
        /* <DEDUP_REMOVED lines=46> */
[----:B------:R-:W-:Y:S04]  /*93f0*/  ISETP.GT.AND P0, PT, R2, 0x29, !P2 ;  /* 0x000000290200780c */ /* 0x000fe80005704270 */
[----:B------:R-:W-:Y:S04]  /*9400*/  ISETP.LT.OR P0, PT, R3, 0x2a, P0 ;  /* 0x0000002a0300780c */ /* 0x000fe80000701670 */
[----:B------:R-:W-:Y:S01]  /*9410*/  FSEL R28, R45, -INF , !P0 ;  /* 0xff8000002d1c7808 */ /* 0x000fe20004000000 */
[----:B------:R-:W-:-:S06]  /*9420*/  BRA.DIV ~URZ, `(.L_x_2461) ;  /* 0x0000fbb27f007947 */ /* 0x000fcc000b800000 */
[----:B------:R4:W1:Y:S02]  /*9430*/  SHFL.IDX PT, R3, R109, 0x3, 0x1c1f ;  /* 0x007c1f006d037f89 */ /* 0x00086400000e0000 */
.L_x_2619:
        /* <DEDUP_REMOVED lines=19> */
.L_x_2464:
[----:B------:R-:W-:Y:S04]  /*9570*/  MOV R4, c[0x0][0x32c] ;  /* 0x0000cb0000047a02 */ /* 0x000fe80000000f00 */
[----:B------:R-:W-:Y:S11]  /*9580*/  ISETP.NE.AND P0, PT, R4, 0x1, PT ;  /* 0x000000010400780c */ /* 0x000ff60003f05270 */
[----:B------:R-:W-:Y:S02]  /*9590*/  @!UPT UIADD3 URZ, URZ, URZ, URZ ;  /* 0x0000003f3f3ff290 */ /* 0x000fe4000fffe03f */
[----:B------:R-:W-:Y:S05]  /*95a0*/  @P0 IMAD.HI.U32 R4, R3, c[0x0][0x330], RZ ;  /* 0x0000cc0003040a27 */ /* 0x000fea00078e00ff */
[----:B------:R-:W-:Y:S02]  /*95b0*/  @P0 SHF.R.U32.HI R3, RZ, c[0x0][0x334], R4 ;  /* 0x0000cd00ff030a19 */ /* 0x000fe40000011604 */
.L_x_2465:
[----:B------:R-:W-:Y:S05]  /*95c0*/  BSYNC B0 ;  /* 0x0000000000007941 */ /* 0x000fea0003800000 */
.L_x_2463:
[----:B------:R-:W-:Y:S04]  /*95d0*/  IMAD.IADD R4, R100, 0x1, -R236 ;  /* 0x0000000164047824 */ /* 0x000fe800078e0aec */
[----:B------:R-:W-:Y:S05]  /*95e0*/  IMAD R3, R3, c[0x0][0x32c], R4 ;  /* 0x0000cb0003037a24 */ /* 0x000fea00078e0204 */
[----:B------:R-:W-:Y:S02]  /*95f0*/  IADD3 R4, R3, c[0x0][0x32c], RZ ;  /* 0x0000cb0003047a10 */ /* 0x000fe40007ffe0ff */
[----:B------:R-:W-:Y:S02]  /*9600*/  IMNMX R0, R0, R3, !PT ;  /* 0x0000000300007217 */ /* 0x000fe40007800200 */
[----:B------:R-:W-:Y:S02]  /*9610*/  IMNMX R2, R2, R4, PT ;  /* 0x0000000402027217 */ /* 0x000fe40003800200 */
.L_x_2462:
[----:B------:R-:W-:Y:S02]  /*9620*/  ISETP.GT.AND P0, PT, R0, RZ, !P5 ;  /* 0x000000ff0000720c */ /* 0x000fe40006f04270 */
[----:B------:R-:W-:Y:S02]  /*9630*/  LOP3.LUT P3, RZ, R198, 0x4, RZ, 0xc0, !PT ;  /* 0x00000004c6ff7812 */ /* 0x000fe4000786c0ff */
[----:B------:R-:W-:Y:S02]  /*9640*/  ISETP.LT.OR P0, PT, R2, 0x1, P0 ;  /* 0x000000010200780c */ /* 0x000fe40000701670 */
[----:B------:R-:W-:Y:S02]  /*9650*/  LOP3.LUT P2, RZ, R198, 0x2, RZ, 0xc0, !PT ;  /* 0x00000002c6ff7812 */ /* 0x000fe4000784c0ff */
[----:B------:R-:W-:Y:S02]  /*9660*/  FSEL R19, R10, -INF , !P0 ;  /* 0xff8000000a137808 */ /* 0x000fe40004000000 */
[----:B------:R-:W-:Y:S02]  /*9670*/  ISETP.GT.AND P0, PT, R0, 0x1, !P6 ;  /* 0x000000010000780c */ /* 0x000fe40007704270 */
        /* <DEDUP_REMOVED lines=17> */
[----:B------:R-:W-:Y:S02]  /*9790*/  ISETP.GT.AND P1, PT, R0, 0x28, !P1 ;  /* 0x000000280000780c */ /* 0x000fe40004f24270 */
[----:B------:R-:W-:Y:S02]  /*97a0*/  FSEL R21, R26, -INF , !P0 ;  /* 0xff8000001a157808 */ /* 0x000fe40004000000 */
[----:B------:R-:W-:Y:S02]  /*97b0*/  LOP3.LUT P0, RZ, R198, 0x8, RZ, 0xc0, !PT ;  /* 0x00000008c6ff7812 */ /* 0x000fe4000780c0ff */
[----:B------:R-:W-:Y:S02]  /*97c0*/  ISETP.LT.OR P1, PT, R2, 0x29, P1 ;  /* 0x000000290200780c */ /* 0x000fe40000f21670 */
        /* <DEDUP_REMOVED lines=69> */
.L_x_2620:
        /* <DEDUP_REMOVED lines=15> */
.L_x_2621:
        /* <DEDUP_REMOVED lines=21> */
[----:B------:R-:W-:Y:S02]  /*9e60*/  FFMA.FTZ R176, R168, c[0x0][0x2d0], -R2 ;  /* 0x0000b400a8b07a23 */ /* 0x000fe40000010802 */
[C---:B------:R-:W-:Y:S02]  /*9e70*/  FMUL.FTZ R2, R103.reuse, c[0x0][0x2d0] ;  /* 0x0000b40067027a20 */ /* 0x040fe40000410000 */
[----:B------:R-:W-:Y:S01]  /*9e80*/  FADD.FTZ R4, -R0, R105 ;  /* 0x0000006900047221 */ /* 0x000fe20000010100 */
[----:B------:R-:W-:Y:S02]  /*9e90*/  FSEL R0, R103, RZ, P1 ;  /* 0x000000ff67007208 */ /* 0x000fe40000800000 */
[----:B------:R-:W-:Y:S02]  /*9ea0*/  FSEL R2, R2, RZ, P1 ;  /* 0x000000ff02027208 */ /* 0x000fe40000800000 */
[----:B------:R-:W-:Y:S01]  /*9eb0*/  MUFU.EX2 R105, R10 ;  /* 0x0000000a00697308 */ /* 0x000fe20000000800 */
[----:B------:R-:W-:Y:S01]  /*9ec0*/  FADD.FTZ R5, -R0, R106 ;  /* 0x0000006a00057221 */ /* 0x000fe20000010100 */
[----:B------:R-:W-:Y:S01]  /*9ed0*/  FSEL R0, R102, RZ, P0 ;  /* 0x000000ff66007208 */ /* 0x000fe20000000000 */
[--C-:B------:R-:W-:Y:S02]  /*9ee0*/  FFMA.FTZ R39, R178, c[0x0][0x2d0], -R2.reuse ;  /* 0x0000b400b2277a23 */ /* 0x100fe40000010802 */
[--C-:B------:R-:W-:Y:S02]  /*9ef0*/  FFMA.FTZ R7, R36, c[0x0][0x2d0], -R2.reuse ;  /* 0x0000b40024077a23 */ /* 0x100fe40000010802 */
[--C-:B------:R-:W-:Y:S02]  /*9f00*/  FFMA.FTZ R6, R163, c[0x0][0x2d0], -R2.reuse ;  /* 0x0000b400a3067a23 */ /* 0x100fe40000010802 */
[--C-:B------:R-:W-:Y:S01]  /*9f10*/  FFMA.FTZ R8, R179, c[0x0][0x2d0], -R2.reuse ;  /* 0x0000b400b3087a23 */ /* 0x100fe20000010802 */
[----:B---34-:R-:W-:Y:S01]  /*9f20*/  MUFU.EX2 R109, R7 ;  /* 0x00000007006d7308 */ /* 0x018fe20000000800 */
        /* <DEDUP_REMOVED lines=9> */
[----:B------:R-:W-:Y:S02]  /*9fc0*/  FMUL.FTZ R2, R102, c[0x0][0x2d0] ;  /* 0x0000b40066027a20 */ /* 0x000fe40000410000 */
[----:B------:R-:W-:Y:S01]  /*9fd0*/  FADD.FTZ R0, -R0, R107 ;  /* 0x0000006b00007221 */ /* 0x000fe20000010100 */
[----:B------:R-:W-:Y:S02]  /*9fe0*/  MUFU.EX2 R51, R9 ;  /* 0x0000000900337308 */ /* 0x000fe40000000800 */
[----:B------:R-:W-:Y:S01]  /*9ff0*/  FSEL R2, R2, RZ, P0 ;  /* 0x000000ff02027208 */ /* 0x000fe20000000000 */
[----:B------:R-:W-:Y:S01]  /*a000*/  FMUL.FTZ R0, R0, c[0x0][0x2d0] ;  /* 0x0000b40000007a20 */ /* 0x000fe20000410000 */
[----:B------:R-:W-:Y:S03]  /*a010*/  FSETP.NEU.FTZ.AND P0, PT, R101, -INF , PT ;  /* 0xff8000006500780b */ /* 0x000fe60003f1d000 */
        /* <DEDUP_REMOVED lines=8> */
[----:B------:R3:W4:Y:S01]  /*a0a0*/  MUFU.EX2 R167, R3 ;  /* 0x0000000300a77308 */ /* 0x0007220000000800 */
[--C-:B------:R-:W-:Y:S02]  /*a0b0*/  FFMA.FTZ R173, R29, c[0x0][0x2d0], -R2.reuse ;  /* 0x0000b4001dad7a23 */ /* 0x100fe40000010802 */
[--C-:B------:R-:W-:Y:S02]  /*a0c0*/  FFMA.FTZ R179, R28, c[0x0][0x2d0], -R2.reuse ;  /* 0x0000b4001cb37a23 */ /* 0x100fe40000010802 */
[--C-:B------:R-:W-:Y:S05]  /*a0d0*/  FFMA.FTZ R174, R33, c[0x0][0x2d0], -R2.reuse ;  /* 0x0000b40021ae7a23 */ /* 0x100fea0000010802 */
[----:B------:R-:W-:Y:S10]  /*a0e0*/  MUFU.EX2 R220, R8 ;  /* 0x0000000800dc7308 */ /* 0x000ff40000000800 */
[----:B------:R-:W-:Y:S01]  /*a0f0*/  MUFU.EX2 R212, R38 ;  /* 0x0000002600d47308 */ /* 0x000fe20000000800 */
[--C-:B---3--:R-:W-:Y:S02]  /*a100*/  FFMA.FTZ R3, R161, c[0x0][0x2d0], -R2.reuse ;  /* 0x0000b400a1037a23 */ /* 0x108fe40000010802 */
[----:B------:R-:W-:Y:S01]  /*a110*/  FFMA.FTZ R161, R35, c[0x0][0x2d0], -R2 ;  /* 0x0000b40023a17a23 */ /* 0x000fe20000010802 */
[C---:B------:R-:W-:Y:S06]  /*a120*/  FSEL R2, R101.reuse, RZ, P0 ;  /* 0x000000ff65027208 */ /* 0x040fec0000000000 */
[----:B------:R3:W5:Y:S10]  /*a130*/  MUFU.EX2 R110, R3 ;  /* 0x00000003006e7308 */ /* 0x0007740000000800 */
[----:B------:R-:W-:Y:S10]  /*a140*/  MUFU.EX2 R225, R176 ;  /* 0x000000b000e17308 */ /* 0x000ff40000000800 */
[----:B------:R-:W-:Y:S01]  /*a150*/  MUFU.EX2 R229, R175 ;  /* 0x000000af00e57308 */ /* 0x000fe20000000800 */
[----:B---3--:R-:W-:Y:S02]  /*a160*/  FADD.FTZ R3, -R2, R108 ;  /* 0x0000006c02037221 */ /* 0x008fe40000010100 */
        /* <DEDUP_REMOVED lines=8> */
[----:B-1----:R1:W-:Y:S01]  /*a1f0*/  MUFU.EX2 R100, R2 ;  /* 0x0000000200647308 */ /* 0x0023e20000000800 */
        /* <DEDUP_REMOVED lines=8> */
[--C-:B------:R-:W-:Y:S05]  /*a280*/  FFMA.FTZ R169, R16, c[0x0][0x2d0], -R6.reuse ;  /* 0x0000b40010a97a23 */ /* 0x100fea0000010806 */
[----:B------:R-:W-:Y:S01]  /*a290*/  MUFU.EX2 R228, R171 ;  /* 0x000000ab00e47308 */ /* 0x000fe20000000800 */
[--C-:B-1----:R-:W-:Y:S02]  /*a2a0*/  FFMA.FTZ R2, R19, c[0x0][0x2d0], -R6.reuse ;  /* 0x0000b40013027a23 */ /* 0x102fe40000010806 */
[----:B------:R-:W-:Y:S02]  /*a2b0*/  FFMA.FTZ R19, R23, c[0x0][0x2d0], -R6 ;  /* 0x0000b40017137a23 */ /* 0x000fe40000010806 */
[----:B------:R-:W1:Y:S05]  /*a2c0*/  LDSM.16.MT88.4 R20, [R185] ;  /* 0x00000000b914783b */ /* 0x000e6a0000004200 */
[----:B------:R3:W-:Y:S10]  /*a2d0*/  MUFU.EX2 R33, R2 ;  /* 0x0000000200217308 */ /* 0x0007f40000000800 */
[----:B------:R-:W-:Y:S10]  /*a2e0*/  MUFU.EX2 R226, R161 ;  /* 0x000000a100e27308 */ /* 0x000ff40000000800 */
[----:B------:R-:W-:Y:S01]  /*a2f0*/  MUFU.EX2 R107, R107 ;  /* 0x0000006b006b7308 */ /* 0x000fe20000000800 */
[----:B---3--:R-:W-:Y:S02]  /*a300*/  FMUL.FTZ R2, R3, c[0x0][0x2d0] ;  /* 0x0000b40003027a20 */ /* 0x008fe40000410000 */
[----:B------:R-:W-:Y:S07]  /*a310*/  FMUL.FTZ R3, R5, c[0x0][0x2d0] ;  /* 0x0000b40005037a20 */ /* 0x000fee0000410000 */
[----:B------:R-:W3:Y:S10]  /*a320*/  MUFU.EX2 R2, R2 ;  /* 0x0000000200027308 */ /* 0x000ef40000000800 */
        /* <DEDUP_REMOVED lines=10> */
[C---:B--2---:R-:W-:Y:S01]  /*a3d0*/  FMUL.FTZ R24, R0.reuse, R124 ;  /* 0x0000007c00187220 */ /* 0x044fe20000410000 */
[----:B------:R-:W-:Y:S01]  /*a3e0*/  F2FP.PACK_AB R108, R51, R105 ;  /* 0x00000069336c723e */ /* 0x000fe200000000ff */
[C---:B------:R-:W-:Y:S02]  /*a3f0*/  FMUL.FTZ R25, R0.reuse, R125 ;  /* 0x0000007d00197220 */ /* 0x040fe40000410000 */
[C---:B------:R-:W-:Y:S02]  /*a400*/  FMUL.FTZ R28, R0.reuse, R120 ;  /* 0x00000078001c7220 */ /* 0x040fe40000410000 */
[C---:B------:R-:W-:Y:S02]  /*a410*/  FMUL.FTZ R29, R0.reuse, R121 ;  /* 0x00000079001d7220 */ /* 0x040fe40000410000 */
[C---:B------:R-:W-:Y:S02]  /*a420*/  FMUL.FTZ R40, R0.reuse, R116 ;  /* 0x0000007400287220 */ /* 0x040fe40000410000 */
[C---:B------:R-:W-:Y:S02]  /*a430*/  FMUL.FTZ R41, R0.reuse, R117 ;  /* 0x0000007500297220 */ /* 0x040fe40000410000 */
[C---:B----4-:R-:W-:Y:S02]  /*a440*/  FFMA.FTZ R4, R0.reuse, R213, R167 ;  /* 0x000000d500047223 */ /* 0x050fe400000100a7 */
[C---:B------:R-:W-:Y:S01]  /*a450*/  FMUL.FTZ R8, R0.reuse, R132 ;  /* 0x0000008400087220 */ /* 0x040fe20000410000 */
[----:B------:R-:W2:Y:S01]  /*a460*/  MUFU.EX2 R213, R36 ;  /* 0x0000002400d57308 */ /* 0x000ea20000000800 */
[C---:B------:R-:W-:Y:S02]  /*a470*/  FMUL.FTZ R9, R0.reuse, R133 ;  /* 0x0000008500097220 */ /* 0x040fe40000410000 */
[C---:B------:R-:W-:Y:S02]  /*a480*/  FMUL.FTZ R12, R0.reuse, R128 ;  /* 0x00000080000c7220 */ /* 0x040fe40000410000 */
[C---:B------:R-:W-:Y:S02]  /*a490*/  FMUL.FTZ R13, R0.reuse, R129 ;  /* 0x00000081000d7220 */ /* 0x040fe40000410000 */
[----:B------:R-:W-:Y:S01]  /*a4a0*/  FMUL.FTZ R44, R0, R112 ;  /* 0x00000070002c7220 */ /* 0x000fe20000410000 */
[----:B-----5:R-:W-:Y:S01]  /*a4b0*/  F2FP.PACK_AB R112, R110, R167 ;  /* 0x000000a76e70723e */ /* 0x020fe200000000ff */
        /* <DEDUP_REMOVED lines=16> */
[C---:B---3--:R-:W-:Y:S02]  /*a5c0*/  FFMA.FTZ R106, R2.reuse, R214, R33 ;  /* 0x000000d6026a7223 */ /* 0x048fe40000010021 */
[C---:B------:R-:W-:Y:S02]  /*a5d0*/  FMUL.FTZ R10, R2.reuse, R134 ;  /* 0x00000086020a7220 */ /* 0x040fe40000410000 */
[C---:B------:R-:W-:Y:S01]  /*a5e0*/  FMUL.FTZ R11, R2.reuse, R135 ;  /* 0x00000087020b7220 */ /* 0x040fe20000410000 */
[----:B------:R-:W-:Y:S01]  /*a5f0*/  MUFU.EX2 R0, R3 ;  /* 0x0000000300007308 */ /* 0x000fe20000000800 */
[C---:B------:R-:W-:Y:S02]  /*a600*/  FMUL.FTZ R26, R2.reuse, R126 ;  /* 0x0000007e021a7220 */ /* 0x040fe40000410000 */
[C---:B------:R-:W-:Y:S02]  /*a610*/  FMUL.FTZ R27, R2.reuse, R127 ;  /* 0x0000007f021b7220 */ /* 0x040fe40000410000 */
[C---:B------:R-:W-:Y:S01]  /*a620*/  FMUL.FTZ R30, R2.reuse, R122 ;  /* 0x0000007a021e7220 */ /* 0x040fe20000410000 */
[----:B------:R-:W-:Y:S01]  /*a630*/  LDSM.16.MT88.4 R124, [R185+0x1000] ;  /* 0x00100000b97c783b */ /* 0x000fe20000004200 */
[C---:B------:R-:W-:Y:S02]  /*a640*/  FMUL.FTZ R31, R2.reuse, R123 ;  /* 0x0000007b021f7220 */ /* 0x040fe40000410000 */
[C---:B------:R-:W-:Y:S01]  /*a650*/  FMUL.FTZ R42, R2.reuse, R118 ;  /* 0x00000076022a7220 */ /* 0x040fe20000410000 */
[----:B------:R3:W-:Y:S01]  /*a660*/  MUFU.EX2 R214, R39 ;  /* 0x0000002700d67308 */ /* 0x0007e20000000800 */
[C---:B------:R-:W-:Y:S02]  /*a670*/  FMUL.FTZ R43, R2.reuse, R119 ;  /* 0x00000077022b7220 */ /* 0x040fe40000410000 */
[C---:B------:R-:W-:Y:S01]  /*a680*/  FMUL.FTZ R14, R2.reuse, R130 ;  /* 0x00000082020e7220 */ /* 0x040fe20000410000 */
[----:B------:R-:W-:Y:S01]  /*a690*/  LDSM.16.MT88.4 R116, [R185+0xc00] ;  /* 0x000c0000b974783b */ /* 0x000fe20000004200 */
[C---:B------:R-:W-:Y:S02]  /*a6a0*/  FMUL.FTZ R15, R2.reuse, R131 ;  /* 0x00000083020f7220 */ /* 0x040fe40000410000 */
[C---:B------:R-:W-:Y:S01]  /*a6b0*/  FMUL.FTZ R46, R2.reuse, R114 ;  /* 0x00000072022e7220 */ /* 0x040fe20000410000 */
[----:B--2---:R-:W-:Y:S01]  /*a6c0*/  F2FP.PACK_AB R114, R213, R212 ;  /* 0x000000d4d572723e */ /* 0x004fe200000000ff */
[C---:B------:R-:W-:Y:S01]  /*a6d0*/  FMUL.FTZ R47, R2.reuse, R115 ;  /* 0x00000073022f7220 */ /* 0x040fe20000410000 */
[----:B------:R-:W2:Y:S01]  /*a6e0*/  MUFU.EX2 R134, R32 ;  /* 0x0000002000867308 */ /* 0x000ea20000000800 */
[C---:B------:R-:W-:Y:S01]  /*a6f0*/  FMUL.FTZ R58, R2.reuse, R58 ;  /* 0x0000003a023a7220 */ /* 0x040fe20000410000 */
[----:B------:R-:W-:Y:S01]  /*a700*/  LDSM.16.MT88.4 R120, [R186+0x400] ;  /* 0x00040000ba78783b */ /* 0x000fe20000004200 */
[C---:B------:R-:W-:Y:S02]  /*a710*/  FMUL.FTZ R59, R2.reuse, R59 ;  /* 0x0000003b023b7220 */ /* 0x040fe40000410000 */
[C---:B------:R-:W-:Y:S02]  /*a720*/  FMUL.FTZ R62, R2.reuse, R62 ;  /* 0x0000003e023e7220 */ /* 0x040fe40000410000 */
[C---:B------:R-:W-:Y:S02]  /*a730*/  FMUL.FTZ R63, R2.reuse, R63 ;  /* 0x0000003f023f7220 */ /* 0x040fe40000410000 */
[C---:B------:R-:W-:Y:S01]  /*a740*/  FMUL.FTZ R74, R2.reuse, R74 ;  /* 0x0000004a024a7220 */ /* 0x040fe20000410000 */
[----:B------:R-:W4:Y:S01]  /*a750*/  MUFU.EX2 R135, R19 ;  /* 0x0000001300877308 */ /* 0x000f220000000800 */
[C---:B------:R-:W-:Y:S02]  /*a760*/  FMUL.FTZ R75, R2.reuse, R75 ;  /* 0x0000004b024b7220 */ /* 0x040fe40000410000 */
[C---:B------:R-:W-:Y:S01]  /*a770*/  FMUL.FTZ R78, R2.reuse, R78 ;  /* 0x0000004e024e7220 */ /* 0x040fe20000410000 */
[----:B---3--:R-:W3:Y:S01]  /*a780*/  LDSM.16.MT88.4 R36, [R186] ;  /* 0x00000000ba24783b */ /* 0x008ee20000004200 */
[C---:B------:R-:W-:Y:S02]  /*a790*/  FMUL.FTZ R79, R2.reuse, R79 ;  /* 0x0000004f024f7220 */ /* 0x040fe40000410000 */
[C---:B------:R-:W-:Y:S02]  /*a7a0*/  FMUL.FTZ R90, R2.reuse, R90 ;  /* 0x0000005a025a7220 */ /* 0x040fe40000410000 */
[C---:B------:R-:W-:Y:S01]  /*a7b0*/  FMUL.FTZ R91, R2.reuse, R91 ;  /* 0x0000005b025b7220 */ /* 0x040fe20000410000 */
[----:B------:R-:W-:Y:S01]  /*a7c0*/  MUFU.EX2 R130, R181 ;  /* 0x000000b500827308 */ /* 0x000fe20000000800 */
[C---:B------:R-:W-:Y:S02]  /*a7d0*/  FMUL.FTZ R94, R2.reuse, R94 ;  /* 0x0000005e025e7220 */ /* 0x040fe40000410000 */
[----:B------:R-:W-:Y:S01]  /*a7e0*/  FMUL.FTZ R95, R2, R95 ;  /* 0x0000005f025f7220 */ /* 0x000fe20000410000 */
[----:B--2---:R-:W-:Y:S01]  /*a7f0*/  F2FP.PACK_AB R113, R134, R33 ;  /* 0x000000218671723e */ /* 0x004fe200000000ff */
[----:B------:R-:W-:Y:S01]  /*a800*/  FFMA.FTZ R2, R0, R224, R109 ;  /* 0x000000e000027223 */ /* 0x000fe2000001006d */
[----:B------:R-:W-:Y:S01]  /*a810*/  F2FP.PACK_AB R109, R111, R109 ;  /* 0x0000006d6f6d723e */ /* 0x000fe200000000ff */
[----:B------:R-:W-:Y:S02]  /*a820*/  FMUL.FTZ R5, R100, R137 ;  /* 0x0000008964057220 */ /* 0x000fe40000410000 */
[C---:B------:R-:W-:Y:S01]  /*a830*/  FMUL.FTZ R6, R0.reuse, R138 ;  /* 0x0000008a00067220 */ /* 0x040fe20000410000 */
[----:B------:R-:W-:Y:S01]  /*a840*/  MUFU.EX2 R128, R165 ;  /* 0x000000a500807308 */ /* 0x000fe20000000800 */
[----:B------:R-:W-:Y:S02]  /*a850*/  FMUL.FTZ R7, R0, R139 ;  /* 0x0000008b00077220 */ /* 0x000fe40000410000 */
[----:B------:R-:W-:Y:S01]  /*a860*/  FFMA.FTZ R3, R100, R221, R105 ;  /* 0x000000dd64037223 */ /* 0x000fe20000010069 */
[----:B----4-:R-:W-:Y:S01]  /*a870*/  F2FP.PACK_AB R115, R231, R135 ;  /* 0x00000087e773723e */ /* 0x010fe200000000ff */
[----:B------:R-:W-:Y:S01]  /*a880*/  FADD.FTZ R2, R111, R2 ;  /* 0x000000026f027221 */ /* 0x000fe20000010000 */
[----:B------:R-:W-:Y:S01]  /*a890*/  F2FP.PACK_AB R111, R214, R220 ;  /* 0x000000dcd66f723e */ /* 0x000fe200000000ff */
[----:B------:R-:W-:Y:S01]  /*a8a0*/  FADD.FTZ R105, R110, R4 ;  /* 0x000000046e697221 */ /* 0x000fe20000010000 */
[----:B------:R-:W-:Y:S01]  /*a8b0*/  F2FP.PACK_AB R110, R223, R222 ;  /* 0x000000dedf6e723e */ /* 0x000fe200000000ff */
[C---:B------:R-:W-:Y:S01]  /*a8c0*/  FMUL.FTZ R4, R100.reuse, R136 ;  /* 0x0000008864047220 */ /* 0x040fe20000410000 */
[----:B------:R-:W-:Y:S01]  /*a8d0*/  MUFU.EX2 R131, R164 ;  /* 0x000000a400837308 */ /* 0x000fe20000000800 */
[C---:B------:R-:W-:Y:S02]  /*a8e0*/  FMUL.FTZ R16, R100.reuse, R140 ;  /* 0x0000008c64107220 */ /* 0x040fe40000410000 */
[----:B------:R-:W-:Y:S02]  /*a8f0*/  FMUL.FTZ R17, R100, R141 ;  /* 0x0000008d64117220 */ /* 0x000fe40000410000 */
[C---:B------:R-:W-:Y:S01]  /*a900*/  FMUL.FTZ R18, R0.reuse, R142 ;  /* 0x0000008e00127220 */ /* 0x040fe20000410000 */
[-C--:B-1----:R-:W-:Y:S04]  /*a910*/  HMMA.16816.F32 R4, R108, R20.reuse, R4 ;  /* 0x000000146c04723c */ /* 0x082fe80000001804 */
[----:B------:R-:W-:Y:S01]  /*a920*/  MUFU.EX2 R224, R163 ;  /* 0x000000a300e07308 */ /* 0x000fe20000000800 */
[----:B------:R-:W-:Y:S02]  /*a930*/  FMUL.FTZ R19, R0, R143 ;  /* 0x0000008f00137220 */ /* 0x000fe40000410000 */
[----:B------:R-:W-:Y:S01]  /*a940*/  LDSM.16.MT88.4 R140, [R185+0x800] ;  /* 0x00080000b98c783b */ /* 0x000fe20000004200 */
[C---:B------:R-:W-:Y:S04]  /*a950*/  HMMA.16816.F32 R8, R112.reuse, R20, R8 ;  /* 0x000000147008723c */ /* 0x040fe80000001808 */
[C---:B------:R-:W-:Y:S02]  /*a960*/  FMUL.FTZ R32, R100.reuse, R148 ;  /* 0x0000009464207220 */ /* 0x040fe40000410000 */
[----:B------:R-:W-:Y:S01]  /*a970*/  FMUL.FTZ R33, R100, R149 ;  /* 0x0000009564217220 */ /* 0x000fe20000410000 */
[----:B------:R-:W-:Y:S01]  /*a980*/  MUFU.EX2 R221, R160 ;  /* 0x000000a000dd7308 */ /* 0x000fe20000000800 */
[-C--:B------:R-:W-:Y:S04]  /*a990*/  HMMA.16816.F32 R12, R112, R22.reuse, R12 ;  /* 0x00000016700c723c */ /* 0x080fe8000000180c */
[C---:B------:R-:W-:Y:S02]  /*a9a0*/  FMUL.FTZ R34, R0.reuse, R150 ;  /* 0x0000009600227220 */ /* 0x040fe40000410000 */
[----:B------:R-:W-:Y:S02]  /*a9b0*/  FMUL.FTZ R35, R0, R151 ;  /* 0x0000009700237220 */ /* 0x000fe40000410000 */
[C---:B------:R-:W-:Y:S01]  /*a9c0*/  HMMA.16816.F32 R16, R108.reuse, R22, R16 ;  /* 0x000000166c10723c */ /* 0x040fe20000001810 */
[----:B------:R-:W-:Y:S01]  /*a9d0*/  LDSM.16.MT88.4 R148, [R186+0x800] ;  /* 0x00080000ba94783b */ /* 0x000fe20000004200 */
[----:B------:R-:W-:Y:S02]  /*a9e0*/  MUFU.EX2 R172, R211 ;  /* 0x000000d300ac7308 */ /* 0x000fe40000000800 */
[C---:B------:R-:W-:Y:S02]  /*a9f0*/  FMUL.FTZ R20, R100.reuse, R144 ;  /* 0x0000009064147220 */ /* 0x040fe40000410000 */
[----:B------:R-:W-:Y:S02]  /*aa00*/  FMUL.FTZ R21, R100, R145 ;  /* 0x0000009164157220 */ /* 0x000fe40000410000 */
[C---:B------:R-:W-:Y:S04]  /*aa10*/  FMUL.FTZ R22, R0.reuse, R146 ;  /* 0x0000009200167220 */ /* 0x040fe80000410000 */
[----:B------:R-:W-:Y:S01]  /*aa20*/  FMUL.FTZ R23, R0, R147 ;  /* 0x0000009300177220 */ /* 0x000fe20000410000 */
[----:B------:R-:W-:Y:S01]  /*aa30*/  MUFU.EX2 R181, R209 ;  /* 0x000000d100b57308 */ /* 0x000fe20000000800 */
[C---:B------:R-:W-:Y:S02]  /*aa40*/  FMUL.FTZ R48, R100.reuse, R156 ;  /* 0x0000009c64307220 */ /* 0x040fe40000410000 */
[----:B------:R-:W-:Y:S02]  /*aa50*/  FMUL.FTZ R49, R100, R157 ;  /* 0x0000009d64317220 */ /* 0x000fe40000410000 */
[C---:B------:R-:W-:Y:S01]  /*aa60*/  FMUL.FTZ R50, R0.reuse, R158 ;  /* 0x0000009e00327220 */ /* 0x040fe20000410000 */
[-C--:B---3--:R-:W-:Y:S03]  /*aa70*/  HMMA.16816.F32 R20, R108, R36.reuse, R20 ;  /* 0x000000246c14723c */ /* 0x088fe60000001814 */
[----:B------:R-:W-:Y:S01]  /*aa80*/  FADD.FTZ R3, R51, R3 ;  /* 0x0000000333037221 */ /* 0x000fe20000010000 */
[----:B------:R-:W-:Y:S01]  /*aa90*/  MUFU.EX2 R180, R205 ;  /* 0x000000cd00b47308 */ /* 0x000fe20000000800 */
[----:B------:R-:W-:Y:S02]  /*aaa0*/  FMUL.FTZ R51, R0, R159 ;  /* 0x0000009f00337220 */ /* 0x000fe40000410000 */
[----:B------:R-:W-:Y:S01]  /*aab0*/  LDSM.16.MT88.4 R156, [R185+0x1400] ;  /* 0x00140000b99c783b */ /* 0x000fe20000004200 */
[C---:B------:R-:W-:Y:S04]  /*aac0*/  HMMA.16816.F32 R24, R112.reuse, R36, R24 ;  /* 0x000000247018723c */ /* 0x040fe80000001818 */
[C---:B------:R-:W-:Y:S02]  /*aad0*/  FMUL.FTZ R52, R100.reuse, R52 ;  /* 0x0000003464347220 */ /* 0x040fe40000410000 */
[C---:B------:R-:W-:Y:S01]  /*aae0*/  FMUL.FTZ R53, R100.reuse, R53 ;  /* 0x0000003564357220 */ /* 0x040fe20000410000 */
[----:B------:R-:W1:Y:S01]  /*aaf0*/  MUFU.EX2 R170, R174 ;  /* 0x000000ae00aa7308 */ /* 0x000e620000000800 */
[-C--:B------:R-:W-:Y:S04]  /*ab00*/  HMMA.16816.F32 R28, R112, R38.reuse, R28 ;  /* 0x00000026701c723c */ /* 0x080fe8000000181c */
[C---:B------:R-:W-:Y:S02]  /*ab10*/  FMUL.FTZ R36, R100.reuse, R152 ;  /* 0x0000009864247220 */ /* 0x040fe40000410000 */
[----:B------:R-:W-:Y:S02]  /*ab20*/  FMUL.FTZ R37, R100, R153 ;  /* 0x0000009964257220 */ /* 0x000fe40000410000 */
[C---:B------:R-:W-:Y:S01]  /*ab30*/  HMMA.16816.F32 R32, R108.reuse, R38, R32 ;  /* 0x000000266c20723c */ /* 0x040fe20000001820 */
[----:B------:R-:W2:Y:S03]  /*ab40*/  MUFU.EX2 R167, R179 ;  /* 0x000000b300a77308 */ /* 0x000ea60000000800 */
[C---:B------:R-:W-:Y:S02]  /*ab50*/  FMUL.FTZ R54, R0.reuse, R54 ;  /* 0x0000003600367220 */ /* 0x040fe40000410000 */
[C---:B------:R-:W-:Y:S02]  /*ab60*/  FMUL.FTZ R55, R0.reuse, R55 ;  /* 0x0000003700377220 */ /* 0x040fe40000410000 */
[C---:B------:R-:W-:Y:S03]  /*ab70*/  FMUL.FTZ R38, R0.reuse, R154 ;  /* 0x0000009a00267220 */ /* 0x040fe60000410000 */
[----:B------:R-:W3:Y:S01]  /*ab80*/  MUFU.EX2 R165, R178 ;  /* 0x000000b200a57308 */ /* 0x000ee20000000800 */
[----:B------:R-:W-:Y:S02]  /*ab90*/  FMUL.FTZ R39, R0, R155 ;  /* 0x0000009b00277220 */ /* 0x000fe40000410000 */
[----:B------:R-:W-:Y:S01]  /*aba0*/  FMUL.FTZ R64, R100, R64 ;  /* 0x0000004064407220 */ /* 0x000fe20000410000 */
[----:B-1----:R-:W-:Y:S01]  /*abb0*/  F2FP.PACK_AB R160, R170, R168 ;  /* 0x000000a8aaa0723e */ /* 0x002fe200000000ff */
[----:B------:R-:W-:Y:S02]  /*abc0*/  FMUL.FTZ R65, R100, R65 ;  /* 0x0000004164417220 */ /* 0x000fe40000410000 */
[C---:B------:R-:W-:Y:S01]  /*abd0*/  FMUL.FTZ R66, R0.reuse, R66 ;  /* 0x0000004200427220 */ /* 0x040fe20000410000 */
[-C--:B------:R-:W-:Y:S02]  /*abe0*/  HMMA.16816.F32 R36, R108, R116.reuse, R36 ;  /* 0x000000746c24723c */ /* 0x080fe40000001824 */
[----:B------:R-:W-:Y:S01]  /*abf0*/  MUFU.EX2 R164, R182 ;  /* 0x000000b600a47308 */ /* 0x000fe20000000800 */
[----:B------:R-:W-:Y:S02]  /*ac00*/  FMUL.FTZ R67, R0, R67 ;  /* 0x0000004300437220 */ /* 0x000fe40000410000 */
[C---:B------:R-:W-:Y:S01]  /*ac10*/  FMUL.FTZ R68, R100.reuse, R68 ;  /* 0x0000004464447220 */ /* 0x040fe20000410000 */
[----:B--2---:R-:W-:Y:S01]  /*ac20*/  F2FP.PACK_AB R162, R167, R173 ;  /* 0x000000ada7a2723e */ /* 0x004fe200000000ff */
[----:B------:R-:W-:Y:S01]  /*ac30*/  FMUL.FTZ R69, R100, R69 ;  /* 0x0000004564457220 */ /* 0x000fe20000410000 */
[C---:B------:R-:W-:Y:S04]  /*ac40*/  HMMA.16816.F32 R40, R112.reuse, R116, R40 ;  /* 0x000000747028723c */ /* 0x040fe80000001828 */
[C---:B------:R-:W-:Y:S02]  /*ac50*/  FMUL.FTZ R70, R0.reuse, R70 ;  /* 0x0000004600467220 */ /* 0x040fe40000410000 */
[----:B------:R-:W-:Y:S02]  /*ac60*/  FMUL.FTZ R71, R0, R71 ;  /* 0x0000004700477220 */ /* 0x000fe40000410000 */
[-C--:B------:R-:W-:Y:S04]  /*ac70*/  HMMA.16816.F32 R44, R112, R118.reuse, R44 ;  /* 0x00000076702c723c */ /* 0x080fe8000000182c */
[C---:B------:R-:W-:Y:S01]  /*ac80*/  FMUL.FTZ R80, R100.reuse, R80 ;  /* 0x0000005064507220 */ /* 0x040fe20000410000 */
[----:B---3--:R-:W-:Y:S01]  /*ac90*/  F2FP.PACK_AB R161, R165, R166 ;  /* 0x000000a6a5a1723e */ /* 0x008fe200000000ff */
[----:B------:R-:W-:Y:S02]  /*aca0*/  FMUL.FTZ R81, R100, R81 ;  /* 0x0000005164517220 */ /* 0x000fe40000410000 */
[C---:B------:R-:W-:Y:S01]  /*acb0*/  HMMA.16816.F32 R48, R108.reuse, R118, R48 ;  /* 0x000000766c30723c */ /* 0x040fe20000001830 */
[----:B------:R-:W1:Y:S03]  /*acc0*/  LDSM.16.MT88.4 R116, [R186+0xc00] ;  /* 0x000c0000ba74783b */ /* 0x000e660000004200 */
        /* <DEDUP_REMOVED lines=8> */
[----:B------:R-:W-:Y:S02]  /*ad50*/  FADD.FTZ R100, R134, R106 ;  /* 0x0000006a86647221 */ /* 0x000fe40000010000 */
[C---:B------:R-:W-:Y:S01]  /*ad60*/  FMUL.FTZ R98, R0.reuse, R98 ;  /* 0x0000006200627220 */ /* 0x040fe20000410000 */
[----:B------:R-:W2:Y:S01]  /*ad70*/  MUFU.EX2 R106, R204 ;  /* 0x000000cc006a7308 */ /* 0x000ea20000000800 */
[----:B------:R-:W-:Y:S02]  /*ad80*/  FMUL.FTZ R99, R0, R99 ;  /* 0x0000006300637220 */ /* 0x000fe40000410000 */
[----:B------:R-:W-:Y:S02]  /*ad90*/  FADD.FTZ R0, R212, R105 ;  /* 0x00000069d4007221 */ /* 0x000fe40000010000 */
[----:B------:R-:W-:Y:S02]  /*ada0*/  FADD.FTZ R105, R135, R100 ;  /* 0x0000006487697221 */ /* 0x000fe40000010000 */
[----:B------:R-:W-:Y:S02]  /*adb0*/  FADD.FTZ R3, R222, R3 ;  /* 0x00000003de037221 */ /* 0x000fe40000010000 */
[----:B------:R-:W-:Y:S02]  /*adc0*/  FADD.FTZ R2, R220, R2 ;  /* 0x00000002dc027221 */ /* 0x000fe40000010000 */
[----:B------:R-:W-:Y:S02]  /*add0*/  FADD.FTZ R100, R223, R3 ;  /* 0x00000003df647221 */ /* 0x000fe40000010000 */
[----:B------:R-:W-:Y:S02]  /*ade0*/  FADD.FTZ R3, R214, R2 ;  /* 0x00000002d6037221 */ /* 0x000fe40000010000 */
[----:B------:R-:W-:Y:S01]  /*adf0*/  FADD.FTZ R100, R130, R100 ;  /* 0x0000006482647221 */ /* 0x000fe20000010000 */
[-C--:B-1----:R-:W-:Y:S03]  /*ae00*/  HMMA.16816.F32 R52, R108, R116.reuse, R52 ;  /* 0x000000746c34723c */ /* 0x082fe60000001834 */
[----:B------:R-:W-:Y:S02]  /*ae10*/  FADD.FTZ R3, R129, R3 ;  /* 0x0000000381037221 */ /* 0x000fe40000010000 */
[----:B------:R-:W-:Y:S02]  /*ae20*/  FADD.FTZ R100, R133, R100 ;  /* 0x0000006485647221 */ /* 0x000fe40000010000 */
[----:B------:R-:W-:Y:S01]  /*ae30*/  FADD.FTZ R3, R132, R3 ;  /* 0x0000000384037221 */ /* 0x000fe20000010000 */
[C---:B------:R-:W-:Y:S04]  /*ae40*/  HMMA.16816.F32 R56, R112.reuse, R116, R56 ;  /* 0x000000747038723c */ /* 0x040fe80000001838 */
[----:B--2---:R-:W-:Y:S01]  /*ae50*/  F2FP.PACK_AB R163, R106, R164 ;  /* 0x000000a46aa3723e */ /* 0x004fe200000000ff */
[----:B------:R-:W-:Y:S02]  /*ae60*/  FADD.FTZ R2, R213, R0 ;  /* 0x00000000d5027221 */ /* 0x000fe40000010000 */
[----:B------:R-:W-:Y:S01]  /*ae70*/  FADD.FTZ R0, R231, R105 ;  /* 0x00000069e7007221 */ /* 0x000fe20000010000 */
[-C--:B------:R-:W-:Y:S04]  /*ae80*/  HMMA.16816.F32 R60, R112, R118.reuse, R60 ;  /* 0x00000076703c723c */ /* 0x080fe8000000183c */
[----:B------:R-:W-:Y:S01]  /*ae90*/  FADD.FTZ R2, R128, R2 ;  /* 0x0000000280027221 */ /* 0x000fe20000010000 */
[----:B------:R-:W-:Y:S01]  /*aea0*/  MOV R105, R104 ;  /* 0x0000006800697202 */ /* 0x000fe20000000f00 */
[----:B------:R-:W-:Y:S02]  /*aeb0*/  FADD.FTZ R0, R107, R0 ;  /* 0x000000006b007221 */ /* 0x000fe40000010000 */
[C---:B------:R-:W-:Y:S01]  /*aec0*/  HMMA.16816.F32 R64, R108.reuse, R118, R64 ;  /* 0x000000766c40723c */ /* 0x040fe20000001840 */
[----:B------:R-:W1:Y:S03]  /*aed0*/  LDSM.16.MT88.4 R116, [R185+0x1800] ;  /* 0x00180000b974783b */ /* 0x000e660000004200 */
[----:B------:R-:W-:Y:S02]  /*aee0*/  FADD.FTZ R2, R131, R2 ;  /* 0x0000000283027221 */ /* 0x000fe40000010000 */
[----:B------:R-:W-:Y:S02]  /*aef0*/  FADD.FTZ R0, R221, R0 ;  /* 0x00000000dd007221 */ /* 0x000fe40000010000 */
[----:B------:R-:W-:Y:S04]  /*af00*/  FADD.FTZ R3, R227, R3 ;  /* 0x00000003e3037221 */ /* 0x000fe80000010000 */
[----:B------:R-:W-:Y:S02]  /*af10*/  FADD.FTZ R2, R224, R2 ;  /* 0x00000002e0027221 */ /* 0x000fe40000010000 */
[----:B------:R-:W-:Y:S01]  /*af20*/  FADD.FTZ R0, R219, R0 ;  /* 0x00000000db007221 */ /* 0x000fe20000010000 */
        /* <DEDUP_REMOVED lines=45> */
[----:B------:R-:W-:Y:S07]  /*b200*/  HMMA.16816.F32 R96, R108, R126, R96 ;  /* 0x0000007e6c60723c */ /* 0x000fee0000001860 */
[----:B------:R-:W-:Y:S02]  /*b210*/  F2FP.PACK_AB R108, R176, R172 ;  /* 0x000000acb06c723e */ /* 0x000fe400000000ff */
[----:B------:R-:W-:Y:S03]  /*b220*/  F2FP.PACK_AB R109, R175, R171 ;  /* 0x000000abaf6d723e */ /* 0x000fe600000000ff */
[----:B------:R-:W-:Y:S02]  /*b230*/  F2FP.PACK_AB R110, R206, R181 ;  /* 0x000000b5ce6e723e */ /* 0x000fe400000000ff */
[----:B------:R-:W-:Y:S07]  /*b240*/  F2FP.PACK_AB R111, R183, R180 ;  /* 0x000000b4b76f723e */ /* 0x000fee00000000ff */
        /* <DEDUP_REMOVED lines=48> */
[----:B------:R-:W-:Y:S02]  /*b550*/  MOV R106, R103 ;  /* 0x00000067006a7202 */ /* 0x000fe40000000f00 */
[----:B------:R-:W-:Y:S01]  /*b560*/  MOV R108, R101 ;  /* 0x00000065006c7202 */ /* 0x000fe20000000f00 */
[----:B------:R-:W-:-:S05]  /*b570*/  @P0 BRA `(.L_x_2468) ;  /* 0xffffbcb000000947 */ /* 0x000fca000383ffff */
.L_x_2435:
        /* <DEDUP_REMOVED lines=21> */
.L_x_2471:
[----:B------:R-:W-:-:S04]  /*b6d0*/  MOV R3, 0x1 ;  /* 0x0000000100037802 */ /* 0x000fc80000000f00 */
[----:B------:R-:W-:-:S13]  /*b6e0*/  ISETP.NE.AND P0, PT, R3, c[0x0][0x32c], PT ;  /* 0x0000cb0003007a0c */ /* 0x000fda0003f05270 */
[----:B------:R-:W-:-:S05]  /*b6f0*/  @P0 IMAD.HI.U32 R3, R0, c[0x0][0x330], RZ ;  /* 0x0000cc0000030a27 */ /* 0x000fca00078e00ff */
[----:B------:R-:W-:Y:S02]  /*b700*/  @P0 SHF.R.U32.HI R0, RZ, c[0x0][0x334], R3 ;  /* 0x0000cd00ff000a19 */ /* 0x000fe40000011603 */
.L_x_2472:
[----:B------:R-:W-:Y:S05]  /*b710*/  BSYNC B0 ;  /* 0x0000000000007941 */ /* 0x000fea0003800000 */
.L_x_2470:
[----:B------:R-:W-:-:S05]  /*b720*/  IMAD R0, R0, c[0x0][0x32c], RZ ;  /* 0x0000cb0000007a24 */ /* 0x000fca00078e02ff */
[----:B------:R-:W-:-:S04]  /*b730*/  IMNMX R2, R2, R0, !PT ;  /* 0x0000000002027217 */ /* 0x000fc80007800200 */
.L_x_2469:
[----:B------:R-:W-:-:S05]  /*b740*/  IADD3 R2, R2, 0x2f, RZ ;  /* 0x0000002f02027810 */ /* 0x000fca0007ffe0ff */
[----:B------:R-:W-:-:S05]  /*b750*/  IMAD.HI R2, R2, 0x2aaaaaab, RZ ;  /* 0x2aaaaaab02027827 */ /* 0x000fca00078e02ff */
[----:B------:R-:W-:-:S04]  /*b760*/  SHF.R.U32.HI R0, RZ, 0x1f, R2 ;  /* 0x0000001fff007819 */ /* 0x000fc80000011602 */
[----:B------:R-:W-:-:S04]  /*b770*/  LEA.HI.SX32 R0, R2, R0, 0x1d ;  /* 0x0000000002007211 */ /* 0x000fc800078feaff */
[----:B------:R-:W-:-:S04]  /*b780*/  IMNMX R231, R239, R0, !PT ;  /* 0x00000000efe77217 */ /* 0x000fc80007800200 */
[----:B------:R-:W-:-:S13]  /*b790*/  ISETP.GE.AND P0, PT, R201, R231, PT ;  /* 0x000000e7c900720c */ /* 0x000fda0003f06270 */
[----:B------:R-:W-:Y:S05]  /*b7a0*/  @!P0 BRA `(.L_x_2473) ;  /* 0x00002bd000008947 */ /* 0x000fea0003800000 */
.L_x_2486:
        /* <DEDUP_REMOVED lines=34> */
.L_x_2622:
[----:B------:R-:W-:-:S05]  /*b9d0*/  BRA.DIV ~URZ, `(.L_x_2477) ;  /* 0x0000d9027f007947 */ /* 0x000fca000b800000 */
[----:B------:R4:W3:Y:S02]  /*b9e0*/  SHFL.IDX PT, R0, R10, RZ, 0x1c1f ;  /* 0x001c1fff0a007589 */ /* 0x0008e400000e0000 */
.L_x_2623:
        /* <DEDUP_REMOVED lines=24> */
.L_x_2624:
        /* <DEDUP_REMOVED lines=15> */
.L_x_2475:
[----:B------:R-:W-:Y:S05]  /*bc60*/  BSYNC B0 ;  /* 0x0000000000007941 */ /* 0x000fea0003800000 */
.L_x_2474:
        /* <DEDUP_REMOVED lines=102> */
[----:B------:R-:W-:Y:S01]  /*c2d0*/  IMAD R2, R201, 0x30, R242 ;  /* 0x00000030c9027824 */ /* 0x000fe200078e02f2 */
[----:B------:R-:W-:Y:S01]  /*c2e0*/  IADD3 R105, -R241, 0x30, RZ ;  /* 0x00000030f1697810 */ /* 0x000fe20007ffe1ff */
[----:B------:R-:W-:Y:S01]  /*c2f0*/  IMAD.MOV.U32 R200, RZ, RZ, RZ ;  /* 0x000000ffffc87224 */ /* 0x000fe200078e00ff */
[----:B------:R-:W-:Y:S02]  /*c300*/  ISETP.NE.AND P2, PT, R0, 0x1, PT ;  /* 0x000000010000780c */ /* 0x000fe40003f45270 */
[----:B------:R-:W-:Y:S05]  /*c310*/  IADD3 R2, R2, -0x30, R240 ;  /* 0xffffffd002027810 */ /* 0x000fea0007ffe0f0 */
[----:B------:R-:W-:Y:S06]  /*c320*/  IMAD.MOV.U32 R0, RZ, RZ, R2 ;  /* 0x000000ffff007224 */ /* 0x000fec00078e0002 */
        /* <DEDUP_REMOVED lines=25> */
.L_x_2625:
[----:B------:R-:W-:-:S05]  /*c4c0*/  BRA.DIV ~URZ, `(.L_x_2482) ;  /* 0x0000cfc27f007947 */ /* 0x000fca000b800000 */
[----:B------:R3:W4:Y:S02]  /*c4d0*/  SHFL.IDX PT, R0, R111, RZ, 0x1c1f ;  /* 0x001c1fff6f007589 */ /* 0x00072400000e0000 */
.L_x_2626:
        /* <DEDUP_REMOVED lines=25> */
.L_x_2627:
[----:B--2---:R-:W-:Y:S02]  /*c670*/  IMAD.SHL.U32 R2, R203, 0x2, RZ ;  /* 0x00000002cb027824 */ /* 0x004fe400078e00ff */
[----:B------:R-:W-:Y:S03]  /*c680*/  IMAD.SHL.U32 R105, R237, 0x2, RZ ;  /* 0x00000002ed697824 */ /* 0x000fe600078e00ff */
        /* <DEDUP_REMOVED lines=19> */
.L_x_2480:
[----:B------:R-:W-:Y:S05]  /*c7c0*/  BSYNC B0 ;  /* 0x0000000000007941 */ /* 0x000fea0003800000 */
.L_x_2479:
        /* <DEDUP_REMOVED lines=51> */
.L_x_2628:
        /* <DEDUP_REMOVED lines=15> */
.L_x_2629:
[----:B--2---:R-:W-:Y:S01]  /*cbf0*/  FMNMX.FTZ R105, R0, R100, !PT ;  /* 0x0000006400697209 */ /* 0x004fe20007810000 */
[----:B------:R-:W-:Y:S01]  /*cc00*/  FMUL.FTZ R0, R104, c[0x0][0x2d0] ;  /* 0x0000b40068007a20 */ /* 0x000fe20000410000 */
[----:B------:R-:W-:Y:S01]  /*cc10*/  WARPSYNC 0xffffffff ;  /* 0xffffffff00007948 */ /* 0x000fe20003800000 */
[----:B------:R-:W-:Y:S01]  /*cc20*/  FMUL.FTZ R3, R103, c[0x0][0x2d0] ;  /* 0x0000b40067037a20 */ /* 0x000fe20000410000 */
[----:B------:R-:W-:Y:S01]  /*cc30*/  ISETP.GT.AND P0, PT, R201, R231, PT ;  /* 0x000000e7c900720c */ /* 0x000fe20003f04270 */
        /* <DEDUP_REMOVED lines=14> */
[C---:B------:R-:W-:Y:S02]  /*cd20*/  FADD.FTZ R0, -R102.reuse, R106 ;  /* 0x0000006a66007221 */ /* 0x040fe40000010100 */
[----:B------:R-:W-:Y:S01]  /*cd30*/  FMUL.FTZ R4, R102, c[0x0][0x2d0] ;  /* 0x0000b40066047a20 */ /* 0x000fe20000410000 */
[----:B------:R-:W-:Y:S01]  /*cd40*/  MUFU.EX2 R219, R16 ;  /* 0x0000001000db7308 */ /* 0x000fe20000000800 */
[----:B------:R-:W-:Y:S02]  /*cd50*/  FMUL.FTZ R0, R0, c[0x0][0x2d0] ;  /* 0x0000b40000007a20 */ /* 0x000fe40000410000 */
        /* <DEDUP_REMOVED lines=14> */
[--C-:B------:R-:W-:Y:S02]  /*ce40*/  FFMA.FTZ R19, R12, c[0x0][0x2d0], -R4.reuse ;  /* 0x0000b4000c137a23 */ /* 0x100fe40000010804 */
[--C-:B------:R-:W-:Y:S01]  /*ce50*/  FFMA.FTZ R18, R13, c[0x0][0x2d0], -R4.reuse ;  /* 0x0000b4000d127a23 */ /* 0x100fe20000010804 */
[----:B------:R-:W-:Y:S01]  /*ce60*/  MUFU.EX2 R35, R6 ;  /* 0x0000000600237308 */ /* 0x000fe20000000800 */
[--C-:B------:R-:W-:Y:S02]  /*ce70*/  FFMA.FTZ R163, R24, c[0x0][0x2d0], -R4.reuse ;  /* 0x0000b40018a37a23 */ /* 0x100fe40000010804 */
[--C-:B------:R-:W-:Y:S02]  /*ce80*/  FFMA.FTZ R162, R25, c[0x0][0x2d0], -R4.reuse ;  /* 0x0000b40019a27a23 */ /* 0x100fe40000010804 */
[--C-:B--2---:R-:W-:Y:S02]  /*ce90*/  FFMA.FTZ R0, R8, c[0x0][0x2d0], -R4.reuse ;  /* 0x0000b40008007a23 */ /* 0x104fe40000010804 */
[--C-:B------:R-:W-:Y:S02]  /*cea0*/  FFMA.FTZ R161, R28, c[0x0][0x2d0], -R4.reuse ;  /* 0x0000b4001ca17a23 */ /* 0x100fe40000010804 */
[--C-:B------:R-:W-:Y:S01]  /*ceb0*/  FFMA.FTZ R160, R29, c[0x0][0x2d0], -R4.reuse ;  /* 0x0000b4001da07a23 */ /* 0x100fe20000010804 */
[----:B------:R2:W5:Y:S01]  /*cec0*/  MUFU.EX2 R36, R0 ;  /* 0x0000000000247308 */ /* 0x0005620000000800 */
[--C-:B------:R-:W-:Y:S02]  /*ced0*/  FFMA.FTZ R176, R40, c[0x0][0x2d0], -R4.reuse ;  /* 0x0000b40028b07a23 */ /* 0x100fe40000010804 */
[--C-:B------:R-:W-:Y:S02]  /*cee0*/  FFMA.FTZ R175, R41, c[0x0][0x2d0], -R4.reuse ;  /* 0x0000b40029af7a23 */ /* 0x100fe40000010804 */
[--C-:B------:R-:W-:Y:S02]  /*cef0*/  FFMA.FTZ R174, R44, c[0x0][0x2d0], -R4.reuse ;  /* 0x0000b4002cae7a23 */ /* 0x100fe40000010804 */
[----:B------:R-:W-:Y:S03]  /*cf00*/  FFMA.FTZ R178, R45, c[0x0][0x2d0], -R4 ;  /* 0x0000b4002db27a23 */ /* 0x000fe60000010804 */
[----:B------:R-:W1:Y:S10]  /*cf10*/  MUFU.EX2 R34, R7 ;  /* 0x0000000700227308 */ /* 0x000e740000000800 */
[----:B------:R-:W-:Y:S01]  /*cf20*/  MUFU.EX2 R212, R20 ;  /* 0x0000001400d47308 */ /* 0x000fe20000000800 */
[----:B--2---:R-:W-:Y:S04]  /*cf30*/  FADD.FTZ R0, -R104, R107 ;  /* 0x0000006b68007221 */ /* 0x004fe80000010100 */
[----:B------:R-:W-:Y:S05]  /*cf40*/  FMUL.FTZ R0, R0, c[0x0][0x2d0] ;  /* 0x0000b40000007a20 */ /* 0x000fea0000410000 */
[----:B------:R-:W2:Y:S10]  /*cf50*/  MUFU.EX2 R220, R17 ;  /* 0x0000001100dc7308 */ /* 0x000eb40000000800 */
[----:B-1----:R1:W-:Y:S10]  /*cf60*/  MUFU.EX2 R100, R0 ;  /* 0x0000000000647308 */ /* 0x0023f40000000800 */
        /* <DEDUP_REMOVED lines=40> */
[----:B------:R-:W-:Y:S01]  /*d1f0*/  MUFU.EX2 R107, R204 ;  /* 0x000000cc006b7308 */ /* 0x000fe20000000800 */
[C---:B-----5:R-:W-:Y:S01]  /*d200*/  FFMA.FTZ R4, R2.reuse, R213, R36 ;  /* 0x000000d502047223 */ /* 0x060fe20000010024 */
[----:B------:R-:W-:Y:S01]  /*d210*/  F2FP.PACK_AB R108, R21, R22 ;  /* 0x00000016156c723e */ /* 0x000fe200000000ff */
[----:B------:R-:W-:Y:S01]  /*d220*/  FMUL.FTZ R24, R2, R124 ;  /* 0x0000007c02187220 */ /* 0x000fe20000410000 */
[----:B------:R-:W-:Y:S01]  /*d230*/  F2FP.PACK_AB R109, R34, R35 ;  /* 0x00000023226d723e */ /* 0x000fe200000000ff */
[----:B------:R-:W-:Y:S01]  /*d240*/  FMUL.FTZ R25, R2, R125 ;  /* 0x0000007d02197220 */ /* 0x000fe20000410000 */
[----:B--2-4-:R-:W-:Y:S01]  /*d250*/  F2FP.PACK_AB R110, R220, R219 ;  /* 0x000000dbdc6e723e */ /* 0x014fe200000000ff */
        /* <DEDUP_REMOVED lines=11> */
[C---:B------:R-:W-:Y:S01]  /*d310*/  FMUL.FTZ R44, R2.reuse, R112 ;  /* 0x00000070022c7220 */ /* 0x040fe20000410000 */
[----:B------:R-:W-:Y:S01]  /*d320*/  F2FP.PACK_AB R112, R33, R36 ;  /* 0x000000242170723e */ /* 0x000fe200000000ff */
[C---:B------:R-:W-:Y:S01]  /*d330*/  FMUL.FTZ R45, R2.reuse, R113 ;  /* 0x00000071022d7220 */ /* 0x040fe20000410000 */
[----:B------:R-:W-:Y:S01]  /*d340*/  LDSM.16.MT88.4 R36, [R186] ;  /* 0x00000000ba24783b */ /* 0x000fe20000004200 */
        /* <DEDUP_REMOVED lines=14> */
[----:B------:R-:W1:Y:S01]  /*d430*/  MUFU.EX2 R168, R176 ;  /* 0x000000b000a87308 */ /* 0x000e620000000800 */
[----:B------:R-:W-:Y:S02]  /*d440*/  FFMA.FTZ R2, R100, R221, R22 ;  /* 0x000000dd64027223 */ /* 0x000fe40000010016 */
[C---:B------:R-:W-:Y:S02]  /*d450*/  FFMA.FTZ R101, R0.reuse, R214, R17 ;  /* 0x000000d600657223 */ /* 0x040fe40000010011 */
[----:B------:R-:W-:Y:S02]  /*d460*/  FADD.FTZ R128, R21, R2 ;  /* 0x0000000215807221 */ /* 0x000fe40000010000 */
[----:B------:R-:W2:Y:S01]  /*d470*/  LDSM.16.MT88.4 R20, [R185] ;  /* 0x00000000b914783b */ /* 0x000ea20000004200 */
[C---:B------:R-:W-:Y:S02]  /*d480*/  FMUL.FTZ R11, R0.reuse, R135 ;  /* 0x00000087000b7220 */ /* 0x040fe40000410000 */
[----:B------:R-:W4:Y:S01]  /*d490*/  MUFU.EX2 R214, R32 ;  /* 0x0000002000d67308 */ /* 0x000f220000000800 */
[C---:B------:R-:W-:Y:S02]  /*d4a0*/  FMUL.FTZ R26, R0.reuse, R126 ;  /* 0x0000007e001a7220 */ /* 0x040fe40000410000 */
[C---:B------:R-:W-:Y:S02]  /*d4b0*/  FMUL.FTZ R27, R0.reuse, R127 ;  /* 0x0000007f001b7220 */ /* 0x040fe40000410000 */
[C---:B------:R-:W-:Y:S01]  /*d4c0*/  FMUL.FTZ R30, R0.reuse, R122 ;  /* 0x0000007a001e7220 */ /* 0x040fe20000410000 */
[----:B------:R-:W-:Y:S01]  /*d4d0*/  LDSM.16.MT88.4 R124, [R185+0x1000] ;  /* 0x00100000b97c783b */ /* 0x000fe20000004200 */
[C---:B------:R-:W-:Y:S02]  /*d4e0*/  FMUL.FTZ R31, R0.reuse, R123 ;  /* 0x0000007b001f7220 */ /* 0x040fe40000410000 */
[C---:B------:R-:W-:Y:S01]  /*d4f0*/  FMUL.FTZ R42, R0.reuse, R118 ;  /* 0x00000076002a7220 */ /* 0x040fe20000410000 */
[----:B------:R-:W5:Y:S01]  /*d500*/  MUFU.EX2 R135, R16 ;  /* 0x0000001000877308 */ /* 0x000f620000000800 */
[C---:B------:R-:W-:Y:S02]  /*d510*/  FMUL.FTZ R43, R0.reuse, R119 ;  /* 0x00000077002b7220 */ /* 0x040fe40000410000 */
[C---:B------:R-:W-:Y:S01]  /*d520*/  FMUL.FTZ R10, R0.reuse, R134 ;  /* 0x00000086000a7220 */ /* 0x040fe20000410000 */
[----:B------:R-:W3:Y:S01]  /*d530*/  LDSM.16.MT88.4 R116, [R185+0xc00] ;  /* 0x000c0000b974783b */ /* 0x000ee20000004200 */
[C---:B------:R-:W-:Y:S01]  /*d540*/  FMUL.FTZ R14, R0.reuse, R130 ;  /* 0x00000082000e7220 */ /* 0x040fe20000410000 */
[----:B-1----:R-:W-:Y:S01]  /*d550*/  F2FP.PACK_AB R160, R171, R168 ;  /* 0x000000a8aba0723e */ /* 0x002fe200000000ff */
[C---:B------:R-:W-:Y:S02]  /*d560*/  FMUL.FTZ R15, R0.reuse, R131 ;  /* 0x00000083000f7220 */ /* 0x040fe40000410000 */
[C---:B------:R-:W-:Y:S01]  /*d570*/  FMUL.FTZ R46, R0.reuse, R114 ;  /* 0x00000072002e7220 */ /* 0x040fe20000410000 */
[----:B------:R-:W-:Y:S01]  /*d580*/  F2FP.PACK_AB R114, R213, R211 ;  /* 0x000000d3d572723e */ /* 0x000fe200000000ff */
[C---:B------:R-:W-:Y:S01]  /*d590*/  FMUL.FTZ R47, R0.reuse, R115 ;  /* 0x00000073002f7220 */ /* 0x040fe20000410000 */
[----:B------:R-:W-:Y:S01]  /*d5a0*/  F2FP.PACK_AB R115, R229, R210 ;  /* 0x000000d2e573723e */ /* 0x000fe200000000ff */
[----:B------:R-:W-:Y:S01]  /*d5b0*/  FMUL.FTZ R58, R0, R58 ;  /* 0x0000003a003a7220 */ /* 0x000fe20000410000 */
[----:B---34-:R-:W-:Y:S01]  /*d5c0*/  F2FP.PACK_AB R111, R214, R212 ;  /* 0x000000d4d66f723e */ /* 0x018fe200000000ff */
[C---:B------:R-:W-:Y:S01]  /*d5d0*/  FMUL.FTZ R59, R0.reuse, R59 ;  /* 0x0000003b003b7220 */ /* 0x040fe20000410000 */
[----:B------:R-:W-:Y:S01]  /*d5e0*/  LDSM.16.MT88.4 R120, [R186+0x400] ;  /* 0x00040000ba78783b */ /* 0x000fe20000004200 */
[C---:B------:R-:W-:Y:S01]  /*d5f0*/  FMUL.FTZ R62, R0.reuse, R62 ;  /* 0x0000003e003e7220 */ /* 0x040fe20000410000 */
[----:B------:R-:W-:Y:S01]  /*d600*/  MUFU.EX2 R131, R173 ;  /* 0x000000ad00837308 */ /* 0x000fe20000000800 */
[C---:B------:R-:W-:Y:S02]  /*d610*/  FMUL.FTZ R63, R0.reuse, R63 ;  /* 0x0000003f003f7220 */ /* 0x040fe40000410000 */
[C---:B------:R-:W-:Y:S02]  /*d620*/  FMUL.FTZ R74, R0.reuse, R74 ;  /* 0x0000004a004a7220 */ /* 0x040fe40000410000 */
[C---:B------:R-:W-:Y:S01]  /*d630*/  FMUL.FTZ R75, R0.reuse, R75 ;  /* 0x0000004b004b7220 */ /* 0x040fe20000410000 */
[----:B-----5:R-:W-:Y:S01]  /*d640*/  F2FP.PACK_AB R113, R135, R17 ;  /* 0x000000118771723e */ /* 0x020fe200000000ff */
[C---:B------:R-:W-:Y:S02]  /*d650*/  FMUL.FTZ R78, R0.reuse, R78 ;  /* 0x0000004e004e7220 */ /* 0x040fe40000410000 */
[C---:B------:R-:W-:Y:S01]  /*d660*/  FMUL.FTZ R79, R0.reuse, R79 ;  /* 0x0000004f004f7220 */ /* 0x040fe20000410000 */
[----:B------:R-:W-:Y:S01]  /*d670*/  MUFU.EX2 R134, R172 ;  /* 0x000000ac00867308 */ /* 0x000fe20000000800 */
[C---:B------:R-:W-:Y:S02]  /*d680*/  FMUL.FTZ R90, R0.reuse, R90 ;  /* 0x0000005a005a7220 */ /* 0x040fe40000410000 */
[C---:B------:R-:W-:Y:S02]  /*d690*/  FMUL.FTZ R91, R0.reuse, R91 ;  /* 0x0000005b005b7220 */ /* 0x040fe40000410000 */
[C---:B------:R-:W-:Y:S02]  /*d6a0*/  FMUL.FTZ R94, R0.reuse, R94 ;  /* 0x0000005e005e7220 */ /* 0x040fe40000410000 */
[----:B------:R-:W-:Y:S02]  /*d6b0*/  FMUL.FTZ R95, R0, R95 ;  /* 0x0000005f005f7220 */ /* 0x000fe40000410000 */
[----:B------:R-:W-:Y:S01]  /*d6c0*/  FFMA.FTZ R0, R3, R224, R35 ;  /* 0x000000e003007223 */ /* 0x000fe20000010023 */
[----:B------:R-:W-:Y:S01]  /*d6d0*/  MUFU.EX2 R130, R169 ;  /* 0x000000a900827308 */ /* 0x000fe20000000800 */
[----:B------:R-:W-:Y:S02]  /*d6e0*/  FMUL.FTZ R5, R100, R137 ;  /* 0x0000008964057220 */ /* 0x000fe40000410000 */
[----:B------:R-:W-:Y:S02]  /*d6f0*/  FADD.FTZ R2, R34, R0 ;  /* 0x0000000022027221 */ /* 0x000fe40000010000 */
[----:B------:R-:W-:Y:S02]  /*d700*/  FADD.FTZ R0, R33, R4 ;  /* 0x0000000421007221 */ /* 0x000fe40000010000 */
[C---:B------:R-:W-:Y:S02]  /*d710*/  FMUL.FTZ R4, R100.reuse, R136 ;  /* 0x0000008864047220 */ /* 0x040fe40000410000 */
[C---:B------:R-:W-:Y:S01]  /*d720*/  FMUL.FTZ R6, R3.reuse, R138 ;  /* 0x0000008a03067220 */ /* 0x040fe20000410000 */
[----:B------:R-:W-:Y:S01]  /*d730*/  MUFU.EX2 R224, R167 ;  /* 0x000000a700e07308 */ /* 0x000fe20000000800 */
[C---:B------:R-:W-:Y:S02]  /*d740*/  FMUL.FTZ R7, R3.reuse, R139 ;  /* 0x0000008b03077220 */ /* 0x040fe40000410000 */
[C---:B------:R-:W-:Y:S02]  /*d750*/  FMUL.FTZ R16, R100.reuse, R140 ;  /* 0x0000008c64107220 */ /* 0x040fe40000410000 */
[C---:B------:R-:W-:Y:S02]  /*d760*/  FMUL.FTZ R17, R100.reuse, R141 ;  /* 0x0000008d64117220 */ /* 0x040fe40000410000 */
[C---:B------:R-:W-:Y:S01]  /*d770*/  FMUL.FTZ R18, R3.reuse, R142 ;  /* 0x0000008e03127220 */ /* 0x040fe20000410000 */
[-C--:B--2---:R-:W-:Y:S02]  /*d780*/  HMMA.16816.F32 R4, R108, R20.reuse, R4 ;  /* 0x000000146c04723c */ /* 0x084fe40000001804 */
[----:B------:R-:W-:Y:S03]  /*d790*/  MUFU.EX2 R221, R164 ;  /* 0x000000a400dd7308 */ /* 0x000fe60000000800 */
[C---:B------:R-:W-:Y:S02]  /*d7a0*/  FMUL.FTZ R19, R3.reuse, R143 ;  /* 0x0000008f03137220 */ /* 0x040fe40000410000 */
[----:B------:R-:W-:Y:S01]  /*d7b0*/  LDSM.16.MT88.4 R140, [R185+0x800] ;  /* 0x00080000b98c783b */ /* 0x000fe20000004200 */
        /* <DEDUP_REMOVED lines=8> */
[C---:B------:R-:W-:Y:S01]  /*d840*/  HMMA.16816.F32 R16, R108.reuse, R22, R16 ;  /* 0x000000166c10723c */ /* 0x040fe20000001810 */
[----:B------:R-:W-:Y:S03]  /*d850*/  LDSM.16.MT88.4 R148, [R186+0x800] ;  /* 0x00080000ba94783b */ /* 0x000fe60000004200 */
        /* <DEDUP_REMOVED lines=11> */
[----:B------:R-:W-:Y:S01]  /*d910*/  LDSM.16.MT88.4 R156, [R185+0x1400] ;  /* 0x00140000b99c783b */ /* 0x000fe20000004200 */
[C---:B------:R-:W-:Y:S02]  /*d920*/  FMUL.FTZ R52, R100.reuse, R52 ;  /* 0x0000003464347220 */ /* 0x040fe40000410000 */
[C---:B------:R-:W-:Y:S03]  /*d930*/  HMMA.16816.F32 R24, R112.reuse, R36, R24 ;  /* 0x000000247018723c */ /* 0x040fe60000001818 */
[----:B------:R-:W1:Y:S01]  /*d940*/  MUFU.EX2 R167, R178 ;  /* 0x000000b200a77308 */ /* 0x000e620000000800 */
[C---:B------:R-:W-:Y:S02]  /*d950*/  FMUL.FTZ R53, R100.reuse, R53 ;  /* 0x0000003564357220 */ /* 0x040fe40000410000 */
[C---:B------:R-:W-:Y:S02]  /*d960*/  FMUL.FTZ R54, R3.reuse, R54 ;  /* 0x0000003603367220 */ /* 0x040fe40000410000 */
[-C--:B------:R-:W-:Y:S04]  /*d970*/  HMMA.16816.F32 R28, R112, R38.reuse, R28 ;  /* 0x00000026701c723c */ /* 0x080fe8000000181c */
[C---:B------:R-:W-:Y:S01]  /*d980*/  FMUL.FTZ R36, R100.reuse, R152 ;  /* 0x0000009864247220 */ /* 0x040fe20000410000 */
[----:B------:R-:W2:Y:S01]  /*d990*/  MUFU.EX2 R164, R180 ;  /* 0x000000b400a47308 */ /* 0x000ea20000000800 */
[C---:B------:R-:W-:Y:S02]  /*d9a0*/  FMUL.FTZ R37, R100.reuse, R153 ;  /* 0x0000009964257220 */ /* 0x040fe40000410000 */
[C---:B------:R-:W-:Y:S04]  /*d9b0*/  HMMA.16816.F32 R32, R108.reuse, R38, R32 ;  /* 0x000000266c20723c */ /* 0x040fe80000001820 */
[C---:B------:R-:W-:Y:S02]  /*d9c0*/  FMUL.FTZ R55, R3.reuse, R55 ;  /* 0x0000003703377220 */ /* 0x040fe40000410000 */
[C---:B------:R-:W-:Y:S02]  /*d9d0*/  FMUL.FTZ R64, R100.reuse, R64 ;  /* 0x0000004064407220 */ /* 0x040fe40000410000 */
[C---:B------:R-:W-:Y:S04]  /*d9e0*/  FMUL.FTZ R38, R3.reuse, R154 ;  /* 0x0000009a03267220 */ /* 0x040fe80000410000 */
[----:B------:R-:W-:Y:S01]  /*d9f0*/  FMUL.FTZ R39, R3, R155 ;  /* 0x0000009b03277220 */ /* 0x000fe20000410000 */
[----:B-1----:R-:W-:Y:S01]  /*da00*/  F2FP.PACK_AB R162, R167, R174 ;  /* 0x000000aea7a2723e */ /* 0x002fe200000000ff */
[C---:B------:R-:W-:Y:S02]  /*da10*/  FMUL.FTZ R65, R100.reuse, R65 ;  /* 0x0000004164417220 */ /* 0x040fe40000410000 */
[C---:B------:R-:W-:Y:S02]  /*da20*/  FMUL.FTZ R66, R3.reuse, R66 ;  /* 0x0000004203427220 */ /* 0x040fe40000410000 */
[----:B------:R-:W-:Y:S01]  /*da30*/  FMUL.FTZ R67, R3, R67 ;  /* 0x0000004303437220 */ /* 0x000fe20000410000 */
[-C--:B------:R-:W-:Y:S03]  /*da40*/  HMMA.16816.F32 R36, R108, R116.reuse, R36 ;  /* 0x000000746c24723c */ /* 0x080fe60000001824 */
[C---:B------:R-:W-:Y:S01]  /*da50*/  FMUL.FTZ R68, R100.reuse, R68 ;  /* 0x0000004464447220 */ /* 0x040fe20000410000 */
[----:B--2---:R-:W-:Y:S01]  /*da60*/  F2FP.PACK_AB R163, R107, R164 ;  /* 0x000000a46ba3723e */ /* 0x004fe200000000ff */
        /* <DEDUP_REMOVED lines=14> */
[----:B------:R-:W-:Y:S02]  /*db50*/  FMUL.FTZ R87, R3, R87 ;  /* 0x0000005703577220 */ /* 0x000fe40000410000 */
[C---:B------:R-:W-:Y:S02]  /*db60*/  FMUL.FTZ R96, R100.reuse, R96 ;  /* 0x0000006064607220 */ /* 0x040fe40000410000 */
[----:B------:R-:W-:Y:S02]  /*db70*/  FMUL.FTZ R97, R100, R97 ;  /* 0x0000006164617220 */ /* 0x000fe40000410000 */
[----:B------:R-:W-:Y:S02]  /*db80*/  FADD.FTZ R100, R135, R101 ;  /* 0x0000006587647221 */ /* 0x000fe40000010000 */
[C---:B------:R-:W-:Y:S02]  /*db90*/  FMUL.FTZ R98, R3.reuse, R98 ;  /* 0x0000006203627220 */ /* 0x040fe40000410000 */
[----:B------:R-:W-:Y:S02]  /*dba0*/  FMUL.FTZ R99, R3, R99 ;  /* 0x0000006303637220 */ /* 0x000fe40000410000 */
        /* <DEDUP_REMOVED lines=36> */
[C---:B------:R-:W-:Y:S01]  /*ddf0*/  FADD.FTZ R3, R228.reuse, R3 ;  /* 0x00000003e4037221 */ /* 0x040fe20000010000 */
[----:B------:R-:W-:Y:S03]  /*de00*/  F2FP.PACK_AB R109, R133, R130 ;  /* 0x00000082856d723e */ /* 0x000fe600000000ff */
[----:B------:R-:W-:Y:S01]  /*de10*/  F2FP.PACK_AB R110, R228, R225 ;  /* 0x000000e1e46e723e */ /* 0x000fe200000000ff */
[C---:B------:R-:W-:Y:S01]  /*de20*/  FADD.FTZ R2, R227.reuse, R2 ;  /* 0x00000002e3027221 */ /* 0x040fe20000010000 */
[----:B------:R-:W-:Y:S02]  /*de30*/  F2FP.PACK_AB R111, R227, R224 ;  /* 0x000000e0e36f723e */ /* 0x000fe400000000ff */
[----:B------:R-:W-:Y:S02]  /*de40*/  F2FP.PACK_AB R118, R226, R223 ;  /* 0x000000dfe276723e */ /* 0x000fe400000000ff */
        /* <DEDUP_REMOVED lines=83> */
.L_x_2473:
[----:B------:R-:W-:-:S13]  /*e380*/  ISETP.GE.AND P0, PT, R201, R239, PT ;  /* 0x000000efc900720c */ /* 0x000fda0003f06270 */
[----:B------:R-:W-:Y:S05]  /*e390*/  @!P0 BRA `(.L_x_2487) ;  /* 0x000042a000008947 */ /* 0x000fea0003800000 */
[----:B------:R-:W-:Y:S01]  /*e3a0*/  IMAD.MOV.U32 R107, RZ, RZ, R103 ;  /* 0x000000ffff6b7224 */ /* 0x000fe200078e0067 */
[----:B------:R-:W-:Y:S01]  /*e3b0*/  MOV R108, R101 ;  /* 0x00000065006c7202 */ /* 0x000fe20000000f00 */
[----:B------:R-:W-:Y:S01]  /*e3c0*/  IMAD.MOV.U32 R106, RZ, RZ, R104 ;  /* 0x000000ffff6a7224 */ /* 0x000fe200078e0068 */
[----:B------:R-:W-:Y:S02]  /*e3d0*/  MOV R105, R102 ;  /* 0x0000006600697202 */ /* 0x000fe40000000f00 */
.L_x_2519:
[----:B------:R-:W-:Y:S04]  /*e3e0*/  DEPBAR.LE SB0, 0x0 ;  /* 0x000080000000791a */ /* 0x000fe80000000000 */
[----:B------:R-:W-:Y:S01]  /*e3f0*/  WARPSYNC 0xffffffff ;  /* 0xffffffff00007948 */ /* 0x000fe20003800000 */
[----:B------:R-:W-:Y:S01]  /*e400*/  BAR.SYNC.DEFER_BLOCKING 0x0 ;  /* 0x0000000000007b1d */ /* 0x000fe20000010000 */
[----:B------:R-:W-:Y:S01]  /*e410*/  SHF.R.S32.HI R0, RZ, 0x1f, R202 ;  /* 0x0000001fff007819 */ /* 0x000fe200000114ca */
[----:B------:R-:W-:Y:S04]  /*e420*/  IMAD.WIDE.U32 R2, R202, c[0x0][0x208], RZ ;  /* 0x00008200ca027a25 */ /* 0x000fe800078e00ff */
[----:B------:R-:W-:Y:S04]  /*e430*/  IMAD R0, R0, c[0x0][0x208], RZ ;  /* 0x0000820000007a24 */ /* 0x000fe800078e02ff */
[----:B------:R-:W-:Y:S05]  /*e440*/  IMAD R0, R202, c[0x0][0x20c], R0 ;  /* 0x00008300ca007a24 */ /* 0x000fea00078e0200 */
[----:B------:R-:W-:Y:S02]  /*e450*/  IADD3 R3, R3, R0, RZ ;  /* 0x0000000003037210 */ /* 0x000fe40007ffe0ff */
[----:B------:R-:W-:Y:S03]  /*e460*/  SHF.R.S32.HI R0, RZ, 0x1f, R200 ;  /* 0x0000001fff007819 */ /* 0x000fe600000114c8 */
[----:B------:R-:W-:Y:S01]  /*e470*/  IMAD.WIDE.U32 R2, R200, c[0x0][0x218], R2 ;  /* 0x00008600c8027a25 */ /* 0x000fe200078e0002 */
        /* <DEDUP_REMOVED lines=18> */
.L_x_2630:
[----:B------:R-:W5:Y:S01]  /*e5a0*/  SHFL.IDX PT, R2, R8, RZ, 0x1c1f ;  /* 0x001c1fff08027589 */ /* 0x000f6200000e0000 */
[C---:B------:R-:W-:Y:S01]  /*e5b0*/  IMAD.SHL.U32 R5, R203.reuse, 0x2, RZ ;  /* 0x00000002cb057824 */ /* 0x040fe200078e00ff */
[----:B------:R-:W-:Y:S01]  /*e5c0*/  ISETP.GE.AND P4, PT, R203, c[0x0][0x1d4], PT ;  /* 0x00007500cb007a0c */ /* 0x000fe20003f86270 */
[C---:B------:R-:W-:Y:S01]  /*e5d0*/  IMAD.SHL.U32 R4, R237.reuse, 0x2, RZ ;  /* 0x00000002ed047824 */ /* 0x040fe200078e00ff */
[----:B------:R-:W4:Y:S01]  /*e5e0*/  S2R R9, SR_TID.X ;  /* 0x0000000000097919 */ /* 0x000f220000002100 */
[----:B------:R-:W-:Y:S01]  /*e5f0*/  ISETP.GE.AND P3, PT, R237, c[0x0][0x1d4], PT ;  /* 0x00007500ed007a0c */ /* 0x000fe20003f66270 */
[C---:B------:R-:W-:Y:S01]  /*e600*/  IMAD.SHL.U32 R3, R238.reuse, 0x2, RZ ;  /* 0x00000002ee037824 */ /* 0x040fe200078e00ff */
[----:B------:R-:W-:Y:S01]  /*e610*/  ISETP.GE.AND P2, PT, R238, c[0x0][0x1d4], PT ;  /* 0x00007500ee007a0c */ /* 0x000fe20003f46270 */
[----:B------:R-:W-:Y:S01]  /*e620*/  BSSY B0, `(.L_x_2489) ;  /* 0x0000020000007945 */ /* 0x000fe20003800000 */
[----:B----4-:R-:W-:Y:S02]  /*e630*/  ISETP.GT.AND P5, PT, R9, 0x3f, PT ;  /* 0x0000003f0900780c */ /* 0x010fe40003fa4270 */
[C---:B-----5:R-:W-:Y:S02]  /*e640*/  IADD3 R6, P0, R2.reuse, R5, RZ ;  /* 0x0000000502067210 */ /* 0x060fe40007f1e0ff */
[----:B------:R-:W-:Y:S03]  /*e650*/  IADD3 R4, P1, R2, R4, RZ ;  /* 0x0000000402047210 */ /* 0x000fe60007f3e0ff */
        /* <DEDUP_REMOVED lines=9> */
[----:B------:R-:W-:-:S05]  /*e6f0*/  @P5 BRA `(.L_x_2490) ;  /* 0x0000012000005947 */ /* 0x000fca0003800000 */
[----:B------:R-:W-:-:S05]  /*e700*/  BRA.DIV ~URZ, `(.L_x_2491) ;  /* 0x0000b1527f007947 */ /* 0x000fca000b800000 */
[----:B---3--:R3:W4:Y:S04]  /*e710*/  SHFL.IDX PT, R4, R109, 0x1, 0x1c1f ;  /* 0x003c1f006d047f89 */ /* 0x00872800000e0000 */
[----:B------:R3:W2:Y:S02]  /*e720*/  SHFL.IDX PT, R0, R8, 0x1, 0x1c1f ;  /* 0x003c1f0008007f89 */ /* 0x0006a400000e0000 */
.L_x_2631:
[----:B------:R-:W-:Y:S02]  /*e730*/  IMAD.SHL.U32 R2, R203, 0x2, RZ ;  /* 0x00000002cb027824 */ /* 0x000fe400078e00ff */
[----:B------:R-:W-:Y:S03]  /*e740*/  IMAD.SHL.U32 R3, R237, 0x2, RZ ;  /* 0x00000002ed037824 */ /* 0x000fe600078e00ff */
[----:B--23--:R-:W-:Y:S02]  /*e750*/  IADD3 R8, P0, R0, R2, RZ ;  /* 0x0000000200087210 */ /* 0x00cfe40007f1e0ff */
        /* <DEDUP_REMOVED lines=12> */
.L_x_2490:
[----:B------:R-:W-:Y:S05]  /*e820*/  BSYNC B0 ;  /* 0x0000000000007941 */ /* 0x000fea0003800000 */
.L_x_2489:
        /* <DEDUP_REMOVED lines=133> */
.L_x_2632:
[----:B------:R-:W-:-:S05]  /*f080*/  BRA.DIV ~URZ, `(.L_x_2495) ;  /* 0x0000a9027f007947 */ /* 0x000fca000b800000 */
[----:B------:R3:W4:Y:S02]  /*f090*/  SHFL.IDX PT, R0, R103, RZ, 0x1c1f ;  /* 0x001c1fff67007589 */ /* 0x00072400000e0000 */
.L_x_2633:
        /* <DEDUP_REMOVED lines=19> */
.L_x_2634:
[----:B--2---:R-:W-:Y:S02]  /*f1d0*/  IMAD.SHL.U32 R2, R203, 0x2, RZ ;  /* 0x00000002cb027824 */ /* 0x004fe400078e00ff */
[----:B------:R-:W-:Y:S03]  /*f1e0*/  IMAD.SHL.U32 R3, R237, 0x2, RZ ;  /* 0x00000002ed037824 */ /* 0x000fe600078e00ff */
[----:B------:R-:W-:Y:S02]  /*f1f0*/  @P0 IADD3 R110, P1, R0, R2, RZ ;  /* 0x00000002006e0210 */ /* 0x000fe40007f3e0ff */
[----:B------:R-:W-:Y:S03]  /*f200*/  SHF.L.U32 R2, R238, 0x1, RZ ;  /* 0x00000001ee027819 */ /* 0x000fe600000006ff */
[----:B-1----:R-:W-:Y:S01]  /*f210*/  @P0 IMAD.X R111, R100, 0x1, R218, P1 ;  /* 0x00000001646f0824 */ /* 0x002fe200008e06da */
[----:B----4-:R-:W-:Y:S04]  /*f220*/  @P0 IADD3 R102, P1, R0, R3, RZ ;  /* 0x0000000300660210 */ /* 0x010fe80007f3e0ff */
[----:B------:R-:W-:Y:S01]  /*f230*/  @!PT LDS RZ, [RZ] ;  /* 0x00000000fffff984 */ /* 0x000fe20000000800 */
[----:B------:R-:W-:Y:S01]  /*f240*/  @!PT LDS RZ, [RZ] ;  /* 0x00000000fffff984 */ /* 0x000fe20000000800 */
[----:B------:R-:W-:Y:S01]  /*f250*/  @!PT LDS RZ, [RZ] ;  /* 0x00000000fffff984 */ /* 0x000fe20000000800 */
[----:B------:R1:W-:Y:S01]  /*f260*/  @P0 LDGSTS.E.BYPASS.LTC128B.128 [R199+0x4480], [R110.64], !P4 ;  /* 0x044800006ec70fae */ /* 0x0003e2000e101d46 */
[----:B---3--:R-:W-:Y:S02]  /*f270*/  @P0 IADD3.X R103, R100, R216, RZ, P1, !PT ;  /* 0x000000d864670210 */ /* 0x008fe40000ffe4ff */
[----:B------:R-:W-:Y:S03]  /*f280*/  @P0 IADD3 R2, P1, R0, R2, RZ ;  /* 0x0000000200020210 */ /* 0x000fe60007f3e0ff */
[----:B------:R1:W-:Y:S02]  /*f290*/  @P0 LDGSTS.E.BYPASS.LTC128B.128 [R199+0x5080], [R102.64], !P3 ;  /* 0x0508000066c70fae */ /* 0x0003e4000d901d46 */
[----:B------:R-:W-:Y:S05]  /*f2a0*/  @P0 IMAD.X R3, R100, 0x1, R217, P1 ;  /* 0x0000000164030824 */ /* 0x000fea00008e06d9 */
[----:B------:R1:W-:Y:S03]  /*f2b0*/  @P0 LDGSTS.E.BYPASS.LTC128B.128 [R199+0x5c80], [R2.64], !P2 ;  /* 0x05c8000002c70fae */ /* 0x0003e6000d101d46 */
.L_x_2493:
[----:B------:R-:W-:Y:S05]  /*f2c0*/  BSYNC B0 ;  /* 0x0000000000007941 */ /* 0x000fea0003800000 */
.L_x_2492:
[----:B-1----:R-:W-:Y:S01]  /*f2d0*/  LOP3.LUT R111, RZ, c[0x0][0x324], RZ, 0x33, !PT ;  /* 0x0000c900ff6f7a12 */ /* 0x002fe200078e33ff */
[----:B------:R-:W2:Y:S01]  /*f2e0*/  LDL R0, [R1+0x10] ;  /* 0x0000100001007983 */ /* 0x000ea20000100800 */
[----:B------:R-:W-:Y:S02]  /*f2f0*/  IMAD.MOV.U32 R2, RZ, RZ, c[0x0][0x2c4] ;  /* 0x0000b100ff027624 */ /* 0x000fe400078e00ff */
        /* <DEDUP_REMOVED lines=11> */
.L_x_2635:
        /* <DEDUP_REMOVED lines=19> */
.L_x_2500:
[----:B------:R-:W-:Y:S04]  /*f4e0*/  MOV R2, 0x1 ;  /* 0x0000000100027802 */ /* 0x000fe80000000f00 */
[----:B------:R-:W-:Y:S11]  /*f4f0*/  ISETP.NE.AND P0, PT, R2, c[0x0][0x32c], PT ;  /* 0x0000cb0002007a0c */ /* 0x000ff60003f05270 */
[----:B------:R-:W-:Y:S02]  /*f500*/  @!UPT UIADD3 URZ, URZ, URZ, URZ ;  /* 0x0000003f3f3ff290 */ /* 0x000fe4000fffe03f */
[----:B------:R-:W-:Y:S05]  /*f510*/  @P0 IMAD.HI.U32 R2, R0, c[0x0][0x330], RZ ;  /* 0x0000cc0000020a27 */ /* 0x000fea00078e00ff */
[----:B------:R-:W-:Y:S02]  /*f520*/  @P0 SHF.R.U32.HI R0, RZ, c[0x0][0x334], R2 ;  /* 0x0000cd00ff000a19 */ /* 0x000fe40000011602 */
.L_x_2501:
[----:B------:R-:W-:Y:S05]  /*f530*/  BSYNC B0 ;  /* 0x0000000000007941 */ /* 0x000fea0003800000 */
.L_x_2499:
[----:B------:R-:W-:Y:S04]  /*f540*/  IMAD.IADD R2, R100, 0x1, -R236 ;  /* 0x0000000164027824 */ /* 0x000fe800078e0aec */
[----:B------:R-:W-:Y:S05]  /*f550*/  IMAD R0, R0, c[0x0][0x32c], R2 ;  /* 0x0000cb0000007a24 */ /* 0x000fea00078e0202 */
[----:B------:R-:W-:Y:S02]  /*f560*/  IMNMX R101, R101, R0, !PT ;  /* 0x0000000065657217 */ /* 0x000fe40007800200 */
[----:B------:R-:W-:Y:S04]  /*f570*/  IADD3 R0, R0, c[0x0][0x32c], RZ ;  /* 0x0000cb0000007a10 */ /* 0x000fe80007ffe0ff */
[----:B------:R-:W-:Y:S02]  /*f580*/  IMNMX R103, R103, R0, PT ;  /* 0x0000000067677217 */ /* 0x000fe40003800200 */
.L_x_2498:
[----:B------:R-:W-:-:S05]  /*f590*/  BRA.DIV ~URZ, `(.L_x_2502) ;  /* 0x0000a5927f007947 */ /* 0x000fca000b800000 */
[----:B------:R2:W3:Y:S02]  /*f5a0*/  SHFL.IDX PT, R2, R109, 0x1, 0x1c1f ;  /* 0x003c1f006d027f89 */ /* 0x0004e400000e0000 */
.L_x_2636:
        /* <DEDUP_REMOVED lines=19> */
.L_x_2505:
[----:B------:R-:W-:Y:S04]  /*f6e0*/  MOV R3, 0x1 ;  /* 0x0000000100037802 */ /* 0x000fe80000000f00 */
[----:B------:R-:W-:Y:S11]  /*f6f0*/  ISETP.NE.AND P0, PT, R3, c[0x0][0x32c], PT ;  /* 0x0000cb0003007a0c */ /* 0x000ff60003f05270 */
[----:B------:R-:W-:Y:S02]  /*f700*/  @!UPT UIADD3 URZ, URZ, URZ, URZ ;  /* 0x0000003f3f3ff290 */ /* 0x000fe4000fffe03f */
[----:B------:R-:W-:Y:S05]  /*f710*/  @P0 IMAD.HI.U32 R3, R2, c[0x0][0x330], RZ ;  /* 0x0000cc0002030a27 */ /* 0x000fea00078e00ff */
[----:B------:R-:W-:Y:S02]  /*f720*/  @P0 SHF.R.U32.HI R2, RZ, c[0x0][0x334], R3 ;  /* 0x0000cd00ff020a19 */ /* 0x000fe40000011603 */
.L_x_2506:
[----:B------:R-:W-:Y:S05]  /*f730*/  BSYNC B0 ;  /* 0x0000000000007941 */ /* 0x000fea0003800000 */
.L_x_2504:
[----:B------:R-:W-:Y:S04]  /*f740*/  IMAD.IADD R3, R100, 0x1, -R236 ;  /* 0x0000000164037824 */ /* 0x000fe800078e0aec */
[----:B------:R-:W-:Y:S05]  /*f750*/  IMAD R2, R2, c[0x0][0x32c], R3 ;  /* 0x0000cb0002027a24 */ /* 0x000fea00078e0203 */
[----:B------:R-:W-:Y:S02]  /*f760*/  IMNMX R0, R0, R2, !PT ;  /* 0x0000000200007217 */ /* 0x000fe40007800200 */
[----:B------:R-:W-:Y:S04]  /*f770*/  IADD3 R2, R2, c[0x0][0x32c], RZ ;  /* 0x0000cb0002027a10 */ /* 0x000fe80007ffe0ff */
[----:B------:R-:W-:Y:S02]  /*f780*/  IMNMX R102, R102, R2, PT ;  /* 0x0000000266667217 */ /* 0x000fe40003800200 */
.L_x_2503:
[----:B------:R-:W-:-:S05]  /*f790*/  BRA.DIV ~URZ, `(.L_x_2507) ;  /* 0x0000a3f27f007947 */ /* 0x000fca000b800000 */
[----:B------:R3:W4:Y:S02]  /*f7a0*/  SHFL.IDX PT, R104, R109, 0x2, 0x1c1f ;  /* 0x005c1f006d687f89 */ /* 0x00072400000e0000 */
.L_x_2637:
        /* <DEDUP_REMOVED lines=19> */
.L_x_2510:
[----:B------:R-:W-:Y:S04]  /*f8e0*/  MOV R160, 0x1 ;  /* 0x0000000100a07802 */ /* 0x000fe80000000f00 */
[----:B------:R-:W-:Y:S11]  /*f8f0*/  ISETP.NE.AND P0, PT, R160, c[0x0][0x32c], PT ;  /* 0x0000cb00a0007a0c */ /* 0x000ff60003f05270 */
[----:B------:R-:W-:Y:S02]  /*f900*/  @!UPT UIADD3 URZ, URZ, URZ, URZ ;  /* 0x0000003f3f3ff290 */ /* 0x000fe4000fffe03f */
[----:B------:R-:W-:Y:S05]  /*f910*/  @P0 IMAD.HI.U32 R160, R104, c[0x0][0x330], RZ ;  /* 0x0000cc0068a00a27 */ /* 0x000fea00078e00ff */
[----:B------:R-:W-:Y:S02]  /*f920*/  @P0 SHF.R.U32.HI R104, RZ, c[0x0][0x334], R160 ;  /* 0x0000cd00ff680a19 */ /* 0x000fe400000116a0 */
.L_x_2511:
[----:B------:R-:W-:Y:S05]  /*f930*/  BSYNC B0 ;  /* 0x0000000000007941 */ /* 0x000fea0003800000 */
.L_x_2509:
[----:B------:R-:W-:Y:S04]  /*f940*/  IMAD.IADD R160, R100, 0x1, -R236 ;  /* 0x0000000164a07824 */ /* 0x000fe800078e0aec */
[----:B------:R-:W-:Y:S05]  /*f950*/  IMAD R104, R104, c[0x0][0x32c], R160 ;  /* 0x0000cb0068687a24 */ /* 0x000fea00078e02a0 */
[----:B------:R-:W-:Y:S02]  /*f960*/  IMNMX R2, R2, R104, !PT ;  /* 0x0000006802027217 */ /* 0x000fe40007800200 */
[----:B------:R-:W-:Y:S04]  /*f970*/  IADD3 R104, R104, c[0x0][0x32c], RZ ;  /* 0x0000cb0068687a10 */ /* 0x000fe80007ffe0ff */
[----:B------:R-:W-:Y:S02]  /*f980*/  IMNMX R3, R3, R104, PT ;  /* 0x0000006803037217 */ /* 0x000fe40003800200 */
.L_x_2508:
        /* <DEDUP_REMOVED lines=108> */
[----:B------:R-:W-:Y:S02]  /*10050*/  LOP3.LUT P0, RZ, R198, 0x20, RZ, 0xc0, !PT ;  /* 0x00000020c6ff7812 */ /* 0x000fe4000780c0ff */
[----:B------:R-:W-:Y:S02]  /*10060*/  FSEL R160, R48, -INF , !P2 ;  /* 0xff80000030a07808 */ /* 0x000fe40005000000 */
[----:B------:R-:W-:Y:S02]  /*10070*/  ISETP.GT.AND P0, PT, R0, 0x19, !P0 ;  /* 0x000000190000780c */ /* 0x000fe40004704270 */
[----:B------:R-:W-:Y:S02]  /*10080*/  LOP3.LUT P2, RZ, R198, 0x200000, RZ, 0xc0, !PT ;  /* 0x00200000c6ff7812 */ /* 0x000fe4000784c0ff */
        /* <DEDUP_REMOVED lines=70> */
.L_x_2638:
        /* <DEDUP_REMOVED lines=19> */
.L_x_2515:
[----:B------:R-:W-:Y:S04]  /*10620*/  MOV R4, 0x1 ;  /* 0x0000000100047802 */ /* 0x000fe80000000f00 */
[----:B------:R-:W-:Y:S11]  /*10630*/  ISETP.NE.AND P0, PT, R4, c[0x0][0x32c], PT ;  /* 0x0000cb0004007a0c */ /* 0x000ff60003f05270 */
[----:B------:R-:W-:Y:S02]  /*10640*/  @!UPT UIADD3 URZ, URZ, URZ, URZ ;  /* 0x0000003f3f3ff290 */ /* 0x000fe4000fffe03f */
[----:B------:R-:W-:Y:S05]  /*10650*/  @P0 IMAD.HI.U32 R4, R3, c[0x0][0x330], RZ ;  /* 0x0000cc0003040a27 */ /* 0x000fea00078e00ff */
[----:B------:R-:W-:Y:S02]  /*10660*/  @P0 SHF.R.U32.HI R3, RZ, c[0x0][0x334], R4 ;  /* 0x0000cd00ff030a19 */ /* 0x000fe40000011604 */
.L_x_2516:
[----:B------:R-:W-:Y:S05]  /*10670*/  BSYNC B0 ;  /* 0x0000000000007941 */ /* 0x000fea0003800000 */
.L_x_2514:
[----:B------:R-:W-:Y:S04]  /*10680*/  IMAD.IADD R4, R100, 0x1, -R236 ;  /* 0x0000000164047824 */ /* 0x000fe800078e0aec */
[----:B------:R-:W-:Y:S05]  /*10690*/  IMAD R3, R3, c[0x0][0x32c], R4 ;  /* 0x0000cb0003037a24 */ /* 0x000fea00078e0204 */
[----:B------:R-:W-:Y:S02]  /*106a0*/  IADD3 R4, R3, c[0x0][0x32c], RZ ;  /* 0x0000cb0003047a10 */ /* 0x000fe40007ffe0ff */
[----:B------:R-:W-:Y:S02]  /*106b0*/  IMNMX R0, R0, R3, !PT ;  /* 0x0000000300007217 */ /* 0x000fe40007800200 */
[----:B------:R-:W-:Y:S02]  /*106c0*/  IMNMX R2, R2, R4, PT ;  /* 0x0000000402027217 */ /* 0x000fe40003800200 */
.L_x_2513:
        /* <DEDUP_REMOVED lines=96> */
.L_x_2639:
        /* <DEDUP_REMOVED lines=10> */
[----:B------:R-:W5:Y:S01]  /*10d70*/  SHFL.BFLY PT, R3, R6, 0x2, 0x1f ;  /* 0x0c401f0006037f89 */ /* 0x000f6200000e0000 */
[----:B-1----:R-:W-:Y:S02]  /*10d80*/  FMNMX.FTZ R102, R2, R5, !PT ;  /* 0x0000000502667209 */ /* 0x002fe40007810000 */
[----:B--2---:R-:W-:Y:S02]  /*10d90*/  FMNMX.FTZ R103, R0, R4, !PT ;  /* 0x0000000400677209 */ /* 0x004fe40007810000 */
[----:B-----5:R-:W-:Y:S05]  /*10da0*/  FMNMX.FTZ R4, R6, R3, !PT ;  /* 0x0000000306047209 */ /* 0x020fea0007810000 */
[----:B------:R1:W2:Y:S02]  /*10db0*/  SHFL.BFLY PT, R0, R4, 0x1, 0x1f ;  /* 0x0c201f0004007f89 */ /* 0x0002a400000e0000 */
.L_x_2640:
        /* <DEDUP_REMOVED lines=9> */
[----:B------:R-:W-:Y:S01]  /*10e50*/  FSETP.NEU.FTZ.AND P0, PT, R103, -INF , PT ;  /* 0xff8000006700780b */ /* 0x000fe20003f1d000 */
[--C-:B------:R-:W-:Y:S02]  /*10e60*/  FFMA.FTZ R6, R7, c[0x0][0x2d0], -R5.reuse ;  /* 0x0000b40007067a23 */ /* 0x100fe40000010805 */
[----:B------:R-:W-:Y:S01]  /*10e70*/  FADD.FTZ R3, -R0, R106 ;  /* 0x0000006a00037221 */ /* 0x000fe20000010100 */
[----:B------:R-:W-:Y:S01]  /*10e80*/  FSEL R0, R103, RZ, P0 ;  /* 0x000000ff67007208 */ /* 0x000fe20000000000 */
[----:B------:R2:W-:Y:S01]  /*10e90*/  MUFU.EX2 R180, R6 ;  /* 0x0000000600b47308 */ /* 0x0005e20000000800 */
[--C-:B------:R-:W-:Y:S02]  /*10ea0*/  FFMA.FTZ R38, R38, c[0x0][0x2d0], -R5.reuse ;  /* 0x0000b40026267a23 */ /* 0x100fe40000010805 */
[----:B------:R-:W-:Y:S02]  /*10eb0*/  FFMA.FTZ R181, R23, c[0x0][0x2d0], -R5 ;  /* 0x0000b40017b57a23 */ /* 0x000fe40000010805 */
[----:B-1----:R-:W-:Y:S02]  /*10ec0*/  FADD.FTZ R4, -R0, R107 ;  /* 0x0000006b00047221 */ /* 0x002fe40000010100 */
[----:B------:R-:W-:Y:S02]  /*10ed0*/  FMUL.FTZ R0, R104, c[0x0][0x2d0] ;  /* 0x0000b40068007a20 */ /* 0x000fe40000410000 */
[----:B------:R-:W-:Y:S02]  /*10ee0*/  FMUL.FTZ R4, R4, c[0x0][0x2d0] ;  /* 0x0000b40004047a20 */ /* 0x000fe40000410000 */
[----:B------:R-:W-:Y:S01]  /*10ef0*/  FMUL.FTZ R3, R3, c[0x0][0x2d0] ;  /* 0x0000b40003037a20 */ /* 0x000fe20000410000 */
[----:B------:R-:W-:Y:S05]  /*10f00*/  FSEL R0, R0, RZ, P1 ;  /* 0x000000ff00007208 */ /* 0x000fea0000800000 */
[--C-:B------:R-:W-:Y:S01]  /*10f10*/  FFMA.FTZ R7, R32, c[0x0][0x2d0], -R0.reuse ;  /* 0x0000b40020077a23 */ /* 0x100fe20000010800 */
[----:B------:R-:W-:Y:S01]  /*10f20*/  MUFU.EX2 R3, R3 ;  /* 0x0000000300037308 */ /* 0x000fe20000000800 */
[--C-:B------:R-:W-:Y:S02]  /*10f30*/  FFMA.FTZ R209, R39, c[0x0][0x2d0], -R0.reuse ;  /* 0x0000b40027d17a23 */ /* 0x100fe40000010800 */
        /* <DEDUP_REMOVED lines=11> */
[----:B------:R-:W-:Y:S02]  /*10ff0*/  FFMA.FTZ R211, R163, c[0x0][0x2d0], -R0 ;  /* 0x0000b400a3d37a23 */ /* 0x000fe40000010800 */
[----:B------:R-:W-:Y:S02]  /*11000*/  FMUL.FTZ R0, R103, c[0x0][0x2d0] ;  /* 0x0000b40067007a20 */ /* 0x000fe40000410000 */
[--C-:B------:R-:W-:Y:S02]  /*11010*/  FFMA.FTZ R32, R37, c[0x0][0x2d0], -R5.reuse ;  /* 0x0000b40025207a23 */ /* 0x100fe40000010805 */
[--C-:B------:R-:W-:Y:S01]  /*11020*/  FFMA.FTZ R164, R34, c[0x0][0x2d0], -R5.reuse ;  /* 0x0000b40022a47a23 */ /* 0x100fe20000010805 */
[----:B------:R-:W-:Y:S01]  /*11030*/  FSEL R0, R0, RZ, P0 ;  /* 0x000000ff00007208 */ /* 0x000fe20000000000 */
[--C-:B------:R-:W-:Y:S01]  /*11040*/  FFMA.FTZ R163, R33, c[0x0][0x2d0], -R5.reuse ;  /* 0x0000b40021a37a23 */ /* 0x100fe20000010805 */
[----:B------:R-:W-:Y:S01]  /*11050*/  FSETP.NEU.FTZ.AND P0, PT, R101, -INF , PT ;  /* 0xff8000006500780b */ /* 0x000fe20003f1d000 */
[----:B------:R-:W-:Y:S02]  /*11060*/  MUFU.EX2 R228, R9 ;  /* 0x0000000900e47308 */ /* 0x000fe40000000800 */
[--C-:B--2---:R-:W-:Y:S02]  /*11070*/  FFMA.FTZ R6, R36, c[0x0][0x2d0], -R0.reuse ;  /* 0x0000b40024067a23 */ /* 0x104fe40000010800 */
[--C-:B------:R-:W-:Y:S02]  /*11080*/  FFMA.FTZ R39, R177, c[0x0][0x2d0], -R0.reuse ;  /* 0x0000b400b1277a23 */ /* 0x100fe40000010800 */
[--C-:B------:R-:W-:Y:S02]  /*11090*/  FFMA.FTZ R204, R50, c[0x0][0x2d0], -R0.reuse ;  /* 0x0000b40032cc7a23 */ /* 0x100fe40000010800 */
[--C-:B------:R-:W-:Y:S02]  /*110a0*/  FFMA.FTZ R183, R51, c[0x0][0x2d0], -R0.reuse ;  /* 0x0000b40033b77a23 */ /* 0x100fe40000010800 */
        /* <DEDUP_REMOVED lines=14> */
[--C-:B-1----:R-:W-:Y:S02]  /*11190*/  FFMA.FTZ R6, R162, c[0x0][0x2d0], -R0.reuse ;  /* 0x0000b400a2067a23 */ /* 0x102fe40000010800 */
[----:B------:R-:W-:Y:S05]  /*111a0*/  FFMA.FTZ R162, R29, c[0x0][0x2d0], -R5 ;  /* 0x0000b4001da27a23 */ /* 0x000fea0000010805 */
[----:B------:R1:W-:Y:S10]  /*111b0*/  MUFU.EX2 R49, R6 ;  /* 0x0000000600317308 */ /* 0x0003f40000000800 */
[----:B------:R-:W-:Y:S10]  /*111c0*/  MUFU.EX2 R235, R32 ;  /* 0x0000002000eb7308 */ /* 0x000ff40000000800 */
[----:B------:R-:W-:Y:S01]  /*111d0*/  MUFU.EX2 R225, R175 ;  /* 0x000000af00e17308 */ /* 0x000fe20000000800 */
[----:B-1----:R-:W-:Y:S02]  /*111e0*/  FFMA.FTZ R6, R178, c[0x0][0x2d0], -R0 ;  /* 0x0000b400b2067a23 */ /* 0x002fe40000010800 */
[----:B------:R-:W-:Y:S07]  /*111f0*/  FMUL.FTZ R0, R101, c[0x0][0x2d0] ;  /* 0x0000b40065007a20 */ /* 0x000fee0000410000 */
[----:B------:R1:W-:Y:S10]  /*11200*/  MUFU.EX2 R222, R6 ;  /* 0x0000000600de7308 */ /* 0x0003f40000000800 */
[----:B------:R-:W-:Y:S10]  /*11210*/  MUFU.EX2 R233, R172 ;  /* 0x000000ac00e97308 */ /* 0x000ff40000000800 */
[----:B------:R-:W-:Y:S01]  /*11220*/  MUFU.EX2 R227, R170 ;  /* 0x000000aa00e37308 */ /* 0x000fe20000000800 */
[----:B-1----:R-:W-:Y:S01]  /*11230*/  FSEL R6, R0, RZ, P0 ;  /* 0x000000ff00067208 */ /* 0x002fe20000000000 */
[----:B------:R-:W-:Y:S04]  /*11240*/  FMUL.FTZ R0, R2, c[0x0][0x2d0] ;  /* 0x0000b40002007a20 */ /* 0x000fe80000410000 */
[--C-:B------:R-:W-:Y:S04]  /*11250*/  FFMA.FTZ R5, R16, c[0x0][0x2d0], -R6.reuse ;  /* 0x0000b40010057a23 */ /* 0x100fe80000010806 */
        /* <DEDUP_REMOVED lines=12> */
[----:B------:R-:W-:Y:S01]  /*11320*/  MUFU.EX2 R229, R169 ;  /* 0x000000a900e57308 */ /* 0x000fe20000000800 */
[----:B-1----:R-:W-:Y:S02]  /*11330*/  FSEL R0, R101, RZ, P0 ;  /* 0x000000ff65007208 */ /* 0x002fe40000000000 */
[----:B------:R-:W-:Y:S03]  /*11340*/  ISETP.GT.AND P0, PT, R201, R239, PT ;  /* 0x000000efc900720c */ /* 0x000fe60003f04270 */
[----:B------:R-:W-:Y:S04]  /*11350*/  FADD.FTZ R0, -R0, R108 ;  /* 0x0000006c00007221 */ /* 0x000fe80000010100 */
[----:B------:R-:W-:Y:S01]  /*11360*/  MUFU.EX2 R223, R164 ;  /* 0x000000a400df7308 */ /* 0x000fe20000000800 */
[----:B------:R-:W-:Y:S02]  /*11370*/  FMUL.FTZ R0, R0, c[0x0][0x2d0] ;  /* 0x0000b40000007a20 */ /* 0x000fe40000410000 */
[----:B---3--:R-:W-:Y:S02]  /*11380*/  FFMA.FTZ R5, R20, c[0x0][0x2d0], -R6 ;  /* 0x0000b40014057a23 */ /* 0x008fe40000010806 */
[----:B------:R-:W1:Y:S05]  /*11390*/  LDSM.16.MT88.4 R20, [R185] ;  /* 0x00000000b914783b */ /* 0x000e6a0000004200 */
        /* <DEDUP_REMOVED lines=13> */
[----:B--2---:R-:W-:Y:S01]  /*11470*/  FMUL.FTZ R24, R2, R124 ;  /* 0x0000007c02187220 */ /* 0x004fe20000410000 */
[----:B------:R-:W-:Y:S01]  /*11480*/  F2FP.PACK_AB R108, R106, R109 ;  /* 0x0000006d6a6c723e */ /* 0x000fe200000000ff */
[C---:B------:R-:W-:Y:S01]  /*11490*/  FMUL.FTZ R25, R2.reuse, R125 ;  /* 0x0000007d02197220 */ /* 0x040fe20000410000 */
[----:B------:R-:W-:Y:S01]  /*114a0*/  F2FP.PACK_AB R110, R231, R228 ;  /* 0x000000e4e76e723e */ /* 0x000fe200000000ff */
[C---:B------:R-:W-:Y:S01]  /*114b0*/  FMUL.FTZ R28, R2.reuse, R120 ;  /* 0x00000078021c7220 */ /* 0x040fe20000410000 */
[----:B------:R-:W-:Y:S01]  /*114c0*/  F2FP.PACK_AB R111, R215, R222 ;  /* 0x000000ded76f723e */ /* 0x000fe200000000ff */
        /* <DEDUP_REMOVED lines=26> */
[C---:B---3--:R-:W-:Y:S02]  /*11670*/  FFMA.FTZ R100, R0.reuse, R214, R33 ;  /* 0x000000d600647223 */ /* 0x048fe40000010021 */
[C---:B------:R-:W-:Y:S02]  /*11680*/  FMUL.FTZ R11, R0.reuse, R135 ;  /* 0x00000087000b7220 */ /* 0x040fe40000410000 */
[C---:B------:R-:W-:Y:S01]  /*11690*/  FMUL.FTZ R10, R0.reuse, R134 ;  /* 0x00000086000a7220 */ /* 0x040fe20000410000 */
[----:B------:R-:W2:Y:S01]  /*116a0*/  MUFU.EX2 R2, R4 ;  /* 0x0000000400027308 */ /* 0x000ea20000000800 */
[C---:B------:R-:W-:Y:S02]  /*116b0*/  FMUL.FTZ R26, R0.reuse, R126 ;  /* 0x0000007e001a7220 */ /* 0x040fe40000410000 */
[C---:B------:R-:W-:Y:S02]  /*116c0*/  FMUL.FTZ R27, R0.reuse, R127 ;  /* 0x0000007f001b7220 */ /* 0x040fe40000410000 */
[C---:B------:R-:W-:Y:S01]  /*116d0*/  FMUL.FTZ R30, R0.reuse, R122 ;  /* 0x0000007a001e7220 */ /* 0x040fe20000410000 */
[----:B------:R-:W-:Y:S01]  /*116e0*/  LDSM.16.MT88.4 R124, [R185+0x1000] ;  /* 0x00100000b97c783b */ /* 0x000fe20000004200 */
[C---:B------:R-:W-:Y:S02]  /*116f0*/  FMUL.FTZ R31, R0.reuse, R123 ;  /* 0x0000007b001f7220 */ /* 0x040fe40000410000 */
[C---:B------:R-:W-:Y:S01]  /*11700*/  FMUL.FTZ R42, R0.reuse, R118 ;  /* 0x00000076002a7220 */ /* 0x040fe20000410000 */
[----:B------:R-:W3:Y:S01]  /*11710*/  MUFU.EX2 R214, R7 ;  /* 0x0000000700d67308 */ /* 0x000ee20000000800 */
[C---:B------:R-:W-:Y:S02]  /*11720*/  FMUL.FTZ R43, R0.reuse, R119 ;  /* 0x00000077002b7220 */ /* 0x040fe40000410000 */
[C---:B------:R-:W-:Y:S01]  /*11730*/  FMUL.FTZ R14, R0.reuse, R130 ;  /* 0x00000082000e7220 */ /* 0x040fe20000410000 */
[----:B------:R-:W-:Y:S01]  /*11740*/  LDSM.16.MT88.4 R116, [R185+0xc00] ;  /* 0x000c0000b974783b */ /* 0x000fe20000004200 */
[C---:B------:R-:W-:Y:S02]  /*11750*/  FMUL.FTZ R15, R0.reuse, R131 ;  /* 0x00000083000f7220 */ /* 0x040fe40000410000 */
[C---:B------:R-:W-:Y:S02]  /*11760*/  FMUL.FTZ R46, R0.reuse, R114 ;  /* 0x00000072002e7220 */ /* 0x040fe40000410000 */
[C---:B------:R-:W-:Y:S01]  /*11770*/  FMUL.FTZ R47, R0.reuse, R115 ;  /* 0x00000073002f7220 */ /* 0x040fe20000410000 */
[----:B------:R-:W4:Y:S01]  /*11780*/  MUFU.EX2 R135, R36 ;  /* 0x0000002400877308 */ /* 0x000f220000000800 */
[C---:B------:R-:W-:Y:S01]  /*11790*/  FMUL.FTZ R58, R0.reuse, R58 ;  /* 0x0000003a003a7220 */ /* 0x040fe20000410000 */
[----:B------:R-:W-:Y:S01]  /*117a0*/  LDSM.16.MT88.4 R120, [R186+0x400] ;  /* 0x00040000ba78783b */ /* 0x000fe20000004200 */
[----:B------:R-:W-:Y:S02]  /*117b0*/  FMUL.FTZ R59, R0, R59 ;  /* 0x0000003b003b7220 */ /* 0x000fe40000410000 */
[----:B--2---:R-:W-:Y:S02]  /*117c0*/  FFMA.FTZ R4, R2, R224, R105 ;  /* 0x000000e002047223 */ /* 0x004fe40000010069 */
[C---:B------:R-:W-:Y:S02]  /*117d0*/  FMUL.FTZ R62, R0.reuse, R62 ;  /* 0x0000003e003e7220 */ /* 0x040fe40000410000 */
[C---:B------:R-:W-:Y:S01]  /*117e0*/  FMUL.FTZ R63, R0.reuse, R63 ;  /* 0x0000003f003f7220 */ /* 0x040fe20000410000 */
[----:B------:R2:W5:Y:S01]  /*117f0*/  MUFU.EX2 R213, R38 ;  /* 0x0000002600d57308 */ /* 0x0005620000000800 */
[C---:B------:R-:W-:Y:S02]  /*11800*/  FMUL.FTZ R74, R0.reuse, R74 ;  /* 0x0000004a004a7220 */ /* 0x040fe40000410000 */
[----:B------:R-:W-:Y:S01]  /*11810*/  FMUL.FTZ R75, R0, R75 ;  /* 0x0000004b004b7220 */ /* 0x000fe20000410000 */
[----:B---3--:R-:W-:Y:S01]  /*11820*/  F2FP.PACK_AB R115, R234, R214 ;  /* 0x000000d6ea73723e */ /* 0x008fe200000000ff */
[C---:B------:R-:W-:Y:S02]  /*11830*/  FMUL.FTZ R78, R0.reuse, R78 ;  /* 0x0000004e004e7220 */ /* 0x040fe40000410000 */
[C---:B------:R-:W-:Y:S02]  /*11840*/  FMUL.FTZ R79, R0.reuse, R79 ;  /* 0x0000004f004f7220 */ /* 0x040fe40000410000 */
[C---:B------:R-:W-:Y:S01]  /*11850*/  FMUL.FTZ R90, R0.reuse, R90 ;  /* 0x0000005a005a7220 */ /* 0x040fe20000410000 */
[----:B------:R-:W3:Y:S01]  /*11860*/  MUFU.EX2 R134, R16 ;  /* 0x0000001000867308 */ /* 0x000ee20000000800 */
[C---:B------:R-:W-:Y:S02]  /*11870*/  FMUL.FTZ R91, R0.reuse, R91 ;  /* 0x0000005b005b7220 */ /* 0x040fe40000410000 */
[C---:B------:R-:W-:Y:S01]  /*11880*/  FMUL.FTZ R94, R0.reuse, R94 ;  /* 0x0000005e005e7220 */ /* 0x040fe20000410000 */
[----:B----4-:R-:W-:Y:S01]  /*11890*/  F2FP.PACK_AB R112, R135, R180 ;  /* 0x000000b48770723e */ /* 0x010fe200000000ff */
[----:B------:R-:W-:Y:S02]  /*118a0*/  FMUL.FTZ R95, R0, R95 ;  /* 0x0000005f005f7220 */ /* 0x000fe40000410000 */
[C---:B------:R-:W-:Y:S02]  /*118b0*/  FMUL.FTZ R5, R3.reuse, R137 ;  /* 0x0000008903057220 */ /* 0x040fe40000410000 */
[C---:B------:R-:W-:Y:S01]  /*118c0*/  FMUL.FTZ R6, R2.reuse, R138 ;  /* 0x0000008a02067220 */ /* 0x040fe20000410000 */
[----:B------:R-:W-:Y:S01]  /*118d0*/  MUFU.EX2 R131, R179 ;  /* 0x000000b300837308 */ /* 0x000fe20000000800 */
[C---:B------:R-:W-:Y:S02]  /*118e0*/  FMUL.FTZ R7, R2.reuse, R139 ;  /* 0x0000008b02077220 */ /* 0x040fe40000410000 */
[----:B------:R-:W-:Y:S01]  /*118f0*/  FFMA.FTZ R0, R3, R221, R109 ;  /* 0x000000dd03007223 */ /* 0x000fe2000001006d */
[C---:B------:R-:W-:Y:S01]  /*11900*/  F2FP.PACK_AB R109, R49.reuse, R105 ;  /* 0x00000069316d723e */ /* 0x040fe200000000ff */
[----:B------:R-:W-:Y:S01]  /*11910*/  FADD.FTZ R105, R49, R4 ;  /* 0x0000000431697221 */ /* 0x000fe20000010000 */
[----:B--2---:R-:W2:Y:S01]  /*11920*/  LDSM.16.MT88.4 R36, [R186] ;  /* 0x00000000ba24783b */ /* 0x004ea20000004200 */
[----:B------:R-:W-:Y:S01]  /*11930*/  FMUL.FTZ R4, R3, R136 ;  /* 0x0000008803047220 */ /* 0x000fe20000410000 */
[----:B-----5:R-:W-:Y:S01]  /*11940*/  F2FP.PACK_AB R114, R235, R213 ;  /* 0x000000d5eb72723e */ /* 0x020fe200000000ff */
[C---:B------:R-:W-:Y:S01]  /*11950*/  FMUL.FTZ R17, R3.reuse, R141 ;  /* 0x0000008d03117220 */ /* 0x040fe20000410000 */
[----:B------:R-:W-:Y:S01]  /*11960*/  MUFU.EX2 R130, R171 ;  /* 0x000000ab00827308 */ /* 0x000fe20000000800 */
[C---:B------:R-:W-:Y:S02]  /*11970*/  FMUL.FTZ R18, R2.reuse, R142 ;  /* 0x0000008e02127220 */ /* 0x040fe40000410000 */
[----:B------:R-:W-:Y:S01]  /*11980*/  FMUL.FTZ R19, R2, R143 ;  /* 0x0000008f02137220 */ /* 0x000fe20000410000 */
[-C--:B-1----:R-:W-:Y:S05]  /*11990*/  HMMA.16816.F32 R4, R108, R20.reuse, R4 ;  /* 0x000000146c04723c */ /* 0x082fea0000001804 */
[----:B---3--:R-:W-:Y:S01]  /*119a0*/  F2FP.PACK_AB R113, R134, R33 ;  /* 0x000000218671723e */ /* 0x008fe200000000ff */
[C---:B------:R-:W-:Y:S01]  /*119b0*/  FMUL.FTZ R16, R3.reuse, R140 ;  /* 0x0000008c03107220 */ /* 0x040fe20000410000 */
[----:B------:R-:W-:Y:S01]  /*119c0*/  MUFU.EX2 R224, R163 ;  /* 0x000000a300e07308 */ /* 0x000fe20000000800 */
[----:B------:R-:W-:Y:S01]  /*119d0*/  LDSM.16.MT88.4 R140, [R185+0x800] ;  /* 0x00080000b98c783b */ /* 0x000fe20000004200 */
[C---:B------:R-:W-:Y:S03]  /*119e0*/  FMUL.FTZ R32, R3.reuse, R148 ;  /* 0x0000009403207220 */ /* 0x040fe60000410000 */
[C---:B------:R-:W-:Y:S04]  /*119f0*/  HMMA.16816.F32 R8, R112.reuse, R20, R8 ;  /* 0x000000147008723c */ /* 0x040fe80000001808 */
[C---:B------:R-:W-:Y:S01]  /*11a00*/  FMUL.FTZ R33, R3.reuse, R149 ;  /* 0x0000009503217220 */ /* 0x040fe20000410000 */
[----:B------:R1:W-:Y:S01]  /*11a10*/  MUFU.EX2 R221, R161 ;  /* 0x000000a100dd7308 */ /* 0x0003e20000000800 */
[C---:B------:R-:W-:Y:S02]  /*11a20*/  FMUL.FTZ R34, R2.reuse, R150 ;  /* 0x0000009602227220 */ /* 0x040fe40000410000 */
[-C--:B------:R-:W-:Y:S04]  /*11a30*/  HMMA.16816.F32 R12, R112, R22.reuse, R12 ;  /* 0x00000016700c723c */ /* 0x080fe8000000180c */
[C---:B------:R-:W-:Y:S02]  /*11a40*/  FMUL.FTZ R35, R2.reuse, R151 ;  /* 0x0000009702237220 */ /* 0x040fe40000410000 */
[----:B------:R-:W-:Y:S01]  /*11a50*/  LDSM.16.MT88.4 R148, [R186+0x800] ;  /* 0x00080000ba94783b */ /* 0x000fe20000004200 */
[C---:B------:R-:W-:Y:S01]  /*11a60*/  FMUL.FTZ R48, R3.reuse, R156 ;  /* 0x0000009c03307220 */ /* 0x040fe20000410000 */
[C---:B------:R-:W-:Y:S01]  /*11a70*/  HMMA.16816.F32 R16, R108.reuse, R22, R16 ;  /* 0x000000166c10723c */ /* 0x040fe20000001810 */
[----:B------:R-:W-:Y:S03]  /*11a80*/  MUFU.EX2 R171, R205 ;  /* 0x000000cd00ab7308 */ /* 0x000fe60000000800 */
[C---:B------:R-:W-:Y:S02]  /*11a90*/  FMUL.FTZ R20, R3.reuse, R144 ;  /* 0x0000009003147220 */ /* 0x040fe40000410000 */
[C---:B------:R-:W-:Y:S02]  /*11aa0*/  FMUL.FTZ R21, R3.reuse, R145 ;  /* 0x0000009103157220 */ /* 0x040fe40000410000 */
[C---:B------:R-:W-:Y:S03]  /*11ab0*/  FMUL.FTZ R22, R2.reuse, R146 ;  /* 0x0000009202167220 */ /* 0x040fe60000410000 */
[----:B------:R-:W-:Y:S01]  /*11ac0*/  MUFU.EX2 R176, R210 ;  /* 0x000000d200b07308 */ /* 0x000fe20000000800 */
[----:B------:R-:W-:Y:S01]  /*11ad0*/  FMUL.FTZ R23, R2, R147 ;  /* 0x0000009302177220 */ /* 0x000fe20000410000 */
[----:B-1----:R-:W-:Y:S01]  /*11ae0*/  F2FP.PACK_AB R161, R164, R165 ;  /* 0x000000a5a4a1723e */ /* 0x002fe200000000ff */
[C---:B------:R-:W-:Y:S02]  /*11af0*/  FMUL.FTZ R49, R3.reuse, R157 ;  /* 0x0000009d03317220 */ /* 0x040fe40000410000 */
[C---:B------:R-:W-:Y:S02]  /*11b00*/  FMUL.FTZ R50, R2.reuse, R158 ;  /* 0x0000009e02327220 */ /* 0x040fe40000410000 */
[C---:B------:R-:W-:Y:S01]  /*11b10*/  FMUL.FTZ R51, R2.reuse, R159 ;  /* 0x0000009f02337220 */ /* 0x040fe20000410000 */
[-C--:B--2---:R-:W-:Y:S01]  /*11b20*/  HMMA.16816.F32 R20, R108, R36.reuse, R20 ;  /* 0x000000246c14723c */ /* 0x084fe20000001814 */
[----:B------:R-:W-:Y:S01]  /*11b30*/  LDSM.16.MT88.4 R156, [R185+0x1400] ;  /* 0x00140000b99c783b */ /* 0x000fe20000004200 */
[----:B------:R-:W-:Y:S01]  /*11b40*/  MUFU.EX2 R180, R209 ;  /* 0x000000d100b47308 */ /* 0x000fe20000000800 */
[C---:B------:R-:W-:Y:S02]  /*11b50*/  FMUL.FTZ R52, R3.reuse, R52 ;  /* 0x0000003403347220 */ /* 0x040fe40000410000 */
        /* <DEDUP_REMOVED lines=9> */
[----:B------:R-:W1:Y:S01]  /*11bf0*/  MUFU.EX2 R168, R174 ;  /* 0x000000ae00a87308 */ /* 0x000e620000000800 */
[C---:B------:R-:W-:Y:S04]  /*11c00*/  HMMA.16816.F32 R32, R108.reuse, R38, R32 ;  /* 0x000000266c20723c */ /* 0x040fe80000001820 */
[C---:B------:R-:W-:Y:S02]  /*11c10*/  FMUL.FTZ R65, R3.reuse, R65 ;  /* 0x0000004103417220 */ /* 0x040fe40000410000 */
[C---:B------:R-:W-:Y:S02]  /*11c20*/  FMUL.FTZ R66, R2.reuse, R66 ;  /* 0x0000004202427220 */ /* 0x040fe40000410000 */
[C---:B------:R-:W-:Y:S01]  /*11c30*/  FMUL.FTZ R38, R2.reuse, R154 ;  /* 0x0000009a02267220 */ /* 0x040fe20000410000 */
[----:B------:R-:W2:Y:S03]  /*11c40*/  MUFU.EX2 R166, R181 ;  /* 0x000000b500a67308 */ /* 0x000ea60000000800 */
[C---:B------:R-:W-:Y:S02]  /*11c50*/  FMUL.FTZ R39, R2.reuse, R155 ;  /* 0x0000009b02277220 */ /* 0x040fe40000410000 */
[C---:B------:R-:W-:Y:S02]  /*11c60*/  FMUL.FTZ R67, R2.reuse, R67 ;  /* 0x0000004302437220 */ /* 0x040fe40000410000 */
[C---:B------:R-:W-:Y:S02]  /*11c70*/  FMUL.FTZ R68, R3.reuse, R68 ;  /* 0x0000004403447220 */ /* 0x040fe40000410000 */
[C---:B------:R-:W-:Y:S01]  /*11c80*/  FMUL.FTZ R69, R3.reuse, R69 ;  /* 0x0000004503457220 */ /* 0x040fe20000410000 */
[-C--:B------:R-:W-:Y:S03]  /*11c90*/  HMMA.16816.F32 R36, R108, R116.reuse, R36 ;  /* 0x000000746c24723c */ /* 0x080fe60000001824 */
[----:B------:R-:W-:Y:S01]  /*11ca0*/  FMUL.FTZ R70, R2, R70 ;  /* 0x0000004602467220 */ /* 0x000fe20000410000 */
[----:B-1----:R-:W-:Y:S01]  /*11cb0*/  F2FP.PACK_AB R160, R168, R167 ;  /* 0x000000a7a8a0723e */ /* 0x002fe200000000ff */
[C---:B------:R-:W-:Y:S02]  /*11cc0*/  FMUL.FTZ R71, R2.reuse, R71 ;  /* 0x0000004702477220 */ /* 0x040fe40000410000 */
[C---:B------:R-:W-:Y:S01]  /*11cd0*/  FMUL.FTZ R80, R3.reuse, R80 ;  /* 0x0000005003507220 */ /* 0x040fe20000410000 */
[C---:B------:R-:W-:Y:S04]  /*11ce0*/  HMMA.16816.F32 R40, R112.reuse, R116, R40 ;  /* 0x000000747028723c */ /* 0x040fe80000001828 */
[C---:B------:R-:W-:Y:S02]  /*11cf0*/  FMUL.FTZ R81, R3.reuse, R81 ;  /* 0x0000005103517220 */ /* 0x040fe40000410000 */
[----:B------:R-:W-:Y:S01]  /*11d00*/  FMUL.FTZ R82, R2, R82 ;  /* 0x0000005202527220 */ /* 0x000fe20000410000 */
[----:B--2---:R-:W-:Y:S01]  /*11d10*/  F2FP.PACK_AB R162, R166, R173 ;  /* 0x000000ada6a2723e */ /* 0x004fe200000000ff */
[-C--:B------:R-:W-:Y:S04]  /*11d20*/  HMMA.16816.F32 R44, R112, R118.reuse, R44 ;  /* 0x00000076702c723c */ /* 0x080fe8000000182c */
[----:B------:R-:W-:Y:S02]  /*11d30*/  FMUL.FTZ R83, R2, R83 ;  /* 0x0000005302537220 */ /* 0x000fe40000410000 */
[----:B------:R-:W-:Y:S02]  /*11d40*/  FADD.FTZ R100, R134, R100 ;  /* 0x0000006486647221 */ /* 0x000fe40000010000 */
[C---:B------:R-:W-:Y:S01]  /*11d50*/  HMMA.16816.F32 R48, R108.reuse, R118, R48 ;  /* 0x000000766c30723c */ /* 0x040fe20000001830 */
[----:B------:R-:W1:Y:S03]  /*11d60*/  LDSM.16.MT88.4 R116, [R186+0xc00] ;  /* 0x000c0000ba74783b */ /* 0x000e660000004200 */
[C---:B------:R-:W-:Y:S02]  /*11d70*/  FMUL.FTZ R84, R3.reuse, R84 ;  /* 0x0000005403547220 */ /* 0x040fe40000410000 */
[C---:B------:R-:W-:Y:S02]  /*11d80*/  FMUL.FTZ R85, R3.reuse, R85 ;  /* 0x0000005503557220 */ /* 0x040fe40000410000 */
[C---:B------:R-:W-:Y:S04]  /*11d90*/  FMUL.FTZ R86, R2.reuse, R86 ;  /* 0x0000005602567220 */ /* 0x040fe80000410000 */
[C---:B------:R-:W-:Y:S02]  /*11da0*/  FMUL.FTZ R87, R2.reuse, R87 ;  /* 0x0000005702577220 */ /* 0x040fe40000410000 */
[C---:B------:R-:W-:Y:S02]  /*11db0*/  FMUL.FTZ R96, R3.reuse, R96 ;  /* 0x0000006003607220 */ /* 0x040fe40000410000 */
[----:B------:R-:W-:Y:S02]  /*11dc0*/  FMUL.FTZ R97, R3, R97 ;  /* 0x0000006103617220 */ /* 0x000fe40000410000 */
[C---:B------:R-:W-:Y:S02]  /*11dd0*/  FMUL.FTZ R98, R2.reuse, R98 ;  /* 0x0000006202627220 */ /* 0x040fe40000410000 */
[----:B------:R-:W-:Y:S02]  /*11de0*/  FMUL.FTZ R99, R2, R99 ;  /* 0x0000006302637220 */ /* 0x000fe40000410000 */
        /* <DEDUP_REMOVED lines=8> */
[----:B------:R-:W2:Y:S01]  /*11e70*/  MUFU.EX2 R106, R208 ;  /* 0x000000d0006a7308 */ /* 0x000ea20000000800 */
        /* <DEDUP_REMOVED lines=10> */
[----:B--2---:R-:W-:Y:S01]  /*11f20*/  F2FP.PACK_AB R163, R106, R107 ;  /* 0x0000006b6aa3723e */ /* 0x004fe200000000ff */
[----:B------:R-:W-:Y:S02]  /*11f30*/  FADD.FTZ R0, R129, R100 ;  /* 0x0000006481007221 */ /* 0x000fe40000010000 */
[----:B------:R-:W-:Y:S01]  /*11f40*/  FADD.FTZ R100, R132, R2 ;  /* 0x0000000284647221 */ /* 0x000fe20000010000 */
[C---:B------:R-:W-:Y:S01]  /*11f50*/  HMMA.16816.F32 R64, R108.reuse, R118, R64 ;  /* 0x000000766c40723c */ /* 0x040fe20000001840 */
[----:B------:R-:W1:Y:S03]  /*11f60*/  LDSM.16.MT88.4 R116, [R185+0x1800] ;  /* 0x00180000b974783b */ /* 0x000e660000004200 */
[----:B------:R-:W-:Y:S01]  /*11f70*/  FADD.FTZ R2, R223, R105 ;  /* 0x00000069df027221 */ /* 0x000fe20000010000 */
[----:B------:R-:W-:Y:S01]  /*11f80*/  MOV R105, R102 ;  /* 0x0000006600697202 */ /* 0x000fe20000000f00 */
[----:B------:R-:W-:Y:S02]  /*11f90*/  FADD.FTZ R0, R221, R0 ;  /* 0x00000000dd007221 */ /* 0x000fe40000010000 */
[----:B------:R-:W-:Y:S04]  /*11fa0*/  FADD.FTZ R2, R224, R2 ;  /* 0x00000002e0027221 */ /* 0x000fe80000010000 */
        /* <DEDUP_REMOVED lines=98> */
[----:B------:R-:W-:Y:S01]  /*125d0*/  MOV R201, R0 ;  /* 0x0000000000c97202 */ /* 0x000fe20000000f00 */
[----:B------:R-:W-:Y:S02]  /*125e0*/  FADD.FTZ R224, R179, R5 ;  /* 0x00000005b3e07221 */ /* 0x000fe40000010000 */
[----:B------:R-:W-:Y:S01]  /*125f0*/  MOV R108, R101 ;  /* 0x00000065006c7202 */ /* 0x000fe20000000f00 */
[----:B------:R-:W-:Y:S04]  /*12600*/  FADD.FTZ R213, R166, R4 ;  /* 0x00000004a6d57221 */ /* 0x000fe80000010000 */
[----:B------:R-:W-:Y:S01]  /*12610*/  FADD.FTZ R214, R106, R2 ;  /* 0x000000026ad67221 */ /* 0x000fe20000010000 */
[----:B------:R-:W-:Y:S01]  /*12620*/  MOV R106, R104 ;  /* 0x00000068006a7202 */ /* 0x000fe20000000f00 */
[----:B------:R-:W-:-:S05]  /*12630*/  @P0 BRA `(.L_x_2519) ;  /* 0xffffbda000000947 */ /* 0x000fca000383ffff */
.L_x_2487:
[----:B------:R-:W-:Y:S05]  /*12640*/  BRA.DIV ~URZ, `(.L_x_2520) ;  /* 0x000078427f007947 */ /* 0x000fea000b800000 */
[----:B------:R1:W2:Y:S02]  /*12650*/  SHFL.BFLY PT, R0, R221, 0x2, 0x1f ;  /* 0x0c401f00dd007f89 */ /* 0x0002a400000e0000 */
.L_x_2641:
        /* <DEDUP_REMOVED lines=15> */
.L_x_2642:
        /* <DEDUP_REMOVED lines=134> */
.L_x_2386:
        /* <DEDUP_REMOVED lines=19> */
.L_x_2523:
[----:B---3--:R-:W-:Y:S05]  /*130e0*/  BSYNC B0 ;  /* 0x0000000000007941 */ /* 0x008fea0003800000 */
.L_x_2522:
        /* <DEDUP_REMOVED lines=128> */
.L_x_2526:
[----:B--2---:R-:W2:Y:S04]  /*138f0*/  LDL R4, [R1+0x10] ;  /* 0x0000100001047983 */ /* 0x004ea80000100800 */
[----:B------:R-:W3:Y:S04]  /*13900*/  LDL.LU R7, [R1+0x8] ;  /* 0x0000080001077983 */ /* 0x000ee80000300800 */
[----:B------:R-:W4:Y:S01]  /*13910*/  LDL R16, [R1+0x30] ;  /* 0x0000300001107983 */ /* 0x000f220000100800 */
[----:B------:R-:W-:Y:S01]  /*13920*/  IMAD.MOV.U32 R2, RZ, RZ, 0x368 ;  /* 0x00000368ff027424 */ /* 0x000fe200078e00ff */
[----:B------:R-:W-:-:S02]  /*13930*/  ISETP.GT.AND P2, PT, R3, 0x1, PT ;  /* 0x000000010300780c */ /* 0x000fc40003f44270 */
[----:B------:R-:W4:Y:S01]  /*13940*/  LDL R75, [R1+0x38] ;  /* 0x00003800014b7983 */ /* 0x000f220000100800 */
[----:B------:R-:W-:Y:S02]  /*13950*/  ISETP.NE.U32.AND P0, PT, RZ, c[0x0][0x500], PT ;  /* 0x00014000ff007a0c */ /* 0x000fe40003f05070 */
[----:B------:R-:W-:Y:S02]  /*13960*/  SEL R2, R2, 0x328, P2 ;  /* 0x0000032802027807 */ /* 0x000fe40001000000 */
[----:B------:R-:W-:Y:S02]  /*13970*/  ISETP.NE.AND.EX P0, PT, RZ, c[0x0][0x504], PT, P0 ;  /* 0x00014100ff007a0c */ /* 0x000fe40003f05300 */
[----:B------:R1:W2:Y:S01]  /*13980*/  LDC.64 R8, c[0x0][R2+0x170] ;  /* 0x00005c0002087b82 */ /* 0x0002a20000000a00 */
[----:B------:R-:W-:-:S04]  /*13990*/  SHF.R.S32.HI R3, RZ, 0x1f, R10 ;  /* 0x0000001fff037819 */ /* 0x000fc8000001140a */
[----:B------:R-:W-:-:S03]  /*139a0*/  SEL R6, R3, RZ, !P0 ;  /* 0x000000ff03067207 */ /* 0x000fc60004000000 */
[----:B------:R1:W2:Y:S08]  /*139b0*/  LDC.64 R14, c[0x0][R2+0x168] ;  /* 0x00005a00020e7b82 */ /* 0x0002b00000000a00 */
[----:B------:R1:W2:Y:S08]  /*139c0*/  LDC.64 R18, c[0x0][R2+0x178] ;  /* 0x00005e0002127b82 */ /* 0x0002b00000000a00 */
[----:B------:R1:W2:Y:S02]  /*139d0*/  LDC.64 R20, c[0x0][R2+0x160] ;  /* 0x0000580002147b82 */ /* 0x0002a40000000a00 */
[----:B-1----:R-:W-:-:S05]  /*139e0*/  IMAD.MOV.U32 R2, RZ, RZ, c[0x0][0x4e8] ;  /* 0x00013a00ff027624 */ /* 0x002fca00078e00ff */
[----:B------:R-:W-:Y:S02]  /*139f0*/  ISETP.NE.AND P5, PT, R2, 0x1, PT ;  /* 0x000000010200780c */ /* 0x000fe40003fa5270 */
[----:B------:R-:W-:Y:S01]  /*13a00*/  SEL R2, R10, RZ, !P0 ;  /* 0x000000ff0a027207 */ /* 0x000fe20004000000 */
[----:B------:R-:W1:Y:S01]  /*13a10*/  S2R R76, SR_TID.X ;  /* 0x00000000004c7919 */ /* 0x000e620000002100 */
[----:B-----5:R-:W-:Y:S02]  /*13a20*/  SHF.R.S32.HI R17, RZ, 0x1f, R0 ;  /* 0x0000001fff117819 */ /* 0x020fe40000011400 */
[----:B------:R-:W-:-:S04]  /*13a30*/  LOP3.LUT R198, R198, 0xfffffffd, RZ, 0xc0, !PT ;  /* 0xfffffffdc6c67812 */ /* 0x000fc800078ec0ff */
[----:B------:R-:W-:Y:S01]  /*13a40*/  LOP3.LUT R198, R198, 0xfffffffe, RZ, 0xc0, !PT ;  /* 0xfffffffec6c67812 */ /* 0x000fe200078ec0ff */
[----:B--2---:R-:W-:Y:S02]  /*13a50*/  IMAD.IADD R5, R4, 0x1, R252 ;  /* 0x0000000104057824 */ /* 0x004fe400078e02fc */
[----:B------:R-:W-:Y:S01]  /*13a60*/  IMAD R4, R9, R2, RZ ;  /* 0x0000000209047224 */ /* 0x000fe200078e02ff */
[----:B---3--:R-:W-:Y:S01]  /*13a70*/  LOP3.LUT R3, R7, 0xffff, RZ, 0xc0, !PT ;  /* 0x0000ffff07037812 */ /* 0x008fe200078ec0ff */
[----:B------:R-:W-:-:S04]  /*13a80*/  @P5 IMAD.HI.U32 R10, R5, c[0x0][0x4ec], RZ ;  /* 0x00013b00050a5a27 */ /* 0x000fc800078e00ff */
[C---:B------:R-:W-:Y:S02]  /*13a90*/  IMAD R12, R8.reuse, R6, R4 ;  /* 0x00000006080c7224 */ /* 0x040fe400078e0204 */
[----:B------:R-:W-:-:S04]  /*13aa0*/  IMAD.WIDE.U32 R6, R8, R2, RZ ;  /* 0x0000000208067225 */ /* 0x000fc800078e00ff */
[----:B------:R-:W-:-:S04]  /*13ab0*/  IMAD.WIDE.U32 R8, R14, R3, RZ ;  /* 0x000000030e087225 */ /* 0x000fc800078e00ff */
[----:B------:R-:W-:Y:S01]  /*13ac0*/  IMAD.MOV.U32 R4, RZ, RZ, R5 ;  /* 0x000000ffff047224 */ /* 0x000fe200078e0005 */
[----:B------:R-:W-:Y:S01]  /*13ad0*/  @P5 SHF.R.U32.HI R4, RZ, c[0x0][0x4f0], R10 ;  /* 0x00013c00ff045a19 */ /* 0x000fe2000001160a */
[----:B------:R-:W-:Y:S01]  /*13ae0*/  IMAD R13, R15, R3, RZ ;  /* 0x000000030f0d7224 */ /* 0x000fe200078e02ff */
[----:B----4-:R-:W-:Y:S01]  /*13af0*/  SEL R10, R16, RZ, P2 ;  /* 0x000000ff100a7207 */ /* 0x010fe20001000000 */
[----:B------:R-:W-:Y:S01]  /*13b00*/  IMAD.IADD R14, R7, 0x1, R12 ;  /* 0x00000001070e7824 */ /* 0x000fe200078e020c */
[----:B------:R-:W-:Y:S01]  /*13b10*/  IADD3 R15, P1, P0, R6, R8, R0 ;  /* 0x00000008060f7210 */ /* 0x000fe2000783e000 */
[----:B------:R-:W-:Y:S02]  /*13b20*/  IMAD.IADD R6, R9, 0x1, R13 ;  /* 0x0000000109067824 */ /* 0x000fe400078e020d */
[----:B------:R-:W-:Y:S02]  /*13b30*/  IMAD R12, R19, R10, RZ ;  /* 0x0000000a130c7224 */ /* 0x000fe400078e02ff */
[----:B------:R-:W-:-:S02]  /*13b40*/  IMAD.MOV R7, RZ, RZ, -R4 ;  /* 0x000000ffff077224 */ /* 0x000fc400078e0a04 */
        /* <DEDUP_REMOVED lines=31> */
[----:B------:R1:W1:Y:S01]  /*13d40*/  SHFL.IDX PT, R8, R7, 0x3, 0x1c1f ;  /* 0x007c1f0007087f89 */ /* 0x00026200000e0000 */
[----:B---3--:R-:W-:-:S05]  /*13d50*/  IMAD.IADD R6, R75, 0x1, R252 ;  /* 0x000000014b067824 */ /* 0x008fca00078e02fc */
        /* <DEDUP_REMOVED lines=63> */
.L_x_2643:
[----:B------:R-:W-:Y:S05]  /*14150*/  BRA.DIV ~URZ, `(.L_x_2529) ;  /* 0x000060227f007947 */ /* 0x000fea000b800000 */
[----:B------:R3:W4:Y:S02]  /*14160*/  SHFL.IDX PT, R0, R12, RZ, 0x1c1f ;  /* 0x001c1fff0c007589 */ /* 0x00072400000e0000 */
.L_x_2644:
        /* <DEDUP_REMOVED lines=19> */
.L_x_2531:
[----:B------:R-:W-:Y:S05]  /*142a0*/  BSYNC B0 ;  /* 0x0000000000007941 */ /* 0x000fea0003800000 */
.L_x_2530:
[----:B------:R-:W-:Y:S05]  /*142b0*/  BRA.DIV ~URZ, `(.L_x_2532) ;  /* 0x00005f327f007947 */ /* 0x000fea000b800000 */
[----:B--2---:R2:W1:Y:S04]  /*142c0*/  SHFL.IDX PT, R5, R10, 0x1, 0x1c1f ;  /* 0x003c1f000a057f89 */ /* 0x00446800000e0000 */
[----:B----4-:R2:W4:Y:S02]  /*142d0*/  SHFL.IDX PT, R0, R12, 0x1, 0x1c1f ;  /* 0x003c1f000c007f89 */ /* 0x01052400000e0000 */
.L_x_2645:
        /* <DEDUP_REMOVED lines=19> */
.L_x_2534:
[----:B------:R-:W-:Y:S05]  /*14410*/  BSYNC B0 ;  /* 0x0000000000007941 */ /* 0x000fea0003800000 */
.L_x_2533:
[----:B------:R-:W-:Y:S05]  /*14420*/  BRA.DIV ~URZ, `(.L_x_2535) ;  /* 0x00005e927f007947 */ /* 0x000fea000b800000 */
[----:B-1----:R1:W2:Y:S02]  /*14430*/  SHFL.IDX PT, R5, R10, 0x2, 0x1c1f ;  /* 0x005c1f000a057f89 */ /* 0x0022a400000e0000 */
.L_x_2646:
[----:B------:R-:W-:Y:S05]  /*14440*/  BRA.DIV ~URZ, `(.L_x_2536) ;  /* 0x00005ee27f007947 */ /* 0x000fea000b800000 */
[----:B----4-:R4:W1:Y:S02]  /*14450*/  SHFL.IDX PT, R0, R12, 0x2, 0x1c1f ;  /* 0x005c1f000c007f89 */ /* 0x01086400000e0000 */
.L_x_2647:
        /* <DEDUP_REMOVED lines=19> */
.L_x_2538:
[----:B------:R-:W-:Y:S05]  /*14590*/  BSYNC B0 ;  /* 0x0000000000007941 */ /* 0x000fea0003800000 */
.L_x_2537:
[----:B------:R-:W-:Y:S05]  /*145a0*/  BRA.DIV ~URZ, `(.L_x_2539) ;  /* 0x00005df27f007947 */ /* 0x000fea000b800000 */
[----:B-1----:R1:W3:Y:S04]  /*145b0*/  SHFL.IDX PT, R6, R10, 0x3, 0x1c1f ;  /* 0x007c1f000a067f89 */ /* 0x0022e800000e0000 */
[----:B------:R1:W4:Y:S02]  /*145c0*/  SHFL.IDX PT, R0, R12, 0x3, 0x1c1f ;  /* 0x007c1f000c007f89 */ /* 0x00032400000e0000 */
.L_x_2648:
        /* <DEDUP_REMOVED lines=20> */
.L_x_2527:
        /* <DEDUP_REMOVED lines=33> */
.L_x_2649:
[----:B------:R-:W-:Y:S05]  /*14920*/  BRA.DIV ~URZ, `(.L_x_2542) ;  /* 0x00005bb27f007947 */ /* 0x000fea000b800000 */
[----:B------:R3:W4:Y:S02]  /*14930*/  SHFL.IDX PT, R0, R12, RZ, 0x1c1f ;  /* 0x001c1fff0c007589 */ /* 0x00072400000e0000 */
.L_x_2650:
        /* <DEDUP_REMOVED lines=84> */
.L_x_2544:
[----:B------:R-:W-:Y:S05]  /*14e80*/  BSYNC B0 ;  /* 0x0000000000007941 */ /* 0x000fea0003800000 */
.L_x_2543:
[----:B------:R-:W-:Y:S05]  /*14e90*/  BRA.DIV ~URZ, `(.L_x_2545) ;  /* 0x000056b27f007947 */ /* 0x000fea000b800000 */
[----:B--2---:R2:W1:Y:S04]  /*14ea0*/  SHFL.IDX PT, R4, R5, 0x1, 0x1c1f ;  /* 0x003c1f0005047f89 */ /* 0x00446800000e0000 */
[----:B----4-:R2:W4:Y:S02]  /*14eb0*/  SHFL.IDX PT, R0, R12, 0x1, 0x1c1f ;  /* 0x003c1f000c007f89 */ /* 0x01052400000e0000 */
.L_x_2651:
        /* <DEDUP_REMOVED lines=12> */
[----:B-1----:R-:W-:Y:S02]  /*14f80*/  @!P1 LEA.HI.X R3, R236, R4, R6, 0x2, P2 ;  /* 0x00000004ec039211 */ /* 0x002fe400010f1406 */
[----:B------:R-:W-:Y:S02]  /*14f90*/  SHF.R.S32.HI R11, RZ, 0x1f, R11 ;  /* 0x0000001fff0b7819 */ /* 0x000fe4000001140b */
[----:B------:R-:W-:Y:S01]  /*14fa0*/  @!P0 LEA R6, P2, R10, R0, 0x2 ;  /* 0x000000000a068211 */ /* 0x000fe200078410ff */
[----:B------:R1:W-:Y:S01]  /*14fb0*/  @!P1 ST.E.64 [R2.64], R144 ;  /* 0x0000009002009985 */ /* 0x0003e2000c101b06 */
[----:B------:R-:W-:Y:S02]  /*14fc0*/  IADD3 R8, R236, 0x20, RZ ;  /* 0x00000020ec087810 */ /* 0x000fe40007ffe0ff */
        /* <DEDUP_REMOVED lines=67> */
.L_x_2547:
[----:B------:R-:W-:Y:S05]  /*15400*/  BSYNC B0 ;  /* 0x0000000000007941 */ /* 0x000fea0003800000 */
.L_x_2546:
[----:B------:R-:W-:Y:S05]  /*15410*/  BRA.DIV ~URZ, `(.L_x_2548) ;  /* 0x000052027f007947 */ /* 0x000fea000b800000 */
[----:B-1----:R1:W2:Y:S02]  /*15420*/  SHFL.IDX PT, R4, R5, 0x2, 0x1c1f ;  /* 0x005c1f0005047f89 */ /* 0x0022a400000e0000 */
.L_x_2652:
[----:B------:R-:W-:Y:S05]  /*15430*/  BRA.DIV ~URZ, `(.L_x_2549) ;  /* 0x000052527f007947 */ /* 0x000fea000b800000 */
[----:B----4-:R4:W1:Y:S02]  /*15440*/  SHFL.IDX PT, R0, R12, 0x2, 0x1c1f ;  /* 0x005c1f000c007f89 */ /* 0x01086400000e0000 */
.L_x_2653:
[----:B------:R-:W-:Y:S01]  /*15450*/  LOP3.LUT P0, RZ, R198, 0x1, RZ, 0xc0, !PT ;  /* 0x00000001c6ff7812 */ /* 0x000fe2000780c0ff */
[----:B------:R-:W-:-:S12]  /*15460*/  BSSY B0, `(.L_x_2550) ;  /* 0x0000054000007945 */ /* 0x000fd80003800000 */
[----:B------:R-:W-:Y:S05]  /*15470*/  @P0 BRA `(.L_x_2551) ;  /* 0x0000052000000947 */ /* 0x000fea0003800000 */
[C---:B------:R-:W-:Y:S02]  /*15480*/  IADD3 R6, R236.reuse, 0x8, RZ ;  /* 0x00000008ec067810 */ /* 0x040fe40007ffe0ff */
[----:B------:R-:W-:Y:S02]  /*15490*/  ISETP.GE.AND P0, PT, R236, c[0x0][0x3c8], PT ;  /* 0x0000f200ec007a0c */ /* 0x000fe40003f06270 */
        /* <DEDUP_REMOVED lines=12> */
[----:B------:R-:W-:Y:S01]  /*15560*/  IADD3 R14, R236, 0x20, RZ ;  /* 0x00000020ec0e7810 */ /* 0x000fe20007ffe0ff */
        /* <DEDUP_REMOVED lines=67> */
.L_x_2551:
[----:B------:R-:W-:Y:S05]  /*159a0*/  BSYNC B0 ;  /* 0x0000000000007941 */ /* 0x000fea0003800000 */
.L_x_2550:
[----:B------:R-:W-:Y:S05]  /*159b0*/  BRA.DIV ~URZ, `(.L_x_2552) ;  /* 0x00004d427f007947 */ /* 0x000fea000b800000 */
[----:B--2---:R2:W3:Y:S04]  /*159c0*/  SHFL.IDX PT, R4, R5, 0x3, 0x1c1f ;  /* 0x007c1f0005047f89 */ /* 0x0044e800000e0000 */
[----:B-1----:R2:W1:Y:S02]  /*159d0*/  SHFL.IDX PT, R0, R12, 0x3, 0x1c1f ;  /* 0x007c1f000c007f89 */ /* 0x00246400000e0000 */
.L_x_2654:
[----:B------:R-:W-:-:S13]  /*159e0*/  LOP3.LUT P0, RZ, R198, 0x2, RZ, 0xc0, !PT ;  /* 0x00000002c6ff7812 */ /* 0x000fda000780c0ff */
[----:B------:R-:W-:Y:S05]  /*159f0*/  @P0 BRA `(.L_x_2540) ;  /* 0x0000124000000947 */ /* 0x000fea0003800000 */
[C---:B------:R-:W-:Y:S02]  /*15a00*/  ISETP.GE.AND P4, PT, R236.reuse, c[0x0][0x3c8], PT ;  /* 0x0000f200ec007a0c */ /* 0x040fe40003f86270 */
[C---:B---3--:R-:W-:Y:S02]  /*15a10*/  IADD3 R8, R236.reuse, 0x8, RZ ;  /* 0x00000008ec087810 */ /* 0x048fe40007ffe0ff */
[----:B--2-4-:R-:W-:Y:S02]  /*15a20*/  IADD3 R12, R236, 0x18, RZ ;  /* 0x00000018ec0c7810 */ /* 0x014fe40007ffe0ff */
        /* <DEDUP_REMOVED lines=13> */
[----:B------:R-:W-:Y:S02]  /*15b00*/  IADD3 R13, R236, 0x10, RZ ;  /* 0x00000010ec0d7810 */ /* 0x000fe40007ffe0ff */
        /* <DEDUP_REMOVED lines=71> */
.L_x_2525:
        /* <DEDUP_REMOVED lines=20> */
.L_x_2553:
        /* <DEDUP_REMOVED lines=58> */
.L_x_2555:
[----:B------:R-:W-:Y:S05]  /*16460*/  BSYNC B0 ;  /* 0x0000000000007941 */ /* 0x000fea0003800000 */
.L_x_2554:
        /* <DEDUP_REMOVED lines=34> */
.L_x_2655:
[----:B------:R-:W-:Y:S05]  /*16690*/  BRA.DIV ~URZ, `(.L_x_2557) ;  /* 0x000041a27f007947 */ /* 0x000fea000b800000 */
[----:B------:R3:W4:Y:S02]  /*166a0*/  SHFL.IDX PT, R0, R12, RZ, 0x1c1f ;  /* 0x001c1fff0c007589 */ /* 0x00072400000e0000 */
.L_x_2656:
        /* <DEDUP_REMOVED lines=20> */
.L_x_2559:
[----:B------:R-:W-:Y:S05]  /*167f0*/  BSYNC B0 ;  /* 0x0000000000007941 */ /* 0x000fea0003800000 */
.L_x_2558:
[----:B------:R-:W-:Y:S05]  /*16800*/  BRA.DIV ~URZ, `(.L_x_2560) ;  /* 0x000040a27f007947 */ /* 0x000fea000b800000 */
[----:B--2---:R2:W1:Y:S04]  /*16810*/  SHFL.IDX PT, R4, R5, 0x1, 0x1c1f ;  /* 0x003c1f0005047f89 */ /* 0x00446800000e0000 */
[----:B----4-:R2:W4:Y:S02]  /*16820*/  SHFL.IDX PT, R0, R12, 0x1, 0x1c1f ;  /* 0x003c1f000c007f89 */ /* 0x01052400000e0000 */
.L_x_2657:
        /* <DEDUP_REMOVED lines=19> */
.L_x_2562:
[----:B------:R-:W-:Y:S05]  /*16960*/  BSYNC B0 ;  /* 0x0000000000007941 */ /* 0x000fea0003800000 */
.L_x_2561:
[----:B------:R-:W-:Y:S05]  /*16970*/  BRA.DIV ~URZ, `(.L_x_2563) ;  /* 0x000040027f007947 */ /* 0x000fea000b800000 */
[----:B-1----:R1:W2:Y:S02]  /*16980*/  SHFL.IDX PT, R4, R5, 0x2, 0x1c1f ;  /* 0x005c1f0005047f89 */ /* 0x0022a400000e0000 */
.L_x_2658:
[----:B------:R-:W-:Y:S05]  /*16990*/  BRA.DIV ~URZ, `(.L_x_2564) ;  /* 0x000040527f007947 */ /* 0x000fea000b800000 */
[----:B----4-:R4:W1:Y:S02]  /*169a0*/  SHFL.IDX PT, R0, R12, 0x2, 0x1c1f ;  /* 0x005c1f000c007f89 */ /* 0x01086400000e0000 */
.L_x_2659:
        /* <DEDUP_REMOVED lines=19> */
.L_x_2566:
[----:B------:R-:W-:Y:S05]  /*16ae0*/  BSYNC B0 ;  /* 0x0000000000007941 */ /* 0x000fea0003800000 */
.L_x_2565:
[----:B------:R-:W-:Y:S05]  /*16af0*/  BRA.DIV ~URZ, `(.L_x_2567) ;  /* 0x00003f627f007947 */ /* 0x000fea000b800000 */
[----:B--2---:R2:W3:Y:S04]  /*16b00*/  SHFL.IDX PT, R4, R5, 0x3, 0x1c1f ;  /* 0x007c1f0005047f89 */ /* 0x0044e800000e0000 */
[----:B-1----:R2:W1:Y:S02]  /*16b10*/  SHFL.IDX PT, R0, R12, 0x3, 0x1c1f ;  /* 0x007c1f000c007f89 */ /* 0x00246400000e0000 */
.L_x_2660:
        /* <DEDUP_REMOVED lines=18> */
.L_x_2540:
[----:B------:R-:W-:Y:S05]  /*16c40*/  BSYNC B1 ;  /* 0x0000000000017941 */ /* 0x000fea0003800000 */
.L_x_2524:
        /* <DEDUP_REMOVED lines=15> */
.L_x_2661:
[----:B------:R-:W-:Y:S05]  /*16d40*/  BRA.DIV ~URZ, `(.L_x_2570) ;  /* 0x00003e527f007947 */ /* 0x000fea000b800000 */
[----:B------:R3:W4:Y:S02]  /*16d50*/  SHFL.IDX PT, R8, R74, 0x1, 0x1f ;  /* 0x00201f004a087f89 */ /* 0x00072400000e0000 */
.L_x_2662:
        /* <DEDUP_REMOVED lines=19> */
.L_x_2663:
        /* <DEDUP_REMOVED lines=16> */
.L_x_2664:
[----:B---3--:R-:W-:Y:S01]  /*16f90*/  IMAD R0, R0, c[0x0][0x538], RZ ;  /* 0x00014e0000007a24 */ /* 0x008fe200078e02ff */
[----:B------:R-:W-:Y:S04]  /*16fa0*/  BSSY B1, `(.L_x_2573) ;  /* 0x00000ce000017945 */ /* 0x000fe80003800000 */
[----:B----4-:R-:W-:-:S04]  /*16fb0*/  IADD3 R8, R0, R8, RZ ;  /* 0x0000000800087210 */ /* 0x010fc80007ffe0ff */
[----:B--2---:R-:W-:-:S13]  /*16fc0*/  ISETP.GT.AND P0, PT, R8, R9, PT ;  /* 0x000000090800720c */ /* 0x004fda0003f04270 */
[----:B------:R-:W-:Y:S05]  /*16fd0*/  @P0 BRA `(.L_x_2574) ;  /* 0x0000025000000947 */ /* 0x000fea0003800000 */
.L_x_2578:
        /* <DEDUP_REMOVED lines=17> */
.L_x_2665:
        /* <DEDUP_REMOVED lines=16> */
.L_x_2666:
[----:B--2---:R-:W-:-:S05]  /*171f0*/  IMAD R0, R0, c[0x0][0x538], RZ ;  /* 0x00014e0000007a24 */ /* 0x004fca00078e02ff */
[----:B------:R-:W-:-:S04]  /*17200*/  IADD3 R8, R0, R8, RZ ;  /* 0x0000000800087210 */ /* 0x000fc80007ffe0ff */
[----:B------:R-:W-:-:S13]  /*17210*/  ISETP.GT.AND P0, PT, R8, R9, PT ;  /* 0x000000090800720c */ /* 0x000fda0003f04270 */
[----:B-1----:R-:W-:Y:S05]  /*17220*/  @!P0 BRA `(.L_x_2578) ;  /* 0xfffffdb000008947 */ /* 0x002fea000383ffff */
.L_x_2574:
[----:B------:R-:W-:-:S05]  /*17230*/  IADD3 R5, -R0, R8, RZ ;  /* 0x0000000800057210 */ /* 0x000fca0007ffe1ff */
[----:B------:R-:W-:-:S05]  /*17240*/  IMAD R0, R4, c[0x0][0x538], R5 ;  /* 0x00014e0004007a24 */ /* 0x000fca00078e0205 */
[----:B------:R-:W-:Y:S01]  /*17250*/  ISETP.GT.AND P0, PT, R0, R9, PT ;  /* 0x000000090000720c */ /* 0x000fe20003f04270 */
[----:B------:R-:W-:-:S12]  /*17260*/  BRA.DIV ~URZ, `(.L_x_2579) ;  /* 0x00003d927f007947 */ /* 0x000fd8000b800000 */
[----:B------:R-:W-:-:S03]  /*17270*/  VOTE.ANY R10, PT, !P0 ;  /* 0x00000000000a7806 */ /* 0x000fc600040e0100 */
.L_x_2667:
[----:B------:R-:W2:Y:S01]  /*17280*/  LDL.LU R2, [R1+0xc] ;  /* 0x00000c0001027983 */ /* 0x000ea20000300800 */
[----:B------:R-:W2:Y:S02]  /*17290*/  POPC R0, R10 ;  /* 0x0000000a00007309 */ /* 0x000ea40000000000 */
[----:B--2---:R-:W-:-:S05]  /*172a0*/  IADD3 R2, R0, R2, RZ ;  /* 0x0000000200027210 */ /* 0x004fca0007ffe0ff */
[----:B------:R2:W-:Y:S01]  /*172b0*/  STL [R1+0xc], R2 ;  /* 0x00000c0201007387 */ /* 0x0005e20000100800 */
[----:B------:R-:W-:Y:S05]  /*172c0*/  BRA.DIV ~URZ, `(.L_x_2580) ;  /* 0x00003d827f007947 */ /* 0x000fea000b800000 */
[----:B------:R3:W4:Y:S04]  /*172d0*/  SHFL.IDX PT, R8, R6, R0, 0x1f ;  /* 0x00001f0006087589 */ /* 0x00072800000e0000 */
[----:B------:R3:W1:Y:S02]  /*172e0*/  SHFL.IDX PT, R7, R7, R0, 0x1f ;  /* 0x00001f0007077589 */ /* 0x00066400000e0000 */
.L_x_2668:
[----:B------:R-:W-:Y:S01]  /*172f0*/  ISETP.NE.AND P0, PT, R10, RZ, PT ;  /* 0x000000ff0a00720c */ /* 0x000fe20003f05270 */
[----:B------:R-:W-:-:S12]  /*17300*/  BSSY B0, `(.L_x_2581) ;  /* 0x0000005000007945 */ /* 0x000fd80003800000 */
[----:B------:R-:W-:Y:S05]  /*17310*/  @!P0 BRA `(.L_x_2582) ;  /* 0x0000003000008947 */ /* 0x000fea0003800000 */
[----:B---3--:R-:W-:Y:S01]  /*17320*/  IADD3 R0, R0, -0x1, RZ ;  /* 0xffffffff00007810 */ /* 0x008fe20007ffe0ff */
[----:B------:R-:W-:Y:S05]  /*17330*/  BRA.DIV ~URZ, `(.L_x_2583) ;  /* 0x00003de27f007947 */ /* 0x000fea000b800000 */
[----:B------:R3:W2:Y:S02]  /*17340*/  SHFL.IDX PT, R11, R4, R0, 0x1f ;  /* 0x00001f00040b7589 */ /* 0x0006a400000e0000 */
.L_x_2582:
[----:B------:R-:W-:Y:S05]  /*17350*/  BSYNC B0 ;  /* 0x0000000000007941 */ /* 0x000fea0003800000 */
.L_x_2581:
        /* <DEDUP_REMOVED lines=68> */
.L_x_2585:
        /* <DEDUP_REMOVED lines=68> */
.L_x_2586:
[----:B------:R-:W-:Y:S05]  /*17be0*/  BSYNC B0 ;  /* 0x0000000000007941 */ /* 0x000fea0003800000 */
.L_x_2584:
[----:B------:R-:W-:-:S04]  /*17bf0*/  LOP3.LUT R2, RZ, R2, RZ, 0x33, !PT ;  /* 0x00000002ff027212 */ /* 0x000fc800078e33ff */
[----:B-1----:R-:W-:-:S05]  /*17c00*/  IADD3 R0, R2, R8, RZ ;  /* 0x0000000802007210 */ /* 0x002fca0007ffe0ff */
[----:B------:R1:W-:Y:S01]  /*17c10*/  STL [R1+0x4], R0 ;  /* 0x0000040001007387 */ /* 0x0003e20000100800 */
[----:B------:R-:W-:Y:S05]  /*17c20*/  BRA `(.L_x_2587) ;  /* 0x0000005000007947 */ /* 0x000fea0003800000 */
.L_x_2575:
[----:B------:R-:W-:Y:S01]  /*17c30*/  MOV R0, c[0x0][0x53c] ;  /* 0x00014f0000007a02 */ /* 0x000fe20000000f00 */
[----:B------:R2:W-:Y:S04]  /*17c40*/  STL [R1], R9 ;  /* 0x0000000901007387 */ /* 0x0005e80000100800 */
[----:B------:R2:W-:Y:S04]  /*17c50*/  STL [R1+0x4], RZ ;  /* 0x000004ff01007387 */ /* 0x0005e80000100800 */
[----:B------:R2:W-:Y:S04]  /*17c60*/  STL [R1+0x8], RZ ;  /* 0x000008ff01007387 */ /* 0x0005e80000100800 */
[----:B------:R2:W-:Y:S02]  /*17c70*/  STL [R1+0xc], R0 ;  /* 0x00000c0001007387 */ /* 0x0005e40000100800 */
.L_x_2587:
[----:B------:R-:W-:Y:S05]  /*17c80*/  BSYNC B1 ;  /* 0x0000000000017941 */ /* 0x000fea0003800000 */
.L_x_2573:
        /* <DEDUP_REMOVED lines=9> */
.L_x_2568:
[----:B--2---:R-:W2:Y:S02]  /*17d20*/  LDL R0, [R1+0xc] ;  /* 0x00000c0001007983 */ /* 0x004ea40000100800 */
[----:B--2---:R-:W-:-:S13]  /*17d30*/  ISETP.GE.AND P0, PT, R0, c[0x0][0x53c], PT ;  /* 0x00014f0000007a0c */ /* 0x004fda0003f06270 */
[----:B-1----:R-:W-:Y:S01]  /*17d40*/  @P0 CALL.REL.NOINC `(.L_x_2588) ;  /* 0x0000001000000944 */ /* 0x002fe20003c00000 */
[----:B------:R-:W-:Y:S05]  /*17d50*/  BRA `(.L_x_2589) ;  /* 0xfffe9df000007947 */ /* 0x000fea000383ffff */
.L_x_2588:
[----:B------:R-:W-:Y:S05]  /*17d60*/  EXIT ;  /* 0x000000000000794d */ /* 0x000fea0003800000 */
.L_x_2361:
[----:B------:R-:W-:Y:S01]  /*17d70*/  IMAD.MOV.U32 R0, RZ, RZ, R5 ;  /* 0x000000ffff007224 */ /* 0x000fe200078e0005 */
[----:B------:R-:W-:Y:S02]  /*17d80*/  MOV R2, 0x1 ;  /* 0x0000000100027802 */ /* 0x000fe40000000f00 */
[----:B------:R-:W-:Y:S02]  /*17d90*/  MOV R3, 0x17db0 ;  /* 0x00017db000037802 */ /* 0x000fe40000000f00 */
[----:B------:R-:W-:Y:S05]  /*17da0*/  CALL.REL.NOINC `($__internal_38_$__cuda_sm70_shflsync_up_p) ;  /* 0x000034a000007944 */ /* 0x000fea0003c00000 */
[----:B------:R-:W-:Y:S01]  /*17db0*/  MOV R0, R4 ;  /* 0x0000000400007202 */ /* 0x000fe20000000f00 */
[----:B------:R-:W-:Y:S05]  /*17dc0*/  BRA `(.L_x_2590) ;  /* 0xfffe869000007947 */ /* 0x000fea000383ffff */
.L_x_2362:
[----:B------:R-:W-:Y:S01]  /*17dd0*/  IMAD.MOV.U32 R0, RZ, RZ, R5 ;  /* 0x000000ffff007224 */ /* 0x000fe200078e0005 */
[----:B------:R-:W-:Y:S02]  /*17de0*/  MOV R2, 0x2 ;  /* 0x0000000200027802 */ /* 0x000fe40000000f00 */
[----:B------:R-:W-:Y:S02]  /*17df0*/  MOV R3, 0x17e10 ;  /* 0x00017e1000037802 */ /* 0x000fe40000000f00 */
[----:B------:R-:W-:Y:S05]  /*17e00*/  CALL.REL.NOINC `($__internal_38_$__cuda_sm70_shflsync_up_p) ;  /* 0x0000344000007944 */ /* 0x000fea0003c00000 */
[----:B------:R-:W-:Y:S01]  /*17e10*/  SEL R0, R4, RZ, P4 ;  /* 0x000000ff04007207 */ /* 0x000fe20002000000 */
[----:B------:R-:W-:Y:S01]  /*17e20*/  IMAD.MOV.U32 R2, RZ, RZ, 0x4 ;  /* 0x00000004ff027424 */ /* 0x000fe200078e00ff */
[----:B------:R-:W-:-:S03]  /*17e30*/  MOV R3, 0x17e60 ;  /* 0x00017e6000037802 */ /* 0x000fc60000000f00 */
[----:B------:R-:W-:Y:S02]  /*17e40*/  IMAD.IADD R0, R5, 0x1, R0 ;  /* 0x0000000105007824 */ /* 0x000fe400078e0200 */
        /* <DEDUP_REMOVED lines=13> */
[----:B------:R-:W-:Y:S02]  /*17f20*/  MOV R204, 0x1f ;  /* 0x0000001f00cc7802 */ /* 0x000fe40000000f00 */
[----:B------:R-:W-:Y:S01]  /*17f30*/  MOV R3, 0x17f70 ;  /* 0x00017f7000037802 */ /* 0x000fe20000000f00 */
[----:B------:R-:W-:-:S04]  /*17f40*/  IMAD.IADD R4, R0, 0x1, R4 ;  /* 0x0000000100047824 */ /* 0x000fc800078e0204 */
[----:B------:R-:W-:Y:S02]  /*17f50*/  IMAD.MOV.U32 R109, RZ, RZ, R4 ;  /* 0x000000ffff6d7224 */ /* 0x000fe400078e0004 */
[----:B------:R-:W-:Y:S05]  /*17f60*/  CALL.REL.NOINC `($__internal_37_$__cuda_sm70_shflsync_idx_p) ;  /* 0x0000328000007944 */ /* 0x000fea0003c00000 */
[----:B------:R-:W-:Y:S01]  /*17f70*/  MOV R0, R204 ;  /* 0x000000cc00007202 */ /* 0x000fe20000000f00 */
[----:B------:R-:W-:Y:S05]  /*17f80*/  BRA `(.L_x_2591) ;  /* 0xfffe85d000007947 */ /* 0x000fea000383ffff */
.L_x_2364:
[----:B------:R-:W-:Y:S02]  /*17f90*/  SEL R0, RZ, 0x1, P0 ;  /* 0x00000001ff007807 */ /* 0x000fe40000000000 */
[----:B------:R-:W-:Y:S02]  /*17fa0*/  MOV R2, 0x17fc0 ;  /* 0x00017fc000027802 */ /* 0x000fe40000000f00 */
[----:B------:R-:W-:Y:S05]  /*17fb0*/  CALL.REL.NOINC `($__internal_39_$__cuda_sm70_votesync_ballot) ;  /* 0x0000330000007944 */ /* 0x000fea0003c00000 */
[----:B------:R-:W-:Y:S01]  /*17fc0*/  MOV R7, R0 ;  /* 0x0000000000077202 */ /* 0x000fe20000000f00 */
[----:B------:R-:W-:Y:S05]  /*17fd0*/  BRA `(.L_x_2592) ;  /* 0xfffe861000007947 */ /* 0x000fea000383ffff */
.L_x_2365:
[----:B------:R-:W-:Y:S01]  /*17fe0*/  IMAD.MOV.U32 R109, RZ, RZ, R9 ;  /* 0x000000ffff6d7224 */ /* 0x000fe200078e0009 */
[----:B-1----:R-:W-:Y:S01]  /*17ff0*/  MOV R2, R0 ;  /* 0x0000000000027202 */ /* 0x002fe20000000f00 */
[----:B------:R-:W-:Y:S01]  /*18000*/  IMAD.MOV.U32 R204, RZ, RZ, 0x1f ;  /* 0x0000001fffcc7424 */ /* 0x000fe200078e00ff */
[----:B------:R-:W-:Y:S02]  /*18010*/  MOV R3, 0x18030 ;  /* 0x0001803000037802 */ /* 0x000fe40000000f00 */
[----:B------:R-:W-:Y:S05]  /*18020*/  CALL.REL.NOINC `($__internal_37_$__cuda_sm70_shflsync_idx_p) ;  /* 0x000031c000007944 */ /* 0x000fea0003c00000 */
[----:B------:R-:W-:Y:S01]  /*18030*/  IMAD.MOV.U32 R12, RZ, RZ, R204 ;  /* 0x000000ffff0c7224 */ /* 0x000fe200078e00cc */
[----:B------:R-:W-:Y:S01]  /*18040*/  MOV R109, R8 ;  /* 0x00000008006d7202 */ /* 0x000fe20000000f00 */
[----:B------:R-:W-:Y:S01]  /*18050*/  IMAD.MOV.U32 R5, RZ, RZ, RZ ;  /* 0x000000ffff057224 */ /* 0x000fe200078e00ff */
[----:B------:R-:W-:Y:S01]  /*18060*/  MOV R2, R0 ;  /* 0x0000000000027202 */ /* 0x000fe20000000f00 */
[----:B------:R-:W-:Y:S01]  /*18070*/  IMAD.MOV.U32 R204, RZ, RZ, 0x1f ;  /* 0x0000001fffcc7424 */ /* 0x000fe200078e00ff */
[----:B------:R-:W-:-:S02]  /*18080*/  MOV R3, 0x180a0 ;  /* 0x000180a000037802 */ /* 0x000fc40000000f00 */
[----:B------:R-:W-:Y:S05]  /*18090*/  CALL.REL.NOINC `($__internal_37_$__cuda_sm70_shflsync_idx_p) ;  /* 0x0000315000007944 */ /* 0x000fea0003c00000 */
[----:B------:R-:W-:Y:S01]  /*180a0*/  MOV R9, R204 ;  /* 0x000000cc00097202 */ /* 0x000fe20000000f00 */
[----:B------:R-:W-:Y:S05]  /*180b0*/  BRA `(.L_x_2593) ;  /* 0xfffe85a000007947 */ /* 0x000fea000383ffff */
.L_x_2368:
[----:B------:R-:W-:Y:S01]  /*180c0*/  IMAD.MOV.U32 R109, RZ, RZ, R4 ;  /* 0x000000ffff6d7224 */ /* 0x000fe200078e0004 */
[----:B-1----:R-:W-:Y:S01]  /*180d0*/  MOV R2, R0 ;  /* 0x0000000000027202 */ /* 0x002fe20000000f00 */
[----:B------:R-:W-:Y:S01]  /*180e0*/  IMAD.MOV.U32 R204, RZ, RZ, 0x1f ;  /* 0x0000001fffcc7424 */ /* 0x000fe200078e00ff */
[----:B------:R-:W-:-:S02]  /*180f0*/  MOV R3, 0x18110 ;  /* 0x0001811000037802 */ /* 0x000fc40000000f00 */
[----:B---34-:R-:W-:Y:S05]  /*18100*/  CALL.REL.NOINC `($__internal_37_$__cuda_sm70_shflsync_idx_p) ;  /* 0x000030e000007944 */ /* 0x018fea0003c00000 */
[----:B------:R-:W-:Y:S01]  /*18110*/  MOV R5, R204 ;  /* 0x000000cc00057202 */ /* 0x000fe20000000f00 */
[----:B------:R-:W-:Y:S05]  /*18120*/  BRA `(.L_x_2367) ;  /* 0xfffe859000007947 */ /* 0x000fea000383ffff */
.L_x_2387:
[----:B------:R-:W-:Y:S01]  /*18130*/  IMAD.MOV.U32 R109, RZ, RZ, R5 ;  /* 0x000000ffff6d7224 */ /* 0x000fe200078e0005 */
[----:B------:R-:W-:Y:S01]  /*18140*/  MOV R2, RZ ;  /* 0x000000ff00027202 */ /* 0x000fe20000000f00 */
[----:B------:R-:W-:Y:S01]  /*18150*/  IMAD.MOV.U32 R204, RZ, RZ, 0x1c1f ;  /* 0x00001c1fffcc7424 */ /* 0x000fe200078e00ff */
[----:B------:R-:W-:-:S02]  /*18160*/  MOV R3, 0x18180 ;  /* 0x0001818000037802 */ /* 0x000fc40000000f00 */
[----:B-----5:R-:W-:Y:S05]  /*18170*/  CALL.REL.NOINC `($__internal_37_$__cuda_sm70_shflsync_idx_p) ;  /* 0x0000307000007944 */ /* 0x020fea0003c00000 */
[----:B------:R-:W-:Y:S01]  /*18180*/  MOV R4, R204 ;  /* 0x000000cc00047202 */ /* 0x000fe20000000f00 */
[----:B------:R-:W-:Y:S05]  /*18190*/  BRA `(.L_x_2594) ;  /* 0xfffea98000007947 */ /* 0x000fea000383ffff */
.L_x_2388:
[----:B------:R-:W-:Y:S01]  /*181a0*/  IMAD.MOV.U32 R109, RZ, RZ, R12 ;  /* 0x000000ffff6d7224 */ /* 0x000fe200078e000c */
[----:B------:R-:W-:Y:S01]  /*181b0*/  MOV R2, RZ ;  /* 0x000000ff00027202 */ /* 0x000fe20000000f00 */
[----:B------:R-:W-:Y:S01]  /*181c0*/  IMAD.MOV.U32 R204, RZ, RZ, 0x1c1f ;  /* 0x00001c1fffcc7424 */ /* 0x000fe200078e00ff */
[----:B------:R-:W-:-:S02]  /*181d0*/  MOV R3, 0x181f0 ;  /* 0x000181f000037802 */ /* 0x000fc40000000f00 */
[----:B-12--5:R-:W-:Y:S05]  /*181e0*/  CALL.REL.NOINC `($__internal_37_$__cuda_sm70_shflsync_idx_p) ;  /* 0x0000300000007944 */ /* 0x026fea0003c00000 */
[----:B------:R-:W-:Y:S01]  /*181f0*/  MOV R0, R204 ;  /* 0x000000cc00007202 */ /* 0x000fe20000000f00 */
[----:B------:R-:W-:Y:S05]  /*18200*/  BRA `(.L_x_2595) ;  /* 0xfffea93000007947 */ /* 0x000fea000383ffff */
.L_x_2391:
[----:B------:R-:W-:Y:S01]  /*18210*/  IMAD.MOV.U32 R109, RZ, RZ, R5 ;  /* 0x000000ffff6d7224 */ /* 0x000fe200078e0005 */
[----:B--2---:R-:W-:Y:S01]  /*18220*/  MOV R2, 0x1 ;  /* 0x0000000100027802 */ /* 0x004fe20000000f00 */
[----:B------:R-:W-:Y:S01]  /*18230*/  IMAD.MOV.U32 R204, RZ, RZ, 0x1c1f ;  /* 0x00001c1fffcc7424 */ /* 0x000fe200078e00ff */
[----:B------:R-:W-:-:S02]  /*18240*/  MOV R3, 0x18260 ;  /* 0x0001826000037802 */ /* 0x000fc40000000f00 */
[----:B-1-345:R-:W-:Y:S05]  /*18250*/  CALL.REL.NOINC `($__internal_37_$__cuda_sm70_shflsync_idx_p) ;  /* 0x00002f9000007944 */ /* 0x03afea0003c00000 */
[----:B------:R-:W-:Y:S01]  /*18260*/  IMAD.MOV.U32 R4, RZ, RZ, R204 ;  /* 0x000000ffff047224 */ /* 0x000fe200078e00cc */
[----:B------:R-:W-:Y:S01]  /*18270*/  MOV R2, 0x1 ;  /* 0x0000000100027802 */ /* 0x000fe20000000f00 */
[----:B------:R-:W-:Y:S01]  /*18280*/  IMAD.MOV.U32 R109, RZ, RZ, R12 ;  /* 0x000000ffff6d7224 */ /* 0x000fe200078e000c */
[----:B------:R-:W-:-:S02]  /*18290*/  MOV R204, 0x1c1f ;  /* 0x00001c1f00cc7802 */ /* 0x000fc40000000f00 */
[----:B------:R-:W-:Y:S02]  /*182a0*/  MOV R3, 0x182c0 ;  /* 0x000182c000037802 */ /* 0x000fe40000000f00 */
[----:B------:R-:W-:Y:S05]  /*182b0*/  CALL.REL.NOINC `($__internal_37_$__cuda_sm70_shflsync_idx_p) ;  /* 0x00002f3000007944 */ /* 0x000fea0003c00000 */
[----:B------:R-:W-:Y:S01]  /*182c0*/  MOV R0, R204 ;  /* 0x000000cc00007202 */ /* 0x000fe20000000f00 */
[----:B------:R-:W-:Y:S05]  /*182d0*/  BRA `(.L_x_2596) ;  /* 0xfffeaa0000007947 */ /* 0x000fea000383ffff */
.L_x_2394:
[----:B------:R-:W-:Y:S01]  /*182e0*/  IMAD.MOV.U32 R109, RZ, RZ, R5 ;  /* 0x000000ffff6d7224 */ /* 0x000fe200078e0005 */
[----:B-1----:R-:W-:Y:S01]  /*182f0*/  MOV R2, 0x2 ;  /* 0x0000000200027802 */ /* 0x002fe20000000f00 */
[----:B------:R-:W-:Y:S01]  /*18300*/  IMAD.MOV.U32 R204, RZ, RZ, 0x1c1f ;  /* 0x00001c1fffcc7424 */ /* 0x000fe200078e00ff */
[----:B------:R-:W-:Y:S02]  /*18310*/  MOV R3, 0x18330 ;  /* 0x0001833000037802 */ /* 0x000fe40000000f00 */
[----:B--2345:R-:W-:Y:S05]  /*18320*/  CALL.REL.NOINC `($__internal_37_$__cuda_sm70_shflsync_idx_p) ;  /* 0x00002ec000007944 */ /* 0x03cfea0003c00000 */
[----:B------:R-:W-:Y:S01]  /*18330*/  MOV R4, R204 ;  /* 0x000000cc00047202 */ /* 0x000fe20000000f00 */
[----:B------:R-:W-:Y:S05]  /*18340*/  BRA `(.L_x_2597) ;  /* 0xfffeab1000007947 */ /* 0x000fea000383ffff */
.L_x_2395:
[----:B------:R-:W-:Y:S01]  /*18350*/  IMAD.MOV.U32 R109, RZ, RZ, R12 ;  /* 0x000000ffff6d7224 */ /* 0x000fe200078e000c */
[----:B------:R-:W-:Y:S01]  /*18360*/  MOV R2, 0x2 ;  /* 0x0000000200027802 */ /* 0x000fe20000000f00 */
[----:B------:R-:W-:Y:S01]  /*18370*/  IMAD.MOV.U32 R204, RZ, RZ, 0x1c1f ;  /* 0x00001c1fffcc7424 */ /* 0x000fe200078e00ff */
[----:B------:R-:W-:Y:S02]  /*18380*/  MOV R3, 0x183a0 ;  /* 0x000183a000037802 */ /* 0x000fe40000000f00 */
[----:B-12345:R-:W-:Y:S05]  /*18390*/  CALL.REL.NOINC `($__internal_37_$__cuda_sm70_shflsync_idx_p) ;  /* 0x00002e5000007944 */ /* 0x03efea0003c00000 */
[----:B------:R-:W-:Y:S01]  /*183a0*/  MOV R0, R204 ;  /* 0x000000cc00007202 */ /* 0x000fe20000000f00 */
[----:B------:R-:W-:Y:S05]  /*183b0*/  BRA `(.L_x_2598) ;  /* 0xfffeaac000007947 */ /* 0x000fea000383ffff */
.L_x_2398:
[----:B------:R-:W-:Y:S01]  /*183c0*/  IMAD.MOV.U32 R109, RZ, RZ, R5 ;  /* 0x000000ffff6d7224 */ /* 0x000fe200078e0005 */
[----:B-1----:R-:W-:Y:S01]  /*183d0*/  MOV R2, 0x3 ;  /* 0x0000000300027802 */ /* 0x002fe20000000f00 */
[----:B------:R-:W-:Y:S01]  /*183e0*/  IMAD.MOV.U32 R204, RZ, RZ, 0x1c1f ;  /* 0x00001c1fffcc7424 */ /* 0x000fe200078e00ff */
[----:B------:R-:W-:-:S02]  /*183f0*/  MOV R3, 0x18410 ;  /* 0x0001841000037802 */ /* 0x000fc40000000f00 */
[----:B--2345:R-:W-:Y:S05]  /*18400*/  CALL.REL.NOINC `($__internal_37_$__cuda_sm70_shflsync_idx_p) ;  /* 0x00002de000007944 */ /* 0x03cfea0003c00000 */
        /* <DEDUP_REMOVED lines=8> */
.L_x_2401:
[----:B------:R-:W-:Y:S01]  /*18490*/  IMAD.MOV.U32 R109, RZ, RZ, R24 ;  /* 0x000000ffff6d7224 */ /* 0x000fe200078e0018 */
[----:B-1----:R-:W-:Y:S01]  /*184a0*/  MOV R2, 0x1 ;  /* 0x0000000100027802 */ /* 0x002fe20000000f00 */
[----:B------:R-:W-:Y:S01]  /*184b0*/  IMAD.MOV.U32 R204, RZ, RZ, 0x1c1f ;  /* 0x00001c1fffcc7424 */ /* 0x000fe200078e00ff */
[----:B------:R-:W-:Y:S02]  /*184c0*/  MOV R3, 0x184e0 ;  /* 0x000184e000037802 */ /* 0x000fe40000000f00 */
[----:B------:R-:W-:Y:S05]  /*184d0*/  CALL.REL.NOINC `($__internal_37_$__cuda_sm70_shflsync_idx_p) ;  /* 0x00002d1000007944 */ /* 0x000fea0003c00000 */
[----:B------:R-:W-:Y:S01]  /*184e0*/  IMAD.MOV.U32 R20, RZ, RZ, R204 ;  /* 0x000000ffff147224 */ /* 0x000fe200078e00cc */
[----:B------:R-:W-:Y:S01]  /*184f0*/  MOV R2, 0x1 ;  /* 0x0000000100027802 */ /* 0x000fe20000000f00 */
[----:B------:R-:W-:Y:S01]  /*18500*/  IMAD.MOV.U32 R109, RZ, RZ, R25 ;  /* 0x000000ffff6d7224 */ /* 0x000fe200078e0019 */
[----:B------:R-:W-:Y:S02]  /*18510*/  MOV R204, 0x1c1f ;  /* 0x00001c1f00cc7802 */ /* 0x000fe40000000f00 */
[----:B------:R-:W-:Y:S02]  /*18520*/  MOV R3, 0x18540 ;  /* 0x0001854000037802 */ /* 0x000fe40000000f00 */
[----:B------:R-:W-:Y:S05]  /*18530*/  CALL.REL.NOINC `($__internal_37_$__cuda_sm70_shflsync_idx_p) ;  /* 0x00002cb000007944 */ /* 0x000fea0003c00000 */
[----:B------:R-:W-:Y:S01]  /*18540*/  MOV R2, R204 ;  /* 0x000000cc00027202 */ /* 0x000fe20000000f00 */
[----:B------:R-:W-:Y:S05]  /*18550*/  BRA `(.L_x_2600) ;  /* 0xfffeb50000007947 */ /* 0x000fea000383ffff */
.L_x_2404:
[----:B------:R-:W-:Y:S01]  /*18560*/  IMAD.MOV.U32 R109, RZ, RZ, R5 ;  /* 0x000000ffff6d7224 */ /* 0x000fe200078e0005 */
[----:B------:R-:W-:Y:S01]  /*18570*/  MOV R2, RZ ;  /* 0x000000ff00027202 */ /* 0x000fe20000000f00 */
[----:B------:R-:W-:Y:S01]  /*18580*/  IMAD.MOV.U32 R204, RZ, RZ, 0x1c1f ;  /* 0x00001c1fffcc7424 */ /* 0x000fe200078e00ff */
[----:B------:R-:W-:-:S02]  /*18590*/  MOV R3, 0x185b0 ;  /* 0x000185b000037802 */ /* 0x000fc40000000f00 */
[----:B------:R-:W-:Y:S05]  /*185a0*/  CALL.REL.NOINC `($__internal_37_$__cuda_sm70_shflsync_idx_p) ;  /* 0x00002c4000007944 */ /* 0x000fea0003c00000 */
[----:B------:R-:W-:Y:S01]  /*185b0*/  MOV R4, R204 ;  /* 0x000000cc00047202 */ /* 0x000fe20000000f00 */
[----:B------:R-:W-:Y:S05]  /*185c0*/  BRA `(.L_x_2601) ;  /* 0xfffebe1000007947 */ /* 0x000fea000383ffff */
.L_x_2405:
[----:B------:R-:W-:Y:S01]  /*185d0*/  IMAD.MOV.U32 R109, RZ, RZ, R8 ;  /* 0x000000ffff6d7224 */ /* 0x000fe200078e0008 */
[----:B------:R-:W-:Y:S01]  /*185e0*/  MOV R2, RZ ;  /* 0x000000ff00027202 */ /* 0x000fe20000000f00 */
[----:B------:R-:W-:Y:S01]  /*185f0*/  IMAD.MOV.U32 R204, RZ, RZ, 0x1c1f ;  /* 0x00001c1fffcc7424 */ /* 0x000fe200078e00ff */
[----:B------:R-:W-:-:S02]  /*18600*/  MOV R3, 0x18620 ;  /* 0x0001862000037802 */ /* 0x000fc40000000f00 */
[----:B-12---:R-:W-:Y:S05]  /*18610*/  CALL.REL.NOINC `($__internal_37_$__cuda_sm70_shflsync_idx_p) ;  /* 0x00002bd000007944 */ /* 0x006fea0003c00000 */
[----:B------:R-:W-:Y:S01]  /*18620*/  MOV R0, R204 ;  /* 0x000000cc00007202 */ /* 0x000fe20000000f00 */
[----:B------:R-:W-:Y:S05]  /*18630*/  BRA `(.L_x_2602) ;  /* 0xfffebdc000007947 */ /* 0x000fea000383ffff */
.L_x_2408:
[----:B------:R-:W-:Y:S01]  /*18640*/  IMAD.MOV.U32 R109, RZ, RZ, R5 ;  /* 0x000000ffff6d7224 */ /* 0x000fe200078e0005 */
[----:B----4-:R-:W-:Y:S01]  /*18650*/  MOV R2, 0x1 ;  /* 0x0000000100027802 */ /* 0x010fe20000000f00 */
[----:B------:R-:W-:Y:S01]  /*18660*/  IMAD.MOV.U32 R204, RZ, RZ, 0x1c1f ;  /* 0x00001c1fffcc7424 */ /* 0x000fe200078e00ff */
[----:B------:R-:W-:-:S03]  /*18670*/  MOV R3, 0x18690 ;  /* 0x0001869000037802 */ /* 0x000fc60000000f00 */
[----:B-123--:R-:W-:Y:S05]  /*18680*/  CALL.REL.NOINC `($__internal_37_$__cuda_sm70_shflsync_idx_p) ;  /* 0x00002b6000007944 */ /* 0x00efea0003c00000 */
        /* <DEDUP_REMOVED lines=8> */
.L_x_2409:
[----:B------:R-:W-:Y:S01]  /*18710*/  IMAD.MOV.U32 R109, RZ, RZ, R7 ;  /* 0x000000ffff6d7224 */ /* 0x000fe200078e0007 */
[----:B------:R-:W-:Y:S01]  /*18720*/  MOV R2, RZ ;  /* 0x000000ff00027202 */ /* 0x000fe20000000f00 */
[----:B------:R-:W-:Y:S01]  /*18730*/  IMAD.MOV.U32 R204, RZ, RZ, 0x1c1f ;  /* 0x00001c1fffcc7424 */ /* 0x000fe200078e00ff */
[----:B------:R-:W-:Y:S02]  /*18740*/  MOV R3, 0x18760 ;  /* 0x0001876000037802 */ /* 0x000fe40000000f00 */
[----:B-1----:R-:W-:Y:S05]  /*18750*/  CALL.REL.NOINC `($__internal_37_$__cuda_sm70_shflsync_idx_p) ;  /* 0x00002a9000007944 */ /* 0x002fea0003c00000 */
[----:B------:R-:W-:Y:S01]  /*18760*/  MOV R2, R204 ;  /* 0x000000cc00027202 */ /* 0x000fe20000000f00 */
[----:B------:R-:W-:Y:S05]  /*18770*/  BRA `(.L_x_2604) ;  /* 0xfffec07000007947 */ /* 0x000fea000383ffff */
.L_x_2414:
[----:B------:R-:W-:Y:S01]  /*18780*/  IMAD.MOV.U32 R109, RZ, RZ, R7 ;  /* 0x000000ffff6d7224 */ /* 0x000fe200078e0007 */
[----:B------:R-:W-:Y:S01]  /*18790*/  MOV R2, 0x1 ;  /* 0x0000000100027802 */ /* 0x000fe20000000f00 */
[----:B------:R-:W-:Y:S01]  /*187a0*/  IMAD.MOV.U32 R204, RZ, RZ, 0x1c1f ;  /* 0x00001c1fffcc7424 */ /* 0x000fe200078e00ff */
[----:B------:R-:W-:Y:S02]  /*187b0*/  MOV R3, 0x187d0 ;  /* 0x000187d000037802 */ /* 0x000fe40000000f00 */
[----:B--2---:R-:W-:Y:S05]  /*187c0*/  CALL.REL.NOINC `($__internal_37_$__cuda_sm70_shflsync_idx_p) ;  /* 0x00002a2000007944 */ /* 0x004fea0003c00000 */
[----:B------:R-:W-:Y:S01]  /*187d0*/  MOV R2, R204 ;  /* 0x000000cc00027202 */ /* 0x000fe20000000f00 */
[----:B------:R-:W-:Y:S05]  /*187e0*/  BRA `(.L_x_2605) ;  /* 0xfffec1c000007947 */ /* 0x000fea000383ffff */
.L_x_2419:
[----:B------:R-:W-:Y:S01]  /*187f0*/  IMAD.MOV.U32 R109, RZ, RZ, R7 ;  /* 0x000000ffff6d7224 */ /* 0x000fe200078e0007 */
[----:B------:R-:W-:Y:S01]  /*18800*/  MOV R2, 0x2 ;  /* 0x0000000200027802 */ /* 0x000fe20000000f00 */
[----:B------:R-:W-:Y:S01]  /*18810*/  IMAD.MOV.U32 R204, RZ, RZ, 0x1c1f ;  /* 0x00001c1fffcc7424 */ /* 0x000fe200078e00ff */
[----:B------:R-:W-:-:S02]  /*18820*/  MOV R3, 0x18840 ;  /* 0x0001884000037802 */ /* 0x000fc40000000f00 */
[----:B-12---:R-:W-:Y:S05]  /*18830*/  CALL.REL.NOINC `($__internal_37_$__cuda_sm70_shflsync_idx_p) ;  /* 0x000029b000007944 */ /* 0x006fea0003c00000 */
[----:B------:R-:W-:Y:S01]  /*18840*/  MOV R3, R204 ;  /* 0x000000cc00037202 */ /* 0x000fe20000000f00 */
[----:B------:R-:W-:Y:S05]  /*18850*/  BRA `(.L_x_2606) ;  /* 0xfffec6d000007947 */ /* 0x000fea000383ffff */
.L_x_2424:
[----:B------:R-:W-:Y:S01]  /*18860*/  IMAD.MOV.U32 R109, RZ, RZ, R7 ;  /* 0x000000ffff6d7224 */ /* 0x000fe200078e0007 */
[----:B------:R-:W-:Y:S01]  /*18870*/  MOV R2, 0x3 ;  /* 0x0000000300027802 */ /* 0x000fe20000000f00 */
[----:B------:R-:W-:Y:S01]  /*18880*/  IMAD.MOV.U32 R204, RZ, RZ, 0x1c1f ;  /* 0x00001c1fffcc7424 */ /* 0x000fe200078e00ff */
[----:B------:R-:W-:-:S02]  /*18890*/  MOV R3, 0x188b0 ;  /* 0x000188b000037802 */ /* 0x000fc40000000f00 */
[----:B-123--:R-:W-:Y:S05]  /*188a0*/  CALL.REL.NOINC `($__internal_37_$__cuda_sm70_shflsync_idx_p) ;  /* 0x0000294000007944 */ /* 0x00efea0003c00000 */
[----:B------:R-:W-:Y:S01]  /*188b0*/  MOV R3, R204 ;  /* 0x000000cc00037202 */ /* 0x000fe20000000f00 */
[----:B------:R-:W-:Y:S05]  /*188c0*/  BRA `(.L_x_2607) ;  /* 0xfffecd7000007947 */ /* 0x000fea000383ffff */
.L_x_2429:
[----:B------:R-:W-:Y:S01]  /*188d0*/  IMAD.MOV.U32 R100, RZ, RZ, R4 ;  /* 0x000000ffff647224 */ /* 0x000fe200078e0004 */
[----:B------:R-:W-:-:S02]  /*188e0*/  MOV R0, 0x2 ;  /* 0x0000000200007802 */ /* 0x000fc40000000f00 */
[----:B------:R-:W-:Y:S02]  /*188f0*/  MOV R2, 0x18910 ;  /* 0x0001891000027802 */ /* 0x000fe40000000f00 */
[----:B------:R-:W-:Y:S05]  /*18900*/  CALL.REL.NOINC `($__internal_36_$__cuda_sm70_shflsync_bfly_p) ;  /* 0x0000288000007944 */ /* 0x000fea0003c00000 */
[----:B------:R-:W-:Y:S05]  /*18910*/  BRA `(.L_x_2608) ;  /* 0xfffed44000007947 */ /* 0x000fea000383ffff */
.L_x_2430:
[----:B------:R-:W-:Y:S01]  /*18920*/  IMAD.MOV.U32 R100, RZ, RZ, R4 ;  /* 0x000000ffff647224 */ /* 0x000fe200078e0004 */
[----:B------:R-:W-:Y:S02]  /*18930*/  MOV R0, 0x1 ;  /* 0x0000000100007802 */ /* 0x000fe40000000f00 */
[----:B------:R-:W-:Y:S02]  /*18940*/  MOV R2, 0x18960 ;  /* 0x0001896000027802 */ /* 0x000fe40000000f00 */
[----:B------:R-:W-:Y:S05]  /*18950*/  CALL.REL.NOINC `($__internal_36_$__cuda_sm70_shflsync_bfly_p) ;  /* 0x0000283000007944 */ /* 0x000fea0003c00000 */
[----:B------:R-:W-:Y:S01]  /*18960*/  FMNMX.FTZ R104, R4, R0, !PT ;  /* 0x0000000004687209 */ /* 0x000fe20007810000 */
[----:B------:R-:W-:Y:S01]  /*18970*/  IMAD.MOV.U32 R100, RZ, RZ, R5 ;  /* 0x000000ffff647224 */ /* 0x000fe200078e0005 */
[----:B------:R-:W-:Y:S01]  /*18980*/  MOV R2, 0x189b0 ;  /* 0x000189b000027802 */ /* 0x000fe20000000f00 */
[----:B------:R-:W-:Y:S02]  /*18990*/  IMAD.MOV.U32 R0, RZ, RZ, 0x2 ;  /* 0x00000002ff007424 */ /* 0x000fe400078e00ff */
[----:B------:R-:W-:Y:S05]  /*189a0*/  CALL.REL.NOINC `($__internal_36_$__cuda_sm70_shflsync_bfly_p) ;  /* 0x000027e000007944 */ /* 0x000fea0003c00000 */
[----:B------:R-:W-:Y:S01]  /*189b0*/  FMNMX.FTZ R5, R5, R0, !PT ;  /* 0x0000000005057209 */ /* 0x000fe20007810000 */
[----:B------:R-:W-:Y:S01]  /*189c0*/  IMAD.MOV.U32 R0, RZ, RZ, 0x1 ;  /* 0x00000001ff007424 */ /* 0x000fe200078e00ff */
[----:B------:R-:W-:-:S03]  /*189d0*/  MOV R2, 0x18a00 ;  /* 0x00018a0000027802 */ /* 0x000fc60000000f00 */
[----:B------:R-:W-:Y:S02]  /*189e0*/  IMAD.MOV.U32 R100, RZ, RZ, R5 ;  /* 0x000000ffff647224 */ /* 0x000fe400078e0005 */
        /* <DEDUP_REMOVED lines=21> */
[----:B------:R-:W-:Y:S01]  /*18b40*/  MOV R8, R0 ;  /* 0x0000000000087202 */ /* 0x000fe20000000f00 */
[----:B------:R-:W-:Y:S05]  /*18b50*/  BRA `(.L_x_2609) ;  /* 0xfffed2f000007947 */ /* 0x000fea000383ffff */
.L_x_2438:
[----:B------:R-:W-:Y:S01]  /*18b60*/  MOV R2, RZ ;  /* 0x000000ff00027202 */ /* 0x000fe20000000f00 */
[----:B------:R-:W-:Y:S01]  /*18b70*/  IMAD.MOV.U32 R109, RZ, RZ, R5 ;  /* 0x000000ffff6d7224 */ /* 0x000fe200078e0005 */
[----:B------:R-:W-:Y:S01]  /*18b80*/  MOV R3, 0x18bb0 ;  /* 0x00018bb000037802 */ /* 0x000fe20000000f00 */
[----:B------:R-:W-:Y:S02]  /*18b90*/  IMAD.MOV.U32 R204, RZ, RZ, 0x1c1f ;  /* 0x00001c1fffcc7424 */ /* 0x000fe400078e00ff */
[----:B-1234-:R-:W-:Y:S05]  /*18ba0*/  CALL.REL.NOINC `($__internal_37_$__cuda_sm70_shflsync_idx_p) ;  /* 0x0000264000007944 */ /* 0x01efea0003c00000 */
[----:B------:R-:W-:Y:S01]  /*18bb0*/  MOV R4, R204 ;  /* 0x000000cc00047202 */ /* 0x000fe20000000f00 */
[----:B------:R-:W-:-:S05]  /*18bc0*/  BRA `(.L_x_2610) ;  /* 0xfffee85000007947 */ /* 0x000fca000383ffff */
.L_x_2439:
[----:B------:R-:W-:Y:S01]  /*18bd0*/  MOV R2, RZ ;  /* 0x000000ff00027202 */ /* 0x000fe20000000f00 */
[----:B------:R-:W-:Y:S01]  /*18be0*/  IMAD.MOV.U32 R109, RZ, RZ, R10 ;  /* 0x000000ffff6d7224 */ /* 0x000fe200078e000a */
[----:B------:R-:W-:Y:S01]  /*18bf0*/  MOV R3, 0x18c20 ;  /* 0x00018c2000037802 */ /* 0x000fe20000000f00 */
[----:B------:R-:W-:Y:S02]  /*18c00*/  IMAD.MOV.U32 R204, RZ, RZ, 0x1c1f ;  /* 0x00001c1fffcc7424 */ /* 0x000fe400078e00ff */
[----:B-1234-:R-:W-:Y:S05]  /*18c10*/  CALL.REL.NOINC `($__internal_37_$__cuda_sm70_shflsync_idx_p) ;  /* 0x000025d000007944 */ /* 0x01efea0003c00000 */
[----:B------:R-:W-:Y:S01]  /*18c20*/  MOV R0, R204 ;  /* 0x000000cc00007202 */ /* 0x000fe20000000f00 */
[----:B------:R-:W-:-:S05]  /*18c30*/  BRA `(.L_x_2611) ;  /* 0xfffee80000007947 */ /* 0x000fca000383ffff */
.L_x_2440:
[----:B---3--:R-:W-:Y:S01]  /*18c40*/  MOV R2, 0x1 ;  /* 0x0000000100027802 */ /* 0x008fe20000000f00 */
[----:B------:R-:W-:Y:S01]  /*18c50*/  IMAD.MOV.U32 R109, RZ, RZ, R5 ;  /* 0x000000ffff6d7224 */ /* 0x000fe200078e0005 */
[----:B------:R-:W-:Y:S01]  /*18c60*/  MOV R3, 0x18c90 ;  /* 0x00018c9000037802 */ /* 0x000fe20000000f00 */
[----:B------:R-:W-:Y:S02]  /*18c70*/  IMAD.MOV.U32 R204, RZ, RZ, 0x1c1f ;  /* 0x00001c1fffcc7424 */ /* 0x000fe400078e00ff */
[----:B-12-4-:R-:W-:Y:S05]  /*18c80*/  CALL.REL.NOINC `($__internal_37_$__cuda_sm70_shflsync_idx_p) ;  /* 0x0000256000007944 */ /* 0x016fea0003c00000 */
[----:B------:R-:W-:Y:S01]  /*18c90*/  MOV R2, 0x1 ;  /* 0x0000000100027802 */ /* 0x000fe20000000f00 */
[----:B------:R-:W-:Y:S01]  /*18ca0*/  IMAD.MOV.U32 R4, RZ, RZ, R204 ;  /* 0x000000ffff047224 */ /* 0x000fe200078e00cc */
[----:B------:R-:W-:Y:S01]  /*18cb0*/  MOV R204, 0x1c1f ;  /* 0x00001c1f00cc7802 */ /* 0x000fe20000000f00 */
[----:B------:R-:W-:Y:S01]  /*18cc0*/  IMAD.MOV.U32 R109, RZ, RZ, R10 ;  /* 0x000000ffff6d7224 */ /* 0x000fe200078e000a */
[----:B------:R-:W-:Y:S02]  /*18cd0*/  MOV R3, 0x18cf0 ;  /* 0x00018cf000037802 */ /* 0x000fe40000000f00 */
[----:B------:R-:W-:Y:S05]  /*18ce0*/  CALL.REL.NOINC `($__internal_37_$__cuda_sm70_shflsync_idx_p) ;  /* 0x0000250000007944 */ /* 0x000fea0003c00000 */
[----:B------:R-:W-:Y:S01]  /*18cf0*/  MOV R0, R204 ;  /* 0x000000cc00007202 */ /* 0x000fe20000000f00 */
[----:B------:R-:W-:-:S05]  /*18d00*/  BRA `(.L_x_2612) ;  /* 0xfffee8b000007947 */ /* 0x000fca000383ffff */
.L_x_2443:
[----:B------:R-:W-:Y:S01]  /*18d10*/  MOV R2, RZ ;  /* 0x000000ff00027202 */ /* 0x000fe20000000f00 */
[----:B------:R-:W-:Y:S01]  /*18d20*/  IMAD.MOV.U32 R109, RZ, RZ, R102 ;  /* 0x000000ffff6d7224 */ /* 0x000fe200078e0066 */
[----:B------:R-:W-:Y:S01]  /*18d30*/  MOV R3, 0x18d60 ;  /* 0x00018d6000037802 */ /* 0x000fe20000000f00 */
[----:B------:R-:W-:Y:S02]  /*18d40*/  IMAD.MOV.U32 R204, RZ, RZ, 0x1c1f ;  /* 0x00001c1fffcc7424 */ /* 0x000fe400078e00ff */
[----:B------:R-:W-:Y:S05]  /*18d50*/  CALL.REL.NOINC `($__internal_37_$__cuda_sm70_shflsync_idx_p) ;  /* 0x0000249000007944 */ /* 0x000fea0003c00000 */
[----:B------:R-:W-:Y:S01]  /*18d60*/  MOV R100, R204 ;  /* 0x000000cc00647202 */ /* 0x000fe20000000f00 */
[----:B------:R-:W-:-:S05]  /*18d70*/  BRA `(.L_x_2613) ;  /* 0xfffef19000007947 */ /* 0x000fca000383ffff */
.L_x_2444:
[----:B------:R-:W-:Y:S01]  /*18d80*/  MOV R2, RZ ;  /* 0x000000ff00027202 */ /* 0x000fe20000000f00 */
[----:B------:R-:W-:Y:S01]  /*18d90*/  IMAD.MOV.U32 R109, RZ, RZ, R103 ;  /* 0x000000ffff6d7224 */ /* 0x000fe200078e0067 */
[----:B------:R-:W-:Y:S01]  /*18da0*/  MOV R3, 0x18dd0 ;  /* 0x00018dd000037802 */ /* 0x000fe20000000f00 */
[----:B------:R-:W-:Y:S02]  /*18db0*/  IMAD.MOV.U32 R204, RZ, RZ, 0x1c1f ;  /* 0x00001c1fffcc7424 */ /* 0x000fe400078e00ff */
[----:B-12---:R-:W-:Y:S05]  /*18dc0*/  CALL.REL.NOINC `($__internal_37_$__cuda_sm70_shflsync_idx_p) ;  /* 0x0000242000007944 */ /* 0x006fea0003c00000 */
[----:B------:R-:W-:Y:S01]  /*18dd0*/  MOV R0, R204 ;  /* 0x000000cc00007202 */ /* 0x000fe20000000f00 */
[----:B------:R-:W-:-:S05]  /*18de0*/  BRA `(.L_x_2614) ;  /* 0xfffef14000007947 */ /* 0x000fca000383ffff */
.L_x_2445:
[----:B--2---:R-:W-:Y:S01]  /*18df0*/  MOV R2, 0x1 ;  /* 0x0000000100027802 */ /* 0x004fe20000000f00 */
[----:B------:R-:W-:Y:S01]  /*18e00*/  IMAD.MOV.U32 R109, RZ, RZ, R102 ;  /* 0x000000ffff6d7224 */ /* 0x000fe200078e0066 */
[----:B------:R-:W-:Y:S01]  /*18e10*/  MOV R3, 0x18e40 ;  /* 0x00018e4000037802 */ /* 0x000fe20000000f00 */
[----:B------:R-:W-:Y:S03]  /*18e20*/  IMAD.MOV.U32 R204, RZ, RZ, 0x1c1f ;  /* 0x00001c1fffcc7424 */ /* 0x000fe600078e00ff */
[----:B-1-3--:R-:W-:Y:S05]  /*18e30*/  CALL.REL.NOINC `($__internal_37_$__cuda_sm70_shflsync_idx_p) ;  /* 0x000023b000007944 */ /* 0x00afea0003c00000 */
        /* <DEDUP_REMOVED lines=8> */
.L_x_2446:
[----:B------:R-:W-:Y:S01]  /*18ec0*/  MOV R204, 0x1c1f ;  /* 0x00001c1f00cc7802 */ /* 0x000fe20000000f00 */
[----:B------:R-:W-:Y:S01]  /*18ed0*/  IMAD.MOV.U32 R2, RZ, RZ, RZ ;  /* 0x000000ffff027224 */ /* 0x000fe200078e00ff */
[----:B------:R-:W-:Y:S02]  /*18ee0*/  MOV R3, 0x18f00 ;  /* 0x00018f0000037802 */ /* 0x000fe40000000f00 */
[----:B------:R-:W-:Y:S05]  /*18ef0*/  CALL.REL.NOINC `($__internal_37_$__cuda_sm70_shflsync_idx_p) ;  /* 0x000022f000007944 */ /* 0x000fea0003c00000 */
[----:B------:R-:W-:Y:S01]  /*18f00*/  MOV R0, R204 ;  /* 0x000000cc00007202 */ /* 0x000fe20000000f00 */
[----:B------:R-:W-:-:S05]  /*18f10*/  BRA `(.L_x_2616) ;  /* 0xfffef3e000007947 */ /* 0x000fca000383ffff */
.L_x_2451:
[----:B------:R-:W-:Y:S01]  /*18f20*/  MOV R204, 0x1c1f ;  /* 0x00001c1f00cc7802 */ /* 0x000fe20000000f00 */
[----:B------:R-:W-:Y:S01]  /*18f30*/  IMAD.MOV.U32 R2, RZ, RZ, 0x1 ;  /* 0x00000001ff027424 */ /* 0x000fe200078e00ff */
[----:B------:R-:W-:Y:S02]  /*18f40*/  MOV R3, 0x18f60 ;  /* 0x00018f6000037802 */ /* 0x000fe40000000f00 */
[----:B-1----:R-:W-:Y:S05]  /*18f50*/  CALL.REL.NOINC `($__internal_37_$__cuda_sm70_shflsync_idx_p) ;  /* 0x0000229000007944 */ /* 0x002fea0003c00000 */
[----:B------:R-:W-:Y:S01]  /*18f60*/  MOV R2, R204 ;  /* 0x000000cc00027202 */ /* 0x000fe20000000f00 */
[----:B------:R-:W-:-:S05]  /*18f70*/  BRA `(.L_x_2617) ;  /* 0xfffef58000007947 */ /* 0x000fca000383ffff */
.L_x_2456:
[----:B------:R-:W-:Y:S01]  /*18f80*/  MOV R204, 0x1c1f ;  /* 0x00001c1f00cc7802 */ /* 0x000fe20000000f00 */
[----:B------:R-:W-:Y:S01]  /*18f90*/  IMAD.MOV.U32 R2, RZ, RZ, 0x2 ;  /* 0x00000002ff027424 */ /* 0x000fe200078e00ff */
[----:B------:R-:W-:Y:S02]  /*18fa0*/  MOV R3, 0x18fc0 ;  /* 0x00018fc000037802 */ /* 0x000fe40000000f00 */
[----:B-12---:R-:W-:Y:S05]  /*18fb0*/  CALL.REL.NOINC `($__internal_37_$__cuda_sm70_shflsync_idx_p) ;  /* 0x0000223000007944 */ /* 0x006fea0003c00000 */
[----:B------:R-:W-:Y:S01]  /*18fc0*/  MOV R104, R204 ;  /* 0x000000cc00687202 */ /* 0x000fe20000000f00 */
[----:B------:R-:W-:-:S05]  /*18fd0*/  BRA `(.L_x_2618) ;  /* 0xfffef72000007947 */ /* 0x000fca000383ffff */
.L_x_2461:
[----:B------:R-:W-:Y:S01]  /*18fe0*/  MOV R204, 0x1c1f ;  /* 0x00001c1f00cc7802 */ /* 0x000fe20000000f00 */
[----:B------:R-:W-:Y:S01]  /*18ff0*/  IMAD.MOV.U32 R2, RZ, RZ, 0x3 ;  /* 0x00000003ff027424 */ /* 0x000fe200078e00ff */
[----:B------:R-:W-:Y:S02]  /*19000*/  MOV R3, 0x19020 ;  /* 0x0001902000037802 */ /* 0x000fe40000000f00 */
[----:B-123--:R-:W-:Y:S05]  /*19010*/  CALL.REL.NOINC `($__internal_37_$__cuda_sm70_shflsync_idx_p) ;  /* 0x000021d000007944 */ /* 0x00efea0003c00000 */
[----:B------:R-:W-:Y:S01]  /*19020*/  MOV R3, R204 ;  /* 0x000000cc00037202 */ /* 0x000fe20000000f00 */
[----:B------:R-:W-:-:S05]  /*19030*/  BRA `(.L_x_2619) ;  /* 0xffff040000007947 */ /* 0x000fca000383ffff */
.L_x_2466:
[----:B------:R-:W-:Y:S02]  /*19040*/  MOV R0, 0x2 ;  /* 0x0000000200007802 */ /* 0x000fe40000000f00 */
[----:B------:R-:W-:Y:S02]  /*19050*/  MOV R2, 0x19070 ;  /* 0x0001907000027802 */ /* 0x000fe40000000f00 */
[----:B--234-:R-:W-:Y:S05]  /*19060*/  CALL.REL.NOINC `($__internal_36_$__cuda_sm70_shflsync_bfly_p) ;  /* 0x0000212000007944 */ /* 0x01cfea0003c00000 */
[----:B------:R-:W-:-:S05]  /*19070*/  BRA `(.L_x_2620) ;  /* 0xffff0ba000007947 */ /* 0x000fca000383ffff */
.L_x_2467:
[----:B------:R-:W-:Y:S02]  /*19080*/  MOV R0, 0x1 ;  /* 0x0000000100007802 */ /* 0x000fe40000000f00 */
[----:B------:R-:W-:Y:S02]  /*19090*/  MOV R2, 0x190b0 ;  /* 0x000190b000027802 */ /* 0x000fe40000000f00 */
[----:B---34-:R-:W-:Y:S05]  /*190a0*/  CALL.REL.NOINC `($__internal_36_$__cuda_sm70_shflsync_bfly_p) ;  /* 0x000020e000007944 */ /* 0x018fea0003c00000 */
[----:B------:R-:W-:Y:S01]  /*190b0*/  FMNMX.FTZ R104, R100, R0, !PT ;  /* 0x0000000064687209 */ /* 0x000fe20007810000 */
[----:B------:R-:W-:Y:S01]  /*190c0*/  IMAD.MOV.U32 R100, RZ, RZ, R4 ;  /* 0x000000ffff647224 */ /* 0x000fe200078e0004 */
[----:B------:R-:W-:Y:S01]  /*190d0*/  MOV R2, 0x19100 ;  /* 0x0001910000027802 */ /* 0x000fe20000000f00 */
[----:B------:R-:W-:Y:S02]  /*190e0*/  IMAD.MOV.U32 R0, RZ, RZ, 0x2 ;  /* 0x00000002ff007424 */ /* 0x000fe400078e00ff */
[----:B------:R-:W-:Y:S05]  /*190f0*/  CALL.REL.NOINC `($__internal_36_$__cuda_sm70_shflsync_bfly_p) ;  /* 0x0000209000007944 */ /* 0x000fea0003c00000 */
[----:B------:R-:W-:Y:S01]  /*19100*/  FMNMX.FTZ R100, R4, R0, !PT ;  /* 0x0000000004647209 */ /* 0x000fe20007810000 */
[----:B------:R-:W-:Y:S01]  /*19110*/  IMAD.MOV.U32 R0, RZ, RZ, 0x1 ;  /* 0x00000001ff007424 */ /* 0x000fe200078e00ff */
        /* <DEDUP_REMOVED lines=20> */
[----:B------:R-:W-:-:S05]  /*19260*/  BRA `(.L_x_2621) ;  /* 0xffff0aa000007947 */ /* 0x000fca000383ffff */
.L_x_2476:
[----:B------:R-:W-:Y:S01]  /*19270*/  MOV R2, RZ ;  /* 0x000000ff00027202 */ /* 0x000fe20000000f00 */
[----:B------:R-:W-:Y:S01]  /*19280*/  IMAD.MOV.U32 R109, RZ, RZ, R5 ;  /* 0x000000ffff6d7224 */ /* 0x000fe200078e0005 */
[----:B------:R-:W-:Y:S01]  /*19290*/  MOV R3, 0x192c0 ;  /* 0x000192c000037802 */ /* 0x000fe20000000f00 */
[----:B------:R-:W-:Y:S02]  /*192a0*/  IMAD.MOV.U32 R204, RZ, RZ, 0x1c1f ;  /* 0x00001c1fffcc7424 */ /* 0x000fe400078e00ff */
[----:B-1234-:R-:W-:Y:S05]  /*192b0*/  CALL.REL.NOINC `($__internal_37_$__cuda_sm70_shflsync_idx_p) ;  /* 0x00001f3000007944 */ /* 0x01efea0003c00000 */
[----:B------:R-:W-:Y:S01]  /*192c0*/  MOV R4, R204 ;  /* 0x000000cc00047202 */ /* 0x000fe20000000f00 */
[----:B------:R-:W-:-:S05]  /*192d0*/  BRA `(.L_x_2622) ;  /* 0xffff26f000007947 */ /* 0x000fca000383ffff */
.L_x_2477:
[----:B------:R-:W-:Y:S01]  /*192e0*/  MOV R2, RZ ;  /* 0x000000ff00027202 */ /* 0x000fe20000000f00 */
[----:B------:R-:W-:Y:S01]  /*192f0*/  IMAD.MOV.U32 R109, RZ, RZ, R10 ;  /* 0x000000ffff6d7224 */ /* 0x000fe200078e000a */
[----:B------:R-:W-:Y:S01]  /*19300*/  MOV R3, 0x19330 ;  /* 0x0001933000037802 */ /* 0x000fe20000000f00 */
[----:B------:R-:W-:Y:S02]  /*19310*/  IMAD.MOV.U32 R204, RZ, RZ, 0x1c1f ;  /* 0x00001c1fffcc7424 */ /* 0x000fe400078e00ff */
[----:B-1234-:R-:W-:Y:S05]  /*19320*/  CALL.REL.NOINC `($__internal_37_$__cuda_sm70_shflsync_idx_p) ;  /* 0x00001ec000007944 */ /* 0x01efea0003c00000 */
[----:B------:R-:W-:Y:S01]  /*19330*/  MOV R0, R204 ;  /* 0x000000cc00007202 */ /* 0x000fe20000000f00 */
[----:B------:R-:W-:-:S05]  /*19340*/  BRA `(.L_x_2623) ;  /* 0xffff26a000007947 */ /* 0x000fca000383ffff */
.L_x_2478:
        /* <DEDUP_REMOVED lines=13> */
.L_x_2481:
[----:B------:R-:W-:Y:S01]  /*19420*/  MOV R2, RZ ;  /* 0x000000ff00027202 */ /* 0x000fe20000000f00 */
[----:B------:R-:W-:Y:S01]  /*19430*/  IMAD.MOV.U32 R109, RZ, RZ, R110 ;  /* 0x000000ffff6d7224 */ /* 0x000fe200078e006e */
[----:B------:R-:W-:Y:S01]  /*19440*/  MOV R3, 0x19470 ;  /* 0x0001947000037802 */ /* 0x000fe20000000f00 */
[----:B------:R-:W-:Y:S02]  /*19450*/  IMAD.MOV.U32 R204, RZ, RZ, 0x1c1f ;  /* 0x00001c1fffcc7424 */ /* 0x000fe400078e00ff */
[----:B------:R-:W-:Y:S05]  /*19460*/  CALL.REL.NOINC `($__internal_37_$__cuda_sm70_shflsync_idx_p) ;  /* 0x00001d8000007944 */ /* 0x000fea0003c00000 */
[----:B------:R-:W-:Y:S01]  /*19470*/  MOV R100, R204 ;  /* 0x000000cc00647202 */ /* 0x000fe20000000f00 */
[----:B------:R-:W-:-:S05]  /*19480*/  BRA `(.L_x_2625) ;  /* 0xffff303000007947 */ /* 0x000fca000383ffff */
.L_x_2482:
[----:B------:R-:W-:Y:S01]  /*19490*/  MOV R2, RZ ;  /* 0x000000ff00027202 */ /* 0x000fe20000000f00 */
[----:B------:R-:W-:Y:S01]  /*194a0*/  IMAD.MOV.U32 R109, RZ, RZ, R111 ;  /* 0x000000ffff6d7224 */ /* 0x000fe200078e006f */
[----:B------:R-:W-:Y:S01]  /*194b0*/  MOV R3, 0x194e0 ;  /* 0x000194e000037802 */ /* 0x000fe20000000f00 */
[----:B------:R-:W-:Y:S02]  /*194c0*/  IMAD.MOV.U32 R204, RZ, RZ, 0x1c1f ;  /* 0x00001c1fffcc7424 */ /* 0x000fe400078e00ff */
[----:B-12---:R-:W-:Y:S05]  /*194d0*/  CALL.REL.NOINC `($__internal_37_$__cuda_sm70_shflsync_idx_p) ;  /* 0x00001d1000007944 */ /* 0x006fea0003c00000 */
[----:B------:R-:W-:Y:S01]  /*194e0*/  MOV R0, R204 ;  /* 0x000000cc00007202 */ /* 0x000fe20000000f00 */
[----:B------:R-:W-:-:S05]  /*194f0*/  BRA `(.L_x_2626) ;  /* 0xffff2fe000007947 */ /* 0x000fca000383ffff */
.L_x_2483:
        /* <DEDUP_REMOVED lines=13> */
.L_x_2484:
[----:B------:R-:W-:Y:S02]  /*195d0*/  MOV R0, 0x2 ;  /* 0x0000000200007802 */ /* 0x000fe40000000f00 */
[----:B------:R-:W-:Y:S02]  /*195e0*/  MOV R2, 0x19600 ;  /* 0x0001960000027802 */ /* 0x000fe40000000f00 */
[----:B---34-:R-:W-:Y:S05]  /*195f0*/  CALL.REL.NOINC `($__internal_36_$__cuda_sm70_shflsync_bfly_p) ;  /* 0x00001b9000007944 */ /* 0x018fea0003c00000 */
[----:B------:R-:W-:-:S05]  /*19600*/  BRA `(.L_x_2628) ;  /* 0xffff34f000007947 */ /* 0x000fca000383ffff */
.L_x_2485:
        /* <DEDUP_REMOVED lines=31> */
.L_x_2488:
[----:B------:R-:W-:Y:S01]  /*19800*/  MOV R204, 0x1c1f ;  /* 0x00001c1f00cc7802 */ /* 0x000fe20000000f00 */
[----:B------:R-:W-:Y:S01]  /*19810*/  IMAD.MOV.U32 R2, RZ, RZ, RZ ;  /* 0x000000ffff027224 */ /* 0x000fe200078e00ff */
[----:B------:R-:W-:Y:S02]  /*19820*/  MOV R3, 0x19840 ;  /* 0x0001984000037802 */ /* 0x000fe40000000f00 */
[----:B-1234-:R-:W-:Y:S05]  /*19830*/  CALL.REL.NOINC `($__internal_37_$__cuda_sm70_shflsync_idx_p) ;  /* 0x000019b000007944 */ /* 0x01efea0003c00000 */
[----:B------:R-:W-:Y:S01]  /*19840*/  MOV R0, R204 ;  /* 0x000000cc00007202 */ /* 0x000fe20000000f00 */
[----:B------:R-:W-:-:S05]  /*19850*/  BRA `(.L_x_2630) ;  /* 0xffff4d4000007947 */ /* 0x000fca000383ffff */
.L_x_2491:
[----:B------:R-:W-:Y:S01]  /*19860*/  MOV R204, 0x1c1f ;  /* 0x00001c1f00cc7802 */ /* 0x000fe20000000f00 */
[----:B---3--:R-:W-:Y:S01]  /*19870*/  IMAD.MOV.U32 R2, RZ, RZ, 0x1 ;  /* 0x00000001ff027424 */ /* 0x008fe200078e00ff */
[----:B------:R-:W-:Y:S02]  /*19880*/  MOV R3, 0x198a0 ;  /* 0x000198a000037802 */ /* 0x000fe40000000f00 */
[----:B-12---:R-:W-:Y:S05]  /*19890*/  CALL.REL.NOINC `($__internal_37_$__cuda_sm70_shflsync_idx_p) ;  /* 0x0000195000007944 */ /* 0x006fea0003c00000 */
        /* <DEDUP_REMOVED lines=8> */
.L_x_2494:
[----:B------:R-:W-:Y:S01]  /*19920*/  MOV R2, RZ ;  /* 0x000000ff00027202 */ /* 0x000fe20000000f00 */
[----:B------:R-:W-:Y:S01]  /*19930*/  IMAD.MOV.U32 R109, RZ, RZ, R102 ;  /* 0x000000ffff6d7224 */ /* 0x000fe200078e0066 */
[----:B------:R-:W-:Y:S01]  /*19940*/  MOV R3, 0x19970 ;  /* 0x0001997000037802 */ /* 0x000fe20000000f00 */
[----:B------:R-:W-:Y:S02]  /*19950*/  IMAD.MOV.U32 R204, RZ, RZ, 0x1c1f ;  /* 0x00001c1fffcc7424 */ /* 0x000fe400078e00ff */
[----:B------:R-:W-:Y:S05]  /*19960*/  CALL.REL.NOINC `($__internal_37_$__cuda_sm70_shflsync_idx_p) ;  /* 0x0000188000007944 */ /* 0x000fea0003c00000 */
[----:B------:R-:W-:Y:S01]  /*19970*/  MOV R100, R204 ;  /* 0x000000cc00647202 */ /* 0x000fe20000000f00 */
[----:B------:R-:W-:-:S05]  /*19980*/  BRA `(.L_x_2632) ;  /* 0xffff56f000007947 */ /* 0x000fca000383ffff */
.L_x_2495:
[----:B------:R-:W-:Y:S01]  /*19990*/  MOV R2, RZ ;  /* 0x000000ff00027202 */ /* 0x000fe20000000f00 */
[----:B------:R-:W-:Y:S01]  /*199a0*/  IMAD.MOV.U32 R109, RZ, RZ, R103 ;  /* 0x000000ffff6d7224 */ /* 0x000fe200078e0067 */
[----:B------:R-:W-:Y:S01]  /*199b0*/  MOV R3, 0x199e0 ;  /* 0x000199e000037802 */ /* 0x000fe20000000f00 */
[----:B------:R-:W-:Y:S02]  /*199c0*/  IMAD.MOV.U32 R204, RZ, RZ, 0x1c1f ;  /* 0x00001c1fffcc7424 */ /* 0x000fe400078e00ff */
[----:B-12---:R-:W-:Y:S05]  /*199d0*/  CALL.REL.NOINC `($__internal_37_$__cuda_sm70_shflsync_idx_p) ;  /* 0x0000181000007944 */ /* 0x006fea0003c00000 */
[----:B------:R-:W-:Y:S01]  /*199e0*/  MOV R0, R204 ;  /* 0x000000cc00007202 */ /* 0x000fe20000000f00 */
[----:B------:R-:W-:-:S05]  /*199f0*/  BRA `(.L_x_2633) ;  /* 0xffff56a000007947 */ /* 0x000fca000383ffff */
.L_x_2496:
        /* <DEDUP_REMOVED lines=13> */
.L_x_2497:
[----:B------:R-:W-:Y:S01]  /*19ad0*/  MOV R204, 0x1c1f ;  /* 0x00001c1f00cc7802 */ /* 0x000fe20000000f00 */
[----:B------:R-:W-:Y:S01]  /*19ae0*/  IMAD.MOV.U32 R2, RZ, RZ, RZ ;  /* 0x000000ffff027224 */ /* 0x000fe200078e00ff */
[----:B------:R-:W-:Y:S02]  /*19af0*/  MOV R3, 0x19b10 ;  /* 0x00019b1000037802 */ /* 0x000fe40000000f00 */
[----:B------:R-:W-:Y:S05]  /*19b00*/  CALL.REL.NOINC `($__internal_37_$__cuda_sm70_shflsync_idx_p) ;  /* 0x000016e000007944 */ /* 0x000fea0003c00000 */
[----:B------:R-:W-:Y:S01]  /*19b10*/  MOV R0, R204 ;  /* 0x000000cc00007202 */ /* 0x000fe20000000f00 */
[----:B------:R-:W-:-:S05]  /*19b20*/  BRA `(.L_x_2635) ;  /* 0xffff588000007947 */ /* 0x000fca000383ffff */
.L_x_2502:
[----:B------:R-:W-:Y:S01]  /*19b30*/  MOV R204, 0x1c1f ;  /* 0x00001c1f00cc7802 */ /* 0x000fe20000000f00 */
[----:B------:R-:W-:Y:S01]  /*19b40*/  IMAD.MOV.U32 R2, RZ, RZ, 0x1 ;  /* 0x00000001ff027424 */ /* 0x000fe200078e00ff */
[----:B------:R-:W-:Y:S02]  /*19b50*/  MOV R3, 0x19b70 ;  /* 0x00019b7000037802 */ /* 0x000fe40000000f00 */
[----:B-1----:R-:W-:Y:S05]  /*19b60*/  CALL.REL.NOINC `($__internal_37_$__cuda_sm70_shflsync_idx_p) ;  /* 0x0000168000007944 */ /* 0x002fea0003c00000 */
[----:B------:R-:W-:Y:S01]  /*19b70*/  MOV R2, R204 ;  /* 0x000000cc00027202 */ /* 0x000fe20000000f00 */
[----:B------:R-:W-:-:S05]  /*19b80*/  BRA `(.L_x_2636) ;  /* 0xffff5a2000007947 */ /* 0x000fca000383ffff */
.L_x_2507:
[----:B------:R-:W-:Y:S01]  /*19b90*/  MOV R204, 0x1c1f ;  /* 0x00001c1f00cc7802 */ /* 0x000fe20000000f00 */
[----:B------:R-:W-:Y:S01]  /*19ba0*/  IMAD.MOV.U32 R2, RZ, RZ, 0x2 ;  /* 0x00000002ff027424 */ /* 0x000fe200078e00ff */
[----:B------:R-:W-:Y:S02]  /*19bb0*/  MOV R3, 0x19bd0 ;  /* 0x00019bd000037802 */ /* 0x000fe40000000f00 */
[----:B-12---:R-:W-:Y:S05]  /*19bc0*/  CALL.REL.NOINC `($__internal_37_$__cuda_sm70_shflsync_idx_p) ;  /* 0x0000162000007944 */ /* 0x006fea0003c00000 */
[----:B------:R-:W-:Y:S01]  /*19bd0*/  MOV R104, R204 ;  /* 0x000000cc00687202 */ /* 0x000fe20000000f00 */
[----:B------:R-:W-:-:S05]  /*19be0*/  BRA `(.L_x_2637) ;  /* 0xffff5bc000007947 */ /* 0x000fca000383ffff */
.L_x_2512:
[----:B------:R-:W-:Y:S01]  /*19bf0*/  MOV R204, 0x1c1f ;  /* 0x00001c1f00cc7802 */ /* 0x000fe20000000f00 */
[----:B------:R-:W-:Y:S01]  /*19c00*/  IMAD.MOV.U32 R2, RZ, RZ, 0x3 ;  /* 0x00000003ff027424 */ /* 0x000fe200078e00ff */
[----:B------:R-:W-:Y:S02]  /*19c10*/  MOV R3, 0x19c30 ;  /* 0x00019c3000037802 */ /* 0x000fe40000000f00 */
[----:B-123--:R-:W-:Y:S05]  /*19c20*/  CALL.REL.NOINC `($__internal_37_$__cuda_sm70_shflsync_idx_p) ;  /* 0x000015c000007944 */ /* 0x00efea0003c00000 */
[----:B------:R-:W-:Y:S01]  /*19c30*/  MOV R3, R204 ;  /* 0x000000cc00037202 */ /* 0x000fe20000000f00 */
[----:B------:R-:W-:-:S05]  /*19c40*/  BRA `(.L_x_2638) ;  /* 0xffff68a000007947 */ /* 0x000fca000383ffff */
.L_x_2517:
[----:B------:R-:W-:Y:S02]  /*19c50*/  MOV R0, 0x2 ;  /* 0x0000000200007802 */ /* 0x000fe40000000f00 */
[----:B------:R-:W-:Y:S02]  /*19c60*/  MOV R2, 0x19c80 ;  /* 0x00019c8000027802 */ /* 0x000fe40000000f00 */
[----:B--234-:R-:W-:Y:S05]  /*19c70*/  CALL.REL.NOINC `($__internal_36_$__cuda_sm70_shflsync_bfly_p) ;  /* 0x0000151000007944 */ /* 0x01cfea0003c00000 */
[----:B------:R-:W-:-:S05]  /*19c80*/  BRA `(.L_x_2639) ;  /* 0xffff704000007947 */ /* 0x000fca000383ffff */
.L_x_2518:
        /* <DEDUP_REMOVED lines=28> */
[----:B------:R-:W-:Y:S03]  /*19e50*/  MOV R2, 0x19e80 ;  /* 0x00019e8000027802 */ /* 0x000fe60000000f00 */
[----:B------:R-:W-:Y:S02]  /*19e60*/  IMAD.MOV.U32 R100, RZ, RZ, R4 ;  /* 0x000000ffff647224 */ /* 0x000fe400078e0004 */
[----:B------:R-:W-:Y:S05]  /*19e70*/  CALL.REL.NOINC `($__internal_36_$__cuda_sm70_shflsync_bfly_p) ;  /* 0x0000131000007944 */ /* 0x000fea0003c00000 */
[----:B------:R-:W-:-:S05]  /*19e80*/  BRA `(.L_x_2640) ;  /* 0xffff6f3000007947 */ /* 0x000fca000383ffff */
.L_x_2520:
[----:B------:R-:W-:Y:S01]  /*19e90*/  IMAD.MOV.U32 R100, RZ, RZ, R221 ;  /* 0x000000ffff647224 */ /* 0x000fe200078e00dd */
[----:B------:R-:W-:-:S02]  /*19ea0*/  MOV R0, 0x2 ;  /* 0x0000000200007802 */ /* 0x000fc40000000f00 */
[----:B------:R-:W-:Y:S02]  /*19eb0*/  MOV R2, 0x19ed0 ;  /* 0x00019ed000027802 */ /* 0x000fe40000000f00 */
[----:B------:R-:W-:Y:S05]  /*19ec0*/  CALL.REL.NOINC `($__internal_36_$__cuda_sm70_shflsync_bfly_p) ;  /* 0x000012c000007944 */ /* 0x000fea0003c00000 */
[----:B------:R-:W-:Y:S05]  /*19ed0*/  BRA `(.L_x_2641) ;  /* 0xffff878000007947 */ /* 0x000fea000383ffff */
.L_x_2521:
[----:B------:R-:W-:Y:S01]  /*19ee0*/  IMAD.MOV.U32 R100, RZ, RZ, R7 ;  /* 0x000000ffff647224 */ /* 0x000fe200078e0007 */
[----:B------:R-:W-:Y:S02]  /*19ef0*/  MOV R0, 0x1 ;  /* 0x0000000100007802 */ /* 0x000fe40000000f00 */
[----:B------:R-:W-:Y:S02]  /*19f00*/  MOV R2, 0x19f20 ;  /* 0x00019f2000027802 */ /* 0x000fe40000000f00 */
[----:B-1----:R-:W-:Y:S05]  /*19f10*/  CALL.REL.NOINC `($__internal_36_$__cuda_sm70_shflsync_bfly_p) ;  /* 0x0000127000007944 */ /* 0x002fea0003c00000 */
[----:B------:R-:W-:Y:S01]  /*19f20*/  FADD.FTZ R7, R7, R0 ;  /* 0x0000000007077221 */ /* 0x000fe20000010000 */
[----:B------:R-:W-:Y:S02]  /*19f30*/  MOV R100, R224 ;  /* 0x000000e000647202 */ /* 0x000fe40000000f00 */
[----:B------:R-:W-:Y:S02]  /*19f40*/  MOV R0, 0x2 ;  /* 0x0000000200007802 */ /* 0x000fe40000000f00 */
[----:B------:R-:W-:Y:S02]  /*19f50*/  MOV R2, 0x19f70 ;  /* 0x00019f7000027802 */ /* 0x000fe40000000f00 */
[----:B------:R-:W-:Y:S05]  /*19f60*/  CALL.REL.NOINC `($__internal_36_$__cuda_sm70_shflsync_bfly_p) ;  /* 0x0000122000007944 */ /* 0x000fea0003c00000 */
[----:B------:R-:W-:Y:S01]  /*19f70*/  FADD.FTZ R100, R224, R0 ;  /* 0x00000000e0647221 */ /* 0x000fe20000010000 */
[----:B------:R-:W-:Y:S02]  /*19f80*/  MOV R0, 0x1 ;  /* 0x0000000100007802 */ /* 0x000fe40000000f00 */
[----:B------:R-:W-:-:S02]  /*19f90*/  MOV R2, 0x19fb0 ;  /* 0x00019fb000027802 */ /* 0x000fc40000000f00 */
[----:B------:R-:W-:Y:S05]  /*19fa0*/  CALL.REL.NOINC `($__internal_36_$__cuda_sm70_shflsync_bfly_p) ;  /* 0x000011e000007944 */ /* 0x000fea0003c00000 */
[----:B------:R-:W-:Y:S01]  /*19fb0*/  FADD.FTZ R6, R100, R0 ;  /* 0x0000000064067221 */ /* 0x000fe20000010000 */
[----:B------:R-:W-:-:S02]  /*19fc0*/  MOV R100, R213 ;  /* 0x000000d500647202 */ /* 0x000fc40000000f00 */
[----:B------:R-:W-:Y:S02]  /*19fd0*/  MOV R0, 0x2 ;  /* 0x0000000200007802 */ /* 0x000fe40000000f00 */
[----:B------:R-:W-:Y:S02]  /*19fe0*/  MOV R2, 0x1a000 ;  /* 0x0001a00000027802 */ /* 0x000fe40000000f00 */
[----:B------:R-:W-:Y:S05]  /*19ff0*/  CALL.REL.NOINC `($__internal_36_$__cuda_sm70_shflsync_bfly_p) ;  /* 0x0000119000007944 */ /* 0x000fea0003c00000 */
[----:B------:R-:W-:Y:S01]  /*1a000*/  FADD.FTZ R5, R213, R0 ;  /* 0x00000000d5057221 */ /* 0x000fe20000010000 */
[----:B------:R-:W-:Y:S02]  /*1a010*/  MOV R0, 0x1 ;  /* 0x0000000100007802 */ /* 0x000fe40000000f00 */
[----:B------:R-:W-:Y:S02]  /*1a020*/  MOV R2, 0x1a050 ;  /* 0x0001a05000027802 */ /* 0x000fe40000000f00 */
[----:B------:R-:W-:Y:S02]  /*1a030*/  MOV R100, R5 ;  /* 0x0000000500647202 */ /* 0x000fe40000000f00 */
[----:B------:R-:W-:Y:S05]  /*1a040*/  CALL.REL.NOINC `($__internal_36_$__cuda_sm70_shflsync_bfly_p) ;  /* 0x0000114000007944 */ /* 0x000fea0003c00000 */
[----:B------:R-:W-:Y:S01]  /*1a050*/  FADD.FTZ R5, R5, R0 ;  /* 0x0000000005057221 */ /* 0x000fe20000010000 */
[----:B------:R-:W-:Y:S02]  /*1a060*/  MOV R100, R214 ;  /* 0x000000d600647202 */ /* 0x000fe40000000f00 */
[----:B------:R-:W-:-:S02]  /*1a070*/  MOV R0, 0x2 ;  /* 0x0000000200007802 */ /* 0x000fc40000000f00 */
[----:B------:R-:W-:Y:S02]  /*1a080*/  MOV R2, 0x1a0a0 ;  /* 0x0001a0a000027802 */ /* 0x000fe40000000f00 */
[----:B------:R-:W-:Y:S05]  /*1a090*/  CALL.REL.NOINC `($__internal_36_$__cuda_sm70_shflsync_bfly_p) ;  /* 0x000010f000007944 */ /* 0x000fea0003c00000 */
[----:B------:R-:W-:Y:S01]  /*1a0a0*/  FADD.FTZ R4, R214, R0 ;  /* 0x00000000d6047221 */ /* 0x000fe20000010000 */
[----:B------:R-:W-:Y:S02]  /*1a0b0*/  MOV R0, 0x1 ;  /* 0x0000000100007802 */ /* 0x000fe40000000f00 */
[----:B------:R-:W-:Y:S02]  /*1a0c0*/  MOV R2, 0x1a0f0 ;  /* 0x0001a0f000027802 */ /* 0x000fe40000000f00 */
[----:B------:R-:W-:Y:S02]  /*1a0d0*/  MOV R100, R4 ;  /* 0x0000000400647202 */ /* 0x000fe40000000f00 */
[----:B------:R-:W-:Y:S05]  /*1a0e0*/  CALL.REL.NOINC `($__internal_36_$__cuda_sm70_shflsync_bfly_p) ;  /* 0x000010a000007944 */ /* 0x000fea0003c00000 */
[----:B------:R-:W-:Y:S01]  /*1a0f0*/  MOV R8, R0 ;  /* 0x0000000000087202 */ /* 0x000fe20000000f00 */
[----:B------:R-:W-:Y:S05]  /*1a100*/  BRA `(.L_x_2642) ;  /* 0xffff864000007947 */ /* 0x000fea000383ffff */
.L_x_2528:
[----:B-1234-:R-:W-:Y:S01]  /*1a110*/  IMAD.MOV.U32 R109, RZ, RZ, R10 ;  /* 0x000000ffff6d7224 */ /* 0x01efe200078e000a */
[----:B------:R-:W-:Y:S01]  /*1a120*/  MOV R2, RZ ;  /* 0x000000ff00027202 */ /* 0x000fe20000000f00 */
[----:B------:R-:W-:Y:S01]  /*1a130*/  IMAD.MOV.U32 R204, RZ, RZ, 0x1c1f ;  /* 0x00001c1fffcc7424 */ /* 0x000fe200078e00ff */
[----:B------:R-:W-:Y:S02]  /*1a140*/  MOV R3, 0x1a160 ;  /* 0x0001a16000037802 */ /* 0x000fe40000000f00 */
[----:B------:R-:W-:Y:S05]  /*1a150*/  CALL.REL.NOINC `($__internal_37_$__cuda_sm70_shflsync_idx_p) ;  /* 0x0000109000007944 */ /* 0x000fea0003c00000 */
[----:B------:R-:W-:Y:S01]  /*1a160*/  MOV R5, R204 ;  /* 0x000000cc00057202 */ /* 0x000fe20000000f00 */
[----:B------:R-:W-:Y:S05]  /*1a170*/  BRA `(.L_x_2643) ;  /* 0xffff9fd000007947 */ /* 0x000fea000383ffff */
.L_x_2529:
[----:B------:R-:W-:Y:S01]  /*1a180*/  IMAD.MOV.U32 R109, RZ, RZ, R12 ;  /* 0x000000ffff6d7224 */ /* 0x000fe200078e000c */
[----:B------:R-:W-:Y:S01]  /*1a190*/  MOV R2, RZ ;  /* 0x000000ff00027202 */ /* 0x000fe20000000f00 */
[----:B------:R-:W-:Y:S01]  /*1a1a0*/  IMAD.MOV.U32 R204, RZ, RZ, 0x1c1f ;  /* 0x00001c1fffcc7424 */ /* 0x000fe200078e00ff */
[----:B------:R-:W-:-:S02]  /*1a1b0*/  MOV R3, 0x1a1d0 ;  /* 0x0001a1d000037802 */ /* 0x000fc40000000f00 */
[----:B-12---:R-:W-:Y:S05]  /*1a1c0*/  CALL.REL.NOINC `($__internal_37_$__cuda_sm70_shflsync_idx_p) ;  /* 0x0000102000007944 */ /* 0x006fea0003c00000 */
[----:B------:R-:W-:Y:S01]  /*1a1d0*/  MOV R0, R204 ;  /* 0x000000cc00007202 */ /* 0x000fe20000000f00 */
[----:B------:R-:W-:Y:S05]  /*1a1e0*/  BRA `(.L_x_2644) ;  /* 0xffff9f8000007947 */ /* 0x000fea000383ffff */
.L_x_2532:
[----:B------:R-:W-:Y:S01]  /*1a1f0*/  IMAD.MOV.U32 R109, RZ, RZ, R10 ;  /* 0x000000ffff6d7224 */ /* 0x000fe200078e000a */
[----:B--2---:R-:W-:Y:S01]  /*1a200*/  MOV R2, 0x1 ;  /* 0x0000000100027802 */ /* 0x004fe20000000f00 */
[----:B------:R-:W-:Y:S01]  /*1a210*/  IMAD.MOV.U32 R204, RZ, RZ, 0x1c1f ;  /* 0x00001c1fffcc7424 */ /* 0x000fe200078e00ff */
[----:B------:R-:W-:-:S02]  /*1a220*/  MOV R3, 0x1a240 ;  /* 0x0001a24000037802 */ /* 0x000fc40000000f00 */
[----:B-1-34-:R-:W-:Y:S05]  /*1a230*/  CALL.REL.NOINC `($__internal_37_$__cuda_sm70_shflsync_idx_p) ;  /* 0x00000fb000007944 */ /* 0x01afea0003c00000 */
        /* <DEDUP_REMOVED lines=8> */
.L_x_2535:
[----:B------:R-:W-:Y:S01]  /*1a2c0*/  IMAD.MOV.U32 R109, RZ, RZ, R10 ;  /* 0x000000ffff6d7224 */ /* 0x000fe200078e000a */
[----:B-1----:R-:W-:Y:S01]  /*1a2d0*/  MOV R2, 0x2 ;  /* 0x0000000200027802 */ /* 0x002fe20000000f00 */
[----:B------:R-:W-:Y:S01]  /*1a2e0*/  IMAD.MOV.U32 R204, RZ, RZ, 0x1c1f ;  /* 0x00001c1fffcc7424 */ /* 0x000fe200078e00ff */
[----:B------:R-:W-:Y:S02]  /*1a2f0*/  MOV R3, 0x1a310 ;  /* 0x0001a31000037802 */ /* 0x000fe40000000f00 */
[----:B--234-:R-:W-:Y:S05]  /*1a300*/  CALL.REL.NOINC `($__internal_37_$__cuda_sm70_shflsync_idx_p) ;  /* 0x00000ee000007944 */ /* 0x01cfea0003c00000 */
[----:B------:R-:W-:Y:S01]  /*1a310*/  MOV R5, R204 ;  /* 0x000000cc00057202 */ /* 0x000fe20000000f00 */
[----:B------:R-:W-:Y:S05]  /*1a320*/  BRA `(.L_x_2646) ;  /* 0xffffa11000007947 */ /* 0x000fea000383ffff */
.L_x_2536:
[----:B------:R-:W-:Y:S01]  /*1a330*/  IMAD.MOV.U32 R109, RZ, RZ, R12 ;  /* 0x000000ffff6d7224 */ /* 0x000fe200078e000c */
[----:B------:R-:W-:Y:S01]  /*1a340*/  MOV R2, 0x2 ;  /* 0x0000000200027802 */ /* 0x000fe20000000f00 */
[----:B------:R-:W-:Y:S01]  /*1a350*/  IMAD.MOV.U32 R204, RZ, RZ, 0x1c1f ;  /* 0x00001c1fffcc7424 */ /* 0x000fe200078e00ff */
[----:B------:R-:W-:Y:S02]  /*1a360*/  MOV R3, 0x1a380 ;  /* 0x0001a38000037802 */ /* 0x000fe40000000f00 */
[----:B-1234-:R-:W-:Y:S05]  /*1a370*/  CALL.REL.NOINC `($__internal_37_$__cuda_sm70_shflsync_idx_p) ;  /* 0x00000e7000007944 */ /* 0x01efea0003c00000 */
[----:B------:R-:W-:Y:S01]  /*1a380*/  MOV R0, R204 ;  /* 0x000000cc00007202 */ /* 0x000fe20000000f00 */
[----:B------:R-:W-:Y:S05]  /*1a390*/  BRA `(.L_x_2647) ;  /* 0xffffa0c000007947 */ /* 0x000fea000383ffff */
.L_x_2539:
[----:B------:R-:W-:Y:S01]  /*1a3a0*/  IMAD.MOV.U32 R109, RZ, RZ, R10 ;  /* 0x000000ffff6d7224 */ /* 0x000fe200078e000a */
[----:B-1----:R-:W-:Y:S01]  /*1a3b0*/  MOV R2, 0x3 ;  /* 0x0000000300027802 */ /* 0x002fe20000000f00 */
[----:B------:R-:W-:Y:S01]  /*1a3c0*/  IMAD.MOV.U32 R204, RZ, RZ, 0x1c1f ;  /* 0x00001c1fffcc7424 */ /* 0x000fe200078e00ff */
[----:B------:R-:W-:-:S02]  /*1a3d0*/  MOV R3, 0x1a3f0 ;  /* 0x0001a3f000037802 */ /* 0x000fc40000000f00 */
[----:B--234-:R-:W-:Y:S05]  /*1a3e0*/  CALL.REL.NOINC `($__internal_37_$__cuda_sm70_shflsync_idx_p) ;  /* 0x00000e0000007944 */ /* 0x01cfea0003c00000 */
        /* <DEDUP_REMOVED lines=8> */
.L_x_2541:
[----:B------:R-:W-:Y:S01]  /*1a470*/  IMAD.MOV.U32 R109, RZ, RZ, R5 ;  /* 0x000000ffff6d7224 */ /* 0x000fe200078e0005 */
[----:B------:R-:W-:Y:S01]  /*1a480*/  MOV R2, RZ ;  /* 0x000000ff00027202 */ /* 0x000fe20000000f00 */
[----:B------:R-:W-:Y:S01]  /*1a490*/  IMAD.MOV.U32 R204, RZ, RZ, 0x1c1f ;  /* 0x00001c1fffcc7424 */ /* 0x000fe200078e00ff */
[----:B------:R-:W-:Y:S02]  /*1a4a0*/  MOV R3, 0x1a4c0 ;  /* 0x0001a4c000037802 */ /* 0x000fe40000000f00 */
[----:B------:R-:W-:Y:S05]  /*1a4b0*/  CALL.REL.NOINC `($__internal_37_$__cuda_sm70_shflsync_idx_p) ;  /* 0x00000d3000007944 */ /* 0x000fea0003c00000 */
[----:B------:R-:W-:Y:S01]  /*1a4c0*/  MOV R4, R204 ;  /* 0x000000cc00047202 */ /* 0x000fe20000000f00 */
[----:B------:R-:W-:Y:S05]  /*1a4d0*/  BRA `(.L_x_2649) ;  /* 0xffffa44000007947 */ /* 0x000fea000383ffff */
.L_x_2542:
[----:B------:R-:W-:Y:S01]  /*1a4e0*/  IMAD.MOV.U32 R109, RZ, RZ, R12 ;  /* 0x000000ffff6d7224 */ /* 0x000fe200078e000c */
[----:B------:R-:W-:Y:S01]  /*1a4f0*/  MOV R2, RZ ;  /* 0x000000ff00027202 */ /* 0x000fe20000000f00 */
[----:B------:R-:W-:Y:S01]  /*1a500*/  IMAD.MOV.U32 R204, RZ, RZ, 0x1c1f ;  /* 0x00001c1fffcc7424 */ /* 0x000fe200078e00ff */
[----:B------:R-:W-:Y:S02]  /*1a510*/  MOV R3, 0x1a530 ;  /* 0x0001a53000037802 */ /* 0x000fe40000000f00 */
[----:B-12---:R-:W-:Y:S05]  /*1a520*/  CALL.REL.NOINC `($__internal_37_$__cuda_sm70_shflsync_idx_p) ;  /* 0x00000cc000007944 */ /* 0x006fea0003c00000 */
[----:B------:R-:W-:Y:S01]  /*1a530*/  MOV R0, R204 ;  /* 0x000000cc00007202 */ /* 0x000fe20000000f00 */
[----:B------:R-:W-:Y:S05]  /*1a540*/  BRA `(.L_x_2650) ;  /* 0xffffa3f000007947 */ /* 0x000fea000383ffff */
.L_x_2545:
[----:B------:R-:W-:Y:S01]  /*1a550*/  IMAD.MOV.U32 R109, RZ, RZ, R5 ;  /* 0x000000ffff6d7224 */ /* 0x000fe200078e0005 */
[----:B----4-:R-:W-:Y:S01]  /*1a560*/  MOV R2, 0x1 ;  /* 0x0000000100027802 */ /* 0x010fe20000000f00 */
[----:B------:R-:W-:Y:S01]  /*1a570*/  IMAD.MOV.U32 R204, RZ, RZ, 0x1c1f ;  /* 0x00001c1fffcc7424 */ /* 0x000fe200078e00ff */
[----:B------:R-:W-:-:S02]  /*1a580*/  MOV R3, 0x1a5a0 ;  /* 0x0001a5a000037802 */ /* 0x000fc40000000f00 */
        /* <DEDUP_REMOVED lines=9> */
.L_x_2548:
[----:B------:R-:W-:Y:S01]  /*1a620*/  IMAD.MOV.U32 R109, RZ, RZ, R5 ;  /* 0x000000ffff6d7224 */ /* 0x000fe200078e0005 */
[----:B----4-:R-:W-:Y:S01]  /*1a630*/  MOV R2, 0x2 ;  /* 0x0000000200027802 */ /* 0x010fe20000000f00 */
[----:B------:R-:W-:Y:S01]  /*1a640*/  IMAD.MOV.U32 R204, RZ, RZ, 0x1c1f ;  /* 0x00001c1fffcc7424 */ /* 0x000fe200078e00ff */
[----:B------:R-:W-:Y:S02]  /*1a650*/  MOV R3, 0x1a670 ;  /* 0x0001a67000037802 */ /* 0x000fe40000000f00 */
[----:B-123--:R-:W-:Y:S05]  /*1a660*/  CALL.REL.NOINC `($__internal_37_$__cuda_sm70_shflsync_idx_p) ;  /* 0x00000b8000007944 */ /* 0x00efea0003c00000 */
[----:B------:R-:W-:Y:S01]  /*1a670*/  MOV R4, R204 ;  /* 0x000000cc00047202 */ /* 0x000fe20000000f00 */
[----:B------:R-:W-:Y:S05]  /*1a680*/  BRA `(.L_x_2652) ;  /* 0xffffada000007947 */ /* 0x000fea000383ffff */
.L_x_2549:
[----:B------:R-:W-:Y:S01]  /*1a690*/  IMAD.MOV.U32 R109, RZ, RZ, R12 ;  /* 0x000000ffff6d7224 */ /* 0x000fe200078e000c */
[----:B----4-:R-:W-:Y:S01]  /*1a6a0*/  MOV R2, 0x2 ;  /* 0x0000000200027802 */ /* 0x010fe20000000f00 */
[----:B------:R-:W-:Y:S01]  /*1a6b0*/  IMAD.MOV.U32 R204, RZ, RZ, 0x1c1f ;  /* 0x00001c1fffcc7424 */ /* 0x000fe200078e00ff */
[----:B------:R-:W-:Y:S02]  /*1a6c0*/  MOV R3, 0x1a6e0 ;  /* 0x0001a6e000037802 */ /* 0x000fe40000000f00 */
[----:B-123--:R-:W-:Y:S05]  /*1a6d0*/  CALL.REL.NOINC `($__internal_37_$__cuda_sm70_shflsync_idx_p) ;  /* 0x00000b1000007944 */ /* 0x00efea0003c00000 */
[----:B------:R-:W-:Y:S01]  /*1a6e0*/  MOV R0, R204 ;  /* 0x000000cc00007202 */ /* 0x000fe20000000f00 */
[----:B------:R-:W-:Y:S05]  /*1a6f0*/  BRA `(.L_x_2653) ;  /* 0xffffad5000007947 */ /* 0x000fea000383ffff */
.L_x_2552:
[----:B------:R-:W-:Y:S01]  /*1a700*/  IMAD.MOV.U32 R109, RZ, RZ, R5 ;  /* 0x000000ffff6d7224 */ /* 0x000fe200078e0005 */
[----:B---3--:R-:W-:Y:S01]  /*1a710*/  MOV R2, 0x3 ;  /* 0x0000000300027802 */ /* 0x008fe20000000f00 */
        /* <DEDUP_REMOVED lines=11> */
.L_x_2556:
[----:B------:R-:W-:Y:S01]  /*1a7d0*/  IMAD.MOV.U32 R109, RZ, RZ, R5 ;  /* 0x000000ffff6d7224 */ /* 0x000fe200078e0005 */
[----:B------:R-:W-:Y:S01]  /*1a7e0*/  MOV R2, RZ ;  /* 0x000000ff00027202 */ /* 0x000fe20000000f00 */
[----:B------:R-:W-:Y:S01]  /*1a7f0*/  IMAD.MOV.U32 R204, RZ, RZ, 0x1c1f ;  /* 0x00001c1fffcc7424 */ /* 0x000fe200078e00ff */
[----:B------:R-:W-:Y:S02]  /*1a800*/  MOV R3, 0x1a820 ;  /* 0x0001a82000037802 */ /* 0x000fe40000000f00 */
[----:B------:R-:W-:Y:S05]  /*1a810*/  CALL.REL.NOINC `($__internal_37_$__cuda_sm70_shflsync_idx_p) ;  /* 0x000009d000007944 */ /* 0x000fea0003c00000 */
[----:B------:R-:W-:Y:S01]  /*1a820*/  MOV R4, R204 ;  /* 0x000000cc00047202 */ /* 0x000fe20000000f00 */
[----:B------:R-:W-:Y:S05]  /*1a830*/  BRA `(.L_x_2655) ;  /* 0xffffbe5000007947 */ /* 0x000fea000383ffff */
.L_x_2557:
[----:B------:R-:W-:Y:S01]  /*1a840*/  IMAD.MOV.U32 R109, RZ, RZ, R12 ;  /* 0x000000ffff6d7224 */ /* 0x000fe200078e000c */
[----:B------:R-:W-:Y:S01]  /*1a850*/  MOV R2, RZ ;  /* 0x000000ff00027202 */ /* 0x000fe20000000f00 */
[----:B------:R-:W-:Y:S01]  /*1a860*/  IMAD.MOV.U32 R204, RZ, RZ, 0x1c1f ;  /* 0x00001c1fffcc7424 */ /* 0x000fe200078e00ff */
[----:B------:R-:W-:Y:S02]  /*1a870*/  MOV R3, 0x1a890 ;  /* 0x0001a89000037802 */ /* 0x000fe40000000f00 */
[----:B-12---:R-:W-:Y:S05]  /*1a880*/  CALL.REL.NOINC `($__internal_37_$__cuda_sm70_shflsync_idx_p) ;  /* 0x0000096000007944 */ /* 0x006fea0003c00000 */
[----:B------:R-:W-:Y:S01]  /*1a890*/  MOV R0, R204 ;  /* 0x000000cc00007202 */ /* 0x000fe20000000f00 */
[----:B------:R-:W-:Y:S05]  /*1a8a0*/  BRA `(.L_x_2656) ;  /* 0xffffbe0000007947 */ /* 0x000fea000383ffff */
.L_x_2560:
        /* <DEDUP_REMOVED lines=13> */
.L_x_2563:
[----:B------:R-:W-:Y:S01]  /*1a980*/  IMAD.MOV.U32 R109, RZ, RZ, R5 ;  /* 0x000000ffff6d7224 */ /* 0x000fe200078e0005 */
[----:B-1----:R-:W-:Y:S01]  /*1a990*/  MOV R2, 0x2 ;  /* 0x0000000200027802 */ /* 0x002fe20000000f00 */
[----:B------:R-:W-:Y:S01]  /*1a9a0*/  IMAD.MOV.U32 R204, RZ, RZ, 0x1c1f ;  /* 0x00001c1fffcc7424 */ /* 0x000fe200078e00ff */
[----:B------:R-:W-:Y:S02]  /*1a9b0*/  MOV R3, 0x1a9d0 ;  /* 0x0001a9d000037802 */ /* 0x000fe40000000f00 */
[----:B--234-:R-:W-:Y:S05]  /*1a9c0*/  CALL.REL.NOINC `($__internal_37_$__cuda_sm70_shflsync_idx_p) ;  /* 0x0000082000007944 */ /* 0x01cfea0003c00000 */
[----:B------:R-:W-:Y:S01]  /*1a9d0*/  MOV R4, R204 ;  /* 0x000000cc00047202 */ /* 0x000fe20000000f00 */
[----:B------:R-:W-:Y:S05]  /*1a9e0*/  BRA `(.L_x_2658) ;  /* 0xffffbfa000007947 */ /* 0x000fea000383ffff */
.L_x_2564:
[----:B------:R-:W-:Y:S01]  /*1a9f0*/  IMAD.MOV.U32 R109, RZ, RZ, R12 ;  /* 0x000000ffff6d7224 */ /* 0x000fe200078e000c */
[----:B------:R-:W-:Y:S01]  /*1aa00*/  MOV R2, 0x2 ;  /* 0x0000000200027802 */ /* 0x000fe20000000f00 */
[----:B------:R-:W-:Y:S01]  /*1aa10*/  IMAD.MOV.U32 R204, RZ, RZ, 0x1c1f ;  /* 0x00001c1fffcc7424 */ /* 0x000fe200078e00ff */
[----:B------:R-:W-:Y:S02]  /*1aa20*/  MOV R3, 0x1aa40 ;  /* 0x0001aa4000037802 */ /* 0x000fe40000000f00 */
[----:B-1234-:R-:W-:Y:S05]  /*1aa30*/  CALL.REL.NOINC `($__internal_37_$__cuda_sm70_shflsync_idx_p) ;  /* 0x000007b000007944 */ /* 0x01efea0003c00000 */
[----:B------:R-:W-:Y:S01]  /*1aa40*/  MOV R0, R204 ;  /* 0x000000cc00007202 */ /* 0x000fe20000000f00 */
[----:B------:R-:W-:Y:S05]  /*1aa50*/  BRA `(.L_x_2659) ;  /* 0xffffbf5000007947 */ /* 0x000fea000383ffff */
.L_x_2567:
        /* <DEDUP_REMOVED lines=13> */
.L_x_2569:
[----:B------:R-:W-:Y:S01]  /*1ab30*/  IMAD.MOV.U32 R109, RZ, RZ, R74 ;  /* 0x000000ffff6d7224 */ /* 0x000fe200078e004a */
[----:B------:R-:W-:Y:S01]  /*1ab40*/  MOV R2, RZ ;  /* 0x000000ff00027202 */ /* 0x000fe20000000f00 */
[----:B------:R-:W-:Y:S01]  /*1ab50*/  IMAD.MOV.U32 R204, RZ, RZ, 0x1f ;  /* 0x0000001fffcc7424 */ /* 0x000fe200078e00ff */
[----:B------:R-:W-:Y:S02]  /*1ab60*/  MOV R3, 0x1ab80 ;  /* 0x0001ab8000037802 */ /* 0x000fe40000000f00 */
[----:B------:R-:W-:Y:S05]  /*1ab70*/  CALL.REL.NOINC `($__internal_37_$__cuda_sm70_shflsync_idx_p) ;  /* 0x0000067000007944 */ /* 0x000fea0003c00000 */
[----:B------:R-:W-:Y:S01]  /*1ab80*/  MOV R9, R204 ;  /* 0x000000cc00097202 */ /* 0x000fe20000000f00 */
[----:B------:R-:W-:Y:S05]  /*1ab90*/  BRA `(.L_x_2661) ;  /* 0xffffc1a000007947 */ /* 0x000fea000383ffff */
.L_x_2570:
[----:B------:R-:W-:Y:S01]  /*1aba0*/  IMAD.MOV.U32 R109, RZ, RZ, R74 ;  /* 0x000000ffff6d7224 */ /* 0x000fe200078e004a */
[----:B------:R-:W-:Y:S01]  /*1abb0*/  MOV R2, 0x1 ;  /* 0x0000000100027802 */ /* 0x000fe20000000f00 */
[----:B------:R-:W-:Y:S01]  /*1abc0*/  IMAD.MOV.U32 R204, RZ, RZ, 0x1f ;  /* 0x0000001fffcc7424 */ /* 0x000fe200078e00ff */
[----:B------:R-:W-:Y:S02]  /*1abd0*/  MOV R3, 0x1abf0 ;  /* 0x0001abf000037802 */ /* 0x000fe40000000f00 */
[----:B-12---:R-:W-:Y:S05]  /*1abe0*/  CALL.REL.NOINC `($__internal_37_$__cuda_sm70_shflsync_idx_p) ;  /* 0x0000060000007944 */ /* 0x006fea0003c00000 */
[----:B------:R-:W-:Y:S01]  /*1abf0*/  MOV R8, R204 ;  /* 0x000000cc00087202 */ /* 0x000fe20000000f00 */
[----:B------:R-:W-:Y:S05]  /*1ac00*/  BRA `(.L_x_2662) ;  /* 0xffffc15000007947 */ /* 0x000fea000383ffff */
.L_x_2571:
[----:B------:R-:W-:Y:S02]  /*1ac10*/  MOV R2, 0x1 ;  /* 0x0000000100027802 */ /* 0x000fe40000000f00 */
[----:B------:R-:W-:-:S02]  /*1ac20*/  MOV R3, 0x1ac40 ;  /* 0x0001ac4000037802 */ /* 0x000fc40000000f00 */
[----:B-1234-:R-:W-:Y:S05]  /*1ac30*/  CALL.REL.NOINC `($__internal_38_$__cuda_sm70_shflsync_up_p) ;  /* 0x0000061000007944 */ /* 0x01efea0003c00000 */
[----:B------:R-:W-:Y:S05]  /*1ac40*/  BRA `(.L_x_2663) ;  /* 0xffffc24000007947 */ /* 0x000fea000383ffff */
.L_x_2572:
[----:B------:R-:W-:Y:S02]  /*1ac50*/  MOV R2, 0x2 ;  /* 0x0000000200027802 */ /* 0x000fe40000000f00 */
[----:B------:R-:W-:-:S02]  /*1ac60*/  MOV R3, 0x1ac80 ;  /* 0x0001ac8000037802 */ /* 0x000fc40000000f00 */
[----:B--2-4-:R-:W-:Y:S05]  /*1ac70*/  CALL.REL.NOINC `($__internal_38_$__cuda_sm70_shflsync_up_p) ;  /* 0x000005d000007944 */ /* 0x014fea0003c00000 */
        /* <DEDUP_REMOVED lines=24> */
.L_x_2576:
[----:B------:R-:W-:Y:S02]  /*1ae00*/  MOV R2, 0x1 ;  /* 0x0000000100027802 */ /* 0x000fe40000000f00 */
[----:B------:R-:W-:Y:S02]  /*1ae10*/  MOV R3, 0x1ae30 ;  /* 0x0001ae3000037802 */ /* 0x000fe40000000f00 */
[----:B------:R-:W-:Y:S05]  /*1ae20*/  CALL.REL.NOINC `($__internal_38_$__cuda_sm70_shflsync_up_p) ;  /* 0x0000042000007944 */ /* 0x000fea0003c00000 */
[----:B------:R-:W-:Y:S01]  /*1ae30*/  MOV R2, R4 ;  /* 0x0000000400027202 */ /* 0x000fe20000000f00 */
[----:B------:R-:W-:Y:S05]  /*1ae40*/  BRA `(.L_x_2665) ;  /* 0xffffc2a000007947 */ /* 0x000fea000383ffff */
.L_x_2577:
        /* <DEDUP_REMOVED lines=27> */
.L_x_2579:
[----:B------:R-:W-:Y:S02]  /*1b000*/  SEL R0, RZ, 0x1, P0 ;  /* 0x00000001ff007807 */ /* 0x000fe40000000000 */
[----:B------:R-:W-:Y:S02]  /*1b010*/  MOV R2, 0x1b030 ;  /* 0x0001b03000027802 */ /* 0x000fe40000000f00 */
[----:B-1----:R-:W-:Y:S05]  /*1b020*/  CALL.REL.NOINC `($__internal_39_$__cuda_sm70_votesync_ballot) ;  /* 0x0000029000007944 */ /* 0x002fea0003c00000 */
[----:B------:R-:W-:Y:S01]  /*1b030*/  MOV R10, R0 ;  /* 0x00000000000a7202 */ /* 0x000fe20000000f00 */
[----:B------:R-:W-:Y:S05]  /*1b040*/  BRA `(.L_x_2667) ;  /* 0xffffc23000007947 */ /* 0x000fea000383ffff */
.L_x_2580:
[----:B------:R-:W-:Y:S01]  /*1b050*/  IMAD.MOV.U32 R109, RZ, RZ, R6 ;  /* 0x000000ffff6d7224 */ /* 0x000fe200078e0006 */
[----:B--2---:R-:W-:Y:S01]  /*1b060*/  MOV R2, R0 ;  /* 0x0000000000027202 */ /* 0x004fe20000000f00 */
[----:B------:R-:W-:Y:S01]  /*1b070*/  IMAD.MOV.U32 R204, RZ, RZ, 0x1f ;  /* 0x0000001fffcc7424 */ /* 0x000fe200078e00ff */
[----:B------:R-:W-:Y:S02]  /*1b080*/  MOV R3, 0x1b0a0 ;  /* 0x0001b0a000037802 */ /* 0x000fe40000000f00 */
[----:B-1----:R-:W-:Y:S05]  /*1b090*/  CALL.REL.NOINC `($__internal_37_$__cuda_sm70_shflsync_idx_p) ;  /* 0x0000015000007944 */ /* 0x002fea0003c00000 */
[----:B------:R-:W-:Y:S01]  /*1b0a0*/  IMAD.MOV.U32 R8, RZ, RZ, R204 ;  /* 0x000000ffff087224 */ /* 0x000fe200078e00cc */
[----:B------:R-:W-:Y:S01]  /*1b0b0*/  MOV R2, R0 ;  /* 0x0000000000027202 */ /* 0x000fe20000000f00 */
[----:B------:R-:W-:Y:S01]  /*1b0c0*/  IMAD.MOV.U32 R109, RZ, RZ, R7 ;  /* 0x000000ffff6d7224 */ /* 0x000fe200078e0007 */
[----:B------:R-:W-:-:S02]  /*1b0d0*/  MOV R204, 0x1f ;  /* 0x0000001f00cc7802 */ /* 0x000fc40000000f00 */
[----:B------:R-:W-:Y:S02]  /*1b0e0*/  MOV R3, 0x1b100 ;  /* 0x0001b10000037802 */ /* 0x000fe40000000f00 */
[----:B------:R-:W-:Y:S05]  /*1b0f0*/  CALL.REL.NOINC `($__internal_37_$__cuda_sm70_shflsync_idx_p) ;  /* 0x000000f000007944 */ /* 0x000fea0003c00000 */
[----:B------:R-:W-:Y:S01]  /*1b100*/  MOV R7, R204 ;  /* 0x000000cc00077202 */ /* 0x000fe20000000f00 */
[----:B------:R-:W-:Y:S05]  /*1b110*/  BRA `(.L_x_2668) ;  /* 0xffffc1d000007947 */ /* 0x000fea000383ffff */
.L_x_2583:
[----:B------:R-:W-:Y:S01]  /*1b120*/  IMAD.MOV.U32 R109, RZ, RZ, R4 ;  /* 0x000000ffff6d7224 */ /* 0x000fe200078e0004 */
[----:B--2---:R-:W-:Y:S01]  /*1b130*/  MOV R2, R0 ;  /* 0x0000000000027202 */ /* 0x004fe20000000f00 */
[----:B------:R-:W-:Y:S01]  /*1b140*/  IMAD.MOV.U32 R204, RZ, RZ, 0x1f ;  /* 0x0000001fffcc7424 */ /* 0x000fe200078e00ff */
[----:B------:R-:W-:Y:S02]  /*1b150*/  MOV R3, 0x1b170 ;  /* 0x0001b17000037802 */ /* 0x000fe40000000f00 */
[----:B-1--4-:R-:W-:Y:S05]  /*1b160*/  CALL.REL.NOINC `($__internal_37_$__cuda_sm70_shflsync_idx_p) ;  /* 0x0000008000007944 */ /* 0x012fea0003c00000 */
[----:B------:R-:W-:Y:S01]  /*1b170*/  MOV R11, R204 ;  /* 0x000000cc000b7202 */ /* 0x000fe20000000f00 */
[----:B------:R-:W-:Y:S05]  /*1b180*/  BRA `(.L_x_2582) ;  /* 0xffffc1c000007947 */ /* 0x000fea000383ffff */
        .weak           $__internal_36_$__cuda_sm70_shflsync_bfly_p
        .type           $__internal_36_$__cuda_sm70_shflsync_bfly_p,@function
        .size           $__internal_36_$__cuda_sm70_shflsync_bfly_p,($__internal_37_$__cuda_sm70_shflsync_idx_p - $__internal_36_$__cuda_sm70_shflsync_bfly_p)
$__internal_36_$__cuda_sm70_shflsync_bfly_p:
[----:B------:R-:W-:Y:S02]  /*1b190*/  MOV R110, 0xffffffff ;  /* 0xffffffff006e7802 */ /* 0x000fe40000000f00 */
[----:B------:R-:W-:Y:S02]  /*1b1a0*/  MOV R3, 0x1f ;  /* 0x0000001f00037802 */ /* 0x000fe40000000f00 */
[----:B------:R-:W-:Y:S04]  /*1b1b0*/  WARPSYNC R110 ;  /* 0x0000006e00007348 */ /* 0x000fe80003800000 */
[----:B------:R1:W2:Y:S02]  /*1b1c0*/  SHFL.BFLY PT, R0, R100, R0, R3 ;  /* 0x0c00000064007389 */ /* 0x0002a400000e0003 */
[----:B-1----:R-:W-:-:S04]  /*1b1d0*/  MOV R3, 0x0 ;  /* 0x0000000000037802 */ /* 0x002fc80000000f00 */
[----:B--2---:R-:W-:Y:S05]  /*1b1e0*/  RET.REL.NODEC R2 `(_ZN7cutlass13device_kernelIN5flash19enable_sm80_to_sm89INS1_16FlashAttnFwdSm80INS1_25CollectiveMainloopFwdSm80ILi4ELi1ELb0EN4cute5tupleIJNS5_1CILi128EEENS7_ILi48EEENS7_ILi96EEEEEELi96ENS_6half_tEfNS_4arch4Sm80ELb0ELb1ELb0ELb1ELb1ELb0ELb1ELb1EEENS1_21CollectiveEpilogueFwdINS6_IJS8_SA_S9_EEENS6_IJNS7_ILi1EEESI_SI_EEESC_SE_Li128ELb1ELb1ELb1ELb0EEENS1_36VarlenDynamicPersistentTileSchedulerILi128ELi48ELi128ELi128ELb1ELb1ELb0ELb1ELb0ELb1EEEEEEEEEvNT_6ParamsE) ;  /* 0xfffe4e1002007950 */ /* 0x004fea0003c3ffff */
        .weak           $__internal_37_$__cuda_sm70_shflsync_idx_p
        .type           $__internal_37_$__cuda_sm70_shflsync_idx_p,@function
        .size           $__internal_37_$__cuda_sm70_shflsync_idx_p,($__internal_38_$__cuda_sm70_shflsync_up_p - $__internal_37_$__cuda_sm70_shflsync_idx_p)
$__internal_37_$__cuda_sm70_shflsync_idx_p:
[----:B------:R-:W-:-:S04]  /*1b1f0*/  MOV R205, 0xffffffff ;  /* 0xffffffff00cd7802 */ /* 0x000fc80000000f00 */
[----:B------:R-:W-:Y:S04]  /*1b200*/  WARPSYNC R205 ;  /* 0x000000cd00007348 */ /* 0x000fe80003800000 */
[----:B------:R1:W2:Y:S02]  /*1b210*/  SHFL.IDX PT, R204, R109, R2, R204 ;  /* 0x000000026dcc7389 */ /* 0x0002a400000e00cc */
[----:B-1----:R-:W-:Y:S02]  /*1b220*/  MOV R2, R3 ;  /* 0x0000000300027202 */ /* 0x002fe40000000f00 */
[----:B------:R-:W-:-:S04]  /*1b230*/  MOV R3, 0x0 ;  /* 0x0000000000037802 */ /* 0x000fc80000000f00 */
[----:B--2---:R-:W-:Y:S05]  /*1b240*/  RET.REL.NODEC R2 `(_ZN7cutlass13device_kernelIN5flash19enable_sm80_to_sm89INS1_16FlashAttnFwdSm80INS1_25CollectiveMainloopFwdSm80ILi4ELi1ELb0EN4cute5tupleIJNS5_1CILi128EEENS7_ILi48EEENS7_ILi96EEEEEELi96ENS_6half_tEfNS_4arch4Sm80ELb0ELb1ELb0ELb1ELb1ELb0ELb1ELb1EEENS1_21CollectiveEpilogueFwdINS6_IJS8_SA_S9_EEENS6_IJNS7_ILi1EEESI_SI_EEESC_SE_Li128ELb1ELb1ELb1ELb0EEENS1_36VarlenDynamicPersistentTileSchedulerILi128ELi48ELi128ELi128ELb1ELb1ELb0ELb1ELb0ELb1EEEEEEEEEvNT_6ParamsE) ;  /* 0xfffe4db002007950 */ /* 0x004fea0003c3ffff */
        .weak           $__internal_38_$__cuda_sm70_shflsync_up_p
        .type           $__internal_38_$__cuda_sm70_shflsync_up_p,@function
        .size           $__internal_38_$__cuda_sm70_shflsync_up_p,($__internal_39_$__cuda_sm70_votesync_ballot - $__internal_38_$__cuda_sm70_shflsync_up_p)
$__internal_38_$__cuda_sm70_shflsync_up_p:
[----:B------:R-:W-:Y:S02]  /*1b250*/  IMAD.MOV.U32 R4, RZ, RZ, RZ ;  /* 0x000000ffff047224 */ /* 0x000fe400078e00ff */
[----:B------:R-:W-:-:S04]  /*1b260*/  IMAD.MOV.U32 R10, RZ, RZ, -0x1 ;  /* 0xffffffffff0a7424 */ /* 0x000fc800078e00ff */
[----:B------:R-:W-:Y:S04]  /*1b270*/  WARPSYNC R10 ;  /* 0x0000000a00007348 */ /* 0x000fe80003800000 */
[----:B------:R1:W2:Y:S02]  /*1b280*/  SHFL.UP PT, R4, R0, R2, R4 ;  /* 0x0400000200047389 */ /* 0x0002a400000e0004 */
[----:B-1----:R-:W-:Y:S02]  /*1b290*/  MOV R2, R3 ;  /* 0x0000000300027202 */ /* 0x002fe40000000f00 */
[----:B------:R-:W-:-:S04]  /*1b2a0*/  MOV R3, 0x0 ;  /* 0x0000000000037802 */ /* 0x000fc80000000f00 */
[----:B--2---:R-:W-:Y:S05]  /*1b2b0*/  RET.REL.NODEC R2 `(_ZN7cutlass13device_kernelIN5flash19enable_sm80_to_sm89INS1_16FlashAttnFwdSm80INS1_25CollectiveMainloopFwdSm80ILi4ELi1ELb0EN4cute5tupleIJNS5_1CILi128EEENS7_ILi48EEENS7_ILi96EEEEEELi96ENS_6half_tEfNS_4arch4Sm80ELb0ELb1ELb0ELb1ELb1ELb0ELb1ELb1EEENS1_21CollectiveEpilogueFwdINS6_IJS8_SA_S9_EEENS6_IJNS7_ILi1EEESI_SI_EEESC_SE_Li128ELb1ELb1ELb1ELb0EEENS1_36VarlenDynamicPersistentTileSchedulerILi128ELi48ELi128ELi128ELb1ELb1ELb0ELb1ELb0ELb1EEEEEEEEEvNT_6ParamsE) ;  /* 0xfffe4d4002007950 */ /* 0x004fea0003c3ffff */
        .weak           $__internal_39_$__cuda_sm70_votesync_ballot
        .type           $__internal_39_$__cuda_sm70_votesync_ballot,@function
        .size           $__internal_39_$__cuda_sm70_votesync_ballot,(.L_x_3677 - $__internal_39_$__cuda_sm70_votesync_ballot)
$__internal_39_$__cuda_sm70_votesync_ballot:
[----:B------:R-:W-:Y:S01]  /*1b2c0*/  ISETP.NE.U32.AND P0, PT, R0, 0x1, PT ;  /* 0x000000010000780c */ /* 0x000fe20003f05070 */
[----:B------:R-:W-:-:S04]  /*1b2d0*/  IMAD.MOV.U32 R3, RZ, RZ, -0x1 ;  /* 0xffffffffff037424 */ /* 0x000fc800078e00ff */
[----:B------:R-:W-:Y:S08]  /*1b2e0*/  WARPSYNC R3 ;  /* 0x0000000300007348 */ /* 0x000ff00003800000 */
[----:B------:R-:W-:-:S04]  /*1b2f0*/  VOTE.ANY R0, PT, !P0 ;  /* 0x0000000000007806 */ /* 0x000fc800040e0100 */
[----:B------:R-:W-:Y:S01]  /*1b300*/  LOP3.LUT R0, R0, R3, RZ, 0xc0, !PT ;  /* 0x0000000300007212 */ /* 0x000fe200078ec0ff */
[----:B------:R-:W-:-:S04]  /*1b310*/  IMAD.MOV.U32 R3, RZ, RZ, 0x0 ;  /* 0x00000000ff037424 */ /* 0x000fc800078e00ff */
[----:B------:R-:W-:Y:S05]  /*1b320*/  RET.REL.NODEC R2 `(_ZN7cutlass13device_kernelIN5flash19enable_sm80_to_sm89INS1_16FlashAttnFwdSm80INS1_25CollectiveMainloopFwdSm80ILi4ELi1ELb0EN4cute5tupleIJNS5_1CILi128EEENS7_ILi48EEENS7_ILi96EEEEEELi96ENS_6half_tEfNS_4arch4Sm80ELb0ELb1ELb0ELb1ELb1ELb0ELb1ELb1EEENS1_21CollectiveEpilogueFwdINS6_IJS8_SA_S9_EEENS6_IJNS7_ILi1EEESI_SI_EEESC_SE_Li128ELb1ELb1ELb1ELb0EEENS1_36VarlenDynamicPersistentTileSchedulerILi128ELi48ELi128ELi128ELb1ELb1ELb0ELb1ELb0ELb1EEEEEEEEEvNT_6ParamsE) ;  /* 0xfffe4cd002007950 */ /* 0x000fea0003c3ffff */
.L_x_2669:
        /* <DEDUP_REMOVED lines=13> */
.L_x_3677:


//--------------------- .text._ZN7cutlass13device_kernelIN5flash19enable_sm80_to_sm89INS1_16FlashAttnFwdSm80INS1_25CollectiveMainloopFwdSm80ILi4ELi1ELb0EN4cute5tupleIJNS5_1CILi128EEENS7_ILi48EEENS7_ILi96EEEEEELi96ENS_6half_tEfNS_4arch4Sm80ELb0ELb1ELb0ELb1ELb1ELb1ELb1ELb1EEENS1_21CollectiveEpilogueFwdINS6_IJS8_SA_S9_EEENS6_IJNS7_ILi1EEESI_SI_EEESC_SE_Li128ELb1ELb1ELb1ELb0EEENS1_36VarlenDynamicPersistentTileSchedulerILi128ELi48ELi128ELi128ELb1ELb1ELb0ELb1ELb0ELb1EEEEEEEEEvNT_6ParamsE --------------------------
	.section	.text._ZN7cutlass13device_kernelIN5flash19enable_sm80_to_sm89INS1_16FlashAttnFwdSm80INS1_25CollectiveMainloopFwdSm80ILi4ELi1ELb0EN4cute5tupleIJNS5_1CILi128EEENS7_ILi48EEENS7_ILi96EEEEEELi96ENS_6half_tEfNS_4arch4Sm80ELb0ELb1ELb0ELb1ELb1ELb1ELb1ELb1EEENS1_21CollectiveEpilogueFwdINS6_IJS8_SA_S9_EEENS6_IJNS7_ILi1EEESI_SI_EEESC_SE_Li128ELb1ELb1ELb1ELb0EEENS1_36VarlenDynamicPersistentTileSchedulerILi128ELi48ELi128ELi128ELb1ELb1ELb0ELb1ELb0ELb1EEEEEEEEEvNT_6ParamsE,"ax",@progbits
	.sectioninfo	@"SHI_REGISTERS=255"
	.align	128
.text._ZN7cutlass13device_kernelIN5flash19enable_sm80_to_sm89INS1_16FlashAttnFwdSm80INS1_25CollectiveMainloopFwdSm80ILi4ELi1ELb0EN4cute5tupleIJNS5_1CILi128EEENS7_ILi48EEENS7_ILi96EEEEEELi96ENS_6half_tEfNS_4arch4Sm80ELb0ELb1ELb0ELb1ELb1ELb1ELb1ELb1EEENS1_21CollectiveEpilogueFwdINS6_IJS8_SA_S9_EEENS6_IJNS7_ILi1EEESI_SI_EEESC_SE_Li128ELb1ELb1ELb1ELb0EEENS1_36VarlenDynamicPersistentTileSchedulerILi128ELi48ELi128ELi128ELb1ELb1ELb0ELb1ELb0ELb1EEEEEEEEEvNT_6ParamsE:
        .type           _ZN7cutlass13device_kernelIN5flash19enable_sm80_to_sm89INS1_16FlashAttnFwdSm80INS1_25CollectiveMainloopFwdSm80ILi4ELi1ELb0EN4cute5tupleIJNS5_1CILi128EEENS7_ILi48EEENS7_ILi96EEEEEELi96ENS_6half_tEfNS_4arch4Sm80ELb0ELb1ELb0ELb1ELb1ELb1ELb1ELb1EEENS1_21CollectiveEpilogueFwdINS6_IJS8_SA_S9_EEENS6_IJNS7_ILi1EEESI_SI_EEESC_SE_Li128ELb1ELb1ELb1ELb0EEENS1_36VarlenDynamicPersistentTileSchedulerILi128ELi48ELi128ELi128ELb1ELb1ELb0ELb1ELb0ELb1EEEEEEEEEvNT_6ParamsE,@function
        .size           _ZN7cutlass13device_kernelIN5flash19enable_sm80_to_sm89INS1_16FlashAttnFwdSm80INS1_25CollectiveMainloopFwdSm80ILi4ELi1ELb0EN4cute5tupleIJNS5_1CILi128EEENS7_ILi48EEENS7_ILi96EEEEEELi96ENS_6half_tEfNS_4arch4Sm80ELb0ELb1ELb0ELb1ELb1ELb1ELb1ELb1EEENS1_21CollectiveEpilogueFwdINS6_IJS8_SA_S9_EEENS6_IJNS7_ILi1EEESI_SI_EEESC_SE_Li128ELb1ELb1ELb1ELb0EEENS1_36VarlenDynamicPersistentTileSchedulerILi128ELi48ELi128ELi128ELb1ELb1ELb0ELb1ELb0ELb1EEEEEEEEEvNT_6ParamsE,(.L_x_3682 - _ZN7cutlass13device_kernelIN5flash19enable_sm80_to_sm89INS1_16FlashAttnFwdSm80INS1_25CollectiveMainloopFwdSm80ILi4ELi1ELb0EN4cute5tupleIJNS5_1CILi128EEENS7_ILi48EEENS7_ILi96EEEEEELi96ENS_6half_tEfNS_4arch4Sm80ELb0ELb1ELb0ELb1ELb1ELb1ELb1ELb1EEENS1_21CollectiveEpilogueFwdINS6_IJS8_SA_S9_EEENS6_IJNS7_ILi1EEESI_SI_EEESC_SE_Li128ELb1ELb1ELb1ELb0EEENS1_36VarlenDynamicPersistentTileSchedulerILi128ELi48ELi128ELi128ELb1ELb1ELb0ELb1ELb0ELb1EEEEEEEEEvNT_6ParamsE)
        .other          _ZN7cutlass13device_kernelIN5flash19enable_sm80_to_sm89INS1_16FlashAttnFwdSm80INS1_25CollectiveMainloopFwdSm80ILi4ELi1ELb0EN4cute5tupleIJNS5_1CILi128EEENS7_ILi48EEENS7_ILi96EEEEEELi96ENS_6half_tEfNS_4arch4Sm80ELb0ELb1ELb0ELb1ELb1ELb1ELb1ELb1EEENS1_21CollectiveEpilogueFwdINS6_IJS8_SA_S9_EEENS6_IJNS7_ILi1EEESI_SI_EEESC_SE_Li128ELb1ELb1ELb1ELb0EEENS1_36VarlenDynamicPersistentTileSchedulerILi128ELi48ELi128ELi128ELb1ELb1ELb0ELb1ELb0ELb1EEEEEEEEEvNT_6ParamsE,@"STO_CUDA_ENTRY STV_DEFAULT"
_ZN7cutlass13device_kernelIN5flash19enable_sm80_to_sm89INS1_16FlashAttnFwdSm80INS1_25CollectiveMainloopFwdSm80ILi4ELi1ELb0EN4cute5tupleIJNS5_1CILi128EEENS7_ILi48EEENS7_ILi96EEEEEELi96ENS_6half_tEfNS_4arch4Sm80ELb0ELb1ELb0ELb1ELb1ELb1ELb1ELb1EEENS1_21CollectiveEpilogueFwdINS6_IJS8_SA_S9_EEENS6_IJNS7_ILi1EEESI_SI_EEESC_SE_Li128ELb1ELb1ELb1ELb0EEENS1_36VarlenDynamicPersistentTileSchedulerILi128ELi48ELi128ELi128ELb1ELb1ELb0ELb1ELb0ELb1EEEEEEEEEvNT_6ParamsE:
        /* <DEDUP_REMOVED lines=54> */
.L_x_2675:
        /* <DEDUP_REMOVED lines=16> */
.L_x_2984:
        /* <DEDUP_REMOVED lines=16> */
.L_x_2985:
[----:B--2---:R-:W-:-:S05]  /*0560*/  IMAD R0, R0, c[0x0][0x538], RZ ;  /* 0x00014e0000007a24 */ /* 0x004fca00078e02ff */
[----:B------:R-:W-:-:S04]  /*0570*/  IADD3 R7, R0, R7, RZ ;  /* 0x0000000700077210 */ /* 0x000fc80007ffe0ff */
[----:B------:R-:W-:-:S13]  /*0580*/  ISETP.GT.AND P0, PT, R7, UR4, PT ;  /* 0x0000000407007c0c */ /* 0x000fda000bf04270 */
[----:B-1----:R-:W-:Y:S05]  /*0590*/  @!P0 BRA `(.L_x_2675) ;  /* 0xfffffdc000008947 */ /* 0x002fea000383ffff */
.L_x_2671:
[----:B------:R-:W-:-:S05]  /*05a0*/  IADD3 R10, -R0, R7, RZ ;  /* 0x00000007000a7210 */ /* 0x000fca0007ffe1ff */
[----:B------:R-:W-:-:S05]  /*05b0*/  IMAD R0, R4, c[0x0][0x538], R10 ;  /* 0x00014e0004007a24 */ /* 0x000fca00078e020a */
[----:B------:R-:W-:Y:S01]  /*05c0*/  ISETP.GT.AND P0, PT, R0, UR4, PT ;  /* 0x0000000400007c0c */ /* 0x000fe2000bf04270 */
[----:B------:R-:W-:-:S12]  /*05d0*/  BRA.DIV ~URZ, `(.L_x_2676) ;  /* 0x00024e327f007947 */ /* 0x000fd8000b800000 */
[----:B------:R-:W-:-:S04]  /*05e0*/  VOTE.ANY R7, PT, !P0 ;  /* 0x0000000000077806 */ /* 0x000fc800040e0100 */
.L_x_2986:
[----:B------:R-:W1:Y:S02]  /*05f0*/  POPC R0, R7 ;  /* 0x0000000700007309 */ /* 0x000e640000000000 */
[----:B-1----:R-:W-:-:S05]  /*0600*/  IADD3 R2, R0, R6, RZ ;  /* 0x0000000600027210 */ /* 0x002fca0007ffe0ff */
[----:B------:R1:W-:Y:S01]  /*0610*/  STL [R1+0x8c], R2 ;  /* 0x00008c0201007387 */ /* 0x0003e20000100800 */
[----:B------:R-:W-:Y:S05]  /*0620*/  BRA.DIV ~URZ, `(.L_x_2677) ;  /* 0x00024e327f007947 */ /* 0x000fea000b800000 */
[----:B------:R2:W3:Y:S01]  /*0630*/  SHFL.IDX PT, R12, R9, R0, 0x1f ;  /* 0x00001f00090c7589 */ /* 0x0004e200000e0000 */
[----:B------:R-:W-:-:S03]  /*0640*/  MOV R5, RZ ;  /* 0x000000ff00057202 */ /* 0x000fc60000000f00 */
[----:B------:R2:W4:Y:S04]  /*0650*/  SHFL.IDX PT, R9, R8, R0, 0x1f ;  /* 0x00001f0008097589 */ /* 0x00052800000e0000 */
.L_x_2987:
[----:B------:R-:W-:Y:S01]  /*0660*/  ISETP.NE.AND P0, PT, R7, RZ, PT ;  /* 0x000000ff0700720c */ /* 0x000fe20003f05270 */
[----:B------:R-:W-:-:S12]  /*0670*/  BSSY B0, `(.L_x_2678) ;  /* 0x0000005000007945 */ /* 0x000fd80003800000 */
[----:B------:R-:W-:Y:S05]  /*0680*/  @!P0 BRA `(.L_x_2679) ;  /* 0x0000003000008947 */ /* 0x000fea0003800000 */
[----:B--2---:R-:W-:Y:S01]  /*0690*/  IADD3 R0, R0, -0x1, RZ ;  /* 0xffffffff00007810 */ /* 0x004fe20007ffe0ff */
[----:B------:R-:W-:Y:S05]  /*06a0*/  BRA.DIV ~URZ, `(.L_x_2680) ;  /* 0x00024e927f007947 */ /* 0x000fea000b800000 */
[----:B------:R2:W1:Y:S02]  /*06b0*/  SHFL.IDX PT, R5, R4, R0, 0x1f ;  /* 0x00001f0004057589 */ /* 0x00046400000e0000 */
.L_x_2679:
[----:B------:R-:W-:Y:S05]  /*06c0*/  BSYNC B0 ;  /* 0x0000000000007941 */ /* 0x000fea0003800000 */
.L_x_2678:
        /* <DEDUP_REMOVED lines=69> */
.L_x_2682:
        /* <DEDUP_REMOVED lines=70> */
.L_x_2683:
[----:B------:R-:W-:Y:S05]  /*0f80*/  BSYNC B0 ;  /* 0x0000000000007941 */ /* 0x000fea0003800000 */
.L_x_2681:
[----:B------:R-:W-:-:S04]  /*0f90*/  LOP3.LUT R0, RZ, R0, RZ, 0x33, !PT ;  /* 0x00000000ff007212 */ /* 0x000fc800078e33ff */
[----:B------:R-:W-:-:S05]  /*0fa0*/  IADD3 R0, R0, R12, RZ ;  /* 0x0000000c00007210 */ /* 0x000fca0007ffe0ff */
[----:B------:R2:W-:Y:S01]  /*0fb0*/  STL [R1+0x84], R0 ;  /* 0x0000840001007387 */ /* 0x0005e20000100800 */
[----:B------:R-:W-:Y:S05]  /*0fc0*/  BRA `(.L_x_2684) ;  /* 0x0000006000007947 */ /* 0x000fea0003800000 */
.L_x_2672:
[----:B------:R-:W-:Y:S01]  /*0fd0*/  MOV R0, UR4 ;  /* 0x0000000400007c02 */ /* 0x000fe20008000f00 */
[----:B------:R-:W-:Y:S04]  /*0fe0*/  STL [R1+0x84], RZ ;  /* 0x000084ff01007387 */ /* 0x000fe80000100800 */
[----:B------:R-:W-:Y:S04]  /*0ff0*/  STL [R1+0x88], RZ ;  /* 0x000088ff01007387 */ /* 0x000fe80000100800 */
[----:B------:R1:W-:Y:S02]  /*1000*/  STL [R1+0x80], R0 ;  /* 0x0000800001007387 */ /* 0x0003e40000100800 */
[----:B-1----:R-:W-:-:S05]  /*1010*/  MOV R0, c[0x0][0x53c] ;  /* 0x00014f0000007a02 */ /* 0x002fca0000000f00 */
[----:B------:R1:W-:Y:S02]  /*1020*/  STL [R1+0x8c], R0 ;  /* 0x00008c0001007387 */ /* 0x0003e40000100800 */
.L_x_2684:
        /* <DEDUP_REMOVED lines=8> */
.L_x_2670:
        /* <DEDUP_REMOVED lines=79> */
[----:B-1----:R-:W-:-:S04]  /*15a0*/  SHF.R.S32.HI R5, RZ, 0x1f, R23 ;  /* 0x0000001fff057819 */ /* 0x002fc80000011417 */
        /* <DEDUP_REMOVED lines=103> */
[----:B------:R-:W-:Y:S01]  /*1c20*/  SHF.R.S32.HI R5, RZ, 0x1f, R166 ;  /* 0x0000001fff057819 */ /* 0x000fe200000114a6 */
[----:B------:R1:W-:Y:S01]  /*1c30*/  STL [R1+0x24], R3 ;  /* 0x0000240301007387 */ /* 0x0003e20000100800 */
[C---:B------:R-:W-:Y:S02]  /*1c40*/  IADD3 R168, R164.reuse, 0x18, RZ ;  /* 0x00000018a4a87810 */ /* 0x040fe40007ffe0ff */
[----:B------:R-:W-:Y:S02]  /*1c50*/  IADD3 R167, R164, 0x28, RZ ;  /* 0x00000028a4a77810 */ /* 0x000fe40007ffe0ff */
[----:B------:R-:W-:-:S02]  /*1c60*/  LEA R171, R2, 0x3c80, 0x1 ;  /* 0x00003c8002ab7811 */ /* 0x000fc400078e08ff */
[----:B------:R-:W-:Y:S02]  /*1c70*/  SHF.R.S32.HI R13, RZ, 0x1f, R167 ;  /* 0x0000001fff0d7819 */ /* 0x000fe400000114a7 */
        /* <DEDUP_REMOVED lines=18> */
[----:B------:R-:W-:-:S03]  /*1da0*/  IADD3 R201, R200, 0x2000, RZ ;  /* 0x00002000c8c97810 */ /* 0x000fc60007ffe0ff */
[----:B------:R-:W-:Y:S04]  /*1db0*/  STL [R1+0x10], R15 ;  /* 0x0000100f01007387 */ /* 0x000fe80000100800 */
[----:B------:R3:W-:Y:S01]  /*1dc0*/  STL [R1+0xc0], R5 ;  /* 0x0000c00501007387 */ /* 0x0007e20000100800 */
[----:B-1----:R-:W-:Y:S02]  /*1dd0*/  SHF.R.S32.HI R16, RZ, 0x1f, R16 ;  /* 0x0000001fff107819 */ /* 0x002fe40000011410 */
[----:B--2---:R-:W-:-:S05]  /*1de0*/  SHF.R.S32.HI R8, RZ, 0x1f, R168 ;  /* 0x0000001fff087819 */ /* 0x004fca00000114a8 */
[----:B------:R1:W-:Y:S01]  /*1df0*/  STL [R1+0xbc], R8 ;  /* 0x0000bc0801007387 */ /* 0x0003e20000100800 */
[----:B---3--:R-:W-:-:S05]  /*1e00*/  SHF.R.S32.HI R5, RZ, 0x1f, R139 ;  /* 0x0000001fff057819 */ /* 0x008fca000001148b */
[----:B------:R2:W-:Y:S04]  /*1e10*/  STL [R1+0xb8], R5 ;  /* 0x0000b80501007387 */ /* 0x0005e80000100800 */
[----:B------:R3:W-:Y:S01]  /*1e20*/  STL [R1+0xb4], R13 ;  /* 0x0000b40d01007387 */ /* 0x0007e20000100800 */
[----:B-1----:R-:W-:-:S05]  /*1e30*/  IADD3 R8, R250, 0x20, RZ ;  /* 0x00000020fa087810 */ /* 0x002fca0007ffe0ff */
[----:B------:R1:W-:Y:S01]  /*1e40*/  STL [R1], R8 ;  /* 0x0000000801007387 */ /* 0x0003e20000100800 */
[----:B--2---:R-:W-:Y:S02]  /*1e50*/  IADD3 R5, R250, 0x40, RZ ;  /* 0x00000040fa057810 */ /* 0x004fe40007ffe0ff */
[----:B---3--:R-:W-:Y:S02]  /*1e60*/  SHF.R.S32.HI R13, RZ, 0x1f, R3 ;  /* 0x0000001fff0d7819 */ /* 0x008fe40000011403 */
        /* <DEDUP_REMOVED lines=9> */
[----:B-1----:R-:W-:Y:S02]  /*1f00*/  SHF.R.S32.HI R8, RZ, 0x1f, R8 ;  /* 0x0000001fff087819 */ /* 0x002fe40000011408 */
[----:B------:R-:W-:Y:S02]  /*1f10*/  LOP3.LUT R9, R9, R24, RZ, 0x3c, !PT ;  /* 0x0000001809097212 */ /* 0x000fe400078e3cff */
[----:B------:R-:W-:-:S03]  /*1f20*/  IADD3 R19, R252, 0x38, RZ ;  /* 0x00000038fc137810 */ /* 0x000fc60007ffe0ff */
[----:B------:R-:W-:Y:S01]  /*1f30*/  IMAD.IADD R9, R7, 0x1, R9 ;  /* 0x0000000107097824 */ /* 0x000fe200078e0209 */
[----:B--2---:R-:W-:Y:S02]  /*1f40*/  SHF.R.S32.HI R13, RZ, 0x1f, R15 ;  /* 0x0000001fff0d7819 */ /* 0x004fe4000001140f */
[----:B------:R-:W-:-:S03]  /*1f50*/  IADD3 R15, R252, 0x50, RZ ;  /* 0x00000050fc0f7810 */ /* 0x000fc60007ffe0ff */
[----:B------:R1:W-:Y:S01]  /*1f60*/  STL [R1+0x6c], R13 ;  /* 0x00006c0d01007387 */ /* 0x0003e20000100800 */
[----:B---3--:R-:W-:-:S03]  /*1f70*/  IADD3 R16, R252, 0x48, RZ ;  /* 0x00000048fc107810 */ /* 0x008fc60007ffe0ff */
[----:B------:R2:W-:Y:S01]  /*1f80*/  STL [R1+0x90], R8 ;  /* 0x0000900801007387 */ /* 0x0005e20000100800 */
[----:B------:R-:W-:Y:S02]  /*1f90*/  SHF.R.S32.HI R16, RZ, 0x1f, R16 ;  /* 0x0000001fff107819 */ /* 0x000fe40000011410 */
        /* <DEDUP_REMOVED lines=29> */
[----:B------:R-:W-:Y:S02]  /*2170*/  IADD3 R24, R252, 0x20, RZ ;  /* 0x00000020fc187810 */ /* 0x000fe40007ffe0ff */
        /* <DEDUP_REMOVED lines=24> */
.L_x_2983:
        /* <DEDUP_REMOVED lines=33> */
.L_x_2685:
[----:B------:R-:W-:-:S04]  /*2510*/  ISETP.NE.U32.AND P0, PT, RZ, c[0x0][0x368], PT ;  /* 0x0000da00ff007a0c */ /* 0x000fc80003f05070 */
[----:B------:R-:W-:-:S13]  /*2520*/  ISETP.NE.AND.EX P0, PT, RZ, c[0x0][0x36c], PT, P0 ;  /* 0x0000db00ff007a0c */ /* 0x000fda0003f05300 */
[----:B------:R-:W-:Y:S05]  /*2530*/  @!P0 BRA `(.L_x_2686) ;  /* 0x0000003000008947 */ /* 0x000fea0003800000 */
[----:B---3--:R-:W-:-:S05]  /*2540*/  IMAD.WIDE R4, R19, R18, c[0x0][0x368] ;  /* 0x0000da0013047625 */ /* 0x008fca00078e0212 */
[----:B------:R1:W5:Y:S01]  /*2550*/  LDG.E R14, [R4.64] ;  /* 0x00000008040e7981 */ /* 0x000362000c1e1900 */
[----:B------:R-:W-:Y:S05]  /*2560*/  BRA `(.L_x_2687) ;  /* 0x0000005000007947 */ /* 0x000fea0003800000 */
.L_x_2686:
[----:B------:R-:W-:Y:S01]  /*2570*/  MOV R14, UR6 ;  /* 0x00000006000e7c02 */ /* 0x000fe20008000f00 */
[----:B------:R-:W-:Y:S05]  /*2580*/  @!P3 BRA `(.L_x_2687) ;  /* 0x000000300000b947 */ /* 0x000fea0003800000 */
[----:B------:R-:W2:Y:S04]  /*2590*/  LDG.E R6, [R4.64] ;  /* 0x0000000804067981 */ /* 0x000ea8000c1e1900 */
[----:B------:R-:W2:Y:S02]  /*25a0*/  LDG.E R0, [R4.64+0x4] ;  /* 0x0000040804007981 */ /* 0x000ea4000c1e1900 */
[----:B--2---:R-:W-:Y:S02]  /*25b0*/  IADD3 R14, -R6, R0, RZ ;  /* 0x00000000060e7210 */ /* 0x004fe40007ffe1ff */
.L_x_2687:
        /* <DEDUP_REMOVED lines=43> */
.L_x_2690:
[----:B------:R-:W-:-:S13]  /*2870*/  ISETP.NE.AND P0, PT, R6, 0x1, PT ;  /* 0x000000010600780c */ /* 0x000fda0003f05270 */
[----:B------:R-:W-:-:S05]  /*2880*/  @P0 IMAD.HI.U32 R0, R3, c[0x0][0x330], RZ ;  /* 0x0000cc0003000a27 */ /* 0x000fca00078e00ff */
[----:B------:R-:W-:Y:S02]  /*2890*/  @P0 SHF.R.U32.HI R3, RZ, c[0x0][0x334], R0 ;  /* 0x0000cd00ff030a19 */ /* 0x000fe40000011600 */
.L_x_2691:
[----:B------:R-:W-:Y:S05]  /*28a0*/  BSYNC B0 ;  /* 0x0000000000007941 */ /* 0x000fea0003800000 */
.L_x_2689:
[----:B------:R-:W-:-:S05]  /*28b0*/  IMAD R3, R3, R6, c[0x0][0x32c] ;  /* 0x0000cb0003037624 */ /* 0x000fca00078e0206 */
[----:B------:R-:W-:-:S04]  /*28c0*/  IMNMX R4, R4, R3, PT ;  /* 0x0000000304047217 */ /* 0x000fc80003800200 */
.L_x_2688:
        /* <DEDUP_REMOVED lines=21> */
.L_x_2694:
[----:B------:R-:W-:-:S13]  /*2a20*/  ISETP.NE.AND P0, PT, R6, 0x1, PT ;  /* 0x000000010600780c */ /* 0x000fda0003f05270 */
[----:B------:R-:W-:-:S05]  /*2a30*/  @P0 IMAD.HI.U32 R4, R0, c[0x0][0x330], RZ ;  /* 0x0000cc0000040a27 */ /* 0x000fca00078e00ff */
[----:B------:R-:W-:Y:S02]  /*2a40*/  @P0 SHF.R.U32.HI R0, RZ, c[0x0][0x334], R4 ;  /* 0x0000cd00ff000a19 */ /* 0x000fe40000011604 */
.L_x_2695:
[----:B------:R-:W-:Y:S05]  /*2a50*/  BSYNC B0 ;  /* 0x0000000000007941 */ /* 0x000fea0003800000 */
.L_x_2693:
[----:B------:R-:W-:-:S05]  /*2a60*/  IMAD R0, R0, c[0x0][0x32c], RZ ;  /* 0x0000cb0000007a24 */ /* 0x000fca00078e02ff */
[----:B------:R-:W-:-:S04]  /*2a70*/  IMNMX R3, R3, R0, !PT ;  /* 0x0000000003037217 */ /* 0x000fc80007800200 */
.L_x_2692:
        /* <DEDUP_REMOVED lines=48> */
.L_x_2697:
[----:B------:R-:W-:Y:S05]  /*2d80*/  BSYNC B0 ;  /* 0x0000000000007941 */ /* 0x000fea0003800000 */
.L_x_2696:
        /* <DEDUP_REMOVED lines=17> */
[----:B------:R-:W2:Y:S01]  /*2ea0*/  S2R R10, SR_TID.X ;  /* 0x00000000000a7919 */ /* 0x000ea20000002100 */
[----:B------:R-:W-:Y:S02]  /*2eb0*/  SHF.R.S32.HI R3, RZ, 0x1f, R15 ;  /* 0x0000001fff037819 */ /* 0x000fe4000001140f */
[----:B------:R-:W-:Y:S01]  /*2ec0*/  LOP3.LUT R26, R16, 0xffff, RZ, 0xc0, !PT ;  /* 0x0000ffff101a7812 */ /* 0x000fe200078ec0ff */
[----:B------:R-:W3:Y:S04]  /*2ed0*/  LDL R13, [R1+0x4] ;  /* 0x00000400010d7983 */ /* 0x000ee80000100800 */
[----:B------:R-:W4:Y:S01]  /*2ee0*/  LDL R11, [R1+0x38] ;  /* 0x00003800010b7983 */ /* 0x000f220000100800 */
[----:B-12---:R-:W-:-:S04]  /*2ef0*/  SHF.R.S32.HI R9, RZ, 0x1f, R10 ;  /* 0x0000001fff097819 */ /* 0x006fc8000001140a */
[----:B------:R-:W-:-:S04]  /*2f00*/  LEA.HI R9, R9, R10, RZ, 0x2 ;  /* 0x0000000a09097211 */ /* 0x000fc800078f10ff */
[----:B------:R-:W-:-:S04]  /*2f10*/  SHF.R.S32.HI R9, RZ, 0x2, R9 ;  /* 0x00000002ff097819 */ /* 0x000fc80000011409 */
[C---:B------:R-:W-:Y:S02]  /*2f20*/  IADD3 R88, P0, R9.reuse, R15, RZ ;  /* 0x0000000f09587210 */ /* 0x040fe40007f1e0ff */
[----:B------:R-:W2:Y:S02]  /*2f30*/  LDL R15, [R1] ;  /* 0x00000000010f7983 */ /* 0x000ea40000100800 */
[----:B------:R-:W-:Y:S01]  /*2f40*/  LEA.HI.X.SX32 R89, R9, R3, 0x1, P0 ;  /* 0x0000000309597211 */ /* 0x000fe200000f0eff */
[----:B------:R-:W-:-:S04]  /*2f50*/  IMAD.WIDE.U32 R4, R88, c[0x0][0x238], R250 ;  /* 0x00008e0058047a25 */ /* 0x000fc800078e00fa */
[----:B------:R-:W-:Y:S01]  /*2f60*/  IMAD R3, R89, c[0x0][0x238], RZ ;  /* 0x00008e0059037a24 */ /* 0x000fe200078e02ff */
[----:B------:R-:W-:Y:S02]  /*2f70*/  IADD3 R33, R0, -0x1, RZ ;  /* 0xffffffff00217810 */ /* 0x000fe40007ffe0ff */
[----:B------:R-:W-:Y:S01]  /*2f80*/  SHF.R.S32.HI R10, RZ, 0x1f, R19 ;  /* 0x0000001fff0a7819 */ /* 0x000fe20000011413 */
[----:B------:R-:W-:-:S03]  /*2f90*/  IMAD R3, R88, c[0x0][0x23c], R3 ;  /* 0x00008f0058037a24 */ /* 0x000fc600078e0203 */
[----:B------:R-:W-:Y:S01]  /*2fa0*/  SEL R12, R10, RZ, !P4 ;  /* 0x000000ff0a0c7207 */ /* 0x000fe20006000000 */
[----:B------:R-:W-:Y:S02]  /*2fb0*/  IMAD.IADD R5, R5, 0x1, R3 ;  /* 0x0000000105057824 */ /* 0x000fe400078e0203 */
[----:B------:R-:W-:Y:S01]  /*2fc0*/  IMAD R3, R33, -0x30, R2 ;  /* 0xffffffd021037824 */ /* 0x000fe200078e0202 */
[----:B------:R-:W-:Y:S01]  /*2fd0*/  SEL R16, R19, RZ, !P4 ;  /* 0x000000ff13107207 */ /* 0x000fe20006000000 */
[----:B------:R-:W-:-:S03]  /*2fe0*/  IMAD R0, R12, c[0x0][0x248], RZ ;  /* 0x000092000c007a24 */ /* 0x000fc600078e02ff */
[----:B------:R-:W-:Y:S01]  /*2ff0*/  IMNMX R3, R3, 0x30, PT ;  /* 0x0000003003037817 */ /* 0x000fe20003800200 */
[----:B------:R-:W-:Y:S02]  /*3000*/  IMAD.MOV.U32 R126, RZ, RZ, 0x30 ;  /* 0x00000030ff7e7424 */ /* 0x000fe400078e00ff */
[----:B------:R-:W-:-:S04]  /*3010*/  IMAD.WIDE.U32 R4, R26, c[0x0][0x240], R4 ;  /* 0x000090001a047a25 */ /* 0x000fc800078e0004 */
[----:B------:R-:W-:Y:S02]  /*3020*/  IMAD R6, R16, c[0x0][0x24c], R0 ;  /* 0x0000930010067a24 */ /* 0x000fe400078e0200 */
[----:B------:R-:W-:Y:S02]  /*3030*/  IMAD.IADD R0, R3, 0x1, -R9 ;  /* 0x0000000103007824 */ /* 0x000fe400078e0a09 */
[----:B------:R-:W-:Y:S02]  /*3040*/  IMAD R141, R126, c[0x0][0x23c], RZ ;  /* 0x00008f007e8d7a24 */ /* 0x000fe400078e02ff */
[----:B------:R-:W-:Y:S02]  /*3050*/  IMAD R5, R26, c[0x0][0x244], R5 ;  /* 0x000091001a057a24 */ /* 0x000fe400078e0205 */
[----:B------:R-:W-:Y:S01]  /*3060*/  IMAD.WIDE.U32 R130, R126, c[0x0][0x238], RZ ;  /* 0x00008e007e827a25 */ /* 0x000fe200078e00ff */
[----:B------:R-:W-:-:S03]  /*3070*/  ISETP.GE.AND P1, PT, R0, 0x1, PT ;  /* 0x000000010000780c */ /* 0x000fc60003f26270 */
[----:B------:R-:W-:Y:S02]  /*3080*/  IMAD.IADD R141, R131, 0x1, R141 ;  /* 0x00000001838d7824 */ /* 0x000fe400078e028d */
[----:B------:R-:W-:Y:S01]  /*3090*/  IMAD.WIDE.U32 R92, R16, c[0x0][0x248], R4 ;  /* 0x00009200105c7a25 */ /* 0x000fe200078e0004 */
[----:B------:R-:W-:-:S03]  /*30a0*/  SHF.R.S32.HI R4, RZ, 0x1f, R33 ;  /* 0x0000001fff047819 */ /* 0x000fc60000011421 */
[----:B------:R-:W-:Y:S02]  /*30b0*/  IMAD R3, R141, R33, RZ ;  /* 0x000000218d037224 */ /* 0x000fe400078e02ff */
[----:B------:R-:W-:Y:S02]  /*30c0*/  IMAD.IADD R91, R93, 0x1, R6 ;  /* 0x000000015d5b7824 */ /* 0x000fe400078e0206 */
[----:B------:R-:W-:Y:S02]  /*30d0*/  IMAD.MOV.U32 R90, RZ, RZ, R92 ;  /* 0x000000ffff5a7224 */ /* 0x000fe400078e005c */
[-C--:B------:R-:W-:Y:S02]  /*30e0*/  IMAD R3, R4, R130.reuse, R3 ;  /* 0x0000008204037224 */ /* 0x080fe400078e0203 */
[----:B------:R-:W-:Y:S01]  /*30f0*/  IMAD.WIDE.U32 R8, R33, R130, R90 ;  /* 0x0000008221087225 */ /* 0x000fe200078e005a */
[----:B------:R-:W-:-:S03]  /*3100*/  ISETP.GE.AND P5, PT, R250, c[0x0][0x1d4], PT ;  /* 0x00007500fa007a0c */ /* 0x000fc60003fa6270 */
[----:B------:R-:W-:Y:S01]  /*3110*/  IMAD.IADD R3, R9, 0x1, R3 ;  /* 0x0000000109037824 */ /* 0x000fe200078e0203 */
[----:B------:R-:W-:Y:S01]  /*3120*/  @P1 LEA R4, P0, R8, c[0x0][0x220], 0x1 ;  /* 0x0000880008041a11 */ /* 0x000fe200078008ff */
[----:B------:R-:W-:-:S03]  /*3130*/  IMAD.MOV.U32 R142, RZ, RZ, c[0x0][0x238] ;  /* 0x00008e00ff8e7624 */ /* 0x000fc600078e00ff */
[----:B------:R-:W-:Y:S02]  /*3140*/  @P1 LEA.HI.X R5, R8, c[0x0][0x224], R3, 0x1, P0 ;  /* 0x0000890008051a11 */ /* 0x000fe400000f0c03 */
[----:B------:R-:W-:Y:S01]  /*3150*/  ISETP.GT.AND P0, PT, R0, 0x20, PT ;  /* 0x000000200000780c */ /* 0x000fe20003f04270 */
[----:B------:R-:W-:-:S05]  /*3160*/  IMAD.MOV.U32 R140, RZ, RZ, 0x5 ;  /* 0x00000005ff8c7424 */ /* 0x000fca00078e00ff */
[C---:B------:R-:W-:Y:S01]  /*3170*/  SHF.L.U64.HI R140, R142.reuse, R140, c[0x0][0x23c] ;  /* 0x00008f008e8c7619 */ /* 0x040fe2000001028c */
[----:B------:R-:W-:Y:S01]  /*3180*/  IMAD.SHL.U32 R142, R142, 0x20, RZ ;  /* 0x000000208e8e7824 */ /* 0x000fe200078e00ff */
[----:B---3--:R-:W-:Y:S01]  /*3190*/  ISETP.GE.AND P2, PT, R13, c[0x0][0x1d4], PT ;  /* 0x000075000d007a0c */ /* 0x008fe20003f46270 */
[----:B----4-:R-:W-:-:S05]  /*31a0*/  @P1 IMAD.SHL.U32 R0, R11, 0x2, RZ ;  /* 0x000000020b001824 */ /* 0x010fca00078e00ff */
[----:B------:R-:W-:Y:S01]  /*31b0*/  @!PT LDS RZ, [RZ] ;  /* 0x00000000fffff984 */ /* 0x000fe20000000800 */
[----:B------:R-:W-:Y:S01]  /*31c0*/  @!PT LDS RZ, [RZ] ;  /* 0x00000000fffff984 */ /* 0x000fe20000000800 */
[----:B------:R-:W-:Y:S01]  /*31d0*/  @!PT LDS RZ, [RZ] ;  /* 0x00000000fffff984 */ /* 0x000fe20000000800 */
[----:B------:R1:W-:Y:S01]  /*31e0*/  @P1 LDGSTS.E.BYPASS.LTC128B.128 [R0+0x3c80], [R4.64], !P5 ;  /* 0x03c8000004001fae */ /* 0x0003e2000e901d48 */
[----:B--2---:R-:W-:-:S13]  /*31f0*/  ISETP.GE.AND P3, PT, R15, c[0x0][0x1d4], PT ;  /* 0x000075000f007a0c */ /* 0x004fda0003f66270 */
        /* <DEDUP_REMOVED lines=32> */
[----:B------:R-:W2:Y:S04]  /*3400*/  LDL R21, [R1+0x64] ;  /* 0x0000640001157983 */ /* 0x000ea80000100800 */
[----:B------:R-:W3:Y:S01]  /*3410*/  LDL R27, [R1+0x68] ;  /* 0x00006800011b7983 */ /* 0x000ee20000100800 */
[----:B------:R-:W-:Y:S01]  /*3420*/  IMAD R0, R13, c[0x0][0x280], RZ ;  /* 0x0000a0000d007a24 */ /* 0x000fe200078e02ff */
[----:B------:R-:W-:Y:S01]  /*3430*/  ISETP.GE.AND P1, PT, R137, c[0x0][0x27c], PT ;  /* 0x00009f0089007a0c */ /* 0x000fe20003f26270 */
[----:B------:R-:W-:Y:S01]  /*3440*/  IMAD R6, R12, c[0x0][0x268], RZ ;  /* 0x00009a000c067a24 */ /* 0x000fe200078e02ff */
[----:B------:R-:W-:Y:S01]  /*3450*/  ISETP.GE.AND P3, PT, R136, c[0x0][0x27c], PT ;  /* 0x00009f0088007a0c */ /* 0x000fe20003f66270 */
[----:B------:R-:W-:Y:S01]  /*3460*/  IMAD R3, R13, c[0x0][0x290], RZ ;  /* 0x0000a4000d037a24 */ /* 0x000fe200078e02ff */
[----:B------:R-:W-:Y:S01]  /*3470*/  MOV R143, c[0x0][0x27c] ;  /* 0x00009f00008f7a02 */ /* 0x000fe20000000f00 */
[C---:B------:R-:W-:Y:S01]  /*3480*/  IMAD R0, R138.reuse, c[0x0][0x284], R0 ;  /* 0x0000a1008a007a24 */ /* 0x040fe200078e0200 */
[----:B------:R-:W-:Y:S01]  /*3490*/  LOP3.LUT R209, R209, 0xffffffef, RZ, 0xc0, !PT ;  /* 0xffffffefd1d17812 */ /* 0x000fe200078ec0ff */
[----:B------:R-:W-:Y:S01]  /*34a0*/  IMAD.WIDE.U32 R12, R138, c[0x0][0x280], R110 ;  /* 0x0000a0008a0c7a25 */ /* 0x000fe200078e006e */
[----:B------:R-:W-:Y:S01]  /*34b0*/  ISETP.GE.AND P0, PT, R143, 0x1, PT ;  /* 0x000000018f00780c */ /* 0x000fe20003f06270 */
[----:B------:R-:W-:Y:S01]  /*34c0*/  ULDC.U8 UR5, c[0x0][0x298] ;  /* 0x0000a60000057ab9 */ /* 0x000fe20000000000 */
[----:B------:R-:W-:Y:S01]  /*34d0*/  LOP3.LUT R209, R209, 0xfffffff7, RZ, 0xc0, !PT ;  /* 0xfffffff7d1d17812 */ /* 0x000fe200078ec0ff */
[----:B------:R-:W-:Y:S01]  /*34e0*/  IMAD.WIDE.U32 R4, R26, c[0x0][0x260], R250 ;  /* 0x000098001a047a25 */ /* 0x000fe200078e00fa */
[----:B------:R-:W-:-:S03]  /*34f0*/  IADD3 R13, R0, R13, RZ ;  /* 0x0000000d000d7210 */ /* 0x000fc60007ffe0ff */
[----:B------:R-:W-:-:S04]  /*3500*/  IMAD.WIDE.U32 R10, R138, c[0x0][0x280], R164 ;  /* 0x0000a0008a0a7a25 */ /* 0x000fc800078e00a4 */
[----:B------:R-:W-:Y:S02]  /*3510*/  IMAD.IADD R123, R14, 0x1, R17 ;  /* 0x000000010e7b7824 */ /* 0x000fe400078e0211 */
[----:B------:R-:W-:Y:S02]  /*3520*/  IMAD R5, R26, c[0x0][0x264], R5 ;  /* 0x000099001a057a24 */ /* 0x000fe400078e0205 */
[----:B------:R-:W-:Y:S01]  /*3530*/  IMAD.IADD R17, R11, 0x1, R0 ;  /* 0x000000010b117824 */ /* 0x000fe200078e0200 */
[----:B------:R-:W-:Y:S01]  /*3540*/  SEL R0, RZ, c[0x0][0x27c], !P2 ;  /* 0x00009f00ff007a07 */ /* 0x000fe20005000000 */
[C---:B------:R-:W-:Y:S01]  /*3550*/  IMAD R25, R16.reuse, c[0x0][0x26c], R6 ;  /* 0x00009b0010197a24 */ /* 0x040fe200078e0206 */
[----:B------:R-:W-:Y:S01]  /*3560*/  SEL R6, RZ, c[0x0][0x27c], !P3 ;  /* 0x00009f00ff067a07 */ /* 0x000fe20005800000 */
[----:B------:R-:W-:Y:S01]  /*3570*/  IMAD.WIDE.U32 R82, R16, c[0x0][0x268], R4 ;  /* 0x00009a0010527a25 */ /* 0x000fe200078e0004 */
[----:B------:R-:W-:Y:S02]  /*3580*/  MOV R16, R10 ;  /* 0x0000000a00107202 */ /* 0x000fe40000000f00 */
[----:B------:R-:W-:Y:S01]  /*3590*/  SEL R10, RZ, c[0x0][0x27c], !P1 ;  /* 0x00009f00ff0a7a07 */ /* 0x000fe20004800000 */
[----:B------:R-:W-:-:S02]  /*35a0*/  IMAD R3, R138, c[0x0][0x294], R3 ;  /* 0x0000a5008a037a24 */ /* 0x000fc400078e0203 */
[----:B------:R-:W-:-:S04]  /*35b0*/  IMAD.WIDE.U32 R4, R138, c[0x0][0x290], R110 ;  /* 0x0000a4008a047a25 */ /* 0x000fc800078e006e */
[----:B------:R-:W-:Y:S01]  /*35c0*/  IMAD.WIDE.U32 R14, R138, c[0x0][0x290], R164 ;  /* 0x0000a4008a0e7a25 */ /* 0x000fe200078e00a4 */
[----:B------:R-:W-:-:S03]  /*35d0*/  IADD3 R11, R3, R5, RZ ;  /* 0x00000005030b7210 */ /* 0x000fc60007ffe0ff */
[----:B------:R-:W-:Y:S02]  /*35e0*/  IMAD.IADD R0, R110, 0x1, R0 ;  /* 0x000000016e007824 */ /* 0x000fe400078e0200 */
[----:B------:R-:W-:Y:S02]  /*35f0*/  IMAD.IADD R15, R15, 0x1, R3 ;  /* 0x000000010f0f7824 */ /* 0x000fe400078e0203 */
[----:B------:R-:W-:Y:S01]  /*3600*/  IMAD.IADD R3, R137, 0x1, R10 ;  /* 0x0000000189037824 */ /* 0x000fe200078e020a */
[----:B------:R-:W-:Y:S01]  /*3610*/  SHF.R.S32.HI R5, RZ, 0x1f, R0 ;  /* 0x0000001fff057819 */ /* 0x000fe20000011400 */
[----:B------:R-:W-:Y:S01]  /*3620*/  IMAD.IADD R6, R136, 0x1, R6 ;  /* 0x0000000188067824 */ /* 0x000fe200078e0206 */
[----:B------:R-:W-:Y:S01]  /*3630*/  MOV R10, R4 ;  /* 0x00000004000a7202 */ /* 0x000fe20000000f00 */
[----:B------:R-:W-:Y:S01]  /*3640*/  IMAD.MOV.U32 R144, RZ, RZ, c[0x0][0x2b8] ;  /* 0x0000ae00ff907624 */ /* 0x000fe200078e00ff */
[----:B------:R-:W-:Y:S01]  /*3650*/  LEA.HI R4, R5, R0, RZ, 0x5 ;  /* 0x0000000005047211 */ /* 0x000fe200078f28ff */
[----:B------:R-:W-:Y:S01]  /*3660*/  IMAD.WIDE.U32 R106, R8, c[0x0][0x2b0], RZ ;  /* 0x0000ac00086a7a25 */ /* 0x000fe200078e00ff */
[----:B------:R-:W-:-:S02]  /*3670*/  SHF.R.S32.HI R18, RZ, 0x1f, R3 ;  /* 0x0000001fff127819 */ /* 0x000fc40000011403 */
[----:B------:R-:W-:Y:S01]  /*3680*/  LEA.HI R5, R5, R0, RZ, 0x3 ;  /* 0x0000000005057211 */ /* 0x000fe200078f18ff */
[C---:B------:R-:W-:Y:S01]  /*3690*/  IMAD R133, R126.reuse, c[0x0][0x284], RZ ;  /* 0x0000a1007e857a24 */ /* 0x040fe200078e02ff */
[----:B------:R-:W-:Y:S01]  /*36a0*/  SHF.R.S32.HI R0, RZ, 0x1f, R6 ;  /* 0x0000001fff007819 */ /* 0x000fe20000011406 */
[C---:B------:R-:W-:Y:S01]  /*36b0*/  IMAD R134, R126.reuse, c[0x0][0x294], RZ ;  /* 0x0000a5007e867a24 */ /* 0x040fe200078e02ff */
[----:B------:R-:W-:Y:S01]  /*36c0*/  SHF.R.S32.HI R20, RZ, 0x5, R4 ;  /* 0x00000005ff147819 */ /* 0x000fe20000011404 */
[----:B------:R-:W-:Y:S01]  /*36d0*/  IMAD.WIDE.U32 R128, R126, c[0x0][0x280], RZ ;  /* 0x0000a0007e807a25 */ /* 0x000fe200078e00ff */
[CC--:B------:R-:W-:Y:S02]  /*36e0*/  LEA.HI R4, R18.reuse, R3.reuse, RZ, 0x3 ;  /* 0x0000000312047211 */ /* 0x0c0fe400078f18ff */
[----:B------:R-:W-:Y:S01]  /*36f0*/  LEA.HI R18, R18, R3, RZ, 0x5 ;  /* 0x0000000312127211 */ /* 0x000fe200078f28ff */
[----:B------:R-:W-:Y:S01]  /*3700*/  IMAD R23, R20, 0x600, R7 ;  /* 0x0000060014177824 */ /* 0x000fe200078e0207 */
[CC--:B------:R-:W-:Y:S01]  /*3710*/  LEA.HI R3, R0.reuse, R6.reuse, RZ, 0x3 ;  /* 0x0000000600037211 */ /* 0x0c0fe200078f18ff */
[----:B------:R-:W-:Y:S01]  /*3720*/  IMAD.WIDE.U32 R100, R125, c[0x0][0x280], R16 ;  /* 0x0000a0007d647a25 */ /* 0x000fe200078e0010 */
[----:B------:R-:W-:-:S02]  /*3730*/  LEA.HI R0, R0, R6, RZ, 0x5 ;  /* 0x0000000600007211 */ /* 0x000fc400078f28ff */
[----:B------:R-:W-:Y:S01]  /*3740*/  SHF.R.S32.HI R18, RZ, 0x5, R18 ;  /* 0x00000005ff127819 */ /* 0x000fe20000011412 */
[----:B------:R-:W-:Y:S01]  /*3750*/  IMAD.WIDE.U32 R98, R125, c[0x0][0x290], R14 ;  /* 0x0000a4007d627a25 */ /* 0x000fe200078e000e */
[----:B------:R-:W-:Y:S02]  /*3760*/  SHF.R.S32.HI R0, RZ, 0x5, R0 ;  /* 0x00000005ff007819 */ /* 0x000fe40000011400 */
[----:B------:R-:W-:Y:S01]  /*3770*/  ISETP.NE.AND P4, PT, R144, 0x1, PT ;  /* 0x000000019000780c */ /* 0x000fe20003f85270 */
[----:B------:R-:W-:Y:S01]  /*3780*/  IMAD.WIDE.U32 R126, R126, c[0x0][0x290], RZ ;  /* 0x0000a4007e7e7a25 */ /* 0x000fe200078e00ff */
[----:B------:R-:W-:Y:S02]  /*3790*/  LOP3.LUT R86, R5, 0xfffffff8, RZ, 0xc0, !PT ;  /* 0xfffffff805567812 */ /* 0x000fe400078ec0ff */
[----:B------:R-:W-:Y:S01]  /*37a0*/  LOP3.LUT R85, R4, 0xfffffff8, RZ, 0xc0, !PT ;  /* 0xfffffff804557812 */ /* 0x000fe200078ec0ff */
[----:B------:R-:W-:Y:S01]  /*37b0*/  IMAD.WIDE.U32 R104, R26, c[0x0][0x1e8], RZ ;  /* 0x00007a001a687a25 */ /* 0x000fe200078e00ff */
[----:B------:R-:W-:-:S02]  /*37c0*/  LOP3.LUT R84, R3, 0xfffffff8, RZ, 0xc0, !PT ;  /* 0xfffffff803547812 */ /* 0x000fc400078ec0ff */
[----:B------:R-:W-:Y:S01]  /*37d0*/  IADD3 R133, R129, R133, RZ ;  /* 0x0000008581857210 */ /* 0x000fe20007ffe0ff */
[----:B------:R-:W-:Y:S01]  /*37e0*/  IMAD.WIDE.U32 R102, R26, c[0x0][0x210], RZ ;  /* 0x000084001a667a25 */ /* 0x000fe200078e00ff */
[----:B------:R-:W-:Y:S02]  /*37f0*/  SHF.R.S32.HI R63, RZ, 0x3, R5 ;  /* 0x00000003ff3f7819 */ /* 0x000fe40000011405 */
[----:B------:R-:W-:Y:S01]  /*3800*/  SHF.R.S32.HI R62, RZ, 0x3, R4 ;  /* 0x00000003ff3e7819 */ /* 0x000fe20000011404 */
[----:B------:R-:W-:Y:S01]  /*3810*/  IMAD.WIDE.U32 R96, R125, c[0x0][0x280], R12 ;  /* 0x0000a0007d607a25 */ /* 0x000fe200078e000c */
[----:B------:R-:W-:Y:S02]  /*3820*/  @P4 LOP3.LUT R209, R209, 0x8, RZ, 0xfc, !PT ;  /* 0x00000008d1d14812 */ /* 0x000fe400078efcff */
[----:B------:R-:W-:Y:S01]  /*3830*/  SHF.R.S32.HI R61, RZ, 0x3, R3 ;  /* 0x00000003ff3d7819 */ /* 0x000fe20000011403 */
[----:B------:R-:W-:Y:S01]  /*3840*/  IMAD.WIDE.U32 R94, R125, c[0x0][0x290], R10 ;  /* 0x0000a4007d5e7a25 */ /* 0x000fe200078e000a */
[----:B------:R-:W-:-:S02]  /*3850*/  SHF.R.S32.HI R116, RZ, 0x1f, R86 ;  /* 0x0000001fff747819 */ /* 0x000fc40000011456 */
[----:B------:R-:W-:Y:S01]  /*3860*/  SHF.R.S32.HI R115, RZ, 0x1f, R85 ;  /* 0x0000001fff737819 */ /* 0x000fe20000011455 */
[----:B------:R-:W-:Y:S01]  /*3870*/  IMAD.IADD R134, R127, 0x1, R134 ;  /* 0x000000017f867824 */ /* 0x000fe200078e0286 */
[----:B------:R-:W-:Y:S01]  /*3880*/  SHF.R.S32.HI R114, RZ, 0x1f, R84 ;  /* 0x0000001fff727819 */ /* 0x000fe20000011454 */
[C---:B------:R-:W-:Y:S01]  /*3890*/  IMAD R122, R26.reuse, c[0x0][0x1ec], R105 ;  /* 0x00007b001a7a7a24 */ /* 0x040fe200078e0269 */
[----:B------:R-:W-:Y:S01]  /*38a0*/  @P0 LOP3.LUT R209, R209, 0x10, RZ, 0xfc, !PT ;  /* 0x00000010d1d10812 */ /* 0x000fe200078efcff */
[----:B------:R-:W-:Y:S02]  /*38b0*/  IMAD R121, R26, c[0x0][0x214], R103 ;  /* 0x000085001a797a24 */ /* 0x000fe400078e0267 */
[----:B------:R-:W-:Y:S01]  /*38c0*/  IMAD.IADD R81, R83, 0x1, R25 ;  /* 0x0000000153517824 */ /* 0x000fe200078e0219 */
[C---:B--2---:R-:W-:Y:S02]  /*38d0*/  LOP3.LUT R19, R21.reuse, 0x18, R5, 0xf8, !PT ;  /* 0x0000001815137812 */ /* 0x044fe400078ef805 */
[----:B------:R-:W-:-:S02]  /*38e0*/  LOP3.LUT R6, R21, 0x18, R4, 0xf8, !PT ;  /* 0x0000001815067812 */ /* 0x000fc400078ef804 */
[-C--:B---3--:R-:W-:Y:S02]  /*38f0*/  LOP3.LUT R22, R19, R27.reuse, RZ, 0x3c, !PT ;  /* 0x0000001b13167212 */ /* 0x088fe400078e3cff */
[----:B------:R-:W-:Y:S01]  /*3900*/  LOP3.LUT R19, R21, 0x18, R3, 0xf8, !PT ;  /* 0x0000001815137812 */ /* 0x000fe200078ef803 */
[--C-:B------:R-:W-:Y:S01]  /*3910*/  IMAD R21, R18, 0x600, R7.reuse ;  /* 0x0000060012157824 */ /* 0x100fe200078e0207 */
[-C--:B------:R-:W-:Y:S01]  /*3920*/  LOP3.LUT R20, R6, R27.reuse, RZ, 0x3c, !PT ;  /* 0x0000001b06147212 */ /* 0x080fe200078e3cff */
[----:B------:R-:W-:Y:S01]  /*3930*/  IMAD R18, R0, 0x600, R7 ;  /* 0x0000060000127824 */ /* 0x000fe200078e0207 */
[----:B------:R-:W-:Y:S01]  /*3940*/  LOP3.LUT R6, R19, R27, RZ, 0x3c, !PT ;  /* 0x0000001b13067212 */ /* 0x000fe200078e3cff */
[----:B------:R-:W-:Y:S01]  /*3950*/  IMAD R0, R9, c[0x0][0x2b0], RZ ;  /* 0x0000ac0009007a24 */ /* 0x000fe200078e02ff */
[----:B------:R-:W-:Y:S01]  /*3960*/  IADD3 R22, R23, R22, RZ ;  /* 0x0000001617167210 */ /* 0x000fe20007ffe0ff */
[----:B------:R-:W-:Y:S01]  /*3970*/  IMAD R9, R24, c[0x0][0x290], RZ ;  /* 0x0000a40018097a24 */ /* 0x000fe200078e02ff */
[----:B------:R-:W-:Y:S01]  /*3980*/  IADD3 R19, R18, R6, RZ ;  /* 0x0000000612137210 */ /* 0x000fe20007ffe0ff */
[----:B------:R-:W-:Y:S01]  /*3990*/  IMAD R6, R24, c[0x0][0x280], RZ ;  /* 0x0000a00018067a24 */ /* 0x000fe200078e02ff */
[----:B------:R-:W-:Y:S01]  /*39a0*/  SHF.L.U32 R112, R22, 0x1, RZ ;  /* 0x0000000116707819 */ /* 0x000fe200000006ff */
[----:B------:R-:W-:Y:S01]  /*39b0*/  IMAD R18, R8, c[0x0][0x2b4], R0 ;  /* 0x0000ad0008127a24 */ /* 0x000fe200078e0200 */
[----:B------:R-:W-:Y:S01]  /*39c0*/  SHF.L.U32 R108, R19, 0x1, RZ ;  /* 0x00000001136c7819 */ /* 0x000fe200000006ff */
[----:B------:R-:W-:-:S02]  /*39d0*/  IMAD R8, R125, c[0x0][0x284], R6 ;  /* 0x0000a1007d087a24 */ /* 0x000fc400078e0206 */
[----:B------:R-:W-:Y:S01]  /*39e0*/  IMAD R6, R125, c[0x0][0x294], R9 ;  /* 0x0000a5007d067a24 */ /* 0x000fe200078e0209 */
[----:B------:R-:W-:Y:S01]  /*39f0*/  IADD3 R120, R107, R18, RZ ;  /* 0x000000126b787210 */ /* 0x000fe20007ffe0ff */
[----:B------:R-:W-:Y:S01]  /*3a00*/  IMAD.IADD R20, R21, 0x1, R20 ;  /* 0x0000000115147824 */ /* 0x000fe200078e0214 */
[----:B------:R-:W-:Y:S01]  /*3a10*/  IADD3 R119, R101, R8, RZ ;  /* 0x0000000865777210 */ /* 0x000fe20007ffe0ff */
[----:B------:R-:W-:Y:S01]  /*3a20*/  IMAD R0, R170, 0x40, R138 ;  /* 0x00000040aa007824 */ /* 0x000fe200078e028a */
[----:B------:R-:W-:Y:S01]  /*3a30*/  IADD3 R118, R99, R6, RZ ;  /* 0x0000000663767210 */ /* 0x000fe20007ffe0ff */
[----:B------:R-:W-:Y:S02]  /*3a40*/  IMAD.IADD R117, R8, 0x1, R97 ;  /* 0x0000000108757824 */ /* 0x000fe400078e0261 */
[----:B------:R-:W-:Y:S02]  /*3a50*/  IMAD.IADD R113, R6, 0x1, R95 ;  /* 0x0000000106717824 */ /* 0x000fe400078e025f */
[----:B------:R-:W-:Y:S01]  /*3a60*/  IMAD.SHL.U32 R109, R20, 0x2, RZ ;  /* 0x00000002146d7824 */ /* 0x000fe200078e00ff */
[----:B------:R-:W-:Y:S06]  /*3a70*/  BAR.SYNC.DEFER_BLOCKING 0x0 ;  /* 0x0000000000007b1d */ /* 0x000fec0000010000 */
.L_x_2725:
        /* <DEDUP_REMOVED lines=107> */
.L_x_2703:
[----:B------:R-:W-:Y:S05]  /*4130*/  BSYNC B0 ;  /* 0x0000000000007941 */ /* 0x000fea0003800000 */
.L_x_2702:
        /* <DEDUP_REMOVED lines=94> */
.L_x_2706:
[----:B------:R-:W-:Y:S05]  /*4720*/  BSYNC B0 ;  /* 0x0000000000007941 */ /* 0x000fea0003800000 */
.L_x_2705:
        /* <DEDUP_REMOVED lines=61> */
.L_x_2708:
[----:B------:R-:W-:Y:S05]  /*4b00*/  BSYNC B0 ;  /* 0x0000000000007941 */ /* 0x000fea0003800000 */
.L_x_2707:
        /* <DEDUP_REMOVED lines=64> */
.L_x_2710:
[----:B------:R-:W-:Y:S05]  /*4f10*/  BSYNC B0 ;  /* 0x0000000000007941 */ /* 0x000fea0003800000 */
.L_x_2709:
        /* <DEDUP_REMOVED lines=61> */
.L_x_2712:
[----:B------:R-:W-:Y:S05]  /*52f0*/  BSYNC B0 ;  /* 0x0000000000007941 */ /* 0x000fea0003800000 */
.L_x_2711:
        /* <DEDUP_REMOVED lines=61> */
.L_x_2714:
[----:B------:R-:W-:Y:S05]  /*56d0*/  BSYNC B0 ;  /* 0x0000000000007941 */ /* 0x000fea0003800000 */
.L_x_2713:
        /* <DEDUP_REMOVED lines=61> */
.L_x_2701:
        /* <DEDUP_REMOVED lines=47> */
.L_x_2716:
[----:B------:R-:W-:Y:S05]  /*5da0*/  BSYNC B0 ;  /* 0x0000000000007941 */ /* 0x000fea0003800000 */
.L_x_2715:
        /* <DEDUP_REMOVED lines=159> */
.L_x_2718:
[----:B------:R-:W-:Y:S05]  /*67a0*/  BSYNC B0 ;  /* 0x0000000000007941 */ /* 0x000fea0003800000 */
.L_x_2717:
        /* <DEDUP_REMOVED lines=122> */
.L_x_2720:
[----:B------:R-:W-:Y:S05]  /*6f50*/  BSYNC B0 ;  /* 0x0000000000007941 */ /* 0x000fea0003800000 */
.L_x_2719:
        /* <DEDUP_REMOVED lines=125> */
.L_x_2700:
        /* <DEDUP_REMOVED lines=51> */
.L_x_2704:
[----:B------:R-:W-:Y:S05]  /*7a60*/  BSYNC B1 ;  /* 0x0000000000017941 */ /* 0x000fea0003800000 */
.L_x_2699:
[----:B-12--5:R-:W-:Y:S01]  /*7a70*/  IMAD.WIDE R8, R33, 0x30, R88 ;  /* 0x0000003021087825 */ /* 0x026fe200078e0258 */
        /* <DEDUP_REMOVED lines=20> */
[----:B---3--:R-:W-:Y:S02]  /*7bc0*/  @P4 IMAD.MOV.U32 R4, RZ, RZ, R82 ;  /* 0x000000ffff044224 */ /* 0x008fe400078e0052 */
        /* <DEDUP_REMOVED lines=31> */
[----:B------:R-:W-:Y:S01]  /*7dc0*/  LOP3.LUT P4, RZ, R209, 0x4, RZ, 0xc0, !PT ;  /* 0x00000004d1ff7812 */ /* 0x000fe2000788c0ff */
[----:B-1----:R-:W-:Y:S11]  /*7dd0*/  @P0 IMAD.SHL.U32 R3, R24, 0x2, RZ ;  /* 0x0000000218030824 */ /* 0x002ff600078e00ff */
[----:B------:R-:W-:Y:S01]  /*7de0*/  @!UPT UIADD3 URZ, URZ, URZ, URZ ;  /* 0x0000003f3f3ff290 */ /* 0x000fe2000fffe03f */
        /* <DEDUP_REMOVED lines=11> */
[C---:B------:R-:W-:Y:S03]  /*7ea0*/  ISETP.GE.AND P0, PT, R110.reuse, c[0x0][0x1d4], PT ;  /* 0x000075006e007a0c */ /* 0x040fe60003f06270 */
[----:B----4-:R-:W4:Y:S04]  /*7eb0*/  LDL R19, [R1+0x74] ;  /* 0x0000740001137983 */ /* 0x010f280000100800 */
        /* <DEDUP_REMOVED lines=10> */
[C---:B-----5:R-:W-:Y:S11]  /*7f60*/  ISETP.GE.AND P5, PT, R18.reuse, c[0x0][0x1d4], PT ;  /* 0x0000750012007a0c */ /* 0x060ff60003fa6270 */
[----:B------:R-:W-:Y:S02]  /*7f70*/  @!UPT UIADD3 URZ, URZ, URZ, URZ ;  /* 0x0000003f3f3ff290 */ /* 0x000fe4000fffe03f */
[CC--:B------:R-:W-:Y:S04]  /*7f80*/  @!P5 LEA R12, P4, R18.reuse, R4.reuse, 0x1 ;  /* 0x00000004120cd211 */ /* 0x0c0fe800078808ff */
[-C--:B----4-:R-:W-:Y:S02]  /*7f90*/  @!P5 LEA.HI.X R13, R18, R5.reuse, R19, 0x1, P4 ;  /* 0x00000005120dd211 */ /* 0x090fe400020f0c13 */
[C---:B---3--:R-:W-:Y:S11]  /*7fa0*/  ISETP.GE.AND P4, PT, R16.reuse, c[0x0][0x1d4], PT ;  /* 0x0000750010007a0c */ /* 0x048ff60003f86270 */
[----:B------:R-:W-:Y:S02]  /*7fb0*/  @!UPT UIADD3 URZ, URZ, URZ, URZ ;  /* 0x0000003f3f3ff290 */ /* 0x000fe4000fffe03f */
[CC--:B-1----:R-:W-:Y:S04]  /*7fc0*/  @!P4 LEA R10, P6, R16.reuse, R4.reuse, 0x1 ;  /* 0x00000004100ac211 */ /* 0x0c2fe800078c08ff */
[-C--:B--2---:R-:W-:Y:S02]  /*7fd0*/  @!P4 LEA.HI.X R11, R16, R5.reuse, R17, 0x1, P6 ;  /* 0x00000005100bc211 */ /* 0x084fe400030f0c11 */
        /* <DEDUP_REMOVED lines=23> */
.L_x_2722:
[----:B------:R-:W-:Y:S05]  /*8150*/  BSYNC B0 ;  /* 0x0000000000007941 */ /* 0x000fea0003800000 */
.L_x_2721:
        /* <DEDUP_REMOVED lines=43> */
.L_x_2724:
[----:B------:R-:W-:Y:S05]  /*8410*/  BSYNC B0 ;  /* 0x0000000000007941 */ /* 0x000fea0003800000 */
.L_x_2723:
[----:B------:R-:W0:Y:S01]  /*8420*/  LDGDEPBAR ;  /* 0x00000000000079af */ /* 0x000e220000000000 */
[----:B------:R-:W-:Y:S01]  /*8430*/  IADD3 R33, R33, -0x1, RZ ;  /* 0xffffffff21217810 */ /* 0x000fe20007ffe0ff */
[----:B------:R-:W-:-:S05]  /*8440*/  @P5 BRA `(.L_x_2725) ;  /* 0xffffb63000005947 */ /* 0x000fca000383ffff */
[----:B------:R-:W-:Y:S01]  /*8450*/  WARPSYNC 0xffffffff ;  /* 0xffffffff00007948 */ /* 0x000fe20003800000 */
[----:B------:R-:W-:Y:S06]  /*8460*/  BAR.SYNC.DEFER_BLOCKING 0x0 ;  /* 0x0000000000007b1d */ /* 0x000fec0000010000 */
.L_x_2698:
[----:B----4-:R-:W4:Y:S01]  /*8470*/  LDL R14, [R1+0x54] ;  /* 0x00005400010e7983 */ /* 0x010f220000100800 */
[----:B------:R-:W-:-:S05]  /*8480*/  IMAD.MOV.U32 R0, RZ, RZ, c[0x0][0x2c4] ;  /* 0x0000b100ff007624 */ /* 0x000fca00078e00ff */
[----:B------:R-:W-:Y:S01]  /*8490*/  ISETP.NE.AND P3, PT, R0, 0x1, PT ;  /* 0x000000010000780c */ /* 0x000fe20003f65270 */
[----:B-12---:R-:W-:-:S05]  /*84a0*/  IMAD.MOV.U32 R4, RZ, RZ, c[0x0][0x32c] ;  /* 0x0000cb00ff047624 */ /* 0x006fca00078e00ff */
[----:B------:R-:W-:Y:S02]  /*84b0*/  ISETP.GE.AND P1, PT, R4, 0x1, PT ;  /* 0x000000010400780c */ /* 0x000fe40003f26270 */
[----:B------:R-:W-:Y:S02]  /*84c0*/  IADD3 R2, R249, 0x1, -R248 ;  /* 0x00000001f9027810 */ /* 0x000fe40007ffe8f8 */
[----:B----4-:R-:W-:-:S05]  /*84d0*/  IADD3 R0, R14, 0x7f, RZ ;  /* 0x0000007f0e007810 */ /* 0x010fca0007ffe0ff */
        /* <DEDUP_REMOVED lines=16> */
.L_x_2728:
[----:B------:R-:W-:-:S13]  /*85e0*/  ISETP.NE.AND P0, PT, R4, 0x1, PT ;  /* 0x000000010400780c */ /* 0x000fda0003f05270 */
[----:B------:R-:W-:-:S05]  /*85f0*/  @P0 IMAD.HI.U32 R0, R2, c[0x0][0x330], RZ ;  /* 0x0000cc0002000a27 */ /* 0x000fca00078e00ff */
[----:B------:R-:W-:Y:S02]  /*8600*/  @P0 SHF.R.U32.HI R2, RZ, c[0x0][0x334], R0 ;  /* 0x0000cd00ff020a19 */ /* 0x000fe40000011600 */
.L_x_2729:
[----:B------:R-:W-:Y:S05]  /*8610*/  BSYNC B0 ;  /* 0x0000000000007941 */ /* 0x000fea0003800000 */
.L_x_2727:
[----:B------:R-:W-:-:S05]  /*8620*/  IMAD R2, R2, R4, c[0x0][0x32c] ;  /* 0x0000cb0002027624 */ /* 0x000fca00078e0204 */
[----:B------:R-:W-:-:S04]  /*8630*/  IMNMX R3, R3, R2, PT ;  /* 0x0000000203037217 */ /* 0x000fc80003800200 */
.L_x_2726:
        /* <DEDUP_REMOVED lines=21> */
.L_x_2732:
[----:B------:R-:W-:-:S04]  /*8790*/  MOV R3, c[0x0][0x32c] ;  /* 0x0000cb0000037a02 */ /* 0x000fc80000000f00 */
[----:B------:R-:W-:-:S13]  /*87a0*/  ISETP.NE.AND P0, PT, R3, 0x1, PT ;  /* 0x000000010300780c */ /* 0x000fda0003f05270 */
[----:B------:R-:W-:-:S05]  /*87b0*/  @P0 IMAD.HI.U32 R3, R0, c[0x0][0x330], RZ ;  /* 0x0000cc0000030a27 */ /* 0x000fca00078e00ff */
[----:B------:R-:W-:Y:S02]  /*87c0*/  @P0 SHF.R.U32.HI R0, RZ, c[0x0][0x334], R3 ;  /* 0x0000cd00ff000a19 */ /* 0x000fe40000011603 */
.L_x_2733:
[----:B------:R-:W-:Y:S05]  /*87d0*/  BSYNC B0 ;  /* 0x0000000000007941 */ /* 0x000fea0003800000 */
.L_x_2731:
[----:B------:R-:W-:-:S05]  /*87e0*/  IMAD R0, R0, c[0x0][0x32c], RZ ;  /* 0x0000cb0000007a24 */ /* 0x000fca00078e02ff */
[----:B------:R-:W-:-:S05]  /*87f0*/  IMNMX R2, R2, R0, !PT ;  /* 0x0000000002027217 */ /* 0x000fca0007800200 */
.L_x_2730:
        /* <DEDUP_REMOVED lines=15> */
[----:B---3--:R-:W1:Y:S02]  /*88f0*/  F2I.FTZ.U32.TRUNC.NTZ R5, R0 ;  /* 0x0000000000057305 */ /* 0x008e64000021f000 */
        /* <DEDUP_REMOVED lines=21> */
.L_x_2735:
[----:B------:R-:W-:Y:S05]  /*8a50*/  BSYNC B0 ;  /* 0x0000000000007941 */ /* 0x000fea0003800000 */
.L_x_2734:
        /* <DEDUP_REMOVED lines=59> */
[----:B------:R-:W4:Y:S04]  /*8e10*/  LDL R4, [R1+0x24] ;  /* 0x0000240001047983 */ /* 0x000f280000100800 */
[----:B---3--:R-:W3:Y:S01]  /*8e20*/  LDL R5, [R1+0x88] ;  /* 0x0000880001057983 */ /* 0x008ee20000100800 */
[----:B------:R-:W-:-:S03]  /*8e30*/  ISETP.NE.U32.AND P0, PT, RZ, c[0x0][0x340], PT ;  /* 0x0000d000ff007a0c */ /* 0x000fc60003f05070 */
[----:B------:R-:W3:Y:S01]  /*8e40*/  LDL R10, [R1] ;  /* 0x00000000010a7983 */ /* 0x000ee20000100800 */
[----:B------:R-:W-:-:S03]  /*8e50*/  ISETP.NE.AND.EX P1, PT, RZ, c[0x0][0x344], PT, P0 ;  /* 0x0000d100ff007a0c */ /* 0x000fc60003f25300 */
[----:B------:R-:W3:Y:S10]  /*8e60*/  LDL R11, [R1+0x4] ;  /* 0x00000400010b7983 */ /* 0x000ef40000100800 */
        /* <DEDUP_REMOVED lines=8> */
[----:B----4-:R-:W-:Y:S02]  /*8ef0*/  IADD3 R4, R4, R14, RZ ;  /* 0x0000000e04047210 */ /* 0x010fe40007ffe0ff */
[----:B---3--:R-:W-:Y:S01]  /*8f00*/  LOP3.LUT R95, R5, 0xffff, RZ, 0xc0, !PT ;  /* 0x0000ffff055f7812 */ /* 0x008fe200078ec0ff */
        /* <DEDUP_REMOVED lines=22> */
[----:B------:R-:W-:Y:S02]  /*9070*/  ISETP.GE.AND P3, PT, R10, c[0x0][0x198], PT ;  /* 0x000066000a007a0c */ /* 0x000fe40003f66270 */
[----:B--2---:R-:W-:Y:S01]  /*9080*/  SHF.R.S32.HI R10, RZ, 0x1f, R15 ;  /* 0x0000001fff0a7819 */ /* 0x004fe2000001140f */
[----:B------:R-:W-:Y:S02]  /*9090*/  IMAD R0, R5, c[0x0][0x1a8], RZ ;  /* 0x00006a0005007a24 */ /* 0x000fe400078e02ff */
[----:B------:R-:W-:Y:S01]  /*90a0*/  IMAD.IADD R3, R3, 0x1, R6 ;  /* 0x0000000103037824 */ /* 0x000fe200078e0206 */
[----:B------:R-:W-:Y:S01]  /*90b0*/  LEA.HI R10, R10, R15, RZ, 0x2 ;  /* 0x0000000f0a0a7211 */ /* 0x000fe200078f10ff */
[----:B------:R-:W-:-:S02]  /*90c0*/  IMAD R0, R4, c[0x0][0x1ac], R0 ;  /* 0x00006b0004007a24 */ /* 0x000fc400078e0200 */
[----:B------:R-:W-:Y:S01]  /*90d0*/  IMAD.WIDE.U32 R2, R4, c[0x0][0x1a8], R2 ;  /* 0x00006a0004027a25 */ /* 0x000fe200078e0002 */
[----:B------:R-:W-:-:S04]  /*90e0*/  SHF.R.S32.HI R10, RZ, 0x2, R10 ;  /* 0x00000002ff0a7819 */ /* 0x000fc8000001140a */
[----:B------:R-:W-:Y:S02]  /*90f0*/  IADD3 R0, R3, R0, RZ ;  /* 0x0000000003007210 */ /* 0x000fe40007ffe0ff */
[----:B------:R-:W-:Y:S01]  /*9100*/  LEA R12, P0, R2, c[0x0][0x160], 0x1 ;  /* 0x00005800020c7a11 */ /* 0x000fe200078008ff */
[----:B------:R-:W-:Y:S01]  /*9110*/  IMAD.IADD R5, R10, 0x1, R14 ;  /* 0x000000010a057824 */ /* 0x000fe200078e020e */
[----:B------:R-:W-:Y:S02]  /*9120*/  ISETP.GE.AND P4, PT, R250, c[0x0][0x198], PT ;  /* 0x00006600fa007a0c */ /* 0x000fe40003f86270 */
[----:B------:R-:W-:Y:S02]  /*9130*/  ISETP.GE.AND P2, PT, R11, c[0x0][0x198], PT ;  /* 0x000066000b007a0c */ /* 0x000fe40003f46270 */
[----:B------:R-:W-:Y:S02]  /*9140*/  LEA.HI.X R6, R2, c[0x0][0x164], R0, 0x1, P0 ;  /* 0x0000590002067a11 */ /* 0x000fe400000f0c00 */
[----:B------:R-:W-:-:S02]  /*9150*/  IADD3 R126, R212, -0x1, RZ ;  /* 0xffffffffd47e7810 */ /* 0x000fc40007ffe0ff */
[----:B------:R-:W-:Y:S01]  /*9160*/  @!P1 MOV R13, R9 ;  /* 0x00000009000d9202 */ /* 0x000fe20000000f00 */
[----:B------:R-:W-:Y:S05]  /*9170*/  BRA.DIV ~URZ, `(.L_x_2737) ;  /* 0x0001c4327f007947 */ /* 0x000fea000b800000 */
[----:B------:R1:W2:Y:S02]  /*9180*/  SHFL.IDX PT, R4, R6, RZ, 0x1c1f ;  /* 0x001c1fff06047589 */ /* 0x0002a400000e0000 */
.L_x_2988:
[----:B------:R-:W-:Y:S05]  /*9190*/  BRA.DIV ~URZ, `(.L_x_2738) ;  /* 0x0001c4827f007947 */ /* 0x000fea000b800000 */
[----:B------:R3:W4:Y:S02]  /*91a0*/  SHFL.IDX PT, R0, R12, RZ, 0x1c1f ;  /* 0x001c1fff0c007589 */ /* 0x00072400000e0000 */
.L_x_2989:
[----:B------:R-:W-:Y:S01]  /*91b0*/  IMAD R34, R248, c[0x0][0x2c4], RZ ;  /* 0x0000b100f8227a24 */ /* 0x000fe200078e02ff */
[----:B------:R-:W-:Y:S04]  /*91c0*/  BSSY B0, `(.L_x_2739) ;  /* 0x0000015000007945 */ /* 0x000fe80003800000 */
[----:B------:R-:W-:-:S13]  /*91d0*/  ISETP.GE.AND P0, PT, R5, R34, PT ;  /* 0x000000220500720c */ /* 0x000fda0003f06270 */
[----:B------:R-:W-:Y:S05]  /*91e0*/  @P0 BRA `(.L_x_2740) ;  /* 0x0000012000000947 */ /* 0x000fea0003800000 */
[----:B---3--:R-:W3:Y:S04]  /*91f0*/  LDL R17, [R1] ;  /* 0x0000000001117983 */ /* 0x008ee80000100800 */
[----:B----4-:R-:W4:Y:S04]  /*9200*/  LDL R15, [R1+0x4] ;  /* 0x00000400010f7983 */ /* 0x010f280000100800 */
[----:B--2---:R-:W2:Y:S04]  /*9210*/  LDL R14, [R1+0x38] ;  /* 0x00003800010e7983 */ /* 0x004ea80000100800 */
[----:B------:R-:W2:Y:S04]  /*9220*/  LDL R18, [R1+0x90] ;  /* 0x0000900001127983 */ /* 0x000ea80000100800 */
[----:B------:R-:W2:Y:S01]  /*9230*/  LDL R16, [R1+0x7c] ;  /* 0x00007c0001107983 */ /* 0x000ea20000100800 */
[----:B------:R-:W-:-:S04]  /*9240*/  LEA R10, P0, R250, R0, 0x1 ;  /* 0x00000000fa0a7211 */ /* 0x000fc800078008ff */
[----:B------:R-:W-:Y:S02]  /*9250*/  LEA.HI.X R11, R250, R4, R251, 0x1, P0 ;  /* 0x00000004fa0b7211 */ /* 0x000fe400000f0cfb */
[-C--:B---3--:R-:W-:Y:S02]  /*9260*/  LEA R8, P1, R17, R0.reuse, 0x1 ;  /* 0x0000000011087211 */ /* 0x088fe400078208ff */
        /* <DEDUP_REMOVED lines=10> */
.L_x_2740:
[----:B------:R-:W-:Y:S05]  /*9310*/  BSYNC B0 ;  /* 0x0000000000007941 */ /* 0x000fea0003800000 */
.L_x_2739:
[----:B------:R-:W-:Y:S05]  /*9320*/  BRA.DIV ~URZ, `(.L_x_2741) ;  /* 0x0001c3627f007947 */ /* 0x000fea000b800000 */
[----:B--2---:R2:W1:Y:S04]  /*9330*/  SHFL.IDX PT, R4, R6, 0x1, 0x1c1f ;  /* 0x003c1f0006047f89 */ /* 0x00446800000e0000 */
[----:B----4-:R2:W4:Y:S02]  /*9340*/  SHFL.IDX PT, R0, R12, 0x1, 0x1c1f ;  /* 0x003c1f000c007f89 */ /* 0x01052400000e0000 */
.L_x_2990:
[----:B------:R-:W-:Y:S01]  /*9350*/  IADD3 R2, R5, 0x20, RZ ;  /* 0x0000002005027810 */ /* 0x000fe20007ffe0ff */
[----:B------:R-:W-:Y:S03]  /*9360*/  BSSY B0, `(.L_x_2742) ;  /* 0x0000015000007945 */ /* 0x000fe60003800000 */
[----:B------:R-:W-:-:S13]  /*9370*/  ISETP.GE.AND P0, PT, R2, R34, PT ;  /* 0x000000220200720c */ /* 0x000fda0003f06270 */
[----:B------:R-:W-:Y:S05]  /*9380*/  @P0 BRA `(.L_x_2743) ;  /* 0x0000012000000947 */ /* 0x000fea0003800000 */
[----:B--2---:R-:W2:Y:S04]  /*9390*/  LDL R17, [R1] ;  /* 0x0000000001117983 */ /* 0x004ea80000100800 */
[----:B---3--:R-:W3:Y:S04]  /*93a0*/  LDL R15, [R1+0x4] ;  /* 0x00000400010f7983 */ /* 0x008ee80000100800 */
[----:B----4-:R-:W4:Y:S04]  /*93b0*/  LDL R14, [R1+0x38] ;  /* 0x00003800010e7983 */ /* 0x010f280000100800 */
[----:B------:R-:W4:Y:S04]  /*93c0*/  LDL R18, [R1+0x90] ;  /* 0x0000900001127983 */ /* 0x000f280000100800 */
[----:B------:R-:W4:Y:S01]  /*93d0*/  LDL R16, [R1+0x7c] ;  /* 0x00007c0001107983 */ /* 0x000f220000100800 */
[----:B------:R-:W-:-:S04]  /*93e0*/  LEA R10, P0, R250, R0, 0x1 ;  /* 0x00000000fa0a7211 */ /* 0x000fc800078008ff */
[----:B-1----:R-:W-:Y:S02]  /*93f0*/  LEA.HI.X R11, R250, R4, R251, 0x1, P0 ;  /* 0x00000004fa0b7211 */ /* 0x002fe400000f0cfb */
[-C--:B--2---:R-:W-:Y:S02]  /*9400*/  LEA R8, P1, R17, R0.reuse, 0x1 ;  /* 0x0000000011087211 */ /* 0x084fe400078208ff */
        /* <DEDUP_REMOVED lines=10> */
.L_x_2743:
[----:B------:R-:W-:Y:S05]  /*94b0*/  BSYNC B0 ;  /* 0x0000000000007941 */ /* 0x000fea0003800000 */
.L_x_2742:
[----:B------:R-:W-:Y:S05]  /*94c0*/  BRA.DIV ~URZ, `(.L_x_2744) ;  /* 0x0001c2927f007947 */ /* 0x000fea000b800000 */
[----:B-1----:R1:W2:Y:S02]  /*94d0*/  SHFL.IDX PT, R4, R6, 0x2, 0x1c1f ;  /* 0x005c1f0006047f89 */ /* 0x0022a400000e0000 */
.L_x_2991:
[----:B------:R-:W-:Y:S05]  /*94e0*/  BRA.DIV ~URZ, `(.L_x_2745) ;  /* 0x0001c2e27f007947 */ /* 0x000fea000b800000 */
[----:B----4-:R4:W1:Y:S02]  /*94f0*/  SHFL.IDX PT, R0, R12, 0x2, 0x1c1f ;  /* 0x005c1f000c007f89 */ /* 0x01086400000e0000 */
.L_x_2992:
[----:B------:R-:W-:Y:S01]  /*9500*/  IADD3 R2, R5, 0x40, RZ ;  /* 0x0000004005027810 */ /* 0x000fe20007ffe0ff */
[----:B------:R-:W-:Y:S03]  /*9510*/  BSSY B0, `(.L_x_2746) ;  /* 0x0000015000007945 */ /* 0x000fe60003800000 */
[----:B------:R-:W-:-:S13]  /*9520*/  ISETP.GE.AND P0, PT, R2, R34, PT ;  /* 0x000000220200720c */ /* 0x000fda0003f06270 */
[----:B------:R-:W-:Y:S05]  /*9530*/  @P0 BRA `(.L_x_2747) ;  /* 0x0000012000000947 */ /* 0x000fea0003800000 */
[----:B---3--:R-:W3:Y:S04]  /*9540*/  LDL R17, [R1] ;  /* 0x0000000001117983 */ /* 0x008ee80000100800 */
[----:B----4-:R-:W4:Y:S04]  /*9550*/  LDL R15, [R1+0x4] ;  /* 0x00000400010f7983 */ /* 0x010f280000100800 */
[----:B--2---:R-:W2:Y:S04]  /*9560*/  LDL R14, [R1+0x38] ;  /* 0x00003800010e7983 */ /* 0x004ea80000100800 */
[----:B------:R-:W2:Y:S04]  /*9570*/  LDL R18, [R1+0x90] ;  /* 0x0000900001127983 */ /* 0x000ea80000100800 */
[----:B------:R-:W2:Y:S01]  /*9580*/  LDL R16, [R1+0x7c] ;  /* 0x00007c0001107983 */ /* 0x000ea20000100800 */
[----:B-1----:R-:W-:-:S04]  /*9590*/  LEA R10, P0, R250, R0, 0x1 ;  /* 0x00000000fa0a7211 */ /* 0x002fc800078008ff */
        /* <DEDUP_REMOVED lines=12> */
.L_x_2747:
[----:B------:R-:W-:Y:S05]  /*9660*/  BSYNC B0 ;  /* 0x0000000000007941 */ /* 0x000fea0003800000 */
.L_x_2746:
[----:B------:R-:W-:Y:S05]  /*9670*/  BRA.DIV ~URZ, `(.L_x_2748) ;  /* 0x0001c1c27f007947 */ /* 0x000fea000b800000 */
[----:B--2---:R2:W3:Y:S04]  /*9680*/  SHFL.IDX PT, R4, R6, 0x3, 0x1c1f ;  /* 0x007c1f0006047f89 */ /* 0x0044e800000e0000 */
[----:B-1----:R2:W1:Y:S02]  /*9690*/  SHFL.IDX PT, R0, R12, 0x3, 0x1c1f ;  /* 0x007c1f000c007f89 */ /* 0x00246400000e0000 */
.L_x_2993:
[----:B--2---:R-:W2:Y:S04]  /*96a0*/  LDL R114, [R1] ;  /* 0x0000000001727983 */ /* 0x004ea80000100800 */
[----:B----4-:R-:W4:Y:S04]  /*96b0*/  LDL R115, [R1+0x90] ;  /* 0x0000900001737983 */ /* 0x010f280000100800 */
[----:B---3--:R-:W3:Y:S04]  /*96c0*/  LDL R112, [R1+0x4] ;  /* 0x0000040001707983 */ /* 0x008ee80000100800 */
[----:B------:R-:W3:Y:S04]  /*96d0*/  LDL R117, [R1+0x38] ;  /* 0x0000380001757983 */ /* 0x000ee80000100800 */
[----:B------:R-:W3:Y:S01]  /*96e0*/  LDL R113, [R1+0x7c] ;  /* 0x00007c0001717983 */ /* 0x000ee20000100800 */
[----:B------:R-:W-:-:S04]  /*96f0*/  IADD3 R2, R5, 0x60, RZ ;  /* 0x0000006005027810 */ /* 0x000fc80007ffe0ff */
[----:B------:R-:W-:-:S13]  /*9700*/  ISETP.GE.AND P0, PT, R2, R34, PT ;  /* 0x000000220200720c */ /* 0x000fda0003f06270 */
[----:B-1----:R-:W-:-:S04]  /*9710*/  @!P0 LEA R10, P1, R250, R0, 0x1 ;  /* 0x00000000fa0a8211 */ /* 0x002fc800078208ff */
[----:B------:R-:W-:Y:S01]  /*9720*/  @!P0 LEA.HI.X R11, R250, R4, R251, 0x1, P1 ;  /* 0x00000004fa0b8211 */ /* 0x000fe200008f0cfb */
[----:B-----5:R-:W-:-:S05]  /*9730*/  IMAD.WIDE.U32 R16, R13, c[0x0][0x2b0], RZ ;  /* 0x0000ac000d107a25 */ /* 0x020fca00078e00ff */
[----:B------:R1:W-:Y:S01]  /*9740*/  STL.64 [R1+0x48], R16 ;  /* 0x0000481001007387 */ /* 0x0003e20000100a00 */
[----:B--2---:R-:W-:-:S04]  /*9750*/  @!P0 LEA R8, P1, R114, R0, 0x1 ;  /* 0x0000000072088211 */ /* 0x004fc800078208ff */
        /* <DEDUP_REMOVED lines=11> */
[----:B--2---:R-:W-:-:S05]  /*9810*/  SHF.R.S32.HI R0, RZ, 0x1f, R13 ;  /* 0x0000001fff007819 */ /* 0x004fca000001140d */
        /* <DEDUP_REMOVED lines=94> */
.L_x_2749:
        /* <DEDUP_REMOVED lines=123> */
.L_x_2753:
[----:B--2---:R-:W-:Y:S05]  /*a5b0*/  BSYNC B0 ;  /* 0x0000000000007941 */ /* 0x004fea0003800000 */
.L_x_2752:
        /* <DEDUP_REMOVED lines=118> */
.L_x_2755:
[----:B---34-:R-:W-:Y:S05]  /*ad20*/  BSYNC B0 ;  /* 0x0000000000007941 */ /* 0x018fea0003800000 */
.L_x_2754:
        /* <DEDUP_REMOVED lines=94> */
.L_x_2759:
[----:B------:R-:W-:Y:S05]  /*b310*/  BSYNC B0 ;  /* 0x0000000000007941 */ /* 0x000fea0003800000 */
.L_x_2758:
        /* <DEDUP_REMOVED lines=46> */
.L_x_2761:
[----:B------:R-:W-:Y:S05]  /*b600*/  BSYNC B0 ;  /* 0x0000000000007941 */ /* 0x000fea0003800000 */
.L_x_2760:
        /* <DEDUP_REMOVED lines=46> */
.L_x_2763:
[----:B------:R-:W-:Y:S05]  /*b8f0*/  BSYNC B0 ;  /* 0x0000000000007941 */ /* 0x000fea0003800000 */
.L_x_2762:
        /* <DEDUP_REMOVED lines=46> */
.L_x_2765:
[----:B------:R-:W-:Y:S05]  /*bbe0*/  BSYNC B0 ;  /* 0x0000000000007941 */ /* 0x000fea0003800000 */
.L_x_2764:
        /* <DEDUP_REMOVED lines=46> */
.L_x_2767:
[----:B------:R-:W-:Y:S05]  /*bed0*/  BSYNC B0 ;  /* 0x0000000000007941 */ /* 0x000fea0003800000 */
.L_x_2766:
        /* <DEDUP_REMOVED lines=45> */
.L_x_2757:
[----:B------:R-:W-:Y:S05]  /*c1b0*/  BSYNC B1 ;  /* 0x0000000000017941 */ /* 0x000fea0003800000 */
.L_x_2756:
        /* <DEDUP_REMOVED lines=49> */
.L_x_2770:
[----:B------:R-:W-:Y:S05]  /*c4d0*/  BSYNC B0 ;  /* 0x0000000000007941 */ /* 0x000fea0003800000 */
.L_x_2769:
        /* <DEDUP_REMOVED lines=46> */
.L_x_2772:
[----:B------:R-:W-:Y:S05]  /*c7c0*/  BSYNC B0 ;  /* 0x0000000000007941 */ /* 0x000fea0003800000 */
.L_x_2771:
        /* <DEDUP_REMOVED lines=46> */
.L_x_2774:
[----:B------:R-:W-:Y:S05]  /*cab0*/  BSYNC B0 ;  /* 0x0000000000007941 */ /* 0x000fea0003800000 */
.L_x_2773:
        /* <DEDUP_REMOVED lines=46> */
.L_x_2776:
[----:B------:R-:W-:Y:S05]  /*cda0*/  BSYNC B0 ;  /* 0x0000000000007941 */ /* 0x000fea0003800000 */
.L_x_2775:
        /* <DEDUP_REMOVED lines=46> */
.L_x_2778:
[----:B------:R-:W-:Y:S05]  /*d090*/  BSYNC B0 ;  /* 0x0000000000007941 */ /* 0x000fea0003800000 */
.L_x_2777:
        /* <DEDUP_REMOVED lines=46> */
.L_x_2751:
        /* <DEDUP_REMOVED lines=75> */
.L_x_2780:
[----:B--2---:R-:W-:Y:S05]  /*d830*/  BSYNC B0 ;  /* 0x0000000000007941 */ /* 0x004fea0003800000 */
.L_x_2779:
        /* <DEDUP_REMOVED lines=94> */
.L_x_2782:
[----:B--2---:R-:W-:Y:S05]  /*de20*/  BSYNC B0 ;  /* 0x0000000000007941 */ /* 0x004fea0003800000 */
.L_x_2781:
        /* <DEDUP_REMOVED lines=152> */
.L_x_2786:
[----:B------:R-:W-:Y:S05]  /*e7b0*/  BSYNC B0 ;  /* 0x0000000000007941 */ /* 0x000fea0003800000 */
.L_x_2785:
        /* <DEDUP_REMOVED lines=100> */
.L_x_2788:
[----:B------:R-:W-:Y:S05]  /*ee00*/  BSYNC B0 ;  /* 0x0000000000007941 */ /* 0x000fea0003800000 */
.L_x_2787:
        /* <DEDUP_REMOVED lines=99> */
.L_x_2784:
[----:B------:R-:W-:Y:S05]  /*f440*/  BSYNC B1 ;  /* 0x0000000000017941 */ /* 0x000fea0003800000 */
.L_x_2783:
        /* <DEDUP_REMOVED lines=105> */
.L_x_2790:
[----:B------:R-:W-:Y:S05]  /*fae0*/  BSYNC B0 ;  /* 0x0000000000007941 */ /* 0x000fea0003800000 */
.L_x_2789:
        /* <DEDUP_REMOVED lines=100> */
.L_x_2792:
[----:B------:R-:W-:Y:S05]  /*10130*/  BSYNC B0 ;  /* 0x0000000000007941 */ /* 0x000fea0003800000 */
.L_x_2791:
        /* <DEDUP_REMOVED lines=99> */
.L_x_2768:
[----:B------:R-:W-:Y:S05]  /*10770*/  BSYNC B2 ;  /* 0x0000000000027941 */ /* 0x000fea0003800000 */
.L_x_2750:
[----:B---3--:R-:W-:Y:S01]  /*10780*/  IMAD R0, R106, c[0x0][0x208], RZ ;  /* 0x000082006a007a24 */ /* 0x008fe200078e02ff */
[----:B------:R-:W-:-:S04]  /*10790*/  DEPBAR.LE SB0, 0x0 ;  /* 0x000080000000791a */ /* 0x000fc80000000000 */
[C---:B------:R-:W-:Y:S01]  /*107a0*/  IMAD.WIDE.U32 R2, R213.reuse, c[0x0][0x208], RZ ;  /* 0x00008200d5027a25 */ /* 0x040fe200078e00ff */
[----:B------:R-:W-:Y:S01]  /*107b0*/  BAR.SYNC.DEFER_BLOCKING 0x0 ;  /* 0x0000000000007b1d */ /* 0x000fe20000010000 */
[C---:B------:R-:W-:Y:S02]  /*107c0*/  ISETP.GE.AND P3, PT, R250.reuse, c[0x0][0x1d4], PT ;  /* 0x00007500fa007a0c */ /* 0x040fe40003f66270 */
[----:B------:R-:W-:Y:S01]  /*107d0*/  IMAD R0, R213, c[0x0][0x20c], R0 ;  /* 0x00008300d5007a24 */ /* 0x000fe200078e0200 */
[----:B------:R-:W-:Y:S01]  /*107e0*/  SHF.L.U64.HI R228, R250, 0x1, R251 ;  /* 0x00000001fae47819 */ /* 0x000fe200000102fb */
[----:B-12---:R-:W-:Y:S01]  /*107f0*/  IMAD.WIDE.U32 R8, R95, c[0x0][0x210], RZ ;  /* 0x000084005f087a25 */ /* 0x006fe200078e00ff */
[----:B------:R-:W-:Y:S01]  /*10800*/  SHF.L.U64.HI R230, R114, 0x1, R115 ;  /* 0x0000000172e67819 */ /* 0x000fe20000010273 */
[----:B------:R-:W1:Y:S01]  /*10810*/  S2R R27, SR_TID.X ;  /* 0x00000000001b7919 */ /* 0x000e620000002100 */
[C---:B------:R-:W-:Y:S01]  /*10820*/  SHF.L.U64.HI R226, R112.reuse, 0x1, R113 ;  /* 0x0000000170e27819 */ /* 0x040fe20000010271 */
[----:B------:R-:W-:Y:S01]  /*10830*/  IMAD.IADD R3, R3, 0x1, R0 ;  /* 0x0000000103037824 */ /* 0x000fe200078e0200 */
[----:B------:R-:W-:Y:S01]  /*10840*/  ISETP.GE.AND P2, PT, R112, c[0x0][0x1d4], PT ;  /* 0x0000750070007a0c */ /* 0x000fe20003f46270 */
[----:B------:R-:W-:Y:S01]  /*10850*/  IMAD R0, R107, c[0x0][0x218], RZ ;  /* 0x000086006b007a24 */ /* 0x000fe200078e02ff */
[----:B------:R-:W-:Y:S01]  /*10860*/  STL.64 [R1+0x30], R8 ;  /* 0x0000300801007387 */ /* 0x000fe20000100a00 */
[----:B------:R-:W-:Y:S01]  /*10870*/  IMAD.WIDE.U32 R2, R211, c[0x0][0x218], R2 ;  /* 0x00008600d3027a25 */ /* 0x000fe200078e0002 */
        /* <DEDUP_REMOVED lines=8> */
[----:B------:R-:W-:Y:S01]  /*10900*/  STL [R1+0x28], R5 ;  /* 0x0000280501007387 */ /* 0x000fe20000100800 */
[C---:B------:R-:W-:Y:S01]  /*10910*/  LEA R26, P0, R0.reuse, c[0x0][0x1f8], 0x1 ;  /* 0x00007e00001a7a11 */ /* 0x040fe200078008ff */
[----:B------:R-:W-:Y:S02]  /*10920*/  IMAD.SHL.U32 R210, R117, 0x2, RZ ;  /* 0x0000000275d27824 */ /* 0x000fe400078e00ff */
[----:B------:R-:W-:Y:S01]  /*10930*/  LDSM.16.M88.4 R16, [R198] ;  /* 0x00000000c610783b */ /* 0x000fe20000000200 */
[----:B------:R-:W-:Y:S01]  /*10940*/  LEA.HI.X R6, R0, c[0x0][0x1fc], R2, 0x1, P0 ;  /* 0x00007f0000067a11 */ /* 0x000fe200000f0c02 */
[----:B------:R-:W-:Y:S01]  /*10950*/  IMAD.IADD R0, R109, 0x1, -R116 ;  /* 0x000000016d007824 */ /* 0x000fe200078e0a74 */
[----:B-1----:R-:W-:Y:S01]  /*10960*/  ISETP.GT.AND P4, PT, R27, 0x3f, PT ;  /* 0x0000003f1b00780c */ /* 0x002fe20003f84270 */
[----:B------:R-:W1:Y:S01]  /*10970*/  SHFL.IDX PT, R2, R26, RZ, 0x1c1f ;  /* 0x001c1fff1a027589 */ /* 0x000e6200000e0000 */
[----:B------:R-:W-:-:S02]  /*10980*/  IMAD.SHL.U32 R227, R112, 0x2, RZ ;  /* 0x0000000270e37824 */ /* 0x000fc400078e00ff */
[----:B------:R-:W-:Y:S01]  /*10990*/  ISETP.LT.OR P1, PT, R0, 0x1, P3 ;  /* 0x000000010000780c */ /* 0x000fe20001f21670 */
[----:B------:R-:W2:Y:S04]  /*109a0*/  SHFL.IDX PT, R3, R6, RZ, 0x1c1f ;  /* 0x001c1fff06037589 */ /* 0x000ea800000e0000 */
[----:B------:R3:W4:Y:S04]  /*109b0*/  LDSM.16.M88.4 R12, [R198+0x1000] ;  /* 0x00100000c60c783b */ /* 0x0007280000000200 */
[----:B------:R3:W3:Y:S01]  /*109c0*/  LDSM.16.M88.4 R36, [R171] ;  /* 0x00000000ab24783b */ /* 0x0006e20000000200 */
[----:B------:R-:W-:-:S03]  /*109d0*/  @P4 LOP3.LUT R209, R209, 0x100000, RZ, 0xfc, !PT ;  /* 0x00100000d1d14812 */ /* 0x000fc600078efcff */
[----:B------:R3:W3:Y:S04]  /*109e0*/  LDSM.16.M88.4 R32, [R171+0x400] ;  /* 0x00040000ab20783b */ /* 0x0006e80000000200 */
[----:B------:R3:W3:Y:S01]  /*109f0*/  LDSM.16.M88.4 R28, [R171+0x800] ;  /* 0x00080000ab1c783b */ /* 0x0006e20000000200 */
[----:B-1----:R-:W-:-:S03]  /*10a00*/  IADD3 R4, P0, R2, R229, RZ ;  /* 0x000000e502047210 */ /* 0x002fc60007f1e0ff */
[----:B------:R1:W1:Y:S02]  /*10a10*/  LDSM.16.M88.4 R20, [R199] ;  /* 0x00000000c714783b */ /* 0x0002640000000200 */
[----:B--2---:R-:W-:Y:S02]  /*10a20*/  IMAD.X R5, R3, 0x1, R228, P0 ;  /* 0x0000000103057824 */ /* 0x004fe400000e06e4 */
[----:B------:R2:W1:Y:S01]  /*10a30*/  LDSM.16.M88.4 R8, [R199+0x1000] ;  /* 0x00100000c708783b */ /* 0x0004620000000200 */
[----:B------:R-:W-:-:S03]  /*10a40*/  IADD3 R24, P0, R2, R231, RZ ;  /* 0x000000e702187210 */ /* 0x000fc60007f1e0ff */
[----:B-----5:R2:W1:Y:S02]  /*10a50*/  LDSM.16.M88.4 R40, [R200] ;  /* 0x00000000c828783b */ /* 0x0204640000000200 */
[----:B------:R-:W-:Y:S02]  /*10a60*/  IMAD.X R25, R3, 0x1, R230, P0 ;  /* 0x0000000103197824 */ /* 0x000fe400000e06e6 */
[----:B------:R2:W1:Y:S04]  /*10a70*/  LDSM.16.M88.4 R44, [R208] ;  /* 0x00000000d02c783b */ /* 0x0004680000000200 */
[----:B------:R2:W1:Y:S04]  /*10a80*/  LDSM.16.M88.4 R60, [R207] ;  /* 0x00000000cf3c783b */ /* 0x0004680000000200 */
[----:B------:R-:W-:Y:S01]  /*10a90*/  @!PT LDS RZ, [RZ] ;  /* 0x00000000fffff984 */ /* 0x000fe20000000800 */
[----:B------:R-:W-:Y:S01]  /*10aa0*/  @!PT LDS RZ, [RZ] ;  /* 0x00000000fffff984 */ /* 0x000fe20000000800 */
[----:B------:R-:W-:Y:S01]  /*10ab0*/  @!PT LDS RZ, [RZ] ;  /* 0x00000000fffff984 */ /* 0x000fe20000000800 */
[----:B------:R2:W-:Y:S01]  /*10ac0*/  LDGSTS.E.BYPASS.LTC128B.128 [R210+0x1880], [R4.64], !P1 ;  /* 0x0188000004d27fae */ /* 0x0005e2000c901d48 */
[----:B------:R-:W-:-:S04]  /*10ad0*/  ISETP.GE.AND P1, PT, R114, c[0x0][0x1d4], PT ;  /* 0x0000750072007a0c */ /* 0x000fc80003f26270 */
        /* <DEDUP_REMOVED lines=10> */
.L_x_2994:
        /* <DEDUP_REMOVED lines=15> */
.L_x_2794:
[----:B-1-34-:R-:W-:Y:S05]  /*10c70*/  BSYNC B0 ;  /* 0x0000000000007941 */ /* 0x01afea0003800000 */
.L_x_2793:
[----:B------:R-:W3:Y:S04]  /*10c80*/  LDL R0, [R1+0x1c] ;  /* 0x00001c0001007983 */ /* 0x000ee80000100800 */
[----:B------:R-:W0:Y:S01]  /*10c90*/  LDGDEPBAR ;  /* 0x00000000000079af */ /* 0x000e220000000000 */
[----:B------:R-:W-:Y:S01]  /*10ca0*/  WARPSYNC 0xffffffff ;  /* 0xffffffff00007948 */ /* 0x000fe20003800000 */
[C---:B------:R-:W-:Y:S01]  /*10cb0*/  HMMA.16816.F32 R64, R12.reuse, R36, RZ ;  /* 0x000000240c40723c */ /* 0x040fe200000018ff */
[----:B------:R-:W-:Y:S07]  /*10cc0*/  BSSY B1, `(.L_x_2796) ;  /* 0x00000b8000017945 */ /* 0x000fee0003800000 */
[C---:B------:R-:W-:Y:S08]  /*10cd0*/  HMMA.16816.F32 R52, R12.reuse, R32, RZ ;  /* 0x000000200c34723c */ /* 0x040ff000000018ff */
[C---:B--2---:R-:W-:Y:S08]  /*10ce0*/  HMMA.16816.F32 R24, R12.reuse, R28, RZ ;  /* 0x0000001c0c18723c */ /* 0x044ff000000018ff */
        /* <DEDUP_REMOVED lines=12> */
[C---:B------:R-:W-:Y:S08]  /*10db0*/  HMMA.16816.F32 R112, R8.reuse, R40, R64 ;  /* 0x000000280870723c */ /* 0x040ff00000001840 */
[C---:B------:R-:W-:Y:S01]  /*10dc0*/  HMMA.16816.F32 R104, R8.reuse, R44, R52 ;  /* 0x0000002c0868723c */ /* 0x040fe20000001834 */
[----:B------:R-:W-:Y:S07]  /*10dd0*/  LDSM.16.M88.4 R52, [R205] ;  /* 0x00000000cd34783b */ /* 0x000fee0000000200 */
[C---:B------:R-:W-:Y:S01]  /*10de0*/  HMMA.16816.F32 R100, R8.reuse, R60, R24 ;  /* 0x0000003c0864723c */ /* 0x040fe20000001818 */
[----:B------:R-:W-:Y:S07]  /*10df0*/  LDSM.16.M88.4 R24, [R199+0x3000] ;  /* 0x00300000c718783b */ /* 0x000fee0000000200 */
[C---:B------:R-:W-:Y:S01]  /*10e00*/  HMMA.16816.F32 R96, R8.reuse, R42, R56 ;  /* 0x0000002a0860723c */ /* 0x040fe20000001838 */
[----:B------:R-:W-:Y:S07]  /*10e10*/  LDSM.16.M88.4 R56, [R206] ;  /* 0x00000000ce38783b */ /* 0x000fee0000000200 */
[C---:B------:R-:W-:Y:S08]  /*10e20*/  HMMA.16816.F32 R92, R8.reuse, R46, R48 ;  /* 0x0000002e085c723c */ /* 0x040ff00000001830 */
[----:B------:R-:W-:Y:S01]  /*10e30*/  HMMA.16816.F32 R76, R8, R62, R12 ;  /* 0x0000003e084c723c */ /* 0x000fe2000000180c */
[----:B------:R-:W1:Y:S04]  /*10e40*/  LDSM.16.M88.4 R8, [R198+0x3000] ;  /* 0x00300000c608783b */ /* 0x000e680000000200 */
[----:B------:R-:W2:Y:S03]  /*10e50*/  LDSM.16.M88.4 R12, [R198+0x2000] ;  /* 0x00200000c60c783b */ /* 0x000ea60000000200 */
[C---:B------:R-:W-:Y:S08]  /*10e60*/  HMMA.16816.F32 R68, R20.reuse, R40, R68 ;  /* 0x000000281444723c */ /* 0x040ff00000001844 */
[C---:B------:R-:W-:Y:S08]  /*10e70*/  HMMA.16816.F32 R40, R20.reuse, R42, R84 ;  /* 0x0000002a1428723c */ /* 0x040ff00000001854 */
[C---:B------:R-:W-:Y:S08]  /*10e80*/  HMMA.16816.F32 R48, R20.reuse, R44, R72 ;  /* 0x0000002c1430723c */ /* 0x040ff00000001848 */
[C---:B------:R-:W-:Y:S08]  /*10e90*/  HMMA.16816.F32 R64, R20.reuse, R60, R80 ;  /* 0x0000003c1440723c */ /* 0x040ff00000001850 */
[C---:B------:R-:W-:Y:S08]  /*10ea0*/  HMMA.16816.F32 R44, R20.reuse, R46, R88 ;  /* 0x0000002e142c723c */ /* 0x040ff00000001858 */
[----:B------:R-:W-:Y:S01]  /*10eb0*/  HMMA.16816.F32 R20, R20, R62, R28 ;  /* 0x0000003e1414723c */ /* 0x000fe2000000181c */
[----:B------:R-:W4:Y:S04]  /*10ec0*/  LDSM.16.M88.4 R60, [R204] ;  /* 0x00000000cc3c783b */ /* 0x000f280000000200 */
[----:B------:R-:W5:Y:S03]  /*10ed0*/  LDSM.16.M88.4 R28, [R199+0x2000] ;  /* 0x00200000c71c783b */ /* 0x000f660000000200 */
        /* <DEDUP_REMOVED lines=17> */
[----:B------:R-:W-:Y:S01]  /*10ff0*/  HMMA.16816.F32 R68, R24, R56, R80 ;  /* 0x000000381844723c */ /* 0x000fe20000001850 */
[----:B---3--:R-:W-:-:S07]  /*11000*/  ISETP.GT.AND P0, PT, R126, R0, PT ;  /* 0x000000007e00720c */ /* 0x008fce0003f04270 */
[C---:B------:R-:W-:Y:S08]  /*11010*/  HMMA.16816.F32 R64, R24.reuse, R58, R96 ;  /* 0x0000003a1840723c */ /* 0x040ff00000001860 */
[C---:B------:R-:W-:Y:S08]  /*11020*/  HMMA.16816.F32 R116, R24.reuse, R52, R104 ;  /* 0x000000341874723c */ /* 0x040ff00000001868 */
[C---:B------:R-:W-:Y:S08]  /*11030*/  HMMA.16816.F32 R112, R24.reuse, R54, R92 ;  /* 0x000000361870723c */ /* 0x040ff0000000185c */
[C---:B----4-:R-:W-:Y:S08]  /*11040*/  HMMA.16816.F32 R120, R24.reuse, R60, R100 ;  /* 0x0000003c1878723c */ /* 0x050ff00000001864 */
        /* <DEDUP_REMOVED lines=28> */
[----:B------:R-:W-:Y:S08]  /*11210*/  HMMA.16816.F32 R64, R8, R34, R64 ;  /* 0x000000220840723c */ /* 0x000ff00000001840 */
[C---:B----4-:R-:W-:Y:S08]  /*11220*/  HMMA.16816.F32 R52, R12.reuse, R36, R52 ;  /* 0x000000240c34723c */ /* 0x050ff00000001834 */
[C---:B------:R-:W-:Y:S08]  /*11230*/  HMMA.16816.F32 R48, R12.reuse, R38, R48 ;  /* 0x000000260c30723c */ /* 0x040ff00000001830 */
        /* <DEDUP_REMOVED lines=9> */
[----:B------:R-:W2:Y:S04]  /*112d0*/  LDL R2, [R1+0x58] ;  /* 0x0000580001027983 */ /* 0x000ea80000100800 */
        /* <DEDUP_REMOVED lines=42> */
.L_x_2995:
[----:B------:R-:W-:Y:S05]  /*11580*/  BRA.DIV ~URZ, `(.L_x_2799) ;  /* 0x000144c27f007947 */ /* 0x000fea000b800000 */
[----:B------:R3:W4:Y:S02]  /*11590*/  SHFL.IDX PT, R0, R6, RZ, 0x1c1f ;  /* 0x001c1fff06007589 */ /* 0x00072400000e0000 */
.L_x_2996:
[----:B------:R-:W-:Y:S01]  /*115a0*/  BSSY B0, `(.L_x_2800) ;  /* 0x0000013000007945 */ /* 0x000fe20003800000 */
[----:B------:R-:W-:Y:S05]  /*115b0*/  @!P1 BRA `(.L_x_2801) ;  /* 0x0000011000009947 */ /* 0x000fea0003800000 */
[----:B------:R-:W5:Y:S04]  /*115c0*/  LDL R12, [R1] ;  /* 0x00000000010c7983 */ /* 0x000f680000100800 */
[----:B---3--:R-:W3:Y:S01]  /*115d0*/  LDL R11, [R1+0x4] ;  /* 0x00000400010b7983 */ /* 0x008ee20000100800 */
[----:B------:R-:W-:Y:S02]  /*115e0*/  ISETP.GE.AND P0, PT, R250, c[0x0][0x1d4], PT ;  /* 0x00007500fa007a0c */ /* 0x000fe40003f06270 */
        /* <DEDUP_REMOVED lines=8> */
[----:B--2---:R-:W-:-:S05]  /*11670*/  IADD3 R2, P0, R0, R227, RZ ;  /* 0x000000e300027210 */ /* 0x004fca0007f1e0ff */
[----:B------:R-:W-:Y:S01]  /*11680*/  IMAD.X R3, R4, 0x1, R226, P0 ;  /* 0x0000000104037824 */ /* 0x000fe200000e06e2 */
[----:B-----5:R-:W-:Y:S02]  /*11690*/  ISETP.GE.AND P1, PT, R12, c[0x0][0x1d4], PT ;  /* 0x000075000c007a0c */ /* 0x020fe40003f26270 */
[----:B---3--:R-:W-:-:S11]  /*116a0*/  ISETP.GE.AND P0, PT, R11, c[0x0][0x1d4], PT ;  /* 0x000075000b007a0c */ /* 0x008fd60003f06270 */
[----:B------:R2:W-:Y:S04]  /*116b0*/  LDGSTS.E.BYPASS.LTC128B.128 [R210+0x4880], [R8.64], !P1 ;  /* 0x0488000008d27fae */ /* 0x0005e8000c901d48 */
[----:B------:R2:W-:Y:S02]  /*116c0*/  LDGSTS.E.BYPASS.LTC128B.128 [R210+0x5480], [R2.64], !P0 ;  /* 0x0548000002d27fae */ /* 0x0005e4000c101d48 */
.L_x_2801:
[----:B------:R-:W-:Y:S05]  /*116d0*/  BSYNC B0 ;  /* 0x0000000000007941 */ /* 0x000fea0003800000 */
.L_x_2800:
[----:B------:R-:W-:Y:S01]  /*116e0*/  ISETP.GE.AND P0, PT, R10, 0x21, PT ;  /* 0x000000210a00780c */ /* 0x000fe20003f06270 */
[----:B------:R-:W-:Y:S06]  /*116f0*/  BRA.DIV ~URZ, `(.L_x_2802) ;  /* 0x000143c27f007947 */ /* 0x000fec000b800000 */
[----:B--2---:R2:W1:Y:S04]  /*11700*/  SHFL.IDX PT, R4, R5, 0x1, 0x1c1f ;  /* 0x003c1f0005047f89 */ /* 0x00446800000e0000 */
[----:B----4-:R2:W4:Y:S02]  /*11710*/  SHFL.IDX PT, R0, R6, 0x1, 0x1c1f ;  /* 0x003c1f0006007f89 */ /* 0x01052400000e0000 */
.L_x_2997:
[----:B------:R-:W-:Y:S05]  /*11720*/  @!P0 BRA `(.L_x_2797) ;  /* 0x0000011000008947 */ /* 0x000fea0003800000 */
[----:B--23--:R-:W2:Y:S04]  /*11730*/  LDL R6, [R1] ;  /* 0x0000000001067983 */ /* 0x00cea80000100800 */
[----:B-1----:R-:W3:Y:S01]  /*11740*/  LDL R5, [R1+0x4] ;  /* 0x0000040001057983 */ /* 0x002ee20000100800 */
[----:B------:R-:W-:-:S02]  /*11750*/  ISETP.GE.AND P0, PT, R250, c[0x0][0x1d4], PT ;  /* 0x00007500fa007a0c */ /* 0x000fc40003f06270 */
        /* <DEDUP_REMOVED lines=8> */
[----:B-1----:R-:W-:-:S05]  /*117e0*/  IADD3 R2, P0, R0, R227, RZ ;  /* 0x000000e300027210 */ /* 0x002fca0007f1e0ff */
[----:B------:R-:W-:Y:S01]  /*117f0*/  IMAD.X R3, R4, 0x1, R226, P0 ;  /* 0x0000000104037824 */ /* 0x000fe200000e06e2 */
[----:B--2---:R-:W-:Y:S02]  /*11800*/  ISETP.GE.AND P1, PT, R6, c[0x0][0x1d4], PT ;  /* 0x0000750006007a0c */ /* 0x004fe40003f26270 */
[----:B---3--:R-:W-:-:S11]  /*11810*/  ISETP.GE.AND P0, PT, R5, c[0x0][0x1d4], PT ;  /* 0x0000750005007a0c */ /* 0x008fd60003f06270 */
[----:B------:R1:W-:Y:S04]  /*11820*/  LDGSTS.E.BYPASS.LTC128B.128 [R210+0x5080], [R8.64], !P1 ;  /* 0x0508000008d27fae */ /* 0x0003e8000c901d48 */
[----:B------:R1:W-:Y:S02]  /*11830*/  LDGSTS.E.BYPASS.LTC128B.128 [R210+0x5c80], [R2.64], !P0 ;  /* 0x05c8000002d27fae */ /* 0x0003e4000c101d48 */
.L_x_2797:
[----:B------:R-:W-:Y:S05]  /*11840*/  BSYNC B1 ;  /* 0x0000000000017941 */ /* 0x000fea0003800000 */
.L_x_2796:
[----:B-1----:R-:W5:Y:S01]  /*11850*/  LDL R2, [R1+0x54] ;  /* 0x0000540001027983 */ /* 0x002f620000100800 */
[----:B------:R-:W-:-:S03]  /*11860*/  IMAD.MOV.U32 R3, RZ, RZ, c[0x0][0x2c4] ;  /* 0x0000b100ff037624 */ /* 0x000fc600078e00ff */
[----:B----4-:R-:W5:Y:S02]  /*11870*/  LDL R0, [R1+0x78] ;  /* 0x0000780001007983 */ /* 0x010f640000100800 */
[----:B------:R-:W-:Y:S01]  /*11880*/  ISETP.NE.AND P0, PT, R3, 0x1, PT ;  /* 0x000000010300780c */ /* 0x000fe20003f05270 */
[----:B------:R-:W-:Y:S01]  /*11890*/  ULDC UR4, c[0x0][0x324] ;  /* 0x0000c90000047ab9 */ /* 0x000fe20000000800 */
[----:B------:R-:W0:Y:S01]  /*118a0*/  LDGDEPBAR ;  /* 0x00000000000079af */ /* 0x000e220000000000 */
[----:B------:R-:W-:Y:S01]  /*118b0*/  ULOP3.LUT UR4, URZ, UR4, URZ, 0x33, !UPT ;  /* 0x000000043f047292 */ /* 0x000fe2000f8e333f */
[----:B------:R-:W-:Y:S01]  /*118c0*/  IMAD.IADD R11, R109, 0x1, -R252 ;  /* 0x000000016d0b7824 */ /* 0x000fe200078e0afc */
[----:B------:R-:W-:Y:S01]  /*118d0*/  IADD3 R12, -R252, R108, RZ ;  /* 0x0000006cfc0c7210 */ /* 0x000fe20007ffe1ff */
[----:B-----5:R-:W-:Y:S01]  /*118e0*/  IMAD.IADD R0, R0, 0x1, R2 ;  /* 0x0000000100007824 */ /* 0x020fe200078e0202 */
        /* <DEDUP_REMOVED lines=8> */
[----:B------:R1:W4:Y:S02]  /*11970*/  SHFL.IDX PT, R2, R8, RZ, 0x1c1f ;  /* 0x001c1fff08027589 */ /* 0x00032400000e0000 */
.L_x_2998:
        /* <DEDUP_REMOVED lines=17> */
.L_x_2806:
[----:B------:R-:W-:-:S04]  /*11a90*/  MOV R3, 0x1 ;  /* 0x0000000100037802 */ /* 0x000fc80000000f00 */
[----:B------:R-:W-:-:S13]  /*11aa0*/  ISETP.NE.AND P0, PT, R3, c[0x0][0x32c], PT ;  /* 0x0000cb0003007a0c */ /* 0x000fda0003f05270 */
[----:B------:R-:W-:-:S05]  /*11ab0*/  @P0 IMAD.HI.U32 R3, R2, c[0x0][0x330], RZ ;  /* 0x0000cc0002030a27 */ /* 0x000fca00078e00ff */
[----:B------:R-:W-:Y:S02]  /*11ac0*/  @P0 SHF.R.U32.HI R2, RZ, c[0x0][0x334], R3 ;  /* 0x0000cd00ff020a19 */ /* 0x000fe40000011603 */
.L_x_2807:
[----:B------:R-:W-:Y:S05]  /*11ad0*/  BSYNC B0 ;  /* 0x0000000000007941 */ /* 0x000fea0003800000 */
.L_x_2805:
[----:B------:R-:W-:-:S05]  /*11ae0*/  IMAD R2, R2, c[0x0][0x32c], R12 ;  /* 0x0000cb0002027a24 */ /* 0x000fca00078e020c */
[----:B------:R-:W-:Y:S02]  /*11af0*/  IADD3 R3, R2, c[0x0][0x32c], RZ ;  /* 0x0000cb0002037a10 */ /* 0x000fe40007ffe0ff */
[----:B------:R-:W-:Y:S02]  /*11b00*/  IMNMX R0, R0, R2, !PT ;  /* 0x0000000200007217 */ /* 0x000fe40007800200 */
[----:B------:R-:W-:Y:S02]  /*11b10*/  IMNMX R4, R4, R3, PT ;  /* 0x0000000304047217 */ /* 0x000fe40003800200 */
.L_x_2804:
[----:B------:R-:W-:Y:S05]  /*11b20*/  BRA.DIV ~URZ, `(.L_x_2808) ;  /* 0x000140d27f007947 */ /* 0x000fea000b800000 */
[----:B------:R4:W1:Y:S02]  /*11b30*/  SHFL.IDX PT, R2, R8, 0x1, 0x1c1f ;  /* 0x003c1f0008027f89 */ /* 0x00086400000e0000 */
.L_x_2999:
[----:B------:R-:W-:Y:S02]  /*11b40*/  IMAD.MOV.U32 R3, RZ, RZ, c[0x0][0x32c] ;  /* 0x0000cb00ff037624 */ /* 0x000fe400078e00ff */
[----:B-12---:R-:W-:-:S03]  /*11b50*/  IMAD.IADD R5, R10, 0x1, R2 ;  /* 0x000000010a057824 */ /* 0x006fc600078e0202 */
[----:B------:R-:W-:Y:S02]  /*11b60*/  ISETP.GE.AND P0, PT, R3, 0x1, PT ;  /* 0x000000010300780c */ /* 0x000fe40003f06270 */
[----:B------:R-:W-:-:S04]  /*11b70*/  IADD3 R3, R9, R2, RZ ;  /* 0x0000000209037210 */ /* 0x000fc80007ffe0ff */
[----:B---3--:R-:W-:-:S07]  /*11b80*/  IMNMX R6, R11, R3, PT ;  /* 0x000000030b067217 */ /* 0x008fce0003800200 */
        /* <DEDUP_REMOVED lines=12> */
.L_x_2811:
[----:B------:R-:W-:-:S04]  /*11c50*/  MOV R3, 0x1 ;  /* 0x0000000100037802 */ /* 0x000fc80000000f00 */
[----:B------:R-:W-:-:S13]  /*11c60*/  ISETP.NE.AND P0, PT, R3, c[0x0][0x32c], PT ;  /* 0x0000cb0003007a0c */ /* 0x000fda0003f05270 */
[----:B------:R-:W-:-:S05]  /*11c70*/  @P0 IMAD.HI.U32 R3, R2, c[0x0][0x330], RZ ;  /* 0x0000cc0002030a27 */ /* 0x000fca00078e00ff */
[----:B------:R-:W-:Y:S02]  /*11c80*/  @P0 SHF.R.U32.HI R2, RZ, c[0x0][0x334], R3 ;  /* 0x0000cd00ff020a19 */ /* 0x000fe40000011603 */
.L_x_2812:
[----:B------:R-:W-:Y:S05]  /*11c90*/  BSYNC B0 ;  /* 0x0000000000007941 */ /* 0x000fea0003800000 */
.L_x_2810:
[----:B------:R-:W-:-:S05]  /*11ca0*/  IMAD R2, R2, c[0x0][0x32c], R12 ;  /* 0x0000cb0002027a24 */ /* 0x000fca00078e020c */
[----:B------:R-:W-:Y:S02]  /*11cb0*/  IADD3 R3, R2, c[0x0][0x32c], RZ ;  /* 0x0000cb0002037a10 */ /* 0x000fe40007ffe0ff */
[----:B------:R-:W-:Y:S02]  /*11cc0*/  IMNMX R5, R5, R2, !PT ;  /* 0x0000000205057217 */ /* 0x000fe40007800200 */
[----:B------:R-:W-:Y:S02]  /*11cd0*/  IMNMX R6, R6, R3, PT ;  /* 0x0000000306067217 */ /* 0x000fe40003800200 */
.L_x_2809:
        /* <DEDUP_REMOVED lines=61> */
[----:B------:R1:W2:Y:S02]  /*120b0*/  SHFL.IDX PT, R3, R8, 0x2, 0x1c1f ;  /* 0x005c1f0008037f89 */ /* 0x0002a400000e0000 */
.L_x_3000:
        /* <DEDUP_REMOVED lines=17> */
.L_x_2816:
[----:B------:R-:W-:-:S04]  /*121d0*/  MOV R4, 0x1 ;  /* 0x0000000100047802 */ /* 0x000fc80000000f00 */
[----:B------:R-:W-:-:S13]  /*121e0*/  ISETP.NE.AND P0, PT, R4, c[0x0][0x32c], PT ;  /* 0x0000cb0004007a0c */ /* 0x000fda0003f05270 */
[----:B------:R-:W-:-:S05]  /*121f0*/  @P0 IMAD.HI.U32 R4, R3, c[0x0][0x330], RZ ;  /* 0x0000cc0003040a27 */ /* 0x000fca00078e00ff */
[----:B------:R-:W-:Y:S02]  /*12200*/  @P0 SHF.R.U32.HI R3, RZ, c[0x0][0x334], R4 ;  /* 0x0000cd00ff030a19 */ /* 0x000fe40000011604 */
.L_x_2817:
[----:B------:R-:W-:Y:S05]  /*12210*/  BSYNC B0 ;  /* 0x0000000000007941 */ /* 0x000fea0003800000 */
.L_x_2815:
[----:B------:R-:W-:-:S05]  /*12220*/  IMAD R3, R3, c[0x0][0x32c], R12 ;  /* 0x0000cb0003037a24 */ /* 0x000fca00078e020c */
[----:B------:R-:W-:Y:S02]  /*12230*/  IADD3 R4, R3, c[0x0][0x32c], RZ ;  /* 0x0000cb0003047a10 */ /* 0x000fe40007ffe0ff */
[----:B------:R-:W-:Y:S02]  /*12240*/  IMNMX R0, R0, R3, !PT ;  /* 0x0000000300007217 */ /* 0x000fe40007800200 */
[----:B------:R-:W-:Y:S02]  /*12250*/  IMNMX R2, R2, R4, PT ;  /* 0x0000000402027217 */ /* 0x000fe40003800200 */
.L_x_2814:
        /* <DEDUP_REMOVED lines=86> */
[----:B------:R2:W3:Y:S02]  /*127c0*/  SHFL.IDX PT, R3, R8, 0x3, 0x1c1f ;  /* 0x007c1f0008037f89 */ /* 0x0004e400000e0000 */
.L_x_3001:
        /* <DEDUP_REMOVED lines=17> */
.L_x_2821:
[----:B------:R-:W-:-:S04]  /*128e0*/  MOV R4, 0x1 ;  /* 0x0000000100047802 */ /* 0x000fc80000000f00 */
[----:B------:R-:W-:-:S13]  /*128f0*/  ISETP.NE.AND P0, PT, R4, c[0x0][0x32c], PT ;  /* 0x0000cb0004007a0c */ /* 0x000fda0003f05270 */
[----:B------:R-:W-:-:S05]  /*12900*/  @P0 IMAD.HI.U32 R4, R3, c[0x0][0x330], RZ ;  /* 0x0000cc0003040a27 */ /* 0x000fca00078e00ff */
[----:B------:R-:W-:Y:S02]  /*12910*/  @P0 SHF.R.U32.HI R3, RZ, c[0x0][0x334], R4 ;  /* 0x0000cd00ff030a19 */ /* 0x000fe40000011604 */
.L_x_2822:
[----:B------:R-:W-:Y:S05]  /*12920*/  BSYNC B0 ;  /* 0x0000000000007941 */ /* 0x000fea0003800000 */
.L_x_2820:
[----:B------:R-:W-:-:S05]  /*12930*/  IMAD R3, R3, c[0x0][0x32c], R12 ;  /* 0x0000cb0003037a24 */ /* 0x000fca00078e020c */
[----:B------:R-:W-:Y:S02]  /*12940*/  IADD3 R4, R3, c[0x0][0x32c], RZ ;  /* 0x0000cb0003047a10 */ /* 0x000fe40007ffe0ff */
[----:B------:R-:W-:Y:S02]  /*12950*/  IMNMX R0, R0, R3, !PT ;  /* 0x0000000300007217 */ /* 0x000fe40007800200 */
[----:B------:R-:W-:Y:S02]  /*12960*/  IMNMX R2, R2, R4, PT ;  /* 0x0000000402027217 */ /* 0x000fe40003800200 */
.L_x_2819:
        /* <DEDUP_REMOVED lines=45> */
[----:B------:R-:W-:Y:S02]  /*12c40*/  FMNMX.FTZ R5, R10, R11, !PT ;  /* 0x0000000b0a057209 */ /* 0x000fe40007810000 */
        /* <DEDUP_REMOVED lines=35> */
[----:B-12-4-:R-:W-:Y:S02]  /*12e80*/  FMNMX.FTZ R8, R79, R5, !PT ;  /* 0x000000054f087209 */ /* 0x016fe40007810000 */
[----:B------:R-:W-:Y:S02]  /*12e90*/  FMNMX.FTZ R4, R88, R3, !PT ;  /* 0x0000000358047209 */ /* 0x000fe40007810000 */
[----:B------:R-:W-:Y:S02]  /*12ea0*/  FMNMX.FTZ R5, R81, R2, !PT ;  /* 0x0000000251057209 */ /* 0x000fe40007810000 */
[----:B------:R-:W-:-:S02]  /*12eb0*/  FMNMX.FTZ R6, R82, R0, !PT ;  /* 0x0000000052067209 */ /* 0x000fc40007810000 */
[----:B------:R-:W-:Y:S01]  /*12ec0*/  FMNMX.FTZ R8, R77, R8, !PT ;  /* 0x000000084d087209 */ /* 0x000fe20007810000 */
[----:B------:R-:W-:Y:S05]  /*12ed0*/  BRA.DIV ~URZ, `(.L_x_2823) ;  /* 0x00012e727f007947 */ /* 0x000fea000b800000 */
[----:B------:R1:W2:Y:S02]  /*12ee0*/  SHFL.BFLY PT, R0, R4, 0x2, 0x1f ;  /* 0x0c401f0004007f89 */ /* 0x0002a400000e0000 */
.L_x_3002:
        /* <DEDUP_REMOVED lines=15> */
.L_x_3003:
        /* <DEDUP_REMOVED lines=27> */
[----:B------:R3:W3:Y:S01]  /*13190*/  MUFU.EX2 R107, R0 ;  /* 0x00000000006b7308 */ /* 0x0006e20000000800 */
        /* <DEDUP_REMOVED lines=9> */
[----:B---3--:R-:W-:Y:S01]  /*13230*/  FFMA.FTZ R0, R20, c[0x0][0x2d0], -R4 ;  /* 0x0000b40014007a23 */ /* 0x008fe20000010804 */
[----:B------:R-:W-:-:S06]  /*13240*/  F2FP.PACK_AB R20, R107, R108 ;  /* 0x0000006c6b14723e */ /* 0x000fcc00000000ff */
        /* <DEDUP_REMOVED lines=29> */
[C---:B-----5:R-:W-:Y:S08]  /*13420*/  HMMA.16816.F32 R36, R20.reuse, R68, RZ ;  /* 0x000000441424723c */ /* 0x060ff000000018ff */
[----:B------:R-:W-:Y:S01]  /*13430*/  HMMA.16816.F32 R72, R20, R64, RZ ;  /* 0x000000401448723c */ /* 0x000fe200000018ff */
[----:B-1----:R-:W-:-:S04]  /*13440*/  FFMA.FTZ R0, R24, c[0x0][0x2d0], -R2 ;  /* 0x0000b40018007a23 */ /* 0x002fc80000010802 */
        /* <DEDUP_REMOVED lines=11> */
[----:B-1----:R-:W-:-:S05]  /*13500*/  FMUL.FTZ R0, R5, c[0x0][0x2d0] ;  /* 0x0000b40005007a20 */ /* 0x002fca0000410000 */
[----:B------:R-:W-:-:S05]  /*13510*/  FSEL R0, R0, RZ, P0 ;  /* 0x000000ff00007208 */ /* 0x000fca0000000000 */
[----:B------:R-:W-:Y:S01]  /*13520*/  FFMA.FTZ R8, R10, c[0x0][0x2d0], -R0 ;  /* 0x0000b4000a087a23 */ /* 0x000fe20000010800 */
[----:B------:R-:W-:-:S03]  /*13530*/  F2FP.PACK_AB R10, R130, R129 ;  /* 0x00000081820a723e */ /* 0x000fc600000000ff */
[----:B------:R1:W-:Y:S02]  /*13540*/  MUFU.EX2 R93, R8 ;  /* 0x00000008005d7308 */ /* 0x0003e40000000800 */
[----:B-1----:R-:W-:-:S06]  /*13550*/  FFMA.FTZ R8, R11, c[0x0][0x2d0], -R0 ;  /* 0x0000b4000b087a23 */ /* 0x002fcc0000010800 */
[----:B------:R1:W3:Y:S02]  /*13560*/  MUFU.EX2 R92, R8 ;  /* 0x00000008005c7308 */ /* 0x0002e40000000800 */
[----:B-1----:R-:W-:Y:S01]  /*13570*/  FFMA.FTZ R8, R12, c[0x0][0x2d0], -R0 ;  /* 0x0000b4000c087a23 */ /* 0x002fe20000010800 */
[----:B---3--:R-:W-:Y:S02]  /*13580*/  F2FP.PACK_AB R17, R92, R93 ;  /* 0x0000005d5c11723e */ /* 0x008fe400000000ff */
[----:B------:R-:W-:-:S03]  /*13590*/  F2FP.PACK_AB R12, R131, R128 ;  /* 0x00000080830c723e */ /* 0x000fc600000000ff */
[----:B------:R1:W-:Y:S04]  /*135a0*/  MUFU.EX2 R94, R8 ;  /* 0x00000008005e7308 */ /* 0x0003e80000000800 */
[C---:B------:R-:W-:Y:S01]  /*135b0*/  HMMA.16816.F32 R140, R12.reuse, R52, R36 ;  /* 0x000000340c8c723c */ /* 0x040fe20000001824 */
[----:B------:R-:W-:Y:S07]  /*135c0*/  LDSM.16.MT88.4 R36, [R196+0x1800] ;  /* 0x00180000c424783b */ /* 0x000fee0000004200 */
[----:B------:R-:W-:Y:S01]  /*135d0*/  HMMA.16816.F32 R148, R12, R48, R72 ;  /* 0x000000300c94723c */ /* 0x000fe20000001848 */
[----:B-1----:R-:W-:-:S04]  /*135e0*/  FFMA.FTZ R8, R35, c[0x0][0x2d0], -R0 ;  /* 0x0000b40023087a23 */ /* 0x002fc80000010800 */
        /* <DEDUP_REMOVED lines=194> */
.L_x_2827:
[----:B------:R-:W-:-:S04]  /*14210*/  MOV R0, 0x1 ;  /* 0x0000000100007802 */ /* 0x000fc80000000f00 */
[----:B------:R-:W-:-:S13]  /*14220*/  ISETP.NE.AND P0, PT, R0, c[0x0][0x32c], PT ;  /* 0x0000cb0000007a0c */ /* 0x000fda0003f05270 */
[----:B------:R-:W-:-:S05]  /*14230*/  @P0 IMAD.HI.U32 R0, R2, c[0x0][0x330], RZ ;  /* 0x0000cc0002000a27 */ /* 0x000fca00078e00ff */
[----:B------:R-:W-:Y:S02]  /*14240*/  @P0 SHF.R.U32.HI R2, RZ, c[0x0][0x334], R0 ;  /* 0x0000cd00ff020a19 */ /* 0x000fe40000011600 */
.L_x_2828:
[----:B------:R-:W-:Y:S05]  /*14250*/  BSYNC B0 ;  /* 0x0000000000007941 */ /* 0x000fea0003800000 */
.L_x_2826:
[----:B------:R-:W-:-:S05]  /*14260*/  MOV R0, c[0x0][0x32c] ;  /* 0x0000cb0000007a02 */ /* 0x000fca0000000f00 */
[----:B------:R-:W-:-:S05]  /*14270*/  IMAD R2, R2, R0, c[0x0][0x32c] ;  /* 0x0000cb0002027624 */ /* 0x000fca00078e0200 */
[----:B------:R-:W-:-:S04]  /*14280*/  IMNMX R3, R3, R2, PT ;  /* 0x0000000203037217 */ /* 0x000fc80003800200 */
.L_x_2825:
[----:B------:R-:W2:Y:S01]  /*14290*/  LDL R2, [R1+0x1c] ;  /* 0x00001c0001027983 */ /* 0x000ea20000100800 */
[----:B------:R-:W-:-:S05]  /*142a0*/  IMAD.HI R3, R3, 0x2aaaaaab, RZ ;  /* 0x2aaaaaab03037827 */ /* 0x000fca00078e02ff */
[----:B------:R-:W-:-:S04]  /*142b0*/  SHF.R.U32.HI R0, RZ, 0x1f, R3 ;  /* 0x0000001fff007819 */ /* 0x000fc80000011603 */
[----:B------:R-:W-:-:S04]  /*142c0*/  LEA.HI.SX32 R3, R3, R0, 0x1d ;  /* 0x0000000003037211 */ /* 0x000fc800078feaff */
[----:B--2---:R-:W-:-:S04]  /*142d0*/  IMNMX R247, R2, R3, !PT ;  /* 0x0000000302f77217 */ /* 0x004fc80007800200 */
[----:B------:R-:W-:-:S13]  /*142e0*/  ISETP.GE.AND P0, PT, R212, R247, PT ;  /* 0x000000f7d400720c */ /* 0x000fda0003f06270 */
[----:B------:R-:W-:Y:S05]  /*142f0*/  @!P0 BRA `(.L_x_2829) ;  /* 0x0000443000008947 */ /* 0x000fea0003800000 */
[----:B------:R-:W-:Y:S01]  /*14300*/  IMAD.MOV.U32 R107, RZ, RZ, R104 ;  /* 0x000000ffff6b7224 */ /* 0x000fe200078e0068 */
[----:B------:R-:W-:Y:S01]  /*14310*/  MOV R109, R5 ;  /* 0x00000005006d7202 */ /* 0x000fe20000000f00 */
[----:B------:R-:W-:Y:S01]  /*14320*/  IMAD.MOV.U32 R106, RZ, RZ, R105 ;  /* 0x000000ffff6a7224 */ /* 0x000fe200078e0069 */
[----:B------:R-:W-:Y:S02]  /*14330*/  MOV R108, R6 ;  /* 0x00000006006c7202 */ /* 0x000fe40000000f00 */
.L_x_2862:
        /* <DEDUP_REMOVED lines=35> */
.L_x_3004:
[----:B------:R-:W-:-:S05]  /*14570*/  BRA.DIV ~URZ, `(.L_x_2833) ;  /* 0x00011ab27f007947 */ /* 0x000fca000b800000 */
[----:B------:R3:W4:Y:S02]  /*14580*/  SHFL.IDX PT, R0, R6, RZ, 0x1c1f ;  /* 0x001c1fff06007589 */ /* 0x00072400000e0000 */
.L_x_3005:
[----:B------:R-:W5:Y:S01]  /*14590*/  LDL R10, [R1] ;  /* 0x00000000010a7983 */ /* 0x000f620000100800 */
[----:B------:R-:W-:Y:S02]  /*145a0*/  ISETP.GE.AND P3, PT, R250, c[0x0][0x1d4], PT ;  /* 0x00007500fa007a0c */ /* 0x000fe40003f66270 */
[----:B----4-:R-:W-:Y:S01]  /*145b0*/  IADD3 R2, P0, R0, R229, RZ ;  /* 0x000000e500027210 */ /* 0x010fe20007f1e0ff */
[----:B------:R-:W4:Y:S04]  /*145c0*/  LDL R8, [R1+0x4] ;  /* 0x0000040001087983 */ /* 0x000f280000100800 */
[----:B------:R-:W1:Y:S01]  /*145d0*/  S2R R9, SR_TID.X ;  /* 0x0000000000097919 */ /* 0x000e620000002100 */
[----:B--2---:R-:W-:Y:S05]  /*145e0*/  IMAD.X R3, R4, 0x1, R228, P0 ;  /* 0x0000000104037824 */ /* 0x004fea00000e06e4 */
[----:B------:R-:W-:Y:S01]  /*145f0*/  @!PT LDS RZ, [RZ] ;  /* 0x00000000fffff984 */ /* 0x000fe20000000800 */
[----:B------:R-:W-:Y:S01]  /*14600*/  @!PT LDS RZ, [RZ] ;  /* 0x00000000fffff984 */ /* 0x000fe20000000800 */
[----:B------:R-:W-:Y:S01]  /*14610*/  @!PT LDS RZ, [RZ] ;  /* 0x00000000fffff984 */ /* 0x000fe20000000800 */
[----:B------:R2:W-:Y:S01]  /*14620*/  LDGSTS.E.BYPASS.LTC128B.128 [R210+0x1880], [R2.64], !P3 ;  /* 0x0188000002d27fae */ /* 0x0005e2000d901d48 */
[----:B-1----:R-:W-:Y:S02]  /*14630*/  ISETP.GT.AND P4, PT, R9, 0x3f, PT ;  /* 0x0000003f0900780c */ /* 0x002fe40003f84270 */
[----:B--2---:R-:W-:Y:S05]  /*14640*/  IADD3 R2, P0, R0, R231, RZ ;  /* 0x000000e700027210 */ /* 0x004fea0007f1e0ff */
[----:B------:R-:W-:Y:S01]  /*14650*/  IMAD.X R3, R4, 0x1, R230, P0 ;  /* 0x0000000104037824 */ /* 0x000fe200000e06e6 */
[----:B-----5:R-:W-:Y:S02]  /*14660*/  ISETP.GE.AND P2, PT, R10, c[0x0][0x1d4], PT ;  /* 0x000075000a007a0c */ /* 0x020fe40003f46270 */
[----:B----4-:R-:W-:Y:S11]  /*14670*/  ISETP.GE.AND P1, PT, R8, c[0x0][0x1d4], PT ;  /* 0x0000750008007a0c */ /* 0x010ff60003f26270 */
[----:B------:R1:W-:Y:S02]  /*14680*/  LDGSTS.E.BYPASS.LTC128B.128 [R210+0x2480], [R2.64], !P2 ;  /* 0x0248000002d27fae */ /* 0x0003e4000d101d48 */
[----:B-1----:R-:W-:Y:S05]  /*14690*/  IADD3 R2, P0, R0, R227, RZ ;  /* 0x000000e300027210 */ /* 0x002fea0007f1e0ff */
[----:B------:R-:W-:Y:S05]  /*146a0*/  IMAD.X R3, R4, 0x1, R226, P0 ;  /* 0x0000000104037824 */ /* 0x000fea00000e06e2 */
[----:B------:R1:W-:Y:S01]  /*146b0*/  LDGSTS.E.BYPASS.LTC128B.128 [R210+0x3080], [R2.64], !P1 ;  /* 0x0308000002d27fae */ /* 0x0003e2000c901d48 */
[----:B------:R-:W-:-:S05]  /*146c0*/  @P4 BRA `(.L_x_2831) ;  /* 0x000000f000004947 */ /* 0x000fca0003800000 */
[----:B------:R-:W-:-:S05]  /*146d0*/  BRA.DIV ~URZ, `(.L_x_2834) ;  /* 0x000119c27f007947 */ /* 0x000fca000b800000 */
[----:B------:R2:W4:Y:S04]  /*146e0*/  SHFL.IDX PT, R4, R5, 0x1, 0x1c1f ;  /* 0x003c1f0005047f89 */ /* 0x00052800000e0000 */
[----:B------:R2:W1:Y:S02]  /*146f0*/  SHFL.IDX PT, R0, R6, 0x1, 0x1c1f ;  /* 0x003c1f0006007f89 */ /* 0x00046400000e0000 */
.L_x_3006:
[----:B-1----:R-:W-:Y:S05]  /*14700*/  IADD3 R2, P0, R0, R229, RZ ;  /* 0x000000e500027210 */ /* 0x002fea0007f1e0ff */
[----:B----4-:R-:W-:Y:S05]  /*14710*/  IMAD.X R3, R4, 0x1, R228, P0 ;  /* 0x0000000104037824 */ /* 0x010fea00000e06e4 */
        /* <DEDUP_REMOVED lines=10> */
.L_x_2831:
[----:B-1-34-:R-:W-:Y:S05]  /*147c0*/  BSYNC B0 ;  /* 0x0000000000007941 */ /* 0x01afea0003800000 */
.L_x_2830:
        /* <DEDUP_REMOVED lines=32> */
[----:B------:R-:W5:Y:S07]  /*149d0*/  LDSM.16.M88.4 R176, [R171+0x1000] ;  /* 0x00100000abb0783b */ /* 0x000f6e0000000200 */
        /* <DEDUP_REMOVED lines=13> */
[----:B------:R-:W4:Y:S07]  /*14ab0*/  LDSM.16.M88.4 R184, [R199+0x3000] ;  /* 0x00300000c7b8783b */ /* 0x000f2e0000000200 */
[----:B------:R-:W-:Y:S01]  /*14ac0*/  HMMA.16816.F32 R52, R172, R190, R52 ;  /* 0x000000beac34723c */ /* 0x000fe20000001834 */
[----:B------:R-:W5:Y:S07]  /*14ad0*/  LDSM.16.M88.4 R172, [R205] ;  /* 0x00000000cdac783b */ /* 0x000f6e0000000200 */
[-C--:B-1----:R-:W-:Y:S01]  /*14ae0*/  HMMA.16816.F32 R8, R176, R180.reuse, R8 ;  /* 0x000000b4b008723c */ /* 0x082fe20000001808 */
[----:B------:R-:W1:Y:S04]  /*14af0*/  LDSM.16.M88.4 R188, [R204] ;  /* 0x00000000ccbc783b */ /* 0x000e680000000200 */
[----:B---3--:R-:W-:Y:S03]  /*14b00*/  ISETP.GT.AND P0, PT, R212, R0, PT ;  /* 0x00000000d400720c */ /* 0x008fe60003f04270 */
        /* <DEDUP_REMOVED lines=30> */
[----:B------:R-:W-:Y:S01]  /*14cf0*/  HMMA.16816.F32 R52, R172, R190, R52 ;  /* 0x000000beac34723c */ /* 0x000fe20000001834 */
[----:B------:R-:W4:Y:S07]  /*14d00*/  LDSM.16.M88.4 R172, [R202] ;  /* 0x00000000caac783b */ /* 0x000f2e0000000200 */
[-C--:B-1----:R-:W-:Y:S01]  /*14d10*/  HMMA.16816.F32 R8, R176, R180.reuse, R8 ;  /* 0x000000b4b008723c */ /* 0x082fe20000001808 */
[----:B------:R-:W1:Y:S01]  /*14d20*/  LDSM.16.M88.4 R188, [R201] ;  /* 0x00000000c9bc783b */ /* 0x000e620000000200 */
[----:B------:R-:W-:Y:S07]  /*14d30*/  DEPBAR.LE SB0, 0x0 ;  /* 0x000080000000791a */ /* 0x000fee0000000000 */
[----:B------:R-:W-:Y:S01]  /*14d40*/  BAR.SYNC.DEFER_BLOCKING 0x0 ;  /* 0x0000000000007b1d */ /* 0x000fe20000010000 */
[C---:B---3--:R-:W-:Y:S08]  /*14d50*/  HMMA.16816.F32 R12, R184.reuse, R180, R12 ;  /* 0x000000b4b80c723c */ /* 0x048ff0000000180c */
[-C--:B------:R-:W-:Y:S08]  /*14d60*/  HMMA.16816.F32 R16, R184, R182.reuse, R16 ;  /* 0x000000b6b810723c */ /* 0x080ff00000001810 */
[C---:B------:R-:W-:Y:S08]  /*14d70*/  HMMA.16816.F32 R20, R176.reuse, R182, R20 ;  /* 0x000000b6b014723c */ /* 0x040ff00000001814 */
[-C--:B----4-:R-:W-:Y:S08]  /*14d80*/  HMMA.16816.F32 R24, R176, R172.reuse, R24 ;  /* 0x000000acb018723c */ /* 0x090ff00000001818 */
        /* <DEDUP_REMOVED lines=9> */
[----:B------:R-:W3:Y:S01]  /*14e20*/  LDL R2, [R1+0x58] ;  /* 0x0000580001027983 */ /* 0x000ee20000100800 */
[----:B------:R-:W-:Y:S02]  /*14e30*/  IMAD.MOV.U32 R3, RZ, RZ, c[0x0][0x2b8] ;  /* 0x0000ae00ff037624 */ /* 0x000fe400078e00ff */
[----:B------:R-:W-:Y:S01]  /*14e40*/  IMAD.MOV.U32 R211, RZ, RZ, RZ ;  /* 0x000000ffffd37224 */ /* 0x000fe200078e00ff */
[----:B------:R-:W4:Y:S02]  /*14e50*/  LDL R0, [R1+0x24] ;  /* 0x0000240001007983 */ /* 0x000f240000100800 */
[----:B------:R-:W-:Y:S02]  /*14e60*/  ISETP.NE.AND P2, PT, R3, 0x1, PT ;  /* 0x000000010300780c */ /* 0x000fe40003f45270 */
[----:B------:R-:W5:Y:S04]  /*14e70*/  LDL.64 R104, [R1+0x48] ;  /* 0x0000480001687983 */ /* 0x000f680000100a00 */
[----:B--2---:R-:W2:Y:S04]  /*14e80*/  LDL R5, [R1+0x50] ;  /* 0x0000500001057983 */ /* 0x004ea80000100800 */
[----:B------:R-:W2:Y:S04]  /*14e90*/  LDL.64 R216, [R1+0x40] ;  /* 0x0000400001d87983 */ /* 0x000ea80000100a00 */
[----:B------:R-:W2:Y:S01]  /*14ea0*/  LDL R6, [R1+0x3c] ;  /* 0x00003c0001067983 */ /* 0x000ea20000100800 */
[----:B----4-:R-:W-:Y:S01]  /*14eb0*/  ISETP.GT.AND P1, PT, R0, 0x2f, PT ;  /* 0x0000002f0000780c */ /* 0x010fe20003f24270 */
[----:B---3--:R-:W-:Y:S05]  /*14ec0*/  IMAD R2, R212, 0x30, R2 ;  /* 0x00000030d4027824 */ /* 0x008fea00078e0202 */
[----:B------:R-:W-:Y:S05]  /*14ed0*/  IADD3 R2, R2, -0x30, R0 ;  /* 0xffffffd002027810 */ /* 0x000fea0007ffe000 */
[----:B------:R-:W-:Y:S04]  /*14ee0*/  @P2 IMAD.HI.U32 R3, R2, c[0x0][0x2bc], RZ ;  /* 0x0000af0002032a27 */ /* 0x000fe800078e00ff */
[----:B------:R-:W-:Y:S01]  /*14ef0*/  IMAD.MOV.U32 R0, RZ, RZ, R2 ;  /* 0x000000ffff007224 */ /* 0x000fe200078e0002 */
[----:B------:R-:W-:Y:S04]  /*14f00*/  @P2 SHF.R.U32.HI R0, RZ, c[0x0][0x2c0], R3 ;  /* 0x0000b000ff002a19 */ /* 0x000fe80000011603 */
[C---:B-----5:R-:W-:Y:S01]  /*14f10*/  @!P1 IADD3 R3, P0, R0.reuse, R104, RZ ;  /* 0x0000006800039210 */ /* 0x060fe20007f1e0ff */
[----:B------:R-:W-:Y:S01]  /*14f20*/  IMAD.MOV R4, RZ, RZ, -R0 ;  /* 0x000000ffff047224 */ /* 0x000fe200078e0a00 */
[----:B------:R-:W1:Y:S02]  /*14f30*/  S2R R104, SR_TID.X ;  /* 0x0000000000687919 */ /* 0x000e640000002100 */
[----:B--2---:R-:W-:Y:S01]  /*14f40*/  @!P1 LEA.HI.X.SX32 R0, R0, R5, 0x1, P0 ;  /* 0x0000000500009211 */ /* 0x004fe200000f0eff */
        /* <DEDUP_REMOVED lines=24> */
.L_x_3007:
[----:B------:R-:W-:-:S05]  /*150d0*/  BRA.DIV ~URZ, `(.L_x_2838) ;  /* 0x000111027f007947 */ /* 0x000fca000b800000 */
[----:B------:R3:W4:Y:S02]  /*150e0*/  SHFL.IDX PT, R0, R104, RZ, 0x1c1f ;  /* 0x001c1fff68007589 */ /* 0x00072400000e0000 */
.L_x_3008:
[----:B------:R-:W5:Y:S01]  /*150f0*/  LDL R172, [R1] ;  /* 0x0000000001ac7983 */ /* 0x000f620000100800 */
[----:B----4-:R-:W-:Y:S03]  /*15100*/  @P0 IADD3 R2, P1, R0, R229, RZ ;  /* 0x000000e500020210 */ /* 0x010fe60007f3e0ff */
[----:B------:R-:W4:Y:S02]  /*15110*/  LDL R105, [R1+0x4] ;  /* 0x0000040001697983 */ /* 0x000f240000100800 */
[----:B--2---:R-:W-:Y:S01]  /*15120*/  @P0 IMAD.X R3, R4, 0x1, R228, P1 ;  /* 0x0000000104030824 */ /* 0x004fe200008e06e4 */
[----:B------:R-:W-:Y:S11]  /*15130*/  @P0 ISETP.GE.AND P1, PT, R250, c[0x0][0x1d4], PT ;  /* 0x00007500fa000a0c */ /* 0x000ff60003f26270 */
[----:B------:R-:W-:Y:S02]  /*15140*/  @!UPT UIADD3 URZ, URZ, URZ, URZ ;  /* 0x0000003f3f3ff290 */ /* 0x000fe4000fffe03f */
[----:B------:R-:W-:Y:S01]  /*15150*/  @!PT LDS RZ, [RZ] ;  /* 0x00000000fffff984 */ /* 0x000fe20000000800 */
[----:B------:R-:W-:Y:S01]  /*15160*/  @!PT LDS RZ, [RZ] ;  /* 0x00000000fffff984 */ /* 0x000fe20000000800 */
[----:B------:R-:W-:Y:S01]  /*15170*/  @!PT LDS RZ, [RZ] ;  /* 0x00000000fffff984 */ /* 0x000fe20000000800 */
[----:B------:R2:W-:Y:S02]  /*15180*/  @P0 LDGSTS.E.BYPASS.LTC128B.128 [R210+0x3c80], [R2.64], !P1 ;  /* 0x03c8000002d20fae */ /* 0x0005e4000c901d48 */
[----:B--2---:R-:W-:Y:S05]  /*15190*/  @P0 IADD3 R2, P1, R0, R231, RZ ;  /* 0x000000e700020210 */ /* 0x004fea0007f3e0ff */
[----:B------:R-:W-:Y:S01]  /*151a0*/  @P0 IMAD.X R3, R4, 0x1, R230, P1 ;  /* 0x0000000104030824 */ /* 0x000fe200008e06e6 */
[----:B-----5:R-:W-:Y:S11]  /*151b0*/  @P0 ISETP.GE.AND P1, PT, R172, c[0x0][0x1d4], PT ;  /* 0x00007500ac000a0c */ /* 0x020ff60003f26270 */
        /* <DEDUP_REMOVED lines=11> */
.L_x_3009:
[----:B-1--4-:R-:W4:Y:S01]  /*15270*/  LDL R6, [R1] ;  /* 0x0000000001067983 */ /* 0x012f220000100800 */
[----:B--2---:R-:W-:Y:S03]  /*15280*/  @P0 IADD3 R2, P1, R0, R229, RZ ;  /* 0x000000e500020210 */ /* 0x004fe60007f3e0ff */
[----:B------:R-:W2:Y:S02]  /*15290*/  LDL R5, [R1+0x4] ;  /* 0x0000040001057983 */ /* 0x000ea40000100800 */
[----:B------:R-:W-:Y:S01]  /*152a0*/  @P0 IMAD.X R3, R4, 0x1, R228, P1 ;  /* 0x0000000104030824 */ /* 0x000fe200008e06e4 */
[----:B------:R-:W-:Y:S11]  /*152b0*/  @P0 ISETP.GE.AND P1, PT, R250, c[0x0][0x1d4], PT ;  /* 0x00007500fa000a0c */ /* 0x000ff60003f26270 */
[----:B------:R-:W-:Y:S02]  /*152c0*/  @!UPT UIADD3 URZ, URZ, URZ, URZ ;  /* 0x0000003f3f3ff290 */ /* 0x000fe4000fffe03f */
[----:B------:R-:W-:Y:S01]  /*152d0*/  @!PT LDS RZ, [RZ] ;  /* 0x00000000fffff984 */ /* 0x000fe20000000800 */
[----:B------:R-:W-:Y:S01]  /*152e0*/  @!PT LDS RZ, [RZ] ;  /* 0x00000000fffff984 */ /* 0x000fe20000000800 */
[----:B------:R-:W-:Y:S01]  /*152f0*/  @!PT LDS RZ, [RZ] ;  /* 0x00000000fffff984 */ /* 0x000fe20000000800 */
[----:B------:R1:W-:Y:S02]  /*15300*/  @P0 LDGSTS.E.BYPASS.LTC128B.128 [R210+0x4480], [R2.64], !P1 ;  /* 0x0448000002d20fae */ /* 0x0003e4000c901d48 */
[----:B-1----:R-:W-:Y:S05]  /*15310*/  @P0 IADD3 R2, P1, R0, R231, RZ ;  /* 0x000000e700020210 */ /* 0x002fea0007f3e0ff */
[----:B------:R-:W-:Y:S01]  /*15320*/  @P0 IMAD.X R3, R4, 0x1, R230, P1 ;  /* 0x0000000104030824 */ /* 0x000fe200008e06e6 */
[----:B----4-:R-:W-:Y:S11]  /*15330*/  @P0 ISETP.GE.AND P1, PT, R6, c[0x0][0x1d4], PT ;  /* 0x0000750006000a0c */ /* 0x010ff60003f26270 */
[----:B------:R-:W-:Y:S02]  /*15340*/  @!UPT UIADD3 URZ, URZ, URZ, URZ ;  /* 0x0000003f3f3ff290 */ /* 0x000fe4000fffe03f */
[----:B------:R1:W-:Y:S02]  /*15350*/  @P0 LDGSTS.E.BYPASS.LTC128B.128 [R210+0x5080], [R2.64], !P1 ;  /* 0x0508000002d20fae */ /* 0x0003e4000c901d48 */
[----:B-1----:R-:W-:Y:S05]  /*15360*/  @P0 IADD3 R2, P1, R0, R227, RZ ;  /* 0x000000e300020210 */ /* 0x002fea0007f3e0ff */
[----:B------:R-:W-:Y:S01]  /*15370*/  @P0 IMAD.X R3, R4, 0x1, R226, P1 ;  /* 0x0000000104030824 */ /* 0x000fe200008e06e2 */
[----:B--2---:R-:W-:Y:S11]  /*15380*/  @P0 ISETP.GE.AND P1, PT, R5, c[0x0][0x1d4], PT ;  /* 0x0000750005000a0c */ /* 0x004ff60003f26270 */
[----:B------:R-:W-:Y:S02]  /*15390*/  @!UPT UIADD3 URZ, URZ, URZ, URZ ;  /* 0x0000003f3f3ff290 */ /* 0x000fe4000fffe03f */
[----:B------:R1:W-:Y:S02]  /*153a0*/  @P0 LDGSTS.E.BYPASS.LTC128B.128 [R210+0x5c80], [R2.64], !P1 ;  /* 0x05c8000002d20fae */ /* 0x0003e4000c901d48 */
.L_x_2836:
[----:B------:R-:W-:Y:S05]  /*153b0*/  BSYNC B0 ;  /* 0x0000000000007941 */ /* 0x000fea0003800000 */
.L_x_2835:
[----:B------:R-:W-:Y:S01]  /*153c0*/  LOP3.LUT R174, RZ, c[0x0][0x324], RZ, 0x33, !PT ;  /* 0x0000c900ffae7a12 */ /* 0x000fe200078e33ff */
[----:B-1----:R-:W4:Y:S01]  /*153d0*/  LDL R2, [R1+0x54] ;  /* 0x0000540001027983 */ /* 0x002f220000100800 */
[----:B------:R-:W-:Y:S02]  /*153e0*/  IMAD.MOV.U32 R3, RZ, RZ, c[0x0][0x2c4] ;  /* 0x0000b100ff037624 */ /* 0x000fe400078e00ff */
[----:B------:R-:W-:Y:S01]  /*153f0*/  IMAD R4, R212, -0x30, RZ ;  /* 0xffffffd0d4047824 */ /* 0x000fe200078e02ff */
[----:B------:R-:W4:Y:S02]  /*15400*/  LDL R0, [R1+0x78] ;  /* 0x0000780001007983 */ /* 0x000f240000100800 */
[----:B------:R-:W-:Y:S02]  /*15410*/  ISETP.NE.AND P0, PT, R3, 0x1, PT ;  /* 0x000000010300780c */ /* 0x000fe40003f05270 */
[----:B------:R-:W0:Y:S01]  /*15420*/  LDGDEPBAR ;  /* 0x00000000000079af */ /* 0x000e220000000000 */
[----:B----4-:R-:W-:Y:S10]  /*15430*/  IMAD.IADD R172, R0, 0x1, R2 ;  /* 0x0000000100ac7824 */ /* 0x010ff400078e0202 */
[----:B------:R-:W-:Y:S05]  /*15440*/  @P0 IMAD.HI.U32 R0, R172, c[0x0][0x2c8], RZ ;  /* 0x0000b200ac000a27 */ /* 0x000fea00078e00ff */
[----:B------:R-:W-:Y:S02]  /*15450*/  @P0 SHF.R.U32.HI R172, RZ, c[0x0][0x2cc], R0 ;  /* 0x0000b300ffac0a19 */ /* 0x000fe40000011600 */
[----:B------:R-:W-:Y:S04]  /*15460*/  IADD3 R0, -R252, 0x1, R4 ;  /* 0x00000001fc007810 */ /* 0x000fe80007ffe104 */
[----:B--2---:R-:W-:Y:S04]  /*15470*/  IADD3 R5, -R248, R0, R249 ;  /* 0x00000000f8057210 */ /* 0x004fe80007ffe1f9 */
[----:B------:R-:W-:Y:S01]  /*15480*/  IADD3 R173, R5, c[0x0][0x328], RZ ;  /* 0x0000ca0005ad7a10 */ /* 0x000fe20007ffe0ff */
[----:B------:R-:W-:-:S05]  /*15490*/  BRA.DIV ~URZ, `(.L_x_2840) ;  /* 0x00010e827f007947 */ /* 0x000fca000b800000 */
[----:B------:R1:W2:Y:S02]  /*154a0*/  SHFL.IDX PT, R0, R172, RZ, 0x1c1f ;  /* 0x001c1fffac007589 */ /* 0x0002a400000e0000 */
.L_x_3010:
[-C--:B--23--:R-:W-:Y:S01]  /*154b0*/  IADD3 R104, R173, R0.reuse, RZ ;  /* 0x00000000ad687210 */ /* 0x08cfe20007ffe0ff */
        /* <DEDUP_REMOVED lines=18> */
.L_x_2843:
[----:B------:R-:W-:Y:S04]  /*155e0*/  MOV R2, c[0x0][0x32c] ;  /* 0x0000cb0000027a02 */ /* 0x000fe80000000f00 */
[----:B------:R-:W-:Y:S11]  /*155f0*/  ISETP.NE.AND P0, PT, R2, 0x1, PT ;  /* 0x000000010200780c */ /* 0x000ff60003f05270 */
[----:B------:R-:W-:Y:S02]  /*15600*/  @!UPT UIADD3 URZ, URZ, URZ, URZ ;  /* 0x0000003f3f3ff290 */ /* 0x000fe4000fffe03f */
[----:B------:R-:W-:Y:S05]  /*15610*/  @P0 IMAD.HI.U32 R2, R0, c[0x0][0x330], RZ ;  /* 0x0000cc0000020a27 */ /* 0x000fea00078e00ff */
[----:B------:R-:W-:Y:S02]  /*15620*/  @P0 SHF.R.U32.HI R0, RZ, c[0x0][0x334], R2 ;  /* 0x0000cd00ff000a19 */ /* 0x000fe40000011602 */
.L_x_2844:
[----:B------:R-:W-:Y:S05]  /*15630*/  BSYNC B0 ;  /* 0x0000000000007941 */ /* 0x000fea0003800000 */
.L_x_2842:
[----:B------:R-:W-:Y:S04]  /*15640*/  IMAD.IADD R2, R4, 0x1, -R252 ;  /* 0x0000000104027824 */ /* 0x000fe800078e0afc */
[----:B------:R-:W-:Y:S05]  /*15650*/  IMAD R0, R0, c[0x0][0x32c], R2 ;  /* 0x0000cb0000007a24 */ /* 0x000fea00078e0202 */
[----:B------:R-:W-:Y:S02]  /*15660*/  IMNMX R5, R5, R0, !PT ;  /* 0x0000000005057217 */ /* 0x000fe40007800200 */
[----:B------:R-:W-:Y:S04]  /*15670*/  IADD3 R0, R0, c[0x0][0x32c], RZ ;  /* 0x0000cb0000007a10 */ /* 0x000fe80007ffe0ff */
[----:B------:R-:W-:Y:S02]  /*15680*/  IMNMX R104, R104, R0, PT ;  /* 0x0000000068687217 */ /* 0x000fe40003800200 */
.L_x_2841:
[----:B------:R-:W-:-:S05]  /*15690*/  BRA.DIV ~URZ, `(.L_x_2845) ;  /* 0x00010cf27f007947 */ /* 0x000fca000b800000 */
[----:B------:R2:W3:Y:S02]  /*156a0*/  SHFL.IDX PT, R2, R172, 0x1, 0x1c1f ;  /* 0x003c1f00ac027f89 */ /* 0x0004e400000e0000 */
.L_x_3011:
        /* <DEDUP_REMOVED lines=19> */
.L_x_2848:
[----:B------:R-:W-:Y:S04]  /*157e0*/  MOV R3, c[0x0][0x32c] ;  /* 0x0000cb0000037a02 */ /* 0x000fe80000000f00 */
[----:B------:R-:W-:Y:S11]  /*157f0*/  ISETP.NE.AND P0, PT, R3, 0x1, PT ;  /* 0x000000010300780c */ /* 0x000ff60003f05270 */
[----:B------:R-:W-:Y:S02]  /*15800*/  @!UPT UIADD3 URZ, URZ, URZ, URZ ;  /* 0x0000003f3f3ff290 */ /* 0x000fe4000fffe03f */
[----:B------:R-:W-:Y:S05]  /*15810*/  @P0 IMAD.HI.U32 R3, R2, c[0x0][0x330], RZ ;  /* 0x0000cc0002030a27 */ /* 0x000fea00078e00ff */
[----:B------:R-:W-:Y:S02]  /*15820*/  @P0 SHF.R.U32.HI R2, RZ, c[0x0][0x334], R3 ;  /* 0x0000cd00ff020a19 */ /* 0x000fe40000011603 */
.L_x_2849:
[----:B------:R-:W-:Y:S05]  /*15830*/  BSYNC B0 ;  /* 0x0000000000007941 */ /* 0x000fea0003800000 */
.L_x_2847:
[----:B------:R-:W-:Y:S04]  /*15840*/  IMAD.IADD R3, R4, 0x1, -R252 ;  /* 0x0000000104037824 */ /* 0x000fe800078e0afc */
[----:B------:R-:W-:Y:S05]  /*15850*/  IMAD R2, R2, c[0x0][0x32c], R3 ;  /* 0x0000cb0002027a24 */ /* 0x000fea00078e0203 */
[----:B------:R-:W-:Y:S02]  /*15860*/  IMNMX R0, R0, R2, !PT ;  /* 0x0000000200007217 */ /* 0x000fe40007800200 */
[----:B------:R-:W-:Y:S04]  /*15870*/  IADD3 R2, R2, c[0x0][0x32c], RZ ;  /* 0x0000cb0002027a10 */ /* 0x000fe80007ffe0ff */
[----:B------:R-:W-:Y:S02]  /*15880*/  IMNMX R6, R6, R2, PT ;  /* 0x0000000206067217 */ /* 0x000fe40003800200 */
.L_x_2846:
[----:B------:R-:W-:-:S05]  /*15890*/  BRA.DIV ~URZ, `(.L_x_2850) ;  /* 0x00010b627f007947 */ /* 0x000fca000b800000 */
[----:B------:R3:W4:Y:S02]  /*158a0*/  SHFL.IDX PT, R105, R172, 0x2, 0x1c1f ;  /* 0x005c1f00ac697f89 */ /* 0x00072400000e0000 */
.L_x_3012:
        /* <DEDUP_REMOVED lines=19> */
.L_x_2853:
[----:B------:R-:W-:Y:S04]  /*159e0*/  MOV R175, c[0x0][0x32c] ;  /* 0x0000cb0000af7a02 */ /* 0x000fe80000000f00 */
[----:B------:R-:W-:Y:S11]  /*159f0*/  ISETP.NE.AND P0, PT, R175, 0x1, PT ;  /* 0x00000001af00780c */ /* 0x000ff60003f05270 */
[----:B------:R-:W-:Y:S02]  /*15a00*/  @!UPT UIADD3 URZ, URZ, URZ, URZ ;  /* 0x0000003f3f3ff290 */ /* 0x000fe4000fffe03f */
[----:B------:R-:W-:Y:S05]  /*15a10*/  @P0 IMAD.HI.U32 R175, R105, c[0x0][0x330], RZ ;  /* 0x0000cc0069af0a27 */ /* 0x000fea00078e00ff */
[----:B------:R-:W-:Y:S02]  /*15a20*/  @P0 SHF.R.U32.HI R105, RZ, c[0x0][0x334], R175 ;  /* 0x0000cd00ff690a19 */ /* 0x000fe400000116af */
.L_x_2854:
[----:B------:R-:W-:Y:S05]  /*15a30*/  BSYNC B0 ;  /* 0x0000000000007941 */ /* 0x000fea0003800000 */
.L_x_2852:
[----:B------:R-:W-:Y:S04]  /*15a40*/  IMAD.IADD R175, R4, 0x1, -R252 ;  /* 0x0000000104af7824 */ /* 0x000fe800078e0afc */
[----:B------:R-:W-:Y:S05]  /*15a50*/  IMAD R105, R105, c[0x0][0x32c], R175 ;  /* 0x0000cb0069697a24 */ /* 0x000fea00078e02af */
[----:B------:R-:W-:Y:S02]  /*15a60*/  IMNMX R2, R2, R105, !PT ;  /* 0x0000006902027217 */ /* 0x000fe40007800200 */
[----:B------:R-:W-:Y:S04]  /*15a70*/  IADD3 R105, R105, c[0x0][0x32c], RZ ;  /* 0x0000cb0069697a10 */ /* 0x000fe80007ffe0ff */
[----:B------:R-:W-:Y:S02]  /*15a80*/  IMNMX R3, R3, R105, PT ;  /* 0x0000006903037217 */ /* 0x000fe40003800200 */
.L_x_2851:
[C---:B------:R-:W-:Y:S02]  /*15a90*/  ISETP.GE.AND P0, PT, R4.reuse, 0x9, PT ;  /* 0x000000090400780c */ /* 0x040fe40003f06270 */
[C---:B------:R-:W-:Y:S02]  /*15aa0*/  ISETP.GE.AND P1, PT, R4.reuse, 0xa, PT ;  /* 0x0000000a0400780c */ /* 0x040fe40003f26270 */
        /* <DEDUP_REMOVED lines=11> */
[C---:B------:R-:W-:Y:S02]  /*15b60*/  ISETP.LT.OR P0, PT, R104.reuse, 0xa, P0 ;  /* 0x0000000a6800780c */ /* 0x040fe40000701670 */
        /* <DEDUP_REMOVED lines=21> */
[C---:B------:R-:W-:Y:S02]  /*15cc0*/  ISETP.LT.OR P3, PT, R104.reuse, 0x1a, P0 ;  /* 0x0000001a6800780c */ /* 0x040fe40000761670 */
        /* <DEDUP_REMOVED lines=12> */
[C---:B------:R-:W-:Y:S02]  /*15d90*/  ISETP.GE.AND P5, PT, R4.reuse, 0x1, PT ;  /* 0x000000010400780c */ /* 0x040fe40003fa6270 */
[----:B------:R-:W-:Y:S02]  /*15da0*/  LOP3.LUT R209, R209, 0xfffffdff, RZ, 0xc0, !PT ;  /* 0xfffffdffd1d17812 */ /* 0x000fe400078ec0ff */
[----:B------:R-:W-:Y:S07]  /*15db0*/  ISETP.GT.AND P0, PT, R5, RZ, !P5 ;  /* 0x000000ff0500720c */ /* 0x000fee0006f04270 */
[----:B------:R-:W-:Y:S02]  /*15dc0*/  @P6 LOP3.LUT R209, R209, 0x200, RZ, 0xfc, !PT ;  /* 0x00000200d1d16812 */ /* 0x000fe400078efcff */
[----:B------:R-:W-:Y:S02]  /*15dd0*/  ISETP.GE.AND P6, PT, R4, 0x2, PT ;  /* 0x000000020400780c */ /* 0x000fe40003fc6270 */
[----:B------:R-:W-:Y:S04]  /*15de0*/  LOP3.LUT R209, R209, 0xffbfffff, RZ, 0xc0, !PT ;  /* 0xffbfffffd1d17812 */ /* 0x000fe800078ec0ff */
[----:B------:R-:W-:Y:S02]  /*15df0*/  @P5 LOP3.LUT R209, R209, 0x400000, RZ, 0xfc, !PT ;  /* 0x00400000d1d15812 */ /* 0x000fe400078efcff */
[C---:B------:R-:W-:Y:S02]  /*15e00*/  ISETP.LT.OR P5, PT, R104.reuse, 0x1, P0 ;  /* 0x000000016800780c */ /* 0x040fe400007a1670 */
        /* <DEDUP_REMOVED lines=25> */
[C---:B------:R-:W-:Y:S02]  /*15fa0*/  LOP3.LUT P2, RZ, R209.reuse, 0x1000, RZ, 0xc0, !PT ;  /* 0x00001000d1ff7812 */ /* 0x040fe4000784c0ff */
[----:B------:R-:W-:Y:S02]  /*15fb0*/  ISETP.GT.AND P0, PT, R0, 0x9, !P0 ;  /* 0x000000090000780c */ /* 0x000fe40004704270 */
[----:B------:R-:W-:Y:S02]  /*15fc0*/  LOP3.LUT P5, RZ, R209, 0x400, RZ, 0xc0, !PT ;  /* 0x00000400d1ff7812 */ /* 0x000fe400078ac0ff */
[----:B------:R-:W-:Y:S04]  /*15fd0*/  ISETP.LT.OR P0, PT, R6, 0xa, P0 ;  /* 0x0000000a0600780c */ /* 0x000fe80000701670 */
[----:B------:R-:W-:Y:S02]  /*15fe0*/  FSEL R188, R23, -INF , !P0 ;  /* 0xff80000017bc7808 */ /* 0x000fe40004000000 */
[C---:B------:R-:W-:Y:S02]  /*15ff0*/  LOP3.LUT P0, RZ, R209.reuse, 0x1, RZ, 0xc0, !PT ;  /* 0x00000001d1ff7812 */ /* 0x040fe4000780c0ff */
[----:B------:R-:W-:Y:S02]  /*16000*/  LOP3.LUT R209, R209, 0xffdfffff, RZ, 0xc0, !PT ;  /* 0xffdfffffd1d17812 */ /* 0x000fe400078ec0ff */
[----:B------:R-:W-:Y:S02]  /*16010*/  ISETP.GT.AND P0, PT, R0, 0x10, !P0 ;  /* 0x000000100000780c */ /* 0x000fe40004704270 */
[----:B------:R-:W-:Y:S02]  /*16020*/  @P2 LOP3.LUT R209, R209, 0x200000, RZ, 0xfc, !PT ;  /* 0x00200000d1d12812 */ /* 0x000fe400078efcff */
[----:B------:R-:W-:Y:S02]  /*16030*/  ISETP.LT.OR P0, PT, R6, 0x11, P0 ;  /* 0x000000110600780c */ /* 0x000fe40000701670 */
[C---:B------:R-:W-:Y:S02]  /*16040*/  LOP3.LUT P3, RZ, R209.reuse, 0x80, RZ, 0xc0, !PT ;  /* 0x00000080d1ff7812 */ /* 0x040fe4000786c0ff */
[----:B------:R-:W-:Y:S02]  /*16050*/  FSEL R187, R26, -INF , !P0 ;  /* 0xff8000001abb7808 */ /* 0x000fe40004000000 */
[C---:B------:R-:W-:Y:S02]  /*16060*/  LOP3.LUT P0, RZ, R209.reuse, 0x8, RZ, 0xc0, !PT ;  /* 0x00000008d1ff7812 */ /* 0x040fe4000780c0ff */
[C---:B------:R-:W-:Y:S02]  /*16070*/  LOP3.LUT P4, RZ, R209.reuse, 0x100, RZ, 0xc0, !PT ;  /* 0x00000100d1ff7812 */ /* 0x040fe4000788c0ff */
[----:B------:R-:W-:Y:S02]  /*16080*/  ISETP.GT.AND P0, PT, R0, 0x11, !P0 ;  /* 0x000000110000780c */ /* 0x000fe40004704270 */
[C---:B------:R-:W-:Y:S02]  /*16090*/  LOP3.LUT P1, RZ, R209.reuse, 0x40, RZ, 0xc0, !PT ;  /* 0x00000040d1ff7812 */ /* 0x040fe4000782c0ff */
[----:B------:R-:W-:Y:S02]  /*160a0*/  ISETP.LT.OR P0, PT, R6, 0x12, P0 ;  /* 0x000000120600780c */ /* 0x000fe40000701670 */
[----:B------:R-:W-:Y:S02]  /*160b0*/  LOP3.LUT P2, RZ, R209, 0x8000, RZ, 0xc0, !PT ;  /* 0x00008000d1ff7812 */ /* 0x000fe4000784c0ff */
[----:B------:R-:W-:Y:S02]  /*160c0*/  FSEL R186, R27, -INF , !P0 ;  /* 0xff8000001bba7808 */ /* 0x000fe40004000000 */
[C---:B------:R-:W-:Y:S02]  /*160d0*/  LOP3.LUT P0, RZ, R209.reuse, 0x10, RZ, 0xc0, !PT ;  /* 0x00000010d1ff7812 */ /* 0x040fe4000780c0ff */
[----:B------:R-:W-:Y:S02]  /*160e0*/  FSEL R27, R52, -INF , !P2 ;  /* 0xff800000341b7808 */ /* 0x000fe40005000000 */
[----:B------:R-:W-:Y:S02]  /*160f0*/  ISETP.GT.AND P0, PT, R0, 0x18, !P0 ;  /* 0x000000180000780c */ /* 0x000fe40004704270 */
[C---:B------:R-:W-:Y:S02]  /*16100*/  LOP3.LUT P2, RZ, R209.reuse, 0x200000, RZ, 0xc0, !PT ;  /* 0x00200000d1ff7812 */ /* 0x040fe4000784c0ff */
[----:B------:R-:W-:Y:S04]  /*16110*/  ISETP.LT.OR P0, PT, R6, 0x19, P0 ;  /* 0x000000190600780c */ /* 0x000fe80000701670 */
[----:B------:R-:W-:Y:S02]  /*16120*/  FSEL R185, R38, -INF , !P0 ;  /* 0xff80000026b97808 */ /* 0x000fe40004000000 */
[----:B------:R-:W-:Y:S04]  /*16130*/  LOP3.LUT P0, RZ, R209, 0x20, RZ, 0xc0, !PT ;  /* 0x00000020d1ff7812 */ /* 0x000fe8000780c0ff */
[----:B------:R-:W-:Y:S04]  /*16140*/  ISETP.GT.AND P0, PT, R0, 0x19, !P0 ;  /* 0x000000190000780c */ /* 0x000fe80004704270 */
[----:B------:R-:W-:Y:S04]  /*16150*/  ISETP.LT.OR P0, PT, R6, 0x1a, P0 ;  /* 0x0000001a0600780c */ /* 0x000fe80000701670 */
[----:B------:R-:W-:Y:S02]  /*16160*/  FSEL R184, R39, -INF , !P0 ;  /* 0xff80000027b87808 */ /* 0x000fe40004000000 */
[----:B------:R-:W-:Y:S02]  /*16170*/  LOP3.LUT P0, RZ, R209, 0x200, RZ, 0xc0, !PT ;  /* 0x00000200d1ff7812 */ /* 0x000fe4000780c0ff */
[----:B------:R-:W-:Y:S02]  /*16180*/  FSEL R39, R40, -INF , !P5 ;  /* 0xff80000028277808 */ /* 0x000fe40006800000 */
[----:B------:R-:W-:Y:S02]  /*16190*/  FSEL R38, R41, -INF , !P0 ;  /* 0xff80000029267808 */ /* 0x000fe40004000000 */
[----:B------:R-:W-:Y:S02]  /*161a0*/  ISETP.GT.AND P0, PT, R0, 0x20, !P3 ;  /* 0x000000200000780c */ /* 0x000fe40005f04270 */
[C---:B------:R-:W-:Y:S02]  /*161b0*/  LOP3.LUT P5, RZ, R209.reuse, 0x800000, RZ, 0xc0, !PT ;  /* 0x00800000d1ff7812 */ /* 0x040fe400078ac0ff */
[----:B------:R-:W-:Y:S02]  /*161c0*/  ISETP.LT.OR P0, PT, R6, 0x21, P0 ;  /* 0x000000210600780c */ /* 0x000fe40000701670 */
[----:B------:R-:W-:Y:S02]  /*161d0*/  FSEL R23, R8, -INF , !P5 ;  /* 0xff80000008177808 */ /* 0x000fe40006800000 */
        /* <DEDUP_REMOVED lines=21> */
[C---:B------:R-:W-:Y:S04]  /*16330*/  ISETP.GT.AND P0, PT, R2.reuse, 0x1, !P6 ;  /* 0x000000010200780c */ /* 0x040fe80007704270 */
        /* <DEDUP_REMOVED lines=43> */
.L_x_3013:
        /* <DEDUP_REMOVED lines=19> */
.L_x_2858:
[----:B------:R-:W-:Y:S04]  /*16720*/  MOV R5, c[0x0][0x32c] ;  /* 0x0000cb0000057a02 */ /* 0x000fe80000000f00 */
[----:B------:R-:W-:Y:S11]  /*16730*/  ISETP.NE.AND P0, PT, R5, 0x1, PT ;  /* 0x000000010500780c */ /* 0x000ff60003f05270 */
[----:B------:R-:W-:Y:S02]  /*16740*/  @!UPT UIADD3 URZ, URZ, URZ, URZ ;  /* 0x0000003f3f3ff290 */ /* 0x000fe4000fffe03f */
[----:B------:R-:W-:Y:S05]  /*16750*/  @P0 IMAD.HI.U32 R5, R3, c[0x0][0x330], RZ ;  /* 0x0000cc0003050a27 */ /* 0x000fea00078e00ff */
[----:B------:R-:W-:Y:S02]  /*16760*/  @P0 SHF.R.U32.HI R3, RZ, c[0x0][0x334], R5 ;  /* 0x0000cd00ff030a19 */ /* 0x000fe40000011605 */
.L_x_2859:
[----:B------:R-:W-:Y:S05]  /*16770*/  BSYNC B0 ;  /* 0x0000000000007941 */ /* 0x000fea0003800000 */
.L_x_2857:
[----:B------:R-:W-:Y:S04]  /*16780*/  IMAD.IADD R4, R4, 0x1, -R252 ;  /* 0x0000000104047824 */ /* 0x000fe800078e0afc */
[----:B------:R-:W-:Y:S05]  /*16790*/  IMAD R3, R3, c[0x0][0x32c], R4 ;  /* 0x0000cb0003037a24 */ /* 0x000fea00078e0204 */
[----:B------:R-:W-:Y:S02]  /*167a0*/  IMNMX R0, R0, R3, !PT ;  /* 0x0000000300007217 */ /* 0x000fe40007800200 */
[----:B------:R-:W-:Y:S04]  /*167b0*/  IADD3 R3, R3, c[0x0][0x32c], RZ ;  /* 0x0000cb0003037a10 */ /* 0x000fe80007ffe0ff */
[----:B------:R-:W-:Y:S02]  /*167c0*/  IMNMX R2, R2, R3, PT ;  /* 0x0000000302027217 */ /* 0x000fe40003800200 */
.L_x_2856:
[----:B------:R-:W-:Y:S02]  /*167d0*/  ISETP.GT.AND P0, PT, R0, RZ, !P5 ;  /* 0x000000ff0000720c */ /* 0x000fe40006f04270 */
[C---:B------:R-:W-:Y:S02]  /*167e0*/  LOP3.LUT P3, RZ, R209.reuse, 0x4, RZ, 0xc0, !PT ;  /* 0x00000004d1ff7812 */ /* 0x040fe4000786c0ff */
[----:B------:R-:W-:Y:S02]  /*167f0*/  ISETP.LT.OR P0, PT, R2, 0x1, P0 ;  /* 0x000000010200780c */ /* 0x000fe40000701670 */
[C---:B------:R-:W-:Y:S02]  /*16800*/  LOP3.LUT P2, RZ, R209.reuse, 0x2, RZ, 0xc0, !PT ;  /* 0x00000002d1ff7812 */ /* 0x040fe4000784c0ff */
[----:B------:R-:W-:Y:S02]  /*16810*/  FSEL R17, R14, -INF , !P0 ;  /* 0xff8000000e117808 */ /* 0x000fe40004000000 */
[----:B------:R-:W-:Y:S02]  /*16820*/  ISETP.GT.AND P0, PT, R0, 0x1, !P6 ;  /* 0x000000010000780c */ /* 0x000fe40007704270 */
[C---:B------:R-:W-:Y:S02]  /*16830*/  LOP3.LUT P1, RZ, R209.reuse, 0x1, RZ, 0xc0, !PT ;  /* 0x00000001d1ff7812 */ /* 0x040fe4000782c0ff */
[----:B------:R-:W-:Y:S02]  /*16840*/  ISETP.LT.OR P0, PT, R2, 0x2, P0 ;  /* 0x000000020200780c */ /* 0x000fe40000701670 */
[----:B------:R-:W-:Y:S02]  /*16850*/  LOP3.LUT P6, RZ, R209, 0x10, RZ, 0xc0, !PT ;  /* 0x00000010d1ff7812 */ /* 0x000fe400078cc0ff */
[----:B------:R-:W-:Y:S02]  /*16860*/  FSEL R22, R15, -INF , !P0 ;  /* 0xff8000000f167808 */ /* 0x000fe40004000000 */
[----:B------:R-:W-:Y:S02]  /*16870*/  ISETP.GT.AND P0, PT, R0, 0x8, !P3 ;  /* 0x000000080000780c */ /* 0x000fe40005f04270 */
        /* <DEDUP_REMOVED lines=85> */
.L_x_3014:
        /* <DEDUP_REMOVED lines=15> */
.L_x_3015:
        /* <DEDUP_REMOVED lines=24> */
[----:B------:R-:W1:Y:S02]  /*17040*/  MUFU.EX2 R2, R8 ;  /* 0x0000000800027308 */ /* 0x000e640000000800 */
[----:B-1-34-:R-:W-:Y:S01]  /*17050*/  F2FP.PACK_AB R172, R2, R3 ;  /* 0x0000000302ac723e */ /* 0x01afe200000000ff */
        /* <DEDUP_REMOVED lines=35> */
[----:B------:R3:W-:Y:S01]  /*17290*/  MUFU.EX2 R235, R39 ;  /* 0x0000002700eb7308 */ /* 0x0007e20000000800 */
[----:B------:R-:W-:Y:S02]  /*172a0*/  FMUL.FTZ R89, R4, R89 ;  /* 0x0000005904597220 */ /* 0x000fe40000410000 */
[C---:B-1----:R-:W-:Y:S02]  /*172b0*/  FFMA.FTZ R0, R3.reuse, R214, R26 ;  /* 0x000000d603007223 */ /* 0x042fe4000001001a */
[C---:B------:R-:W-:Y:S02]  /*172c0*/  FMUL.FTZ R58, R3.reuse, R58 ;  /* 0x0000003a033a7220 */ /* 0x040fe40000410000 */
[C---:B------:R-:W-:Y:S02]  /*172d0*/  FMUL.FTZ R59, R3.reuse, R59 ;  /* 0x0000003b033b7220 */ /* 0x040fe40000410000 */
[C---:B------:R-:W-:Y:S01]  /*172e0*/  FMUL.FTZ R70, R3.reuse, R70 ;  /* 0x0000004603467220 */ /* 0x040fe20000410000 */
[----:B------:R-:W-:Y:S01]  /*172f0*/  MUFU.EX2 R239, R187 ;  /* 0x000000bb00ef7308 */ /* 0x000fe20000000800 */
[C---:B------:R-:W-:Y:S02]  /*17300*/  FMUL.FTZ R71, R3.reuse, R71 ;  /* 0x0000004703477220 */ /* 0x040fe40000410000 */
        /* <DEDUP_REMOVED lines=8> */
[----:B------:R1:W-:Y:S01]  /*17390*/  MUFU.EX2 R26, R9 ;  /* 0x00000009001a7308 */ /* 0x0003e20000000800 */
[----:B------:R-:W-:Y:S01]  /*173a0*/  FSETP.NEU.FTZ.AND P0, PT, R5, -INF , PT ;  /* 0xff8000000500780b */ /* 0x000fe20003f1d000 */
[----:B---3--:R-:W-:Y:S02]  /*173b0*/  FMUL.FTZ R39, R3, R155 ;  /* 0x0000009b03277220 */ /* 0x008fe40000410000 */
[--C-:B------:R-:W-:Y:S02]  /*173c0*/  FFMA.FTZ R8, R25, c[0x0][0x2d0], -R2.reuse ;  /* 0x0000b40019087a23 */ /* 0x100fe40000010802 */
[----:B------:R-:W-:Y:S02]  /*173d0*/  FMUL.FTZ R0, R0, c[0x0][0x2d0] ;  /* 0x0000b40000007a20 */ /* 0x000fe40000410000 */
[--C-:B------:R-:W-:Y:S02]  /*173e0*/  FFMA.FTZ R177, R40, c[0x0][0x2d0], -R2.reuse ;  /* 0x0000b40028b17a23 */ /* 0x100fe40000010802 */
[----:B------:R2:W-:Y:S01]  /*173f0*/  MUFU.EX2 R41, R8 ;  /* 0x0000000800297308 */ /* 0x0005e20000000800 */
        /* <DEDUP_REMOVED lines=8> */
[--C-:B-1----:R-:W-:Y:S02]  /*17480*/  FFMA.FTZ R9, R55, c[0x0][0x2d0], -R2.reuse ;  /* 0x0000b40037097a23 */ /* 0x102fe40000010802 */
[--C-:B------:R-:W-:Y:S02]  /*17490*/  FFMA.FTZ R36, R53, c[0x0][0x2d0], -R2.reuse ;  /* 0x0000b40035247a23 */ /* 0x100fe40000010802 */
[----:B------:R-:W-:Y:S01]  /*174a0*/  FFMA.FTZ R182, R52, c[0x0][0x2d0], -R2 ;  /* 0x0000b40034b67a23 */ /* 0x000fe20000010802 */
[----:B------:R-:W1:Y:S01]  /*174b0*/  MUFU.EX2 R40, R13 ;  /* 0x0000000d00287308 */ /* 0x000e620000000800 */
[C---:B------:R-:W-:Y:S01]  /*174c0*/  FSEL R2, R5.reuse, RZ, P0 ;  /* 0x000000ff05027208 */ /* 0x040fe20000000000 */
[----:B------:R-:W-:Y:S02]  /*174d0*/  FMUL.FTZ R52, R4, R160 ;  /* 0x000000a004347220 */ /* 0x000fe40000410000 */
[----:B--2---:R-:W-:Y:S02]  /*174e0*/  FMUL.FTZ R8, R5, c[0x0][0x2d0] ;  /* 0x0000b40005087a20 */ /* 0x004fe40000410000 */
[----:B------:R-:W-:Y:S02]  /*174f0*/  FADD.FTZ R2, -R2, R109 ;  /* 0x0000006d02027221 */ /* 0x000fe40000010100 */
[----:B------:R-:W-:Y:S01]  /*17500*/  FMUL.FTZ R53, R4, R161 ;  /* 0x000000a104357220 */ /* 0x000fe20000410000 */
[----:B------:R-:W-:Y:S01]  /*17510*/  FSEL R8, R8, RZ, P0 ;  /* 0x000000ff08087208 */ /* 0x000fe20000000000 */
[----:B------:R-:W2:Y:S01]  /*17520*/  MUFU.EX2 R0, R0 ;  /* 0x0000000000007308 */ /* 0x000ea20000000800 */
[----:B------:R-:W-:Y:S01]  /*17530*/  FMUL.FTZ R2, R2, c[0x0][0x2d0] ;  /* 0x0000b40002027a20 */ /* 0x000fe20000410000 */
[C---:B------:R-:W-:Y:S01]  /*17540*/  ISETP.GT.AND P0, PT, R212.reuse, R247, PT ;  /* 0x000000f7d400720c */ /* 0x040fe20003f04270 */
[----:B------:R-:W-:Y:S01]  /*17550*/  FMUL.FTZ R54, R3, R162 ;  /* 0x000000a203367220 */ /* 0x000fe20000410000 */
[----:B---3--:R-:W-:Y:S01]  /*17560*/  F2FP.PACK_AB R174, R25, R26 ;  /* 0x0000001a19ae723e */ /* 0x008fe200000000ff */
[--C-:B------:R-:W-:Y:S01]  /*17570*/  FFMA.FTZ R24, R17, c[0x0][0x2d0], -R8.reuse ;  /* 0x0000b40011187a23 */ /* 0x100fe20000010808 */
[----:B------:R-:W-:Y:S01]  /*17580*/  IADD3 R212, R212, -0x1, RZ ;  /* 0xffffffffd4d47810 */ /* 0x000fe20007ffe0ff */
[--C-:B------:R-:W-:Y:S02]  /*17590*/  FFMA.FTZ R22, R22, c[0x0][0x2d0], -R8.reuse ;  /* 0x0000b40016167a23 */ /* 0x100fe40000010808 */
[--C-:B------:R-:W-:Y:S01]  /*175a0*/  FFMA.FTZ R21, R21, c[0x0][0x2d0], -R8.reuse ;  /* 0x0000b40015157a23 */ /* 0x100fe20000010808 */
[----:B------:R-:W3:Y:S01]  /*175b0*/  MUFU.EX2 R27, R9 ;  /* 0x00000009001b7308 */ /* 0x000ee20000000800 */
[--C-:B------:R-:W-:Y:S02]  /*175c0*/  FFMA.FTZ R20, R20, c[0x0][0x2d0], -R8.reuse ;  /* 0x0000b40014147a23 */ /* 0x100fe40000010808 */
[--C-:B------:R-:W-:Y:S01]  /*175d0*/  FFMA.FTZ R176, R19, c[0x0][0x2d0], -R8.reuse ;  /* 0x0000b40013b07a23 */ /* 0x100fe20000010808 */
[----:B-1----:R-:W-:Y:S01]  /*175e0*/  F2FP.PACK_AB R175, R235, R40 ;  /* 0x00000028ebaf723e */ /* 0x002fe200000000ff */
[--C-:B------:R-:W-:Y:S02]  /*175f0*/  FFMA.FTZ R178, R18, c[0x0][0x2d0], -R8.reuse ;  /* 0x0000b40012b27a23 */ /* 0x100fe40000010808 */
[--C-:B------:R-:W-:Y:S02]  /*17600*/  FFMA.FTZ R183, R16, c[0x0][0x2d0], -R8.reuse ;  /* 0x0000b40010b77a23 */ /* 0x100fe40000010808 */
[--C-:B------:R-:W-:Y:S01]  /*17610*/  FFMA.FTZ R184, R15, c[0x0][0x2d0], -R8.reuse ;  /* 0x0000b4000fb87a23 */ /* 0x100fe20000010808 */
[----:B------:R-:W1:Y:S01]  /*17620*/  MUFU.EX2 R2, R2 ;  /* 0x0000000200027308 */ /* 0x000e620000000800 */
[--C-:B------:R-:W-:Y:S02]  /*17630*/  FFMA.FTZ R193, R14, c[0x0][0x2d0], -R8.reuse ;  /* 0x0000b4000ec17a23 */ /* 0x100fe40000010808 */
[--C-:B------:R-:W-:Y:S02]  /*17640*/  FFMA.FTZ R214, R12, c[0x0][0x2d0], -R8.reuse ;  /* 0x0000b4000cd67a23 */ /* 0x100fe40000010808 */
[C---:B--2---:R-:W-:Y:S02]  /*17650*/  FMUL.FTZ R16, R0.reuse, R128 ;  /* 0x0000008000107220 */ /* 0x044fe40000410000 */
        /* <DEDUP_REMOVED lines=9> */
[--C-:B------:R-:W-:Y:S02]  /*176f0*/  FFMA.FTZ R216, R11, c[0x0][0x2d0], -R8.reuse ;  /* 0x0000b4000bd87a23 */ /* 0x100fe40000010808 */
[----:B------:R-:W-:Y:S02]  /*17700*/  FFMA.FTZ R217, R10, c[0x0][0x2d0], -R8 ;  /* 0x0000b4000ad97a23 */ /* 0x000fe40000010808 */
[C---:B------:R-:W-:Y:S02]  /*17710*/  FFMA.FTZ R8, R0.reuse, R232, R41 ;  /* 0x000000e800087223 */ /* 0x040fe40000010029 */
[C---:B------:R-:W-:Y:S02]  /*17720*/  FMUL.FTZ R12, R0.reuse, R132 ;  /* 0x00000084000c7220 */ /* 0x040fe40000410000 */
[C---:B------:R-:W-:Y:S01]  /*17730*/  FMUL.FTZ R13, R0.reuse, R133 ;  /* 0x00000085000d7220 */ /* 0x040fe20000410000 */
[----:B------:R-:W-:Y:S01]  /*17740*/  MUFU.EX2 R232, R22 ;  /* 0x0000001600e87308 */ /* 0x000fe20000000800 */
[C---:B------:R-:W-:Y:S01]  /*17750*/  FMUL.FTZ R48, R0.reuse, R112 ;  /* 0x0000007000307220 */ /* 0x040fe20000410000 */
[C---:B---3--:R-:W-:Y:S01]  /*17760*/  F2FP.PACK_AB R112, R27.reuse, R41 ;  /* 0x000000291b70723e */ /* 0x048fe200000000ff */
        /* <DEDUP_REMOVED lines=15> */
[----:B------:R-:W-:Y:S01]  /*17860*/  FADD.FTZ R9, R26, R23 ;  /* 0x000000171a097221 */ /* 0x000fe20000010000 */
[----:B------:R3:W4:Y:S01]  /*17870*/  MUFU.EX2 R0, R24 ;  /* 0x0000001800007308 */ /* 0x0007220000000800 */
[----:B------:R-:W-:Y:S02]  /*17880*/  FADD.FTZ R133, R27, R8 ;  /* 0x000000081b857221 */ /* 0x000fe40000010000 */
[----:B------:R-:W-:Y:S02]  /*17890*/  FADD.FTZ R181, R25, R9 ;  /* 0x0000000919b57221 */ /* 0x000fe40000010000 */
[C---:B------:R-:W-:Y:S02]  /*178a0*/  FMUL.FTZ R8, R4.reuse, R140 ;  /* 0x0000008c04087220 */ /* 0x040fe40000410000 */
[----:B------:R-:W-:Y:S02]  /*178b0*/  FMUL.FTZ R9, R4, R141 ;  /* 0x0000008d04097220 */ /* 0x000fe40000410000 */
[C---:B------:R-:W-:Y:S01]  /*178c0*/  FMUL.FTZ R10, R3.reuse, R142 ;  /* 0x0000008e030a7220 */ /* 0x040fe20000410000 */
[----:B------:R-:W-:Y:S01]  /*178d0*/  MUFU.EX2 R242, R186 ;  /* 0x000000ba00f27308 */ /* 0x000fe20000000800 */
[----:B------:R-:W-:Y:S02]  /*178e0*/  FMUL.FTZ R11, R3, R143 ;  /* 0x0000008f030b7220 */ /* 0x000fe40000410000 */
[----:B------:R-:W-:Y:S02]  /*178f0*/  FADD.FTZ R109, R40, R38 ;  /* 0x00000026286d7221 */ /* 0x000fe40000010000 */
[----:B------:R-:W-:Y:S01]  /*17900*/  LDSM.16.MT88.4 R40, [R197] ;  /* 0x00000000c528783b */ /* 0x000fe20000004200 */
[C---:B-1----:R-:W-:Y:S01]  /*17910*/  FMUL.FTZ R50, R2.reuse, R114 ;  /* 0x0000007202327220 */ /* 0x042fe20000410000 */
[----:B--2---:R-:W-:Y:S01]  /*17920*/  F2FP.PACK_AB R114, R245, R234 ;  /* 0x000000eaf572723e */ /* 0x004fe200000000ff */
[C---:B------:R-:W-:Y:S02]  /*17930*/  FMUL.FTZ R51, R2.reuse, R115 ;  /* 0x0000007302337220 */ /* 0x040fe40000410000 */
[C---:B------:R-:W-:Y:S01]  /*17940*/  FMUL.FTZ R14, R2.reuse, R134 ;  /* 0x00000086020e7220 */ /* 0x040fe20000410000 */
[----:B------:R-:W-:Y:S01]  /*17950*/  MUFU.EX2 R243, R185 ;  /* 0x000000b900f37308 */ /* 0x000fe20000000800 */
[C---:B------:R-:W-:Y:S01]  /*17960*/  FMUL.FTZ R15, R2.reuse, R135 ;  /* 0x00000087020f7220 */ /* 0x040fe20000410000 */
[----:B---3--:R-:W1:Y:S01]  /*17970*/  LDSM.16.MT88.4 R24, [R196] ;  /* 0x00000000c418783b */ /* 0x008e620000004200 */
[----:B----4-:R-:W-:Y:S01]  /*17980*/  FFMA.FTZ R132, R2, R233, R0 ;  /* 0x000000e902847223 */ /* 0x010fe20000010000 */
[----:B------:R-:W-:Y:S01]  /*17990*/  F2FP.PACK_AB R113, R232, R0 ;  /* 0x00000000e871723e */ /* 0x000fe200000000ff */
[C---:B------:R-:W-:Y:S02]  /*179a0*/  FMUL.FTZ R18, R2.reuse, R130 ;  /* 0x0000008202127220 */ /* 0x040fe40000410000 */
[----:B------:R-:W-:Y:S03]  /*179b0*/  FMUL.FTZ R19, R2, R131 ;  /* 0x0000008302137220 */ /* 0x000fe60000410000 */
[----:B------:R-:W2:Y:S01]  /*179c0*/  MUFU.EX2 R233, R21 ;  /* 0x0000001500e97308 */ /* 0x000ea20000000800 */
[----:B------:R-:W-:Y:S01]  /*179d0*/  LDSM.16.MT88.4 R128, [R196+0x1000] ;  /* 0x00100000c480783b */ /* 0x000fe20000004200 */
[----:B------:R-:W-:Y:S02]  /*179e0*/  FMUL.FTZ R20, R4, R144 ;  /* 0x0000009004147220 */ /* 0x000fe40000410000 */
[C---:B------:R-:W-:Y:S02]  /*179f0*/  FMUL.FTZ R22, R3.reuse, R146 ;  /* 0x0000009203167220 */ /* 0x040fe40000410000 */
[C---:B------:R-:W-:Y:S02]  /*17a00*/  FMUL.FTZ R23, R3.reuse, R147 ;  /* 0x0000009303177220 */ /* 0x040fe40000410000 */
[C---:B------:R-:W-:Y:S02]  /*17a10*/  FMUL.FTZ R46, R2.reuse, R118 ;  /* 0x00000076022e7220 */ /* 0x040fe40000410000 */
[C---:B------:R-:W-:Y:S01]  /*17a20*/  FMUL.FTZ R47, R2.reuse, R119 ;  /* 0x00000077022f7220 */ /* 0x040fe20000410000 */
[----:B------:R-:W-:Y:S01]  /*17a30*/  MUFU.EX2 R135, R188 ;  /* 0x000000bc00877308 */ /* 0x000fe20000000800 */
[----:B------:R-:W3:Y:S01]  /*17a40*/  LDSM.16.MT88.4 R116, [R196+0xc00] ;  /* 0x000c0000c474783b */ /* 0x000ee20000004200 */
[C---:B------:R-:W-:Y:S02]  /*17a50*/  FMUL.FTZ R30, R2.reuse, R126 ;  /* 0x0000007e021e7220 */ /* 0x040fe40000410000 */
[C---:B------:R-:W-:Y:S02]  /*17a60*/  FMUL.FTZ R31, R2.reuse, R127 ;  /* 0x0000007f021f7220 */ /* 0x040fe40000410000 */
[C---:B------:R-:W-:Y:S02]  /*17a70*/  FMUL.FTZ R34, R2.reuse, R122 ;  /* 0x0000007a02227220 */ /* 0x040fe40000410000 */
[----:B------:R-:W-:Y:S01]  /*17a80*/  FMUL.FTZ R35, R2, R123 ;  /* 0x0000007b02237220 */ /* 0x000fe20000410000 */
[----:B------:R-:W-:Y:S01]  /*17a90*/  LDSM.16.MT88.4 R124, [R197+0x400] ;  /* 0x00040000c57c783b */ /* 0x000fe20000004200 */
[C---:B------:R-:W-:Y:S01]  /*17aa0*/  FMUL.FTZ R36, R4.reuse, R152 ;  /* 0x0000009804247220 */ /* 0x040fe20000410000 */
[----:B------:R-:W-:Y:S01]  /*17ab0*/  MUFU.EX2 R134, R182 ;  /* 0x000000b600867308 */ /* 0x000fe20000000800 */
[----:B------:R-:W-:Y:S01]  /*17ac0*/  FMUL.FTZ R37, R4, R153 ;  /* 0x0000009904257220 */ /* 0x000fe20000410000 */
[----:B--2---:R-:W-:Y:S01]  /*17ad0*/  F2FP.PACK_AB R115, R246, R233 ;  /* 0x000000e9f673723e */ /* 0x004fe200000000ff */
[----:B------:R-:W-:Y:S02]  /*17ae0*/  FMUL.FTZ R21, R4, R145 ;  /* 0x0000009104157220 */ /* 0x000fe40000410000 */
[C---:B------:R-:W-:Y:S01]  /*17af0*/  FMUL.FTZ R38, R3.reuse, R154 ;  /* 0x0000009a03267220 */ /* 0x040fe20000410000 */
[----:B------:R-:W-:Y:S01]  /*17b00*/  LDSM.16.MT88.4 R120, [R196+0x400] ;  /* 0x00040000c478783b */ /* 0x000fe20000004200 */
[C---:B------:R-:W-:Y:S02]  /*17b10*/  FMUL.FTZ R55, R3.reuse, R163 ;  /* 0x000000a303377220 */ /* 0x040fe40000410000 */
[C---:B------:R-:W-:Y:S01]  /*17b20*/  FMUL.FTZ R62, R2.reuse, R62 ;  /* 0x0000003e023e7220 */ /* 0x040fe20000410000 */
[----:B------:R-:W-:Y:S01]  /*17b30*/  MUFU.EX2 R240, R180 ;  /* 0x000000b400f07308 */ /* 0x000fe20000000800 */
[-C--:B-1----:R-:W-:Y:S03]  /*17b40*/  HMMA.16816.F32 R8, R172, R24.reuse, R8 ;  /* 0x00000018ac08723c */ /* 0x082fe60000001808 */
[----:B------:R-:W-:Y:S02]  /*17b50*/  LDSM.16.MT88.4 R144, [R196+0x800] ;  /* 0x00080000c490783b */ /* 0x000fe40000004200 */
[C---:B------:R-:W-:Y:S02]  /*17b60*/  FMUL.FTZ R63, R2.reuse, R63 ;  /* 0x0000003f023f7220 */ /* 0x040fe40000410000 */
[C---:B------:R-:W-:Y:S01]  /*17b70*/  FMUL.FTZ R66, R2.reuse, R66 ;  /* 0x0000004202427220 */ /* 0x040fe20000410000 */
[C---:B------:R-:W-:Y:S01]  /*17b80*/  HMMA.16816.F32 R12, R112.reuse, R24, R12 ;  /* 0x00000018700c723c */ /* 0x040fe2000000180c */
[----:B------:R-:W-:Y:S02]  /*17b90*/  MUFU.EX2 R241, R179 ;  /* 0x000000b300f17308 */ /* 0x000fe40000000800 */
[----:B------:R-:W-:Y:S01]  /*17ba0*/  LDSM.16.MT88.4 R152, [R197+0x800] ;  /* 0x00080000c598783b */ /* 0x000fe20000004200 */
[C---:B------:R-:W-:Y:S02]  /*17bb0*/  FMUL.FTZ R67, R2.reuse, R67 ;  /* 0x0000004302437220 */ /* 0x040fe40000410000 */
[C---:B------:R-:W-:Y:S02]  /*17bc0*/  FMUL.FTZ R78, R2.reuse, R78 ;  /* 0x0000004e024e7220 */ /* 0x040fe40000410000 */
[-C--:B------:R-:W-:Y:S03]  /*17bd0*/  HMMA.16816.F32 R16, R112, R26.reuse, R16 ;  /* 0x0000001a7010723c */ /* 0x080fe60000001810 */
[----:B------:R-:W-:Y:S01]  /*17be0*/  LDSM.16.MT88.4 R160, [R196+0x1400] ;  /* 0x00140000c4a0783b */ /* 0x000fe20000004200 */
[C---:B------:R-:W-:Y:S01]  /*17bf0*/  FMUL.FTZ R79, R2.reuse, R79 ;  /* 0x0000004f024f7220 */ /* 0x040fe20000410000 */
[----:B------:R-:W-:Y:S01]  /*17c00*/  MUFU.EX2 R244, R177 ;  /* 0x000000b100f47308 */ /* 0x000fe20000000800 */
[----:B------:R-:W-:Y:S02]  /*17c10*/  FMUL.FTZ R82, R2, R82 ;  /* 0x0000005202527220 */ /* 0x000fe40000410000 */
[C---:B------:R-:W-:Y:S04]  /*17c20*/  HMMA.16816.F32 R20, R172.reuse, R26, R20 ;  /* 0x0000001aac14723c */ /* 0x040fe80000001814 */
[C---:B------:R-:W-:Y:S02]  /*17c30*/  FMUL.FTZ R24, R4.reuse, R148 ;  /* 0x0000009404187220 */ /* 0x040fe40000410000 */
[----:B------:R-:W-:Y:S01]  /*17c40*/  FMUL.FTZ R25, R4, R149 ;  /* 0x0000009504197220 */ /* 0x000fe20000410000 */
[----:B------:R-:W-:Y:S01]  /*17c50*/  MUFU.EX2 R238, R176 ;  /* 0x000000b000ee7308 */ /* 0x000fe20000000800 */
[C---:B------:R-:W-:Y:S04]  /*17c60*/  FMUL.FTZ R26, R3.reuse, R150 ;  /* 0x00000096031a7220 */ /* 0x040fe80000410000 */
[C---:B------:R-:W-:Y:S02]  /*17c70*/  FMUL.FTZ R27, R3.reuse, R151 ;  /* 0x00000097031b7220 */ /* 0x040fe40000410000 */
[C---:B------:R-:W-:Y:S02]  /*17c80*/  FMUL.FTZ R83, R2.reuse, R83 ;  /* 0x0000005302537220 */ /* 0x040fe40000410000 */
[C---:B------:R-:W-:Y:S01]  /*17c90*/  FMUL.FTZ R86, R3.reuse, R86 ;  /* 0x0000005603567220 */ /* 0x040fe20000410000 */
[----:B------:R-:W-:Y:S01]  /*17ca0*/  MUFU.EX2 R237, R178 ;  /* 0x000000b200ed7308 */ /* 0x000fe20000000800 */
[C---:B------:R-:W-:Y:S01]  /*17cb0*/  FMUL.FTZ R87, R3.reuse, R87 ;  /* 0x0000005703577220 */ /* 0x040fe20000410000 */
[-C--:B------:R-:W-:Y:S03]  /*17cc0*/  HMMA.16816.F32 R24, R172, R40.reuse, R24 ;  /* 0x00000028ac18723c */ /* 0x080fe60000001818 */
[C---:B------:R-:W-:Y:S02]  /*17cd0*/  FMUL.FTZ R90, R3.reuse, R90 ;  /* 0x0000005a035a7220 */ /* 0x040fe40000410000 */
[C---:B------:R-:W-:Y:S02]  /*17ce0*/  FMUL.FTZ R91, R3.reuse, R91 ;  /* 0x0000005b035b7220 */ /* 0x040fe40000410000 */
[C---:B------:R-:W-:Y:S01]  /*17cf0*/  FMUL.FTZ R102, R3.reuse, R102 ;  /* 0x0000006603667220 */ /* 0x040fe20000410000 */
[C---:B------:R-:W-:Y:S01]  /*17d00*/  HMMA.16816.F32 R28, R112.reuse, R40, R28 ;  /* 0x00000028701c723c */ /* 0x040fe2000000181c */
[----:B------:R-:W-:Y:S03]  /*17d10*/  MUFU.EX2 R236, R183 ;  /* 0x000000b700ec7308 */ /* 0x000fe60000000800 */
[----:B------:R-:W-:Y:S02]  /*17d20*/  FMUL.FTZ R103, R3, R103 ;  /* 0x0000006703677220 */ /* 0x000fe40000410000 */
[----:B------:R-:W-:Y:S02]  /*17d30*/  FMUL.FTZ R94, R2, R94 ;  /* 0x0000005e025e7220 */ /* 0x000fe40000410000 */
[-C--:B------:R-:W-:Y:S03]  /*17d40*/  HMMA.16816.F32 R32, R112, R42.reuse, R32 ;  /* 0x0000002a7020723c */ /* 0x080fe60000001820 */
[----:B------:R-:W-:Y:S01]  /*17d50*/  MUFU.EX2 R186, R221 ;  /* 0x000000dd00ba7308 */ /* 0x000fe20000000800 */
[C---:B------:R-:W-:Y:S02]  /*17d60*/  FMUL.FTZ R40, R4.reuse, R156 ;  /* 0x0000009c04287220 */ /* 0x040fe40000410000 */
[----:B------:R-:W-:Y:S02]  /*17d70*/  FMUL.FTZ R41, R4, R157 ;  /* 0x0000009d04297220 */ /* 0x000fe40000410000 */
[C---:B------:R-:W-:Y:S04]  /*17d80*/  HMMA.16816.F32 R36, R172.reuse, R42, R36 ;  /* 0x0000002aac24723c */ /* 0x040fe80000001824 */
[----:B------:R-:W-:Y:S01]  /*17d90*/  FADD.FTZ R4, R235, R109 ;  /* 0x0000006deb047221 */ /* 0x000fe20000010000 */
[----:B------:R-:W-:Y:S01]  /*17da0*/  MUFU.EX2 R187, R220 ;  /* 0x000000dc00bb7308 */ /* 0x000fe20000000800 */
[----:B------:R-:W-:Y:S02]  /*17db0*/  FMUL.FTZ R95, R2, R95 ;  /* 0x0000005f025f7220 */ /* 0x000fe40000410000 */
[C---:B------:R-:W-:Y:S04]  /*17dc0*/  FMUL.FTZ R42, R3.reuse, R158 ;  /* 0x0000009e032a7220 */ /* 0x040fe80000410000 */
[----:B------:R-:W-:Y:S02]  /*17dd0*/  FMUL.FTZ R43, R3, R159 ;  /* 0x0000009f032b7220 */ /* 0x000fe40000410000 */
[----:B------:R-:W-:Y:S01]  /*17de0*/  FADD.FTZ R3, R234, R133 ;  /* 0x00000085ea037221 */ /* 0x000fe20000010000 */
[----:B------:R-:W-:Y:S01]  /*17df0*/  MUFU.EX2 R109, R222 ;  /* 0x000000de006d7308 */ /* 0x000fe20000000800 */
[C---:B------:R-:W-:Y:S02]  /*17e00*/  FMUL.FTZ R98, R2.reuse, R98 ;  /* 0x0000006202627220 */ /* 0x040fe40000410000 */
[----:B------:R-:W-:Y:S01]  /*17e10*/  FMUL.FTZ R99, R2, R99 ;  /* 0x0000006302637220 */ /* 0x000fe20000410000 */
[-C--:B---3--:R-:W-:Y:S03]  /*17e20*/  HMMA.16816.F32 R40, R172, R116.reuse, R40 ;  /* 0x00000074ac28723c */ /* 0x088fe60000001828 */
[----:B------:R-:W-:Y:S03]  /*17e30*/  FADD.FTZ R0, R106, R181 ;  /* 0x000000b56a007221 */ /* 0x000fe60000010000 */
[----:B------:R-:W1:Y:S02]  /*17e40*/  MUFU.EX2 R2, R192 ;  /* 0x000000c000027308 */ /* 0x000e640000000800 */
[C---:B------:R-:W-:Y:S08]  /*17e50*/  HMMA.16816.F32 R44, R112.reuse, R116, R44 ;  /* 0x00000074702c723c */ /* 0x040ff0000000182c */
[-C--:B------:R-:W-:Y:S01]  /*17e60*/  HMMA.16816.F32 R48, R112, R118.reuse, R48 ;  /* 0x000000767030723c */ /* 0x080fe20000001830 */
[----:B------:R-:W-:Y:S07]  /*17e70*/  MUFU.EX2 R192, R184 ;  /* 0x000000b800c07308 */ /* 0x000fee0000000800 */
[C---:B------:R-:W-:Y:S01]  /*17e80*/  HMMA.16816.F32 R52, R172.reuse, R118, R52 ;  /* 0x00000076ac34723c */ /* 0x040fe20000001834 */
[----:B------:R-:W2:Y:S02]  /*17e90*/  LDSM.16.MT88.4 R116, [R197+0xc00] ;  /* 0x000c0000c574783b */ /* 0x000ea40000004200 */
[----:B------:R-:W-:Y:S01]  /*17ea0*/  MUFU.EX2 R190, R219 ;  /* 0x000000db00be7308 */ /* 0x000fe20000000800 */
[----:B-1----:R-:W-:Y:S04]  /*17eb0*/  FADD.FTZ R0, R2, R0 ;  /* 0x0000000002007221 */ /* 0x002fe80000010000 */
[----:B------:R-:W-:Y:S05]  /*17ec0*/  FADD.FTZ R0, R108, R0 ;  /* 0x000000006c007221 */ /* 0x000fea0000010000 */
        /* <DEDUP_REMOVED lines=8> */
[----:B-1----:R-:W-:Y:S06]  /*17f50*/  F2FP.PACK_AB R176, R188, R185 ;  /* 0x000000b9bcb0723e */ /* 0x002fec00000000ff */
[----:B------:R-:W-:Y:S01]  /*17f60*/  MUFU.EX2 R183, R193 ;  /* 0x000000c100b77308 */ /* 0x000fe20000000800 */
[C---:B------:R-:W-:Y:S01]  /*17f70*/  HMMA.16816.F32 R68, R172.reuse, R118, R68 ;  /* 0x00000076ac44723c */ /* 0x040fe20000001844 */
[----:B------:R-:W1:Y:S08]  /*17f80*/  LDSM.16.MT88.4 R116, [R196+0x1800] ;  /* 0x00180000c474783b */ /* 0x000e700000004200 */
[----:B------:R-:W3:Y:S03]  /*17f90*/  MUFU.EX2 R182, R214 ;  /* 0x000000d600b67308 */ /* 0x000ee60000000800 */
[----:B--2---:R-:W-:Y:S07]  /*17fa0*/  F2FP.PACK_AB R178, R184, R189 ;  /* 0x000000bdb8b2723e */ /* 0x004fee00000000ff */
[----:B------:R-:W-:Y:S10]  /*17fb0*/  MUFU.EX2 R181, R216 ;  /* 0x000000d800b57308 */ /* 0x000ff40000000800 */
[----:B------:R-:W2:Y:S01]  /*17fc0*/  MUFU.EX2 R180, R217 ;  /* 0x000000d900b47308 */ /* 0x000ea20000000800 */
[----:B---3--:R-:W-:Y:S01]  /*17fd0*/  F2FP.PACK_AB R177, R182, R183 ;  /* 0x000000b7b6b1723e */ /* 0x008fe200000000ff */
        /* <DEDUP_REMOVED lines=46> */
[----:B------:R-:W-:Y:S01]  /*182c0*/  FADD.FTZ R215, R109, R0 ;  /* 0x000000006dd77221 */ /* 0x000fe20000010000 */
[----:B------:R-:W-:Y:S01]  /*182d0*/  MOV R109, R5 ;  /* 0x00000005006d7202 */ /* 0x000fe20000000f00 */
        /* <DEDUP_REMOVED lines=34> */
[----:B------:R-:W-:Y:S04]  /*18500*/  FADD.FTZ R233, R180, R0 ;  /* 0x00000000b4e97221 */ /* 0x000fe80000010000 */
        /* <DEDUP_REMOVED lines=34> */
.L_x_2829:
[----:B------:R-:W2:Y:S01]  /*18730*/  LDL R0, [R1+0x54] ;  /* 0x0000540001007983 */ /* 0x000ea20000100800 */
[----:B------:R-:W-:-:S05]  /*18740*/  IMAD.MOV.U32 R2, RZ, RZ, c[0x0][0x2c4] ;  /* 0x0000b100ff027624 */ /* 0x000fca00078e00ff */
        /* <DEDUP_REMOVED lines=20> */
.L_x_2865:
[----:B------:R-:W-:-:S04]  /*18890*/  MOV R3, 0x1 ;  /* 0x0000000100037802 */ /* 0x000fc80000000f00 */
[----:B------:R-:W-:-:S13]  /*188a0*/  ISETP.NE.AND P0, PT, R3, c[0x0][0x32c], PT ;  /* 0x0000cb0003007a0c */ /* 0x000fda0003f05270 */
[----:B------:R-:W-:-:S05]  /*188b0*/  @P0 IMAD.HI.U32 R3, R0, c[0x0][0x330], RZ ;  /* 0x0000cc0000030a27 */ /* 0x000fca00078e00ff */
[----:B------:R-:W-:Y:S02]  /*188c0*/  @P0 SHF.R.U32.HI R0, RZ, c[0x0][0x334], R3 ;  /* 0x0000cd00ff000a19 */ /* 0x000fe40000011603 */
.L_x_2866:
[----:B------:R-:W-:Y:S05]  /*188d0*/  BSYNC B0 ;  /* 0x0000000000007941 */ /* 0x000fea0003800000 */
.L_x_2864:
[----:B------:R-:W-:-:S05]  /*188e0*/  IMAD R0, R0, c[0x0][0x32c], RZ ;  /* 0x0000cb0000007a24 */ /* 0x000fca00078e02ff */
[----:B------:R-:W-:-:S03]  /*188f0*/  IMNMX R2, R2, R0, !PT ;  /* 0x0000000002027217 */ /* 0x000fc60007800200 */
.L_x_2863:
[----:B------:R-:W2:Y:S01]  /*18900*/  LDL R3, [R1+0x1c] ;  /* 0x00001c0001037983 */ /* 0x000ea20000100800 */
[----:B------:R-:W-:-:S05]  /*18910*/  IADD3 R2, R2, 0x2f, RZ ;  /* 0x0000002f02027810 */ /* 0x000fca0007ffe0ff */
[----:B------:R-:W-:-:S05]  /*18920*/  IMAD.HI R2, R2, 0x2aaaaaab, RZ ;  /* 0x2aaaaaab02027827 */ /* 0x000fca00078e02ff */
[----:B------:R-:W-:-:S04]  /*18930*/  SHF.R.U32.HI R0, RZ, 0x1f, R2 ;  /* 0x0000001fff007819 */ /* 0x000fc80000011602 */
[----:B------:R-:W-:-:S04]  /*18940*/  LEA.HI.SX32 R0, R2, R0, 0x1d ;  /* 0x0000000002007211 */ /* 0x000fc800078feaff */
[----:B--2---:R-:W-:-:S04]  /*18950*/  IMNMX R3, R3, R0, !PT ;  /* 0x0000000003037217 */ /* 0x004fc80007800200 */
[----:B------:R-:W-:Y:S01]  /*18960*/  ISETP.GE.AND P0, PT, R212, R3, PT ;  /* 0x00000003d400720c */ /* 0x000fe20003f06270 */
[----:B------:R1:W-:-:S12]  /*18970*/  STL [R1+0x20], R3 ;  /* 0x0000200301007387 */ /* 0x0003d80000100800 */
[----:B------:R-:W-:Y:S05]  /*18980*/  @!P0 BRA `(.L_x_2867) ;  /* 0x00002c7000008947 */ /* 0x000fea0003800000 */
.L_x_2880:
[----:B------:R-:W2:Y:S01]  /*18990*/  LDL R0, [R1+0x1c] ;  /* 0x00001c0001007983 */ /* 0x000ea20000100800 */
[----:B------:R-:W-:Y:S04]  /*189a0*/  DEPBAR.LE SB0, 0x0 ;  /* 0x000080000000791a */ /* 0x000fe80000000000 */
[----:B------:R-:W-:Y:S01]  /*189b0*/  WARPSYNC 0xffffffff ;  /* 0xffffffff00007948 */ /* 0x000fe20003800000 */
[----:B------:R-:W-:Y:S01]  /*189c0*/  BAR.SYNC.DEFER_BLOCKING 0x0 ;  /* 0x0000000000007b1d */ /* 0x000fe20000010000 */
[----:B------:R-:W-:Y:S01]  /*189d0*/  IMAD.MOV.U32 R107, RZ, RZ, R105 ;  /* 0x000000ffff6b7224 */ /* 0x000fe200078e0069 */
[----:B------:R-:W-:Y:S01]  /*189e0*/  MOV R108, R104 ;  /* 0x00000068006c7202 */ /* 0x000fe20000000f00 */
[----:B------:R-:W-:Y:S03]  /*189f0*/  IMAD.MOV.U32 R109, RZ, RZ, R6 ;  /* 0x000000ffff6d7224 */ /* 0x000fe600078e0006 */
        /* <DEDUP_REMOVED lines=31> */
.L_x_3016:
[----:B------:R-:W-:-:S05]  /*18bf0*/  BRA.DIV ~URZ, `(.L_x_2871) ;  /* 0x0000db827f007947 */ /* 0x000fca000b800000 */
[----:B------:R3:W4:Y:S02]  /*18c00*/  SHFL.IDX PT, R0, R9, RZ, 0x1c1f ;  /* 0x001c1fff09007589 */ /* 0x00072400000e0000 */
.L_x_3017:
        /* <DEDUP_REMOVED lines=23> */
.L_x_3018:
        /* <DEDUP_REMOVED lines=12> */
.L_x_2869:
[----:B-1-34-:R-:W-:Y:S05]  /*18e40*/  BSYNC B0 ;  /* 0x0000000000007941 */ /* 0x01afea0003800000 */
.L_x_2868:
        /* <DEDUP_REMOVED lines=101> */
[----:B------:R-:W2:Y:S01]  /*194a0*/  LDL R2, [R1+0x58] ;  /* 0x0000580001027983 */ /* 0x000ea20000100800 */
        /* <DEDUP_REMOVED lines=19> */
[C---:B------:R-:W-:Y:S02]  /*195e0*/  @!P1 LEA R2, P0, R3.reuse, c[0x0][0x2a0], 0x2 ;  /* 0x0000a80003029a11 */ /* 0x040fe400078010ff */
[----:B-1----:R-:W-:Y:S02]  /*195f0*/  SHF.R.S32.HI R106, RZ, 0x1f, R173 ;  /* 0x0000001fff6a7819 */ /* 0x002fe400000114ad */
        /* <DEDUP_REMOVED lines=21> */
.L_x_3019:
[----:B------:R-:W-:-:S05]  /*19750*/  BRA.DIV ~URZ, `(.L_x_2876) ;  /* 0x0000d1d27f007947 */ /* 0x000fca000b800000 */
[----:B------:R3:W4:Y:S02]  /*19760*/  SHFL.IDX PT, R0, R173, RZ, 0x1c1f ;  /* 0x001c1fffad007589 */ /* 0x00072400000e0000 */
.L_x_3020:
        /* <DEDUP_REMOVED lines=24> */
.L_x_3021:
        /* <DEDUP_REMOVED lines=20> */
.L_x_2874:
[----:B------:R-:W-:Y:S05]  /*19a30*/  BSYNC B0 ;  /* 0x0000000000007941 */ /* 0x000fea0003800000 */
.L_x_2873:
        /* <DEDUP_REMOVED lines=51> */
.L_x_3022:
        /* <DEDUP_REMOVED lines=15> */
.L_x_3023:
[C---:B------:R-:W-:Y:S01]  /*19e60*/  FMUL.FTZ R2, R105.reuse, c[0x0][0x2d0] ;  /* 0x0000b40069027a20 */ /* 0x040fe20000410000 */
[----:B--2---:R-:W-:Y:S01]  /*19e70*/  FMNMX.FTZ R106, R0, R4, !PT ;  /* 0x00000004006a7209 */ /* 0x004fe20007810000 */
        /* <DEDUP_REMOVED lines=17> */
[----:B------:R1:W2:Y:S10]  /*19f90*/  MUFU.EX2 R2, R8 ;  /* 0x0000000800027308 */ /* 0x0002b40000000800 */
[----:B------:R-:W-:Y:S01]  /*19fa0*/  MUFU.EX2 R107, R107 ;  /* 0x0000006b006b7308 */ /* 0x000fe20000000800 */
[----:B-1----:R-:W-:Y:S04]  /*19fb0*/  FMUL.FTZ R8, R6, c[0x0][0x2d0] ;  /* 0x0000b40006087a20 */ /* 0x002fe80000410000 */
[--C-:B------:R-:W-:Y:S02]  /*19fc0*/  FFMA.FTZ R180, R28, c[0x0][0x2d0], -R8.reuse ;  /* 0x0000b4001cb47a23 */ /* 0x100fe40000010808 */
[--C-:B------:R-:W-:Y:S02]  /*19fd0*/  FFMA.FTZ R179, R29, c[0x0][0x2d0], -R8.reuse ;  /* 0x0000b4001db37a23 */ /* 0x100fe40000010808 */
[----:B------:R-:W-:Y:S02]  /*19fe0*/  FFMA.FTZ R178, R32, c[0x0][0x2d0], -R8 ;  /* 0x0000b40020b27a23 */ /* 0x000fe40000010808 */
[----:B--2---:R-:W-:Y:S01]  /*19ff0*/  FFMA.FTZ R0, R4, R215, R2 ;  /* 0x000000d704007223 */ /* 0x004fe20000010002 */
[C---:B------:R-:W-:Y:S01]  /*1a000*/  F2FP.PACK_AB R172, R3.reuse, R2 ;  /* 0x0000000203ac723e */ /* 0x040fe200000000ff */
[C---:B------:R-:W-:Y:S01]  /*1a010*/  FMUL.FTZ R2, R104.reuse, c[0x0][0x2d0] ;  /* 0x0000b40068027a20 */ /* 0x040fe20000410000 */
        /* <DEDUP_REMOVED lines=19> */
[----:B------:R-:W2:Y:S01]  /*1a150*/  MUFU.EX2 R10, R10 ;  /* 0x0000000a000a7308 */ /* 0x000ea20000000800 */
[--C-:B------:R-:W-:Y:S02]  /*1a160*/  FFMA.FTZ R23, R16, c[0x0][0x2d0], -R8.reuse ;  /* 0x0000b40010177a23 */ /* 0x100fe40000010808 */
[--C-:B------:R-:W-:Y:S02]  /*1a170*/  FFMA.FTZ R22, R17, c[0x0][0x2d0], -R8.reuse ;  /* 0x0000b40011167a23 */ /* 0x100fe40000010808 */
[--C-:B------:R-:W-:Y:S02]  /*1a180*/  FFMA.FTZ R176, R33, c[0x0][0x2d0], -R8.reuse ;  /* 0x0000b40021b07a23 */ /* 0x100fe40000010808 */
[--C-:B------:R-:W-:Y:S02]  /*1a190*/  FFMA.FTZ R194, R44, c[0x0][0x2d0], -R8.reuse ;  /* 0x0000b4002cc27a23 */ /* 0x100fe40000010808 */
[--C-:B------:R-:W-:Y:S01]  /*1a1a0*/  FFMA.FTZ R193, R45, c[0x0][0x2d0], -R8.reuse ;  /* 0x0000b4002dc17a23 */ /* 0x100fe20000010808 */
[----:B------:R-:W4:Y:S01]  /*1a1b0*/  MUFU.EX2 R2, R11 ;  /* 0x0000000b00027308 */ /* 0x000f220000000800 */
[----:B------:R-:W-:Y:S02]  /*1a1c0*/  FFMA.FTZ R192, R48, c[0x0][0x2d0], -R8 ;  /* 0x0000b40030c07a23 */ /* 0x000fe40000010808 */
[C---:B------:R-:W-:Y:S02]  /*1a1d0*/  FMUL.FTZ R52, R4.reuse, R160 ;  /* 0x000000a004347220 */ /* 0x040fe40000410000 */
[C---:B-1----:R-:W-:Y:S02]  /*1a1e0*/  FMUL.FTZ R39, R3.reuse, R155 ;  /* 0x0000009b03277220 */ /* 0x042fe40000410000 */
[C---:B------:R-:W-:Y:S02]  /*1a1f0*/  FMUL.FTZ R53, R4.reuse, R161 ;  /* 0x000000a104357220 */ /* 0x040fe40000410000 */
[C---:B------:R-:W-:Y:S01]  /*1a200*/  FMUL.FTZ R54, R3.reuse, R162 ;  /* 0x000000a203367220 */ /* 0x040fe20000410000 */
[----:B------:R1:W-:Y:S01]  /*1a210*/  MUFU.EX2 R26, R9 ;  /* 0x00000009001a7308 */ /* 0x0003e20000000800 */
[C---:B------:R-:W-:Y:S02]  /*1a220*/  FMUL.FTZ R55, R3.reuse, R163 ;  /* 0x000000a303377220 */ /* 0x040fe40000410000 */
[----:B------:R-:W-:Y:S01]  /*1a230*/  LDSM.16.MT88.4 R160, [R196+0x1400] ;  /* 0x00140000c4a0783b */ /* 0x000fe20000004200 */
[----:B--2---:R-:W-:Y:S02]  /*1a240*/  FFMA.FTZ R0, R3, R214, R10 ;  /* 0x000000d603007223 */ /* 0x004fe4000001000a */
[----:B------:R-:W-:Y:S02]  /*1a250*/  FFMA.FTZ R214, R49, c[0x0][0x2d0], -R8 ;  /* 0x0000b40031d67a23 */ /* 0x000fe40000010808 */
[C---:B------:R-:W-:Y:S02]  /*1a260*/  FMUL.FTZ R56, R4.reuse, R56 ;  /* 0x0000003804387220 */ /* 0x040fe40000410000 */
[----:B------:R-:W2:Y:S01]  /*1a270*/  MUFU.EX2 R27, R20 ;  /* 0x00000014001b7308 */ /* 0x000ea20000000800 */
[----:B------:R-:W-:Y:S02]  /*1a280*/  FMUL.FTZ R57, R4, R57 ;  /* 0x0000003904397220 */ /* 0x000fe40000410000 */
[C---:B------:R-:W-:Y:S01]  /*1a290*/  FMUL.FTZ R58, R3.reuse, R58 ;  /* 0x0000003a033a7220 */ /* 0x040fe20000410000 */
[C---:B---34-:R-:W-:Y:S01]  /*1a2a0*/  F2FP.PACK_AB R173, R2.reuse, R10 ;  /* 0x0000000a02ad723e */ /* 0x058fe200000000ff */
[----:B------:R-:W-:Y:S02]  /*1a2b0*/  FADD.FTZ R37, R2, R0 ;  /* 0x0000000002257221 */ /* 0x000fe40000010000 */
[----:B------:R-:W-:Y:S02]  /*1a2c0*/  FADD.FTZ R0, -R6, R109 ;  /* 0x0000006d06007221 */ /* 0x000fe40000010100 */
[--C-:B------:R-:W-:Y:S01]  /*1a2d0*/  FFMA.FTZ R10, R12, c[0x0][0x2d0], -R8.reuse ;  /* 0x0000b4000c0a7a23 */ /* 0x100fe20000010808 */
[----:B------:R3:W-:Y:S01]  /*1a2e0*/  MUFU.EX2 R235, R36 ;  /* 0x0000002400eb7308 */ /* 0x0007e20000000800 */
[----:B------:R-:W-:Y:S02]  /*1a2f0*/  FMUL.FTZ R0, R0, c[0x0][0x2d0] ;  /* 0x0000b40000007a20 */ /* 0x000fe40000410000 */
[----:B------:R-:W-:Y:S02]  /*1a300*/  FMUL.FTZ R59, R3, R59 ;  /* 0x0000003b033b7220 */ /* 0x000fe40000410000 */
[----:B-1----:R-:W-:Y:S02]  /*1a310*/  FFMA.FTZ R9, R13, c[0x0][0x2d0], -R8 ;  /* 0x0000b4000d097a23 */ /* 0x002fe40000010808 */
[----:B------:R-:W-:Y:S02]  /*1a320*/  FMUL.FTZ R8, R106, c[0x0][0x2d0] ;  /* 0x0000b4006a087a20 */ /* 0x000fe40000410000 */
[----:B------:R-:W-:Y:S01]  /*1a330*/  FMUL.FTZ R68, R4, R68 ;  /* 0x0000004404447220 */ /* 0x000fe20000410000 */
[----:B------:R1:W4:Y:S01]  /*1a340*/  MUFU.EX2 R2, R0 ;  /* 0x0000000000027308 */ /* 0x0003220000000800 */
[--C-:B------:R-:W-:Y:S02]  /*1a350*/  FFMA.FTZ R21, R15, c[0x0][0x2d0], -R8.reuse ;  /* 0x0000b4000f157a23 */ /* 0x100fe40000010808 */
[--C-:B------:R-:W-:Y:S01]  /*1a360*/  FFMA.FTZ R11, R19, c[0x0][0x2d0], -R8.reuse ;  /* 0x0000b400130b7a23 */ /* 0x100fe20000010808 */
[----:B--2---:R-:W-:Y:S01]  /*1a370*/  F2FP.PACK_AB R174, R26, R27 ;  /* 0x0000001b1aae723e */ /* 0x004fe200000000ff */
[--C-:B------:R-:W-:Y:S02]  /*1a380*/  FFMA.FTZ R20, R18, c[0x0][0x2d0], -R8.reuse ;  /* 0x0000b40012147a23 */ /* 0x100fe40000010808 */
[--C-:B------:R-:W-:Y:S02]  /*1a390*/  FFMA.FTZ R177, R30, c[0x0][0x2d0], -R8.reuse ;  /* 0x0000b4001eb17a23 */ /* 0x100fe40000010808 */
[--C-:B------:R-:W-:Y:S01]  /*1a3a0*/  FFMA.FTZ R181, R31, c[0x0][0x2d0], -R8.reuse ;  /* 0x0000b4001fb57a23 */ /* 0x100fe20000010808 */
[----:B------:R2:W5:Y:S01]  /*1a3b0*/  MUFU.EX2 R38, R10 ;  /* 0x0000000a00267308 */ /* 0x0005620000000800 */
[--C-:B------:R-:W-:Y:S02]  /*1a3c0*/  FFMA.FTZ R182, R34, c[0x0][0x2d0], -R8.reuse ;  /* 0x0000b40022b67a23 */ /* 0x100fe40000010808 */
[--C-:B------:R-:W-:Y:S02]  /*1a3d0*/  FFMA.FTZ R183, R35, c[0x0][0x2d0], -R8.reuse ;  /* 0x0000b40023b77a23 */ /* 0x100fe40000010808 */
[--C-:B------:R-:W-:Y:S02]  /*1a3e0*/  FFMA.FTZ R195, R46, c[0x0][0x2d0], -R8.reuse ;  /* 0x0000b4002ec37a23 */ /* 0x100fe40000010808 */
[--C-:B------:R-:W-:Y:S02]  /*1a3f0*/  FFMA.FTZ R215, R47, c[0x0][0x2d0], -R8.reuse ;  /* 0x0000b4002fd77a23 */ /* 0x100fe40000010808 */
[--C-:B------:R-:W-:Y:S01]  /*1a400*/  FFMA.FTZ R216, R50, c[0x0][0x2d0], -R8.reuse ;  /* 0x0000b40032d87a23 */ /* 0x100fe20000010808 */
[----:B------:R-:W5:Y:S01]  /*1a410*/  MUFU.EX2 R9, R9 ;  /* 0x0000000900097308 */ /* 0x000f620000000800 */
[--C-:B------:R-:W-:Y:S02]  /*1a420*/  FFMA.FTZ R221, R51, c[0x0][0x2d0], -R8.reuse ;  /* 0x0000b40033dd7a23 */ /* 0x100fe40000010808 */
[----:B---3--:R-:W-:Y:S02]  /*1a430*/  FMUL.FTZ R36, R4, R152 ;  /* 0x0000009804247220 */ /* 0x008fe40000410000 */
[----:B-1----:R-:W-:Y:S02]  /*1a440*/  FADD.FTZ R0, -R106, R5 ;  /* 0x000000056a007221 */ /* 0x002fe40000010100 */
[----:B------:R-:W-:Y:S02]  /*1a450*/  FADD.FTZ R5, R27, R25 ;  /* 0x000000191b057221 */ /* 0x000fe40000010000 */
[----:B------:R-:W-:Y:S01]  /*1a460*/  FMUL.FTZ R0, R0, c[0x0][0x2d0] ;  /* 0x0000b40000007a20 */ /* 0x000fe20000410000 */
[----:B------:R-:W-:Y:S01]  /*1a470*/  MUFU.EX2 R247, R11 ;  /* 0x0000000b00f77308 */ /* 0x000fe20000000800 */
[----:B------:R-:W-:Y:S02]  /*1a480*/  FADD.FTZ R188, R26, R5 ;  /* 0x000000051abc7221 */ /* 0x000fe40000010000 */
[----:B----4-:R-:W-:Y:S02]  /*1a490*/  FMUL.FTZ R16, R2, R128 ;  /* 0x0000008002107220 */ /* 0x010fe40000410000 */
        /* <DEDUP_REMOVED lines=10> */
[C---:B-----5:R-:W-:Y:S02]  /*1a540*/  FFMA.FTZ R5, R2.reuse, R232, R38 ;  /* 0x000000e802057223 */ /* 0x060fe40000010026 */
[C---:B------:R-:W-:Y:S01]  /*1a550*/  FMUL.FTZ R48, R2.reuse, R112 ;  /* 0x0000007002307220 */ /* 0x040fe20000410000 */
[C---:B------:R-:W-:Y:S01]  /*1a560*/  F2FP.PACK_AB R112, R9.reuse, R38 ;  /* 0x000000260970723e */ /* 0x040fe200000000ff */
        /* <DEDUP_REMOVED lines=32> */
[----:B------:R-:W-:Y:S01]  /*1a770*/  FMUL.FTZ R50, R0, R114 ;  /* 0x0000007200327220 */ /* 0x000fe20000410000 */
[----:B--2---:R-:W-:Y:S01]  /*1a780*/  F2FP.PACK_AB R114, R246, R234 ;  /* 0x000000eaf672723e */ /* 0x004fe200000000ff */
[C---:B------:R-:W-:Y:S01]  /*1a790*/  FMUL.FTZ R51, R0.reuse, R115 ;  /* 0x0000007300337220 */ /* 0x040fe20000410000 */
[----:B------:R-:W-:Y:S01]  /*1a7a0*/  LDSM.16.MT88.4 R116, [R196+0xc00] ;  /* 0x000c0000c474783b */ /* 0x000fe20000004200 */
[C---:B------:R-:W-:Y:S02]  /*1a7b0*/  FMUL.FTZ R62, R0.reuse, R62 ;  /* 0x0000003e003e7220 */ /* 0x040fe40000410000 */
[C---:B------:R-:W-:Y:S01]  /*1a7c0*/  FMUL.FTZ R63, R0.reuse, R63 ;  /* 0x0000003f003f7220 */ /* 0x040fe20000410000 */
[----:B------:R-:W-:Y:S01]  /*1a7d0*/  MUFU.EX2 R135, R187 ;  /* 0x000000bb00877308 */ /* 0x000fe20000000800 */
[----:B------:R-:W-:Y:S01]  /*1a7e0*/  FMUL.FTZ R66, R0, R66 ;  /* 0x0000004200427220 */ /* 0x000fe20000410000 */
        /* <DEDUP_REMOVED lines=29> */
[----:B------:R-:W-:Y:S01]  /*1a9c0*/  FMUL.FTZ R73, R4, R73 ;  /* 0x0000004904497220 */ /* 0x000fe20000410000 */
[----:B------:R-:W4:Y:S01]  /*1a9d0*/  MUFU.EX2 R5, R191 ;  /* 0x000000bf00057308 */ /* 0x000f220000000800 */
[C---:B------:R-:W-:Y:S02]  /*1a9e0*/  FMUL.FTZ R74, R3.reuse, R74 ;  /* 0x0000004a034a7220 */ /* 0x040fe40000410000 */
[----:B------:R-:W-:Y:S01]  /*1a9f0*/  FMUL.FTZ R75, R3, R75 ;  /* 0x0000004b034b7220 */ /* 0x000fe20000410000 */
[----:B-1----:R-:W1:Y:S01]  /*1aa00*/  LDSM.16.MT88.4 R24, [R196] ;  /* 0x00000000c418783b */ /* 0x002e620000004200 */
[----:B--2---:R-:W-:Y:S01]  /*1aa10*/  F2FP.PACK_AB R175, R235, R0 ;  /* 0x00000000ebaf723e */ /* 0x004fe200000000ff */
[----:B------:R-:W-:Y:S02]  /*1aa20*/  FADD.FTZ R132, R0, R37 ;  /* 0x0000002500847221 */ /* 0x000fe40000010000 */
[C---:B------:R-:W-:Y:S02]  /*1aa30*/  FMUL.FTZ R37, R4.reuse, R153 ;  /* 0x0000009904257220 */ /* 0x040fe40000410000 */
[C---:B------:R-:W-:Y:S01]  /*1aa40*/  FMUL.FTZ R84, R4.reuse, R84 ;  /* 0x0000005404547220 */ /* 0x040fe20000410000 */
        /* <DEDUP_REMOVED lines=9> */
[C---:B------:R-:W-:Y:S02]  /*1aae0*/  FMUL.FTZ R100, R4.reuse, R100 ;  /* 0x0000006404647220 */ /* 0x040fe40000410000 */
[C---:B------:R-:W-:Y:S02]  /*1aaf0*/  FMUL.FTZ R101, R4.reuse, R101 ;  /* 0x0000006504657220 */ /* 0x040fe40000410000 */
[C---:B------:R-:W-:Y:S02]  /*1ab00*/  FMUL.FTZ R102, R3.reuse, R102 ;  /* 0x0000006603667220 */ /* 0x040fe40000410000 */
[----:B------:R-:W-:Y:S02]  /*1ab10*/  FMUL.FTZ R103, R3, R103 ;  /* 0x0000006703677220 */ /* 0x000fe40000410000 */
[----:B----4-:R-:W-:Y:S01]  /*1ab20*/  FADD.FTZ R0, R5, R188 ;  /* 0x000000bc05007221 */ /* 0x010fe20000010000 */
[----:B------:R-:W-:Y:S01]  /*1ab30*/  MUFU.EX2 R244, R176 ;  /* 0x000000b000f47308 */ /* 0x000fe20000000800 */
[C---:B------:R-:W-:Y:S02]  /*1ab40*/  FMUL.FTZ R88, R4.reuse, R88 ;  /* 0x0000005804587220 */ /* 0x040fe40000410000 */
[----:B------:R-:W-:Y:S02]  /*1ab50*/  FMUL.FTZ R89, R4, R89 ;  /* 0x0000005904597220 */ /* 0x000fe40000410000 */
[----:B--2---:R-:W-:Y:S02]  /*1ab60*/  FADD.FTZ R0, R2, R0 ;  /* 0x0000000002007221 */ /* 0x004fe40000010000 */
[C---:B------:R-:W-:Y:S02]  /*1ab70*/  FMUL.FTZ R90, R3.reuse, R90 ;  /* 0x0000005a035a7220 */ /* 0x040fe40000410000 */
[----:B------:R-:W-:Y:S01]  /*1ab80*/  FADD.FTZ R0, R108, R0 ;  /* 0x000000006c007221 */ /* 0x000fe20000010000 */
[----:B------:R-:W-:Y:S01]  /*1ab90*/  MUFU.EX2 R239, R177 ;  /* 0x000000b100ef7308 */ /* 0x000fe20000000800 */
[C---:B------:R-:W-:Y:S01]  /*1aba0*/  FMUL.FTZ R91, R3.reuse, R91 ;  /* 0x0000005b035b7220 */ /* 0x040fe20000410000 */
[-C--:B-1----:R-:W-:Y:S08]  /*1abb0*/  HMMA.16816.F32 R8, R172, R24.reuse, R8 ;  /* 0x00000018ac08723c */ /* 0x082ff00000001808 */
        /* <DEDUP_REMOVED lines=164> */
.L_x_2867:
[----:B------:R-:W2:Y:S02]  /*1b600*/  LDL R0, [R1+0x1c] ;  /* 0x00001c0001007983 */ /* 0x000ea40000100800 */
[----:B--2---:R-:W-:-:S13]  /*1b610*/  ISETP.GE.AND P0, PT, R212, R0, PT ;  /* 0x00000000d400720c */ /* 0x004fda0003f06270 */
[----:B------:R-:W-:Y:S05]  /*1b620*/  @!P0 BRA `(.L_x_2881) ;  /* 0x0000430000008947 */ /* 0x000fea0003800000 */
[----:B------:R-:W-:Y:S01]  /*1b630*/  IMAD.MOV.U32 R107, RZ, RZ, R104 ;  /* 0x000000ffff6b7224 */ /* 0x000fe200078e0068 */
[----:B------:R-:W-:Y:S01]  /*1b640*/  MOV R109, R5 ;  /* 0x00000005006d7202 */ /* 0x000fe20000000f00 */
[----:B------:R-:W-:Y:S01]  /*1b650*/  IMAD.MOV.U32 R106, RZ, RZ, R105 ;  /* 0x000000ffff6a7224 */ /* 0x000fe200078e0069 */
[----:B------:R-:W-:Y:S02]  /*1b660*/  MOV R108, R6 ;  /* 0x00000006006c7202 */ /* 0x000fe40000000f00 */
.L_x_2913:
[----:B------:R-:W2:Y:S01]  /*1b670*/  LDL.64 R8, [R1+0x30] ;  /* 0x0000300001087983 */ /* 0x000ea20000100a00 */
[----:B------:R-:W-:Y:S04]  /*1b680*/  DEPBAR.LE SB0, 0x0 ;  /* 0x000080000000791a */ /* 0x000fe80000000000 */
[----:B------:R-:W3:Y:S01]  /*1b690*/  LDL R5, [R1+0x28] ;  /* 0x0000280001057983 */ /* 0x000ee20000100800 */
[----:B------:R-:W-:Y:S01]  /*1b6a0*/  WARPSYNC 0xffffffff ;  /* 0xffffffff00007948 */ /* 0x000fe20003800000 */
[----:B------:R-:W-:Y:S01]  /*1b6b0*/  SHF.R.S32.HI R0, RZ, 0x1f, R213 ;  /* 0x0000001fff007819 */ /* 0x000fe200000114d5 */
[C---:B-1----:R-:W-:Y:S01]  /*1b6c0*/  IMAD.WIDE.U32 R2, R213.reuse, c[0x0][0x208], RZ ;  /* 0x00008200d5027a25 */ /* 0x042fe200078e00ff */
[----:B------:R-:W-:Y:S01]  /*1b6d0*/  BAR.SYNC.DEFER_BLOCKING 0x0 ;  /* 0x0000000000007b1d */ /* 0x000fe20000010000 */
[----:B------:R-:W-:Y:S02]  /*1b6e0*/  SHF.R.S32.HI R4, RZ, 0x1f, R211 ;  /* 0x0000001fff047819 */ /* 0x000fe400000114d3 */
[----:B------:R-:W-:Y:S03]  /*1b6f0*/  IMAD R0, R0, c[0x0][0x208], RZ ;  /* 0x0000820000007a24 */ /* 0x000fe600078e02ff */
[----:B------:R-:W-:Y:S02]  /*1b700*/  IMAD R4, R4, c[0x0][0x218], RZ ;  /* 0x0000860004047a24 */ /* 0x000fe400078e02ff */
[----:B------:R-:W-:Y:S02]  /*1b710*/  IMAD R0, R213, c[0x0][0x20c], R0 ;  /* 0x00008300d5007a24 */ /* 0x000fe400078e0200 */
[----:B------:R-:W-:Y:S03]  /*1b720*/  IMAD R4, R211, c[0x0][0x21c], R4 ;  /* 0x00008700d3047a24 */ /* 0x000fe600078e0204 */
        /* <DEDUP_REMOVED lines=18> */
.L_x_3024:
[----:B------:R-:W3:Y:S01]  /*1b850*/  LDL R3, [R1] ;  /* 0x0000000001037983 */ /* 0x000ee20000100800 */
[----:B------:R-:W-:Y:S01]  /*1b860*/  ISETP.GE.AND P4, PT, R250, c[0x0][0x1d4], PT ;  /* 0x00007500fa007a0c */ /* 0x000fe20003f86270 */
[----:B------:R-:W-:Y:S02]  /*1b870*/  BSSY B0, `(.L_x_2883) ;  /* 0x0000022000007945 */ /* 0x000fe40003800000 */
[----:B------:R-:W4:Y:S04]  /*1b880*/  LDL R9, [R1+0x4] ;  /* 0x0000040001097983 */ /* 0x000f280000100800 */
[----:B------:R-:W5:Y:S04]  /*1b890*/  SHFL.IDX PT, R2, R8, RZ, 0x1c1f ;  /* 0x001c1fff08027589 */ /* 0x000f6800000e0000 */
[----:B------:R-:W1:Y:S01]  /*1b8a0*/  S2R R10, SR_TID.X ;  /* 0x00000000000a7919 */ /* 0x000e620000002100 */
[----:B----4-:R-:W-:Y:S02]  /*1b8b0*/  ISETP.GE.AND P2, PT, R9, c[0x0][0x1d4], PT ;  /* 0x0000750009007a0c */ /* 0x010fe40003f46270 */
[----:B-----5:R-:W-:Y:S02]  /*1b8c0*/  IADD3 R4, P0, R2, R229, RZ ;  /* 0x000000e502047210 */ /* 0x020fe40007f1e0ff */
[----:B---3--:R-:W-:Y:S02]  /*1b8d0*/  ISETP.GE.AND P3, PT, R3, c[0x0][0x1d4], PT ;  /* 0x0000750003007a0c */ /* 0x008fe40003f66270 */
[----:B-1----:R-:W-:Y:S01]  /*1b8e0*/  ISETP.GT.AND P1, PT, R10, 0x3f, PT ;  /* 0x0000003f0a00780c */ /* 0x002fe20003f24270 */
[----:B--2---:R-:W-:Y:S05]  /*1b8f0*/  IMAD.X R5, R0, 0x1, R228, P0 ;  /* 0x0000000100057824 */ /* 0x004fea00000e06e4 */
        /* <DEDUP_REMOVED lines=13> */
.L_x_3025:
        /* <DEDUP_REMOVED lines=12> */
.L_x_2884:
[----:B------:R-:W-:Y:S05]  /*1ba90*/  BSYNC B0 ;  /* 0x0000000000007941 */ /* 0x000fea0003800000 */
.L_x_2883:
        /* <DEDUP_REMOVED lines=101> */
[----:B--2---:R-:W2:Y:S01]  /*1c0f0*/  LDL R2, [R1+0x58] ;  /* 0x0000580001027983 */ /* 0x004ea20000100800 */
[----:B------:R-:W-:Y:S02]  /*1c100*/  IMAD.MOV.U32 R3, RZ, RZ, c[0x0][0x2b8] ;  /* 0x0000ae00ff037624 */ /* 0x000fe400078e00ff */
[----:B------:R-:W-:Y:S01]  /*1c110*/  IMAD.MOV.U32 R211, RZ, RZ, RZ ;  /* 0x000000ffffd37224 */ /* 0x000fe200078e00ff */
[----:B------:R-:W3:Y:S02]  /*1c120*/  LDL R0, [R1+0x24] ;  /* 0x0000240001007983 */ /* 0x000ee40000100800 */
[----:B------:R-:W-:Y:S02]  /*1c130*/  ISETP.NE.AND P5, PT, R3, 0x1, PT ;  /* 0x000000010300780c */ /* 0x000fe40003fa5270 */
[----:B------:R-:W4:Y:S04]  /*1c140*/  LDL.64 R104, [R1+0x48] ;  /* 0x0000480001687983 */ /* 0x000f280000100a00 */
[----:B------:R-:W5:Y:S04]  /*1c150*/  LDL R4, [R1+0x50] ;  /* 0x0000500001047983 */ /* 0x000f680000100800 */
[----:B------:R-:W4:Y:S04]  /*1c160*/  LDL.64 R216, [R1+0x40] ;  /* 0x0000400001d87983 */ /* 0x000f280000100a00 */
[----:B------:R-:W4:Y:S01]  /*1c170*/  LDL R6, [R1+0x3c] ;  /* 0x00003c0001067983 */ /* 0x000f220000100800 */
[----:B---3--:R-:W-:Y:S01]  /*1c180*/  ISETP.GT.AND P1, PT, R0, 0x2f, PT ;  /* 0x0000002f0000780c */ /* 0x008fe20003f24270 */
[----:B--2---:R-:W-:Y:S05]  /*1c190*/  IMAD R2, R212, 0x30, R2 ;  /* 0x00000030d4027824 */ /* 0x004fea00078e0202 */
[----:B------:R-:W-:Y:S05]  /*1c1a0*/  IADD3 R2, R2, -0x30, R0 ;  /* 0xffffffd002027810 */ /* 0x000fea0007ffe000 */
[----:B------:R-:W-:Y:S04]  /*1c1b0*/  @P5 IMAD.HI.U32 R3, R2, c[0x0][0x2bc], RZ ;  /* 0x0000af0002035a27 */ /* 0x000fe800078e00ff */
[----:B------:R-:W-:Y:S01]  /*1c1c0*/  IMAD.MOV.U32 R0, RZ, RZ, R2 ;  /* 0x000000ffff007224 */ /* 0x000fe200078e0002 */
[----:B------:R-:W-:Y:S04]  /*1c1d0*/  @P5 SHF.R.U32.HI R0, RZ, c[0x0][0x2c0], R3 ;  /* 0x0000b000ff005a19 */ /* 0x000fe80000011603 */
[C---:B----4-:R-:W-:Y:S02]  /*1c1e0*/  @!P1 IADD3 R3, P0, R0.reuse, R104, RZ ;  /* 0x0000006800039210 */ /* 0x050fe40007f1e0ff */
[----:B------:R-:W1:Y:S02]  /*1c1f0*/  S2R R104, SR_TID.X ;  /* 0x0000000000687919 */ /* 0x000e640000002100 */
[----:B-----5:R-:W-:Y:S01]  /*1c200*/  @!P1 LEA.HI.X.SX32 R5, R0, R4, 0x1, P0 ;  /* 0x0000000400059211 */ /* 0x020fe200000f0eff */
[----:B------:R-:W-:Y:S01]  /*1c210*/  IMAD.MOV R0, RZ, RZ, -R0 ;  /* 0x000000ffff007224 */ /* 0x000fe200078e0a00 */
[C---:B------:R-:W-:Y:S03]  /*1c220*/  @!P1 LEA R4, P0, R3.reuse, c[0x0][0x2a0], 0x2 ;  /* 0x0000a80003049a11 */ /* 0x040fe600078010ff */
[----:B------:R-:W-:Y:S01]  /*1c230*/  IMAD R213, R0, c[0x0][0x2b8], R2 ;  /* 0x0000ae0000d57a24 */ /* 0x000fe200078e0202 */
[----:B------:R-:W-:Y:S03]  /*1c240*/  @!P1 LEA.HI.X R5, R3, c[0x0][0x2a4], R5, 0x2, P0 ;  /* 0x0000a90003059a11 */ /* 0x000fe600000f1405 */
[C---:B------:R-:W-:Y:S01]  /*1c250*/  IMAD.WIDE.U32 R2, R213.reuse, c[0x0][0x1e0], RZ ;  /* 0x00007800d5027a25 */ /* 0x040fe200078e00ff */
[----:B------:R-:W-:Y:S01]  /*1c260*/  SHF.R.S32.HI R0, RZ, 0x1f, R213 ;  /* 0x0000001fff007819 */ /* 0x000fe200000114d5 */
[----:B------:R2:W3:Y:S04]  /*1c270*/  @!P1 LDG.E R211, [R4.64] ;  /* 0x0000000804d39981 */ /* 0x0004e8000c1e1900 */
[----:B------:R-:W-:Y:S04]  /*1c280*/  IMAD R0, R0, c[0x0][0x1e0], RZ ;  /* 0x0000780000007a24 */ /* 0x000fe800078e02ff */
[----:B------:R-:W-:Y:S01]  /*1c290*/  IMAD R0, R213, c[0x0][0x1e4], R0 ;  /* 0x00007900d5007a24 */ /* 0x000fe200078e0200 */
[----:B-1----:R-:W-:Y:S03]  /*1c2a0*/  SHF.R.S32.HI R105, RZ, 0x1f, R104 ;  /* 0x0000001fff697819 */ /* 0x002fe60000011468 */
[----:B------:R-:W-:Y:S01]  /*1c2b0*/  IMAD.IADD R3, R3, 0x1, R0 ;  /* 0x0000000103037824 */ /* 0x000fe200078e0200 */
[----:B------:R-:W-:Y:S04]  /*1c2c0*/  LEA.HI R105, R105, R104, RZ, 0x2 ;  /* 0x0000006869697211 */ /* 0x000fe800078f10ff */
[----:B------:R-:W-:Y:S04]  /*1c2d0*/  SHF.R.S32.HI R105, RZ, 0x2, R105 ;  /* 0x00000002ff697819 */ /* 0x000fe80000011469 */
[----:B--2---:R-:W-:Y:S02]  /*1c2e0*/  IADD3 R5, -R105, 0x30, RZ ;  /* 0x0000003069057810 */ /* 0x004fe40007ffe1ff */
[----:B---3--:R-:W-:Y:S01]  /*1c2f0*/  SHF.R.S32.HI R0, RZ, 0x1f, R211 ;  /* 0x0000001fff007819 */ /* 0x008fe200000114d3 */
        /* <DEDUP_REMOVED lines=10> */
.L_x_3026:
[----:B------:R-:W-:-:S05]  /*1c3a0*/  BRA.DIV ~URZ, `(.L_x_2889) ;  /* 0x0000aaa27f007947 */ /* 0x000fca000b800000 */
[----:B------:R3:W4:Y:S02]  /*1c3b0*/  SHFL.IDX PT, R0, R104, RZ, 0x1c1f ;  /* 0x001c1fff68007589 */ /* 0x00072400000e0000 */
.L_x_3027:
        /* <DEDUP_REMOVED lines=16> */
.L_x_3028:
        /* <DEDUP_REMOVED lines=12> */
.L_x_2887:
[----:B------:R-:W-:Y:S05]  /*1c580*/  BSYNC B0 ;  /* 0x0000000000007941 */ /* 0x000fea0003800000 */
.L_x_2886:
[----:B------:R-:W-:Y:S01]  /*1c590*/  LOP3.LUT R174, RZ, c[0x0][0x324], RZ, 0x33, !PT ;  /* 0x0000c900ffae7a12 */ /* 0x000fe200078e33ff */
[----:B-12---:R-:W2:Y:S01]  /*1c5a0*/  LDL R2, [R1+0x54] ;  /* 0x0000540001027983 */ /* 0x006ea20000100800 */
[----:B------:R-:W-:Y:S02]  /*1c5b0*/  IMAD.MOV.U32 R3, RZ, RZ, c[0x0][0x2c4] ;  /* 0x0000b100ff037624 */ /* 0x000fe400078e00ff */
[----:B------:R-:W-:Y:S01]  /*1c5c0*/  IMAD R4, R212, -0x30, RZ ;  /* 0xffffffd0d4047824 */ /* 0x000fe200078e02ff */
[----:B------:R-:W2:Y:S02]  /*1c5d0*/  LDL R0, [R1+0x78] ;  /* 0x0000780001007983 */ /* 0x000ea40000100800 */
[----:B------:R-:W-:Y:S02]  /*1c5e0*/  ISETP.NE.AND P0, PT, R3, 0x1, PT ;  /* 0x000000010300780c */ /* 0x000fe40003f05270 */
[----:B------:R-:W0:Y:S01]  /*1c5f0*/  LDGDEPBAR ;  /* 0x00000000000079af */ /* 0x000e220000000000 */
[----:B--2---:R-:W-:Y:S10]  /*1c600*/  IMAD.IADD R172, R0, 0x1, R2 ;  /* 0x0000000100ac7824 */ /* 0x004ff400078e0202 */
[----:B------:R-:W-:Y:S05]  /*1c610*/  @P0 IMAD.HI.U32 R0, R172, c[0x0][0x2c8], RZ ;  /* 0x0000b200ac000a27 */ /* 0x000fea00078e00ff */
[----:B------:R-:W-:Y:S02]  /*1c620*/  @P0 SHF.R.U32.HI R172, RZ, c[0x0][0x2cc], R0 ;  /* 0x0000b300ffac0a19 */ /* 0x000fe40000011600 */
[----:B------:R-:W-:Y:S04]  /*1c630*/  IADD3 R0, -R252, 0x1, R4 ;  /* 0x00000001fc007810 */ /* 0x000fe80007ffe104 */
[----:B------:R-:W-:Y:S04]  /*1c640*/  IADD3 R5, -R248, R0, R249 ;  /* 0x00000000f8057210 */ /* 0x000fe80007ffe1f9 */
[----:B------:R-:W-:Y:S01]  /*1c650*/  IADD3 R173, R5, c[0x0][0x328], RZ ;  /* 0x0000ca0005ad7a10 */ /* 0x000fe20007ffe0ff */
[----:B------:R-:W-:-:S05]  /*1c660*/  BRA.DIV ~URZ, `(.L_x_2891) ;  /* 0x0000a9227f007947 */ /* 0x000fca000b800000 */
[----:B------:R1:W2:Y:S02]  /*1c670*/  SHFL.IDX PT, R0, R172, RZ, 0x1c1f ;  /* 0x001c1fffac007589 */ /* 0x0002a400000e0000 */
.L_x_3029:
[-C--:B--234-:R-:W-:Y:S01]  /*1c680*/  IADD3 R104, R173, R0.reuse, RZ ;  /* 0x00000000ad687210 */ /* 0x09cfe20007ffe0ff */
        /* <DEDUP_REMOVED lines=18> */
.L_x_2894:
[----:B------:R-:W-:Y:S04]  /*1c7b0*/  MOV R2, 0x1 ;  /* 0x0000000100027802 */ /* 0x000fe80000000f00 */
[----:B------:R-:W-:Y:S11]  /*1c7c0*/  ISETP.NE.AND P0, PT, R2, c[0x0][0x32c], PT ;  /* 0x0000cb0002007a0c */ /* 0x000ff60003f05270 */
[----:B------:R-:W-:Y:S02]  /*1c7d0*/  @!UPT UIADD3 URZ, URZ, URZ, URZ ;  /* 0x0000003f3f3ff290 */ /* 0x000fe4000fffe03f */
[----:B------:R-:W-:Y:S05]  /*1c7e0*/  @P0 IMAD.HI.U32 R2, R0, c[0x0][0x330], RZ ;  /* 0x0000cc0000020a27 */ /* 0x000fea00078e00ff */
[----:B------:R-:W-:Y:S02]  /*1c7f0*/  @P0 SHF.R.U32.HI R0, RZ, c[0x0][0x334], R2 ;  /* 0x0000cd00ff000a19 */ /* 0x000fe40000011602 */
.L_x_2895:
[----:B------:R-:W-:Y:S05]  /*1c800*/  BSYNC B0 ;  /* 0x0000000000007941 */ /* 0x000fea0003800000 */
.L_x_2893:
[----:B------:R-:W-:Y:S04]  /*1c810*/  IMAD.IADD R2, R4, 0x1, -R252 ;  /* 0x0000000104027824 */ /* 0x000fe800078e0afc */
[----:B------:R-:W-:Y:S05]  /*1c820*/  IMAD R0, R0, c[0x0][0x32c], R2 ;  /* 0x0000cb0000007a24 */ /* 0x000fea00078e0202 */
[----:B------:R-:W-:Y:S02]  /*1c830*/  IMNMX R5, R5, R0, !PT ;  /* 0x0000000005057217 */ /* 0x000fe40007800200 */
[----:B------:R-:W-:Y:S04]  /*1c840*/  IADD3 R0, R0, c[0x0][0x32c], RZ ;  /* 0x0000cb0000007a10 */ /* 0x000fe80007ffe0ff */
[----:B------:R-:W-:Y:S02]  /*1c850*/  IMNMX R104, R104, R0, PT ;  /* 0x0000000068687217 */ /* 0x000fe40003800200 */
.L_x_2892:
[----:B------:R-:W-:-:S05]  /*1c860*/  BRA.DIV ~URZ, `(.L_x_2896) ;  /* 0x0000a7927f007947 */ /* 0x000fca000b800000 */
[----:B------:R2:W3:Y:S02]  /*1c870*/  SHFL.IDX PT, R2, R172, 0x1, 0x1c1f ;  /* 0x003c1f00ac027f89 */ /* 0x0004e400000e0000 */
.L_x_3030:
        /* <DEDUP_REMOVED lines=19> */
.L_x_2899:
[----:B------:R-:W-:Y:S04]  /*1c9b0*/  MOV R3, 0x1 ;  /* 0x0000000100037802 */ /* 0x000fe80000000f00 */
[----:B------:R-:W-:Y:S11]  /*1c9c0*/  ISETP.NE.AND P0, PT, R3, c[0x0][0x32c], PT ;  /* 0x0000cb0003007a0c */ /* 0x000ff60003f05270 */
[----:B------:R-:W-:Y:S02]  /*1c9d0*/  @!UPT UIADD3 URZ, URZ, URZ, URZ ;  /* 0x0000003f3f3ff290 */ /* 0x000fe4000fffe03f */
[----:B------:R-:W-:Y:S05]  /*1c9e0*/  @P0 IMAD.HI.U32 R3, R2, c[0x0][0x330], RZ ;  /* 0x0000cc0002030a27 */ /* 0x000fea00078e00ff */
[----:B------:R-:W-:Y:S02]  /*1c9f0*/  @P0 SHF.R.U32.HI R2, RZ, c[0x0][0x334], R3 ;  /* 0x0000cd00ff020a19 */ /* 0x000fe40000011603 */
.L_x_2900:
[----:B------:R-:W-:Y:S05]  /*1ca00*/  BSYNC B0 ;  /* 0x0000000000007941 */ /* 0x000fea0003800000 */
.L_x_2898:
[----:B------:R-:W-:Y:S04]  /*1ca10*/  IMAD.IADD R3, R4, 0x1, -R252 ;  /* 0x0000000104037824 */ /* 0x000fe800078e0afc */
[----:B------:R-:W-:Y:S05]  /*1ca20*/  IMAD R2, R2, c[0x0][0x32c], R3 ;  /* 0x0000cb0002027a24 */ /* 0x000fea00078e0203 */
[----:B------:R-:W-:Y:S02]  /*1ca30*/  IMNMX R0, R0, R2, !PT ;  /* 0x0000000200007217 */ /* 0x000fe40007800200 */
[----:B------:R-:W-:Y:S04]  /*1ca40*/  IADD3 R2, R2, c[0x0][0x32c], RZ ;  /* 0x0000cb0002027a10 */ /* 0x000fe80007ffe0ff */
[----:B------:R-:W-:Y:S02]  /*1ca50*/  IMNMX R6, R6, R2, PT ;  /* 0x0000000206067217 */ /* 0x000fe40003800200 */
.L_x_2897:
[----:B------:R-:W-:-:S05]  /*1ca60*/  BRA.DIV ~URZ, `(.L_x_2901) ;  /* 0x0000a6027f007947 */ /* 0x000fca000b800000 */
[----:B------:R3:W4:Y:S02]  /*1ca70*/  SHFL.IDX PT, R105, R172, 0x2, 0x1c1f ;  /* 0x005c1f00ac697f89 */ /* 0x00072400000e0000 */
.L_x_3031:
        /* <DEDUP_REMOVED lines=19> */
.L_x_2904:
[----:B------:R-:W-:Y:S04]  /*1cbb0*/  MOV R175, 0x1 ;  /* 0x0000000100af7802 */ /* 0x000fe80000000f00 */
[----:B------:R-:W-:Y:S11]  /*1cbc0*/  ISETP.NE.AND P0, PT, R175, c[0x0][0x32c], PT ;  /* 0x0000cb00af007a0c */ /* 0x000ff60003f05270 */
[----:B------:R-:W-:Y:S02]  /*1cbd0*/  @!UPT UIADD3 URZ, URZ, URZ, URZ ;  /* 0x0000003f3f3ff290 */ /* 0x000fe4000fffe03f */
[----:B------:R-:W-:Y:S05]  /*1cbe0*/  @P0 IMAD.HI.U32 R175, R105, c[0x0][0x330], RZ ;  /* 0x0000cc0069af0a27 */ /* 0x000fea00078e00ff */
[----:B------:R-:W-:Y:S02]  /*1cbf0*/  @P0 SHF.R.U32.HI R105, RZ, c[0x0][0x334], R175 ;  /* 0x0000cd00ff690a19 */ /* 0x000fe400000116af */
.L_x_2905:
[----:B------:R-:W-:Y:S05]  /*1cc00*/  BSYNC B0 ;  /* 0x0000000000007941 */ /* 0x000fea0003800000 */
.L_x_2903:
[----:B------:R-:W-:Y:S04]  /*1cc10*/  IMAD.IADD R175, R4, 0x1, -R252 ;  /* 0x0000000104af7824 */ /* 0x000fe800078e0afc */
[----:B------:R-:W-:Y:S05]  /*1cc20*/  IMAD R105, R105, c[0x0][0x32c], R175 ;  /* 0x0000cb0069697a24 */ /* 0x000fea00078e02af */
[----:B------:R-:W-:Y:S02]  /*1cc30*/  IMNMX R2, R2, R105, !PT ;  /* 0x0000006902027217 */ /* 0x000fe40007800200 */
[----:B------:R-:W-:Y:S04]  /*1cc40*/  IADD3 R105, R105, c[0x0][0x32c], RZ ;  /* 0x0000cb0069697a10 */ /* 0x000fe80007ffe0ff */
[----:B------:R-:W-:Y:S02]  /*1cc50*/  IMNMX R3, R3, R105, PT ;  /* 0x0000006903037217 */ /* 0x000fe40003800200 */
.L_x_2902:
        /* <DEDUP_REMOVED lines=182> */
.L_x_3032:
        /* <DEDUP_REMOVED lines=19> */
.L_x_2909:
[----:B------:R-:W-:Y:S04]  /*1d8f0*/  MOV R5, 0x1 ;  /* 0x0000000100057802 */ /* 0x000fe80000000f00 */
[----:B------:R-:W-:Y:S11]  /*1d900*/  ISETP.NE.AND P0, PT, R5, c[0x0][0x32c], PT ;  /* 0x0000cb0005007a0c */ /* 0x000ff60003f05270 */
[----:B------:R-:W-:Y:S02]  /*1d910*/  @!UPT UIADD3 URZ, URZ, URZ, URZ ;  /* 0x0000003f3f3ff290 */ /* 0x000fe4000fffe03f */
[----:B------:R-:W-:Y:S05]  /*1d920*/  @P0 IMAD.HI.U32 R5, R3, c[0x0][0x330], RZ ;  /* 0x0000cc0003050a27 */ /* 0x000fea00078e00ff */
[----:B------:R-:W-:Y:S02]  /*1d930*/  @P0 SHF.R.U32.HI R3, RZ, c[0x0][0x334], R5 ;  /* 0x0000cd00ff030a19 */ /* 0x000fe40000011605 */
.L_x_2910:
[----:B------:R-:W-:Y:S05]  /*1d940*/  BSYNC B0 ;  /* 0x0000000000007941 */ /* 0x000fea0003800000 */
.L_x_2908:
[----:B------:R-:W-:Y:S04]  /*1d950*/  IMAD.IADD R4, R4, 0x1, -R252 ;  /* 0x0000000104047824 */ /* 0x000fe800078e0afc */
[----:B------:R-:W-:Y:S05]  /*1d960*/  IMAD R3, R3, c[0x0][0x32c], R4 ;  /* 0x0000cb0003037a24 */ /* 0x000fea00078e0204 */
[----:B------:R-:W-:Y:S02]  /*1d970*/  IMNMX R0, R0, R3, !PT ;  /* 0x0000000300007217 */ /* 0x000fe40007800200 */
[----:B------:R-:W-:Y:S04]  /*1d980*/  IADD3 R3, R3, c[0x0][0x32c], RZ ;  /* 0x0000cb0003037a10 */ /* 0x000fe80007ffe0ff */
[----:B------:R-:W-:Y:S02]  /*1d990*/  IMNMX R2, R2, R3, PT ;  /* 0x0000000302027217 */ /* 0x000fe40003800200 */
.L_x_2907:
        /* <DEDUP_REMOVED lines=96> */
.L_x_3033:
        /* <DEDUP_REMOVED lines=15> */
.L_x_3034:
[C---:B------:R-:W-:Y:S01]  /*1e090*/  FSETP.NEU.FTZ.AND P0, PT, R105.reuse, -INF , PT ;  /* 0xff8000006900780b */ /* 0x040fe20003f1d000 */
[C---:B------:R-:W-:Y:S01]  /*1e0a0*/  FMUL.FTZ R2, R105.reuse, c[0x0][0x2d0] ;  /* 0x0000b40069027a20 */ /* 0x040fe20000410000 */
[----:B--2---:R-:W-:Y:S01]  /*1e0b0*/  FMNMX.FTZ R5, R0, R4, !PT ;  /* 0x0000000400057209 */ /* 0x004fe20007810000 */
[----:B------:R-:W-:Y:S01]  /*1e0c0*/  WARPSYNC 0xffffffff ;  /* 0xffffffff00007948 */ /* 0x000fe20003800000 */
[----:B------:R-:W-:Y:S01]  /*1e0d0*/  FSEL R0, R105, RZ, P0 ;  /* 0x000000ff69007208 */ /* 0x000fe20000000000 */
[----:B------:R-:W2:Y:S01]  /*1e0e0*/  LDL R247, [R1+0x1c] ;  /* 0x00001c0001f77983 */ /* 0x000ea20000100800 */
[----:B------:R-:W-:Y:S02]  /*1e0f0*/  FSEL R2, R2, RZ, P0 ;  /* 0x000000ff02027208 */ /* 0x000fe40000000000 */
[----:B------:R-:W-:Y:S01]  /*1e100*/  FSETP.NEU.FTZ.AND P0, PT, R104, -INF , PT ;  /* 0xff8000006800780b */ /* 0x000fe20003f1d000 */
[----:B------:R-:W-:Y:S02]  /*1e110*/  FADD.FTZ R0, -R0, R106 ;  /* 0x0000006a00007221 */ /* 0x000fe40000010100 */
[--C-:B------:R-:W-:Y:S02]  /*1e120*/  FFMA.FTZ R3, R23, c[0x0][0x2d0], -R2.reuse ;  /* 0x0000b40017037a23 */ /* 0x100fe40000010802 */
[----:B------:R-:W-:Y:S02]  /*1e130*/  FMUL.FTZ R0, R0, c[0x0][0x2d0] ;  /* 0x0000b40000007a20 */ /* 0x000fe40000410000 */
[--C-:B------:R-:W-:Y:S02]  /*1e140*/  FFMA.FTZ R8, R9, c[0x0][0x2d0], -R2.reuse ;  /* 0x0000b40009087a23 */ /* 0x100fe40000010802 */
[----:B-1----:R-:W1:Y:S01]  /*1e150*/  MUFU.EX2 R4, R0 ;  /* 0x0000000000047308 */ /* 0x002e620000000800 */
[--C-:B------:R-:W-:Y:S02]  /*1e160*/  FFMA.FTZ R9, R183, c[0x0][0x2d0], -R2.reuse ;  /* 0x0000b400b7097a23 */ /* 0x100fe40000010802 */
[--C-:B------:R-:W-:Y:S02]  /*1e170*/  FFMA.FTZ R24, R182, c[0x0][0x2d0], -R2.reuse ;  /* 0x0000b400b6187a23 */ /* 0x100fe40000010802 */
[--C-:B------:R-:W-:Y:S02]  /*1e180*/  FFMA.FTZ R106, R179, c[0x0][0x2d0], -R2.reuse ;  /* 0x0000b400b36a7a23 */ /* 0x100fe40000010802 */
[--C-:B------:R-:W-:Y:S02]  /*1e190*/  FFMA.FTZ R190, R175, c[0x0][0x2d0], -R2.reuse ;  /* 0x0000b400afbe7a23 */ /* 0x100fe40000010802 */
[--C-:B------:R-:W-:Y:S01]  /*1e1a0*/  FFMA.FTZ R223, R27, c[0x0][0x2d0], -R2.reuse ;  /* 0x0000b4001bdf7a23 */ /* 0x100fe20000010802 */
[----:B------:R-:W5:Y:S01]  /*1e1b0*/  MUFU.EX2 R3, R3 ;  /* 0x0000000300037308 */ /* 0x000f620000000800 */
[--C-:B------:R-:W-:Y:S02]  /*1e1c0*/  FFMA.FTZ R192, R178, c[0x0][0x2d0], -R2.reuse ;  /* 0x0000b400b2c07a23 */ /* 0x100fe40000010802 */
[--C-:B------:R-:W-:Y:S02]  /*1e1d0*/  FFMA.FTZ R191, R177, c[0x0][0x2d0], -R2.reuse ;  /* 0x0000b400b1bf7a23 */ /* 0x100fe40000010802 */
[--C-:B------:R-:W-:Y:S02]  /*1e1e0*/  FFMA.FTZ R225, R39, c[0x0][0x2d0], -R2.reuse ;  /* 0x0000b40027e17a23 */ /* 0x100fe40000010802 */
[--C-:B------:R-:W-:Y:S02]  /*1e1f0*/  FFMA.FTZ R224, R38, c[0x0][0x2d0], -R2.reuse ;  /* 0x0000b40026e07a23 */ /* 0x100fe40000010802 */
[----:B------:R-:W-:Y:S01]  /*1e200*/  FFMA.FTZ R222, R26, c[0x0][0x2d0], -R2 ;  /* 0x0000b4001ade7a23 */ /* 0x000fe20000010802 */
[----:B------:R-:W-:Y:S10]  /*1e210*/  MUFU.EX2 R106, R106 ;  /* 0x0000006a006a7308 */ /* 0x000ff40000000800 */
[----:B------:R-:W3:Y:S01]  /*1e220*/  MUFU.EX2 R2, R8 ;  /* 0x0000000800027308 */ /* 0x000ee20000000800 */
[C---:B-1----:R-:W-:Y:S02]  /*1e230*/  FMUL.FTZ R56, R4.reuse, R56 ;  /* 0x0000003804387220 */ /* 0x042fe40000410000 */
[C---:B------:R-:W-:Y:S02]  /*1e240*/  FMUL.FTZ R57, R4.reuse, R57 ;  /* 0x0000003904397220 */ /* 0x040fe40000410000 */
[C---:B-----5:R-:W-:Y:S02]  /*1e250*/  FFMA.FTZ R0, R4.reuse, R215, R3 ;  /* 0x000000d704007223 */ /* 0x060fe40000010003 */
        /* <DEDUP_REMOVED lines=9> */
[C---:B---34-:R-:W-:Y:S01]  /*1e2f0*/  F2FP.PACK_AB R172, R2.reuse, R3 ;  /* 0x0000000302ac723e */ /* 0x058fe200000000ff */
[----:B------:R-:W-:Y:S01]  /*1e300*/  FADD.FTZ R23, R2, R0 ;  /* 0x0000000002177221 */ /* 0x000fe20000010000 */
[C---:B------:R-:W-:Y:S01]  /*1e310*/  FSEL R0, R104.reuse, RZ, P0 ;  /* 0x000000ff68007208 */ /* 0x040fe20000000000 */
[----:B------:R-:W-:Y:S02]  /*1e320*/  FMUL.FTZ R2, R104, c[0x0][0x2d0] ;  /* 0x0000b40068027a20 */ /* 0x000fe40000410000 */
[----:B------:R-:W-:Y:S02]  /*1e330*/  FMUL.FTZ R89, R4, R89 ;  /* 0x0000005904597220 */ /* 0x000fe40000410000 */
[----:B------:R-:W-:Y:S01]  /*1e340*/  FADD.FTZ R0, -R0, R107 ;  /* 0x0000006b00007221 */ /* 0x000fe20000010100 */
[----:B------:R-:W-:Y:S01]  /*1e350*/  FSEL R2, R2, RZ, P0 ;  /* 0x000000ff02027208 */ /* 0x000fe20000000000 */
[----:B------:R-:W-:Y:S01]  /*1e360*/  MUFU.EX2 R107, R190 ;  /* 0x000000be006b7308 */ /* 0x000fe20000000800 */
[----:B------:R-:W-:Y:S01]  /*1e370*/  FSETP.NEU.FTZ.AND P0, PT, R6, -INF , PT ;  /* 0xff8000000600780b */ /* 0x000fe20003f1d000 */
[----:B------:R-:W-:Y:S02]  /*1e380*/  FMUL.FTZ R0, R0, c[0x0][0x2d0] ;  /* 0x0000b40000007a20 */ /* 0x000fe40000410000 */
[--C-:B------:R-:W-:Y:S02]  /*1e390*/  FFMA.FTZ R3, R36, c[0x0][0x2d0], -R2.reuse ;  /* 0x0000b40024037a23 */ /* 0x100fe40000010802 */
        /* <DEDUP_REMOVED lines=12> */
[----:B------:R-:W-:Y:S03]  /*1e460*/  FFMA.FTZ R185, R184, c[0x0][0x2d0], -R2 ;  /* 0x0000b400b8b97a23 */ /* 0x000fe60000010802 */
[----:B------:R-:W3:Y:S10]  /*1e470*/  MUFU.EX2 R2, R8 ;  /* 0x0000000800027308 */ /* 0x000ef40000000800 */
[----:B------:R4:W-:Y:S01]  /*1e480*/  MUFU.EX2 R235, R39 ;  /* 0x0000002700eb7308 */ /* 0x0009e20000000800 */
[C---:B-1----:R-:W-:Y:S02]  /*1e490*/  FFMA.FTZ R0, R3.reuse, R214, R26 ;  /* 0x000000d603007223 */ /* 0x042fe4000001001a */
[C---:B------:R-:W-:Y:S02]  /*1e4a0*/  FMUL.FTZ R58, R3.reuse, R58 ;  /* 0x0000003a033a7220 */ /* 0x040fe40000410000 */
[C---:B------:R-:W-:Y:S02]  /*1e4b0*/  FMUL.FTZ R59, R3.reuse, R59 ;  /* 0x0000003b033b7220 */ /* 0x040fe40000410000 */
[C---:B------:R-:W-:Y:S03]  /*1e4c0*/  FMUL.FTZ R70, R3.reuse, R70 ;  /* 0x0000004603467220 */ /* 0x040fe60000410000 */
[----:B------:R-:W-:Y:S01]  /*1e4d0*/  MUFU.EX2 R239, R187 ;  /* 0x000000bb00ef7308 */ /* 0x000fe20000000800 */
[C---:B------:R-:W-:Y:S02]  /*1e4e0*/  FMUL.FTZ R71, R3.reuse, R71 ;  /* 0x0000004703477220 */ /* 0x040fe40000410000 */
[C---:B---3--:R-:W-:Y:S01]  /*1e4f0*/  FADD.FTZ R38, R2.reuse, R0 ;  /* 0x0000000002267221 */ /* 0x048fe20000010000 */
        /* <DEDUP_REMOVED lines=9> */
[----:B----4-:R-:W-:Y:S02]  /*1e590*/  FMUL.FTZ R39, R3, R155 ;  /* 0x0000009b03277220 */ /* 0x010fe40000410000 */
        /* <DEDUP_REMOVED lines=9> */
[----:B------:R-:W4:Y:S01]  /*1e630*/  MUFU.EX2 R25, R24 ;  /* 0x0000001800197308 */ /* 0x000f220000000800 */
        /* <DEDUP_REMOVED lines=8> */
[----:B---3--:R-:W-:Y:S02]  /*1e6c0*/  FMUL.FTZ R8, R5, c[0x0][0x2d0] ;  /* 0x0000b40005087a20 */ /* 0x008fe40000410000 */
[----:B------:R-:W-:Y:S02]  /*1e6d0*/  FADD.FTZ R2, -R2, R109 ;  /* 0x0000006d02027221 */ /* 0x000fe40000010100 */
[----:B------:R-:W-:Y:S01]  /*1e6e0*/  FMUL.FTZ R53, R4, R161 ;  /* 0x000000a104357220 */ /* 0x000fe20000410000 */
[----:B------:R-:W-:Y:S01]  /*1e6f0*/  FSEL R8, R8, RZ, P0 ;  /* 0x000000ff08087208 */ /* 0x000fe20000000000 */
[----:B------:R-:W3:Y:S01]  /*1e700*/  MUFU.EX2 R0, R0 ;  /* 0x0000000000007308 */ /* 0x000ee20000000800 */
[----:B------:R-:W-:Y:S02]  /*1e710*/  FMUL.FTZ R2, R2, c[0x0][0x2d0] ;  /* 0x0000b40002027a20 */ /* 0x000fe40000410000 */
[----:B------:R-:W-:Y:S01]  /*1e720*/  FMUL.FTZ R54, R3, R162 ;  /* 0x000000a203367220 */ /* 0x000fe20000410000 */
[----:B----4-:R-:W-:Y:S01]  /*1e730*/  F2FP.PACK_AB R174, R25, R26 ;  /* 0x0000001a19ae723e */ /* 0x010fe200000000ff */
[--C-:B------:R-:W-:Y:S02]  /*1e740*/  FFMA.FTZ R24, R17, c[0x0][0x2d0], -R8.reuse ;  /* 0x0000b40011187a23 */ /* 0x100fe40000010808 */
[--C-:B------:R-:W-:Y:S02]  /*1e750*/  FFMA.FTZ R22, R22, c[0x0][0x2d0], -R8.reuse ;  /* 0x0000b40016167a23 */ /* 0x100fe40000010808 */
[--C-:B------:R-:W-:Y:S01]  /*1e760*/  FFMA.FTZ R21, R21, c[0x0][0x2d0], -R8.reuse ;  /* 0x0000b40015157a23 */ /* 0x100fe20000010808 */
[----:B------:R-:W4:Y:S01]  /*1e770*/  MUFU.EX2 R27, R9 ;  /* 0x00000009001b7308 */ /* 0x000f220000000800 */
        /* <DEDUP_REMOVED lines=18> */
[----:B------:R-:W3:Y:S01]  /*1e8a0*/  MUFU.EX2 R245, R36 ;  /* 0x0000002400f57308 */ /* 0x000ee20000000800 */
[--C-:B------:R-:W-:Y:S02]  /*1e8b0*/  FFMA.FTZ R216, R11, c[0x0][0x2d0], -R8.reuse ;  /* 0x0000b4000bd87a23 */ /* 0x100fe40000010808 */
[----:B------:R-:W-:Y:S02]  /*1e8c0*/  FFMA.FTZ R217, R10, c[0x0][0x2d0], -R8 ;  /* 0x0000b4000ad97a23 */ /* 0x000fe40000010808 */
[C---:B------:R-:W-:Y:S02]  /*1e8d0*/  FFMA.FTZ R8, R0.reuse, R232, R41 ;  /* 0x000000e800087223 */ /* 0x040fe40000010029 */
[C---:B------:R-:W-:Y:S02]  /*1e8e0*/  FMUL.FTZ R12, R0.reuse, R132 ;  /* 0x00000084000c7220 */ /* 0x040fe40000410000 */
[C---:B------:R-:W-:Y:S01]  /*1e8f0*/  FMUL.FTZ R13, R0.reuse, R133 ;  /* 0x00000085000d7220 */ /* 0x040fe20000410000 */
[----:B------:R-:W-:Y:S01]  /*1e900*/  MUFU.EX2 R232, R22 ;  /* 0x0000001600e87308 */ /* 0x000fe20000000800 */
[C---:B------:R-:W-:Y:S01]  /*1e910*/  FMUL.FTZ R48, R0.reuse, R112 ;  /* 0x0000007000307220 */ /* 0x040fe20000410000 */
[C---:B----4-:R-:W-:Y:S01]  /*1e920*/  F2FP.PACK_AB R112, R27.reuse, R41 ;  /* 0x000000291b70723e */ /* 0x050fe200000000ff */
        /* <DEDUP_REMOVED lines=16> */
[----:B------:R4:W5:Y:S01]  /*1ea30*/  MUFU.EX2 R0, R24 ;  /* 0x0000001800007308 */ /* 0x0009620000000800 */
        /* <DEDUP_REMOVED lines=10> */
[----:B---3--:R-:W-:Y:S01]  /*1eae0*/  F2FP.PACK_AB R114, R245, R234 ;  /* 0x000000eaf572723e */ /* 0x008fe200000000ff */
[C---:B------:R-:W-:Y:S02]  /*1eaf0*/  FMUL.FTZ R51, R2.reuse, R115 ;  /* 0x0000007302337220 */ /* 0x040fe40000410000 */
[C---:B------:R-:W-:Y:S01]  /*1eb00*/  FMUL.FTZ R14, R2.reuse, R134 ;  /* 0x00000086020e7220 */ /* 0x040fe20000410000 */
[----:B------:R-:W-:Y:S01]  /*1eb10*/  MUFU.EX2 R243, R185 ;  /* 0x000000b900f37308 */ /* 0x000fe20000000800 */
[C---:B------:R-:W-:Y:S01]  /*1eb20*/  FMUL.FTZ R15, R2.reuse, R135 ;  /* 0x00000087020f7220 */ /* 0x040fe20000410000 */
[----:B----4-:R-:W1:Y:S01]  /*1eb30*/  LDSM.16.MT88.4 R24, [R196] ;  /* 0x00000000c418783b */ /* 0x010e620000004200 */
[----:B-----5:R-:W-:Y:S01]  /*1eb40*/  FFMA.FTZ R132, R2, R233, R0 ;  /* 0x000000e902847223 */ /* 0x020fe20000010000 */
[----:B------:R-:W-:Y:S01]  /*1eb50*/  F2FP.PACK_AB R113, R232, R0 ;  /* 0x00000000e871723e */ /* 0x000fe200000000ff */
[C---:B------:R-:W-:Y:S02]  /*1eb60*/  FMUL.FTZ R18, R2.reuse, R130 ;  /* 0x0000008202127220 */ /* 0x040fe40000410000 */
[----:B------:R-:W-:Y:S03]  /*1eb70*/  FMUL.FTZ R19, R2, R131 ;  /* 0x0000008302137220 */ /* 0x000fe60000410000 */
[----:B------:R-:W3:Y:S01]  /*1eb80*/  MUFU.EX2 R233, R21 ;  /* 0x0000001500e97308 */ /* 0x000ee20000000800 */
[----:B------:R-:W-:Y:S01]  /*1eb90*/  LDSM.16.MT88.4 R128, [R196+0x1000] ;  /* 0x00100000c480783b */ /* 0x000fe20000004200 */
[----:B------:R-:W-:Y:S02]  /*1eba0*/  FMUL.FTZ R20, R4, R144 ;  /* 0x0000009004147220 */ /* 0x000fe40000410000 */
[C---:B------:R-:W-:Y:S02]  /*1ebb0*/  FMUL.FTZ R22, R3.reuse, R146 ;  /* 0x0000009203167220 */ /* 0x040fe40000410000 */
[C---:B------:R-:W-:Y:S02]  /*1ebc0*/  FMUL.FTZ R23, R3.reuse, R147 ;  /* 0x0000009303177220 */ /* 0x040fe40000410000 */
[C---:B------:R-:W-:Y:S02]  /*1ebd0*/  FMUL.FTZ R46, R2.reuse, R118 ;  /* 0x00000076022e7220 */ /* 0x040fe40000410000 */
[C---:B------:R-:W-:Y:S01]  /*1ebe0*/  FMUL.FTZ R47, R2.reuse, R119 ;  /* 0x00000077022f7220 */ /* 0x040fe20000410000 */
[----:B------:R-:W-:Y:S01]  /*1ebf0*/  MUFU.EX2 R135, R188 ;  /* 0x000000bc00877308 */ /* 0x000fe20000000800 */
[----:B------:R-:W4:Y:S01]  /*1ec00*/  LDSM.16.MT88.4 R116, [R196+0xc00] ;  /* 0x000c0000c474783b */ /* 0x000f220000004200 */
[----:B------:R-:W-:Y:S01]  /*1ec10*/  FMUL.FTZ R30, R2, R126 ;  /* 0x0000007e021e7220 */ /* 0x000fe20000410000 */
[----:B--2---:R-:W-:Y:S01]  /*1ec20*/  ISETP.GT.AND P0, PT, R212, R247, PT ;  /* 0x000000f7d400720c */ /* 0x004fe20003f04270 */
[C---:B------:R-:W-:Y:S02]  /*1ec30*/  FMUL.FTZ R31, R2.reuse, R127 ;  /* 0x0000007f021f7220 */ /* 0x040fe40000410000 */
[C---:B------:R-:W-:Y:S02]  /*1ec40*/  FMUL.FTZ R34, R2.reuse, R122 ;  /* 0x0000007a02227220 */ /* 0x040fe40000410000 */
[----:B------:R-:W-:Y:S01]  /*1ec50*/  FMUL.FTZ R35, R2, R123 ;  /* 0x0000007b02237220 */ /* 0x000fe20000410000 */
[----:B------:R-:W-:Y:S01]  /*1ec60*/  LDSM.16.MT88.4 R124, [R197+0x400] ;  /* 0x00040000c57c783b */ /* 0x000fe20000004200 */
[C---:B------:R-:W-:Y:S01]  /*1ec70*/  FMUL.FTZ R36, R4.reuse, R152 ;  /* 0x0000009804247220 */ /* 0x040fe20000410000 */
[----:B------:R-:W-:Y:S01]  /*1ec80*/  MUFU.EX2 R134, R182 ;  /* 0x000000b600867308 */ /* 0x000fe20000000800 */
[----:B------:R-:W-:Y:S01]  /*1ec90*/  FMUL.FTZ R37, R4, R153 ;  /* 0x0000009904257220 */ /* 0x000fe20000410000 */
[----:B---3--:R-:W-:Y:S01]  /*1eca0*/  F2FP.PACK_AB R115, R246, R233 ;  /* 0x000000e9f673723e */ /* 0x008fe200000000ff */
        /* <DEDUP_REMOVED lines=52> */
[-C--:B----4-:R-:W-:Y:S03]  /*1eff0*/  HMMA.16816.F32 R40, R172, R116.reuse, R40 ;  /* 0x00000074ac28723c */ /* 0x090fe60000001828 */
        /* <DEDUP_REMOVED lines=94> */
[----:B------:R-:W-:Y:S04]  /*1f5e0*/  FADD.FTZ R4, R183, R2 ;  /* 0x00000002b7047221 */ /* 0x000fe80000010000 */
        /* <DEDUP_REMOVED lines=46> */
[-C--:B---3--:R-:W-:Y:S08]  /*1f8d0*/  HMMA.16816.F32 R88, R172, R16.reuse, R88 ;  /* 0x00000010ac58723c */ /* 0x088ff00000001858 */
[C---:B------:R-:W-:Y:S08]  /*1f8e0*/  HMMA.16816.F32 R92, R176.reuse, R16, R92 ;  /* 0x00000010b05c723c */ /* 0x040ff0000000185c */
[-C--:B------:R-:W-:Y:S08]  /*1f8f0*/  HMMA.16816.F32 R96, R176, R18.reuse, R96 ;  /* 0x00000012b060723c */ /* 0x080ff00000001860 */
[----:B------:R-:W-:Y:S01]  /*1f900*/  HMMA.16816.F32 R100, R172, R18, R100 ;  /* 0x00000012ac64723c */ /* 0x000fe20000001864 */
[----:B------:R-:W-:Y:S07]  /*1f910*/  @!UPT UIADD3 URZ, URZ, URZ, URZ ;  /* 0x0000003f3f3ff290 */ /* 0x000fee000fffe03f */
[----:B------:R-:W-:-:S11]  /*1f920*/  @P0 BRA `(.L_x_2913) ;  /* 0xffffbd4000000947 */ /* 0x000fd6000383ffff */
.L_x_2881:
[----:B------:R-:W-:Y:S05]  /*1f930*/  BRA.DIV ~URZ, `(.L_x_2914) ;  /* 0x00007a427f007947 */ /* 0x000fea000b800000 */
[----:B------:R2:W3:Y:S02]  /*1f940*/  SHFL.BFLY PT, R0, R215, 0x2, 0x1f ;  /* 0x0c401f00d7007f89 */ /* 0x0004e400000e0000 */
.L_x_3035:
[----:B---3--:R-:W-:Y:S01]  /*1f950*/  FADD.FTZ R4, R0, R215 ;  /* 0x000000d700047221 */ /* 0x008fe20000010000 */
[----:B------:R-:W-:Y:S05]  /*1f960*/  BRA.DIV ~URZ, `(.L_x_2915) ;  /* 0x00007a627f007947 */ /* 0x000fea000b800000 */
[----:B------:R-:W3:Y:S04]  /*1f970*/  SHFL.BFLY PT, R2, R214, 0x2, 0x1f ;  /* 0x0c401f00d6027f89 */ /* 0x000ee800000e0000 */
[----:B------:R-:W4:Y:S04]  /*1f980*/  SHFL.BFLY PT, R0, R232, 0x2, 0x1f ;  /* 0x0c401f00e8007f89 */ /* 0x000f2800000e0000 */
[----:B------:R-:W5:Y:S04]  /*1f990*/  SHFL.BFLY PT, R11, R233, 0x2, 0x1f ;  /* 0x0c401f00e90b7f89 */ /* 0x000f6800000e0000 */
[----:B-1----:R-:W1:Y:S01]  /*1f9a0*/  SHFL.BFLY PT, R3, R4, 0x1, 0x1f ;  /* 0x0c201f0004037f89 */ /* 0x002e6200000e0000 */
        /* <DEDUP_REMOVED lines=9> */
.L_x_3036:
        /* <DEDUP_REMOVED lines=13> */
[----:B------:R-:W-:Y:S01]  /*1fb10*/  @P2 MUFU.RCP R3, R9 ;  /* 0x0000000900032308 */ /* 0x000fe20000001000 */
[----:B--2---:R-:W-:-:S07]  /*1fb20*/  FMUL.FTZ R182, R0, R84 ;  /* 0x0000005400b67220 */ /* 0x004fce0000410000 */
[----:B------:R-:W2:Y:S01]  /*1fb30*/  @P2 MUFU.LG2 R9, R9 ;  /* 0x0000000900092308 */ /* 0x000ea20000000c00 */
        /* <DEDUP_REMOVED lines=25> */
[----:B------:R3:W4:Y:S01]  /*1fcd0*/  @P1 MUFU.LG2 R0, R8 ;  /* 0x0000000800001308 */ /* 0x0007220000000c00 */
[----:B-12---:R-:W-:-:S02]  /*1fce0*/  @P2 FMUL.FTZ R11, R9, 0.69314718246459960938 ;  /* 0x3f317218090b2820 */ /* 0x006fc40000410000 */
[C---:B------:R-:W-:Y:S02]  /*1fcf0*/  FMUL.FTZ R144, R3.reuse, R142 ;  /* 0x0000008e03907220 */ /* 0x040fe40000410000 */
[C---:B------:R-:W-:Y:S02]  /*1fd00*/  FMUL.FTZ R145, R3.reuse, R143 ;  /* 0x0000008f03917220 */ /* 0x040fe40000410000 */
[C---:B------:R-:W-:Y:S02]  /*1fd10*/  FMUL.FTZ R88, R3.reuse, R154 ;  /* 0x0000009a03587220 */ /* 0x040fe40000410000 */
[C---:B------:R-:W-:Y:S02]  /*1fd20*/  FMUL.FTZ R89, R3.reuse, R155 ;  /* 0x0000009b03597220 */ /* 0x040fe40000410000 */
[C---:B------:R-:W-:Y:S02]  /*1fd30*/  FMUL.FTZ R100, R3.reuse, R158 ;  /* 0x0000009e03647220 */ /* 0x040fe40000410000 */
[----:B------:R-:W-:-:S02]  /*1fd40*/  FMUL.FTZ R101, R3, R159 ;  /* 0x0000009f03657220 */ /* 0x000fc40000410000 */
[C---:B------:R-:W-:Y:S01]  /*1fd50*/  FMUL.FTZ R142, R3.reuse, R70 ;  /* 0x00000046038e7220 */ /* 0x040fe20000410000 */
[----:B---3--:R-:W-:Y:S01]  /*1fd60*/  @P2 MOV R8, 0x3f317218 ;  /* 0x3f31721800082802 */ /* 0x008fe20000000f00 */
[----:B----4-:R-:W-:Y:S01]  /*1fd70*/  @P1 FMUL.FTZ R9, R0, 0.69314718246459960938 ;  /* 0x3f31721800091820 */ /* 0x010fe20000410000 */
        /* <DEDUP_REMOVED lines=82> */
.L_x_2736:
[----:B------:R2:W5:Y:S04]  /*202a0*/  LDL R6, [R1+0x80] ;  /* 0x0000800001067983 */ /* 0x0005680000100800 */
[----:B------:R-:W4:Y:S01]  /*202b0*/  S2R R2, SR_TID.X ;  /* 0x0000000000027919 */ /* 0x000f220000002100 */
[----:B------:R-:W-:Y:S01]  /*202c0*/  BSSY B0, `(.L_x_2916) ;  /* 0x0000011000007945 */ /* 0x000fe20003800000 */
[----:B----4-:R-:W-:-:S13]  /*202d0*/  LOP3.LUT P0, RZ, R2, 0x7f, RZ, 0xc0, !PT ;  /* 0x0000007f02ff7812 */ /* 0x010fda000780c0ff */
[----:B------:R-:W-:Y:S05]  /*202e0*/  @P0 BRA `(.L_x_2917) ;  /* 0x000000e000000947 */ /* 0x000fea0003800000 */
[----:B--2---:R-:W2:Y:S01]  /*202f0*/  S2R R4, SR_LANEID ;  /* 0x0000000000047919 */ /* 0x004ea20000000000 */
[----:B------:R-:W-:Y:S01]  /*20300*/  VOTEU.ANY UR4, UPT, PT ;  /* 0x0000000000047886 */ /* 0x000fe200038e0100 */
[----:B---3--:R-:W-:Y:S01]  /*20310*/  IMAD.MOV.U32 R5, RZ, RZ, c[0x0][0x564] ;  /* 0x00015900ff057624 */ /* 0x008fe200078e00ff */
        /* <DEDUP_REMOVED lines=11> */
.L_x_2917:
[----:B--2---:R-:W-:Y:S05]  /*203d0*/  BSYNC B0 ;  /* 0x0000000000007941 */ /* 0x004fea0003800000 */
.L_x_2916:
[----:B------:R-:W-:Y:S01]  /*203e0*/  PRMT R0, R0, 0x9910, RZ ;  /* 0x0000991000007816 */ /* 0x000fe200000000ff */
[----:B------:R-:W-:Y:S01]  /*203f0*/  BSSY B1, `(.L_x_2918) ;  /* 0x00003cc000017945 */ /* 0x000fe20003800000 */
[----:B-----5:R-:W-:Y:S02]  /*20400*/  IMAD.MOV.U32 R76, RZ, RZ, R6 ;  /* 0x000000ffff4c7224 */ /* 0x020fe400078e0006 */
[----:B------:R-:W-:-:S13]  /*20410*/  ISETP.NE.AND P0, PT, R0, RZ, PT ;  /* 0x000000ff0000720c */ /* 0x000fda0003f05270 */
[----:B------:R-:W-:Y:S05]  /*20420*/  @!P0 BRA `(.L_x_2919) ;  /* 0x00002ef000008947 */ /* 0x000fea0003800000 */
[----:B------:R-:W2:Y:S04]  /*20430*/  LDL R10, [R1+0x94] ;  /* 0x00009400010a7983 */ /* 0x000ea80000100800 */
[----:B------:R-:W4:Y:S04]  /*20440*/  LDL R9, [R1+0x98] ;  /* 0x0000980001097983 */ /* 0x000f280000100800 */
[----:B---3--:R-:W3:Y:S04]  /*20450*/  LDL R8, [R1+0xa0] ;  /* 0x0000a00001087983 */ /* 0x008ee80000100800 */
[----:B------:R-:W3:Y:S04]  /*20460*/  LDL R11, [R1+0x9c] ;  /* 0x00009c00010b7983 */ /* 0x000ee80000100800 */
[----:B-1----:R-:W3:Y:S01]  /*20470*/  LDL R6, [R1+0x8c] ;  /* 0x00008c0001067983 */ /* 0x002ee20000100800 */
        /* <DEDUP_REMOVED lines=20> */
[----:B------:R4:W-:Y:S01]  /*205c0*/  STS [R10+0x1280], R2 ;  /* 0x001280020a007388 */ /* 0x0009e20000000800 */
[----:B-1----:R-:W-:Y:S02]  /*205d0*/  F2FP.PACK_AB R0, R37, R36 ;  /* 0x000000242500723e */ /* 0x002fe400000000ff */
[----:B--2---:R-:W-:-:S03]  /*205e0*/  F2FP.PACK_AB R3, R149, R148 ;  /* 0x000000949503723e */ /* 0x004fc600000000ff */
[----:B------:R1:W-:Y:S01]  /*205f0*/  STS [R9+0x1000], R0 ;  /* 0x0010000009007388 */ /* 0x0003e20000000800 */
[----:B----4-:R-:W-:-:S03]  /*20600*/  F2FP.PACK_AB R2, R151, R150 ;  /* 0x000000969702723e */ /* 0x010fc600000000ff */
[----:B------:R2:W-:Y:S04]  /*20610*/  STS [R9+0x1200], R4 ;  /* 0x0012000409007388 */ /* 0x0005e80000000800 */
[----:B---3--:R3:W-:Y:S04]  /*20620*/  STS [R8+0x80], R3 ;  /* 0x0000800308007388 */ /* 0x0087e80000000800 */
        /* <DEDUP_REMOVED lines=91> */
.L_x_2920:
        /* <DEDUP_REMOVED lines=142> */
.L_x_3037:
[----:B------:R-:W-:Y:S05]  /*214c0*/  BRA.DIV ~URZ, `(.L_x_2923) ;  /* 0x000061927f007947 */ /* 0x000fea000b800000 */
[----:B------:R2:W4:Y:S02]  /*214d0*/  SHFL.IDX PT, R2, R12, RZ, 0x1c1f ;  /* 0x001c1fff0c027589 */ /* 0x00052400000e0000 */
.L_x_3038:
[----:B------:R-:W-:Y:S01]  /*214e0*/  ISETP.GE.AND P0, PT, R4, R0, PT ;  /* 0x000000000400720c */ /* 0x000fe20003f06270 */
[----:B------:R-:W-:-:S12]  /*214f0*/  BSSY B0, `(.L_x_2924) ;  /* 0x0000012000007945 */ /* 0x000fd80003800000 */
[----:B------:R-:W-:Y:S05]  /*21500*/  @P0 BRA `(.L_x_2925) ;  /* 0x0000010000000947 */ /* 0x000fea0003800000 */
[----:B------:R-:W5:Y:S04]  /*21510*/  LDL R15, [R1] ;  /* 0x00000000010f7983 */ /* 0x000f680000100800 */
[----:B--2---:R-:W2:Y:S04]  /*21520*/  LDL R13, [R1+0x4] ;  /* 0x00000400010d7983 */ /* 0x004ea80000100800 */
[----:B----4-:R-:W4:Y:S04]  /*21530*/  LDL R64, [R1+0x90] ;  /* 0x0000900001407983 */ /* 0x010f280000100800 */
[----:B---3--:R-:W3:Y:S01]  /*21540*/  LDL R14, [R1+0x7c] ;  /* 0x00007c00010e7983 */ /* 0x008ee20000100800 */
[----:B------:R-:W-:-:S13]  /*21550*/  ISETP.GE.AND P2, PT, R250, c[0x0][0x3c8], PT ;  /* 0x0000f200fa007a0c */ /* 0x000fda0003f46270 */
[----:B------:R-:W-:-:S04]  /*21560*/  @!P2 LEA R10, P5, R250, R2, 0x1 ;  /* 0x00000002fa0aa211 */ /* 0x000fc800078a08ff */
[----:B------:R-:W-:-:S05]  /*21570*/  @!P2 LEA.HI.X R11, R250, R6, R251, 0x1, P5 ;  /* 0x00000006fa0ba211 */ /* 0x000fca00028f0cfb */
[----:B------:R1:W-:Y:S01]  /*21580*/  @!P2 ST.E.128 [R10.64], R24 ;  /* 0x000000180a00a985 */ /* 0x0003e2000c101d08 */
[----:B-----5:R-:W-:Y:S02]  /*21590*/  ISETP.GE.AND P1, PT, R15, c[0x0][0x3c8], PT ;  /* 0x0000f2000f007a0c */ /* 0x020fe40003f26270 */
[----:B--2---:R-:W-:-:S11]  /*215a0*/  ISETP.GE.AND P0, PT, R13, c[0x0][0x3c8], PT ;  /* 0x0000f2000d007a0c */ /* 0x004fd60003f06270 */
[-C--:B------:R-:W-:Y:S02]  /*215b0*/  @!P1 LEA R8, P4, R15, R2.reuse, 0x1 ;  /* 0x000000020f089211 */ /* 0x080fe400078808ff */
[----:B------:R-:W-:Y:S02]  /*215c0*/  @!P0 LEA R2, P3, R13, R2, 0x1 ;  /* 0x000000020d028211 */ /* 0x000fe400078608ff */
[-C--:B-1--4-:R-:W-:Y:S02]  /*215d0*/  @!P1 LEA.HI.X R9, R15, R6.reuse, R64, 0x1, P4 ;  /* 0x000000060f099211 */ /* 0x092fe400020f0c40 */
[----:B---3--:R-:W-:-:S03]  /*215e0*/  @!P0 LEA.HI.X R3, R13, R6, R14, 0x1, P3 ;  /* 0x000000060d038211 */ /* 0x008fc600018f0c0e */
[----:B------:R1:W-:Y:S04]  /*215f0*/  @!P1 ST.E.128 [R8.64], R20 ;  /* 0x0000001408009985 */ /* 0x0003e8000c101d08 */
[----:B------:R1:W-:Y:S02]  /*21600*/  @!P0 ST.E.128 [R2.64], R16 ;  /* 0x0000001002008985 */ /* 0x0003e4000c101d08 */
.L_x_2925:
[----:B------:R-:W-:Y:S05]  /*21610*/  BSYNC B0 ;  /* 0x0000000000007941 */ /* 0x000fea0003800000 */
.L_x_2924:
[----:B------:R-:W-:Y:S05]  /*21620*/  BRA.DIV ~URZ, `(.L_x_2926) ;  /* 0x000060a27f007947 */ /* 0x000fea000b800000 */
[----:B---3--:R3:W2:Y:S04]  /*21630*/  SHFL.IDX PT, R6, R5, 0x1, 0x1c1f ;  /* 0x003c1f0005067f89 */ /* 0x0086a800000e0000 */
[----:B-1--4-:R3:W1:Y:S02]  /*21640*/  SHFL.IDX PT, R2, R12, 0x1, 0x1c1f ;  /* 0x003c1f000c027f89 */ /* 0x01266400000e0000 */
.L_x_3039:
[----:B------:R-:W-:Y:S01]  /*21650*/  IADD3 R3, R4, 0x20, RZ ;  /* 0x0000002004037810 */ /* 0x000fe20007ffe0ff */
[----:B------:R-:W-:Y:S03]  /*21660*/  BSSY B0, `(.L_x_2927) ;  /* 0x0000013000007945 */ /* 0x000fe60003800000 */
[----:B------:R-:W-:-:S13]  /*21670*/  ISETP.GE.AND P0, PT, R3, R0, PT ;  /* 0x000000000300720c */ /* 0x000fda0003f06270 */
[----:B------:R-:W-:Y:S05]  /*21680*/  @P0 BRA `(.L_x_2928) ;  /* 0x0000010000000947 */ /* 0x000fea0003800000 */
[----:B------:R-:W4:Y:S04]  /*21690*/  LDL R15, [R1] ;  /* 0x00000000010f7983 */ /* 0x000f280000100800 */
[----:B------:R-:W5:Y:S04]  /*216a0*/  LDL R13, [R1+0x4] ;  /* 0x00000400010d7983 */ /* 0x000f680000100800 */
[----:B---3--:R-:W3:Y:S04]  /*216b0*/  LDL R16, [R1+0x90] ;  /* 0x0000900001107983 */ /* 0x008ee80000100800 */
[----:B--2---:R-:W2:Y:S01]  /*216c0*/  LDL R14, [R1+0x7c] ;  /* 0x00007c00010e7983 */ /* 0x004ea20000100800 */
[----:B------:R-:W-:-:S13]  /*216d0*/  ISETP.GE.AND P2, PT, R250, c[0x0][0x3c8], PT ;  /* 0x0000f200fa007a0c */ /* 0x000fda0003f46270 */
[----:B-1----:R-:W-:-:S04]  /*216e0*/  @!P2 LEA R10, P5, R250, R2, 0x1 ;  /* 0x00000002fa0aa211 */ /* 0x002fc800078a08ff */
[----:B------:R-:W-:-:S05]  /*216f0*/  @!P2 LEA.HI.X R11, R250, R6, R251, 0x1, P5 ;  /* 0x00000006fa0ba211 */ /* 0x000fca00028f0cfb */
[----:B------:R1:W-:Y:S01]  /*21700*/  @!P2 ST.E.128 [R10.64], R36 ;  /* 0x000000240a00a985 */ /* 0x0003e2000c101d08 */
[----:B----4-:R-:W-:Y:S02]  /*21710*/  ISETP.GE.AND P1, PT, R15, c[0x0][0x3c8], PT ;  /* 0x0000f2000f007a0c */ /* 0x010fe40003f26270 */
[----:B-----5:R-:W-:-:S11]  /*21720*/  ISETP.GE.AND P0, PT, R13, c[0x0][0x3c8], PT ;  /* 0x0000f2000d007a0c */ /* 0x020fd60003f06270 */
[-C--:B------:R-:W-:Y:S02]  /*21730*/  @!P1 LEA R8, P4, R15, R2.reuse, 0x1 ;  /* 0x000000020f089211 */ /* 0x080fe400078808ff */
[----:B------:R-:W-:Y:S02]  /*21740*/  @!P0 LEA R2, P3, R13, R2, 0x1 ;  /* 0x000000020d028211 */ /* 0x000fe400078608ff */
[-C--:B---3--:R-:W-:Y:S02]  /*21750*/  @!P1 LEA.HI.X R9, R15, R6.reuse, R16, 0x1, P4 ;  /* 0x000000060f099211 */ /* 0x088fe400020f0c10 */
[----:B--2---:R-:W-:-:S03]  /*21760*/  @!P0 LEA.HI.X R3, R13, R6, R14, 0x1, P3 ;  /* 0x000000060d038211 */ /* 0x004fc600018f0c0e */
[----:B------:R1:W-:Y:S04]  /*21770*/  @!P1 ST.E.128 [R8.64], R32 ;  /* 0x0000002008009985 */ /* 0x0003e8000c101d08 */
[----:B------:R1:W-:Y:S02]  /*21780*/  @!P0 ST.E.128 [R2.64], R28 ;  /* 0x0000001c02008985 */ /* 0x0003e4000c101d08 */
.L_x_2928:
[----:B------:R-:W-:Y:S05]  /*21790*/  BSYNC B0 ;  /* 0x0000000000007941 */ /* 0x000fea0003800000 */
.L_x_2927:
[----:B------:R-:W-:Y:S05]  /*217a0*/  BRA.DIV ~URZ, `(.L_x_2929) ;  /* 0x00005ff27f007947 */ /* 0x000fea000b800000 */
[----:B--2---:R2:W4:Y:S02]  /*217b0*/  SHFL.IDX PT, R6, R5, 0x2, 0x1c1f ;  /* 0x005c1f0005067f89 */ /* 0x00452400000e0000 */
.L_x_3040:
[----:B------:R-:W-:Y:S05]  /*217c0*/  BRA.DIV ~URZ, `(.L_x_2930) ;  /* 0x000060427f007947 */ /* 0x000fea000b800000 */
[----:B-1----:R1:W2:Y:S02]  /*217d0*/  SHFL.IDX PT, R2, R12, 0x2, 0x1c1f ;  /* 0x005c1f000c027f89 */ /* 0x0022a400000e0000 */
.L_x_3041:
[----:B------:R-:W-:Y:S01]  /*217e0*/  IADD3 R3, R4, 0x40, RZ ;  /* 0x0000004004037810 */ /* 0x000fe20007ffe0ff */
[----:B------:R-:W-:Y:S03]  /*217f0*/  BSSY B0, `(.L_x_2931) ;  /* 0x0000013000007945 */ /* 0x000fe60003800000 */
[----:B------:R-:W-:-:S13]  /*21800*/  ISETP.GE.AND P0, PT, R3, R0, PT ;  /* 0x000000000300720c */ /* 0x000fda0003f06270 */
[----:B------:R-:W-:Y:S05]  /*21810*/  @P0 BRA `(.L_x_2932) ;  /* 0x0000010000000947 */ /* 0x000fea0003800000 */
[----:B------:R-:W5:Y:S04]  /*21820*/  LDL R15, [R1] ;  /* 0x00000000010f7983 */ /* 0x000f680000100800 */
[----:B---3--:R-:W3:Y:S04]  /*21830*/  LDL R13, [R1+0x4] ;  /* 0x00000400010d7983 */ /* 0x008ee80000100800 */
[----:B----4-:R-:W4:Y:S04]  /*21840*/  LDL R16, [R1+0x90] ;  /* 0x0000900001107983 */ /* 0x010f280000100800 */
[----:B--2---:R-:W2:Y:S01]  /*21850*/  LDL R14, [R1+0x7c] ;  /* 0x00007c00010e7983 */ /* 0x004ea20000100800 */
[----:B------:R-:W-:-:S13]  /*21860*/  ISETP.GE.AND P2, PT, R250, c[0x0][0x3c8], PT ;  /* 0x0000f200fa007a0c */ /* 0x000fda0003f46270 */
[----:B------:R-:W-:-:S04]  /*21870*/  @!P2 LEA R10, P5, R250, R2, 0x1 ;  /* 0x00000002fa0aa211 */ /* 0x000fc800078a08ff */
[----:B------:R-:W-:-:S05]  /*21880*/  @!P2 LEA.HI.X R11, R250, R6, R251, 0x1, P5 ;  /* 0x00000006fa0ba211 */ /* 0x000fca00028f0cfb */
[----:B------:R1:W-:Y:S01]  /*21890*/  @!P2 ST.E.128 [R10.64], R48 ;  /* 0x000000300a00a985 */ /* 0x0003e2000c101d08 */
[----:B-----5:R-:W-:Y:S02]  /*218a0*/  ISETP.GE.AND P1, PT, R15, c[0x0][0x3c8], PT ;  /* 0x0000f2000f007a0c */ /* 0x020fe40003f26270 */
[----:B---3--:R-:W-:-:S11]  /*218b0*/  ISETP.GE.AND P0, PT, R13, c[0x0][0x3c8], PT ;  /* 0x0000f2000d007a0c */ /* 0x008fd60003f06270 */
[-C--:B------:R-:W-:Y:S02]  /*218c0*/  @!P1 LEA R8, P4, R15, R2.reuse, 0x1 ;  /* 0x000000020f089211 */ /* 0x080fe400078808ff */
[----:B------:R-:W-:Y:S02]  /*218d0*/  @!P0 LEA R2, P3, R13, R2, 0x1 ;  /* 0x000000020d028211 */ /* 0x000fe400078608ff */
[-C--:B----4-:R-:W-:Y:S02]  /*218e0*/  @!P1 LEA.HI.X R9, R15, R6.reuse, R16, 0x1, P4 ;  /* 0x000000060f099211 */ /* 0x090fe400020f0c10 */
[----:B--2---:R-:W-:-:S03]  /*218f0*/  @!P0 LEA.HI.X R3, R13, R6, R14, 0x1, P3 ;  /* 0x000000060d038211 */ /* 0x004fc600018f0c0e */
[----:B------:R1:W-:Y:S04]  /*21900*/  @!P1 ST.E.128 [R8.64], R44 ;  /* 0x0000002c08009985 */ /* 0x0003e8000c101d08 */
[----:B------:R1:W-:Y:S02]  /*21910*/  @!P0 ST.E.128 [R2.64], R40 ;  /* 0x0000002802008985 */ /* 0x0003e4000c101d08 */
.L_x_2932:
[----:B------:R-:W-:Y:S05]  /*21920*/  BSYNC B0 ;  /* 0x0000000000007941 */ /* 0x000fea0003800000 */
.L_x_2931:
[----:B------:R-:W-:Y:S05]  /*21930*/  BRA.DIV ~URZ, `(.L_x_2933) ;  /* 0x00005f427f007947 */ /* 0x000fea000b800000 */
[----:B--23--:R-:W2:Y:S04]  /*21940*/  SHFL.IDX PT, R5, R5, 0x3, 0x1c1f ;  /* 0x007c1f0005057f89 */ /* 0x00cea800000e0000 */
[----:B-1----:R1:W3:Y:S02]  /*21950*/  SHFL.IDX PT, R2, R12, 0x3, 0x1c1f ;  /* 0x007c1f000c027f89 */ /* 0x0022e400000e0000 */
.L_x_3042:
[----:B------:R-:W-:-:S04]  /*21960*/  IADD3 R3, R4, 0x60, RZ ;  /* 0x0000006004037810 */ /* 0x000fc80007ffe0ff */
[----:B------:R-:W-:-:S13]  /*21970*/  ISETP.GE.AND P0, PT, R3, R0, PT ;  /* 0x000000000300720c */ /* 0x000fda0003f06270 */
[----:B------:R-:W-:Y:S05]  /*21980*/  @P0 BRA `(.L_x_2934) ;  /* 0x0000272000000947 */ /* 0x000fea0003800000 */
[----:B-1----:R-:W5:Y:S04]  /*21990*/  LDL R12, [R1] ;  /* 0x00000000010c7983 */ /* 0x002f680000100800 */
[----:B----4-:R-:W4:Y:S04]  /*219a0*/  LDL R13, [R1+0x90] ;  /* 0x00009000010d7983 */ /* 0x010f280000100800 */
[----:B---3--:R-:W3:Y:S01]  /*219b0*/  LDL R6, [R1+0x4] ;  /* 0x0000040001067983 */ /* 0x008ee20000100800 */
[----:B------:R-:W-:-:S13]  /*219c0*/  ISETP.GE.AND P1, PT, R250, c[0x0][0x3c8], PT ;  /* 0x0000f200fa007a0c */ /* 0x000fda0003f26270 */
[----:B------:R-:W-:-:S04]  /*219d0*/  @!P1 LEA R10, P3, R250, R2, 0x1 ;  /* 0x00000002fa0a9211 */ /* 0x000fc800078608ff */
[----:B--2---:R-:W-:-:S05]  /*219e0*/  @!P1 LEA.HI.X R11, R250, R5, R251, 0x1, P3 ;  /* 0x00000005fa0b9211 */ /* 0x004fca00018f0cfb */
[----:B------:R1:W-:Y:S01]  /*219f0*/  @!P1 ST.E.128 [R10.64], R60 ;  /* 0x0000003c0a009985 */ /* 0x0003e2000c101d08 */
[----:B-----5:R-:W-:-:S13]  /*21a00*/  ISETP.GE.AND P0, PT, R12, c[0x0][0x3c8], PT ;  /* 0x0000f2000c007a0c */ /* 0x020fda0003f06270 */
[----:B------:R-:W-:-:S04]  /*21a10*/  @!P0 LEA R8, P2, R12, R2, 0x1 ;  /* 0x000000020c088211 */ /* 0x000fc800078408ff */
[----:B----4-:R-:W-:-:S05]  /*21a20*/  @!P0 LEA.HI.X R9, R12, R5, R13, 0x1, P2 ;  /* 0x000000050c098211 */ /* 0x010fca00010f0c0d */
[----:B------:R1:W-:Y:S01]  /*21a30*/  @!P0 ST.E.128 [R8.64], R56 ;  /* 0x0000003808008985 */ /* 0x0003e2000c101d08 */
[----:B---3--:R-:W-:-:S13]  /*21a40*/  ISETP.GE.AND P0, PT, R6, c[0x0][0x3c8], PT ;  /* 0x0000f20006007a0c */ /* 0x008fda0003f06270 */
[----:B------:R-:W-:Y:S05]  /*21a50*/  @P0 BRA `(.L_x_2934) ;  /* 0x0000265000000947 */ /* 0x000fea0003800000 */
[----:B------:R-:W2:Y:S01]  /*21a60*/  LDL R12, [R1+0x7c] ;  /* 0x00007c00010c7983 */ /* 0x000ea20000100800 */
[----:B------:R-:W-:-:S04]  /*21a70*/  LEA R2, P0, R6, R2, 0x1 ;  /* 0x0000000206027211 */ /* 0x000fc800078008ff */
[----:B--2---:R-:W-:-:S05]  /*21a80*/  LEA.HI.X R3, R6, R5, R12, 0x1, P0 ;  /* 0x0000000506037211 */ /* 0x004fca00000f0c0c */
[----:B------:R2:W-:Y:S01]  /*21a90*/  ST.E.128 [R2.64], R52 ;  /* 0x0000003402007985 */ /* 0x0005e2000c101d08 */
[----:B------:R-:W-:Y:S05]  /*21aa0*/  BRA `(.L_x_2934) ;  /* 0x0000260000007947 */ /* 0x000fea0003800000 */
.L_x_2921:
        /* <DEDUP_REMOVED lines=33> */
.L_x_3043:
[----:B------:R-:W-:Y:S05]  /*21cc0*/  BRA.DIV ~URZ, `(.L_x_2936) ;  /* 0x00005cf27f007947 */ /* 0x000fea000b800000 */
[----:B------:R3:W4:Y:S02]  /*21cd0*/  SHFL.IDX PT, R0, R6, RZ, 0x1c1f ;  /* 0x001c1fff06007589 */ /* 0x00072400000e0000 */
.L_x_3044:
        /* <DEDUP_REMOVED lines=73> */
[----:B------:R-:W-:Y:S02]  /*22170*/  IADD3 R15, R252, 0x50, RZ ;  /* 0x00000050fc0f7810 */ /* 0x000fe40007ffe0ff */
[----:B----4-:R-:W-:Y:S01]  /*22180*/  @!P2 LEA R8, P0, R14, R0, 0x2 ;  /* 0x000000000e08a211 */ /* 0x010fe200078010ff */
        /* <DEDUP_REMOVED lines=9> */
.L_x_2938:
[----:B------:R-:W-:Y:S05]  /*22220*/  BSYNC B0 ;  /* 0x0000000000007941 */ /* 0x000fea0003800000 */
.L_x_2937:
[----:B------:R-:W-:Y:S05]  /*22230*/  BRA.DIV ~URZ, `(.L_x_2939) ;  /* 0x000057f27f007947 */ /* 0x000fea000b800000 */
[----:B--2---:R2:W1:Y:S04]  /*22240*/  SHFL.IDX PT, R4, R5, 0x1, 0x1c1f ;  /* 0x003c1f0005047f89 */ /* 0x00446800000e0000 */
[----:B----4-:R2:W4:Y:S02]  /*22250*/  SHFL.IDX PT, R0, R6, 0x1, 0x1c1f ;  /* 0x003c1f0006007f89 */ /* 0x01052400000e0000 */
.L_x_3045:
[----:B------:R-:W-:Y:S01]  /*22260*/  BSSY B0, `(.L_x_2940) ;  /* 0x0000054000007945 */ /* 0x000fe20003800000 */
[----:B------:R-:W-:Y:S05]  /*22270*/  @P6 BRA `(.L_x_2941) ;  /* 0x0000052000006947 */ /* 0x000fea0003800000 */
[C---:B------:R-:W-:Y:S02]  /*22280*/  ISETP.GE.AND P1, PT, R252.reuse, c[0x0][0x3c8], PT ;  /* 0x0000f200fc007a0c */ /* 0x040fe40003f26270 */
[C---:B------:R-:W-:Y:S02]  /*22290*/  IADD3 R12, R252.reuse, 0x8, RZ ;  /* 0x00000008fc0c7810 */ /* 0x040fe40007ffe0ff */
[----:B------:R-:W-:Y:S02]  /*222a0*/  IADD3 R14, R252, 0x10, RZ ;  /* 0x00000010fc0e7810 */ /* 0x000fe40007ffe0ff */
[----:B------:R-:W-:-:S02]  /*222b0*/  ISETP.GE.AND P0, PT, R12, c[0x0][0x3c8], PT ;  /* 0x0000f2000c007a0c */ /* 0x000fc40003f06270 */
[----:B------:R-:W-:Y:S02]  /*222c0*/  IADD3 R11, R252, 0x18, RZ ;  /* 0x00000018fc0b7810 */ /* 0x000fe40007ffe0ff */
        /* <DEDUP_REMOVED lines=25> */
[----:B------:R-:W-:Y:S02]  /*22460*/  IADD3 R17, R252, 0x48, RZ ;  /* 0x00000048fc117810 */ /* 0x000fe40007ffe0ff */
[----:B------:R-:W-:Y:S02]  /*22470*/  @!P3 LEA.HI.X R3, R14, R4, R15, 0x2, P4 ;  /* 0x000000040e03b211 */ /* 0x000fe400020f140f */
[C---:B------:R-:W-:Y:S02]  /*22480*/  IADD3 R14, R252.reuse, 0x30, RZ ;  /* 0x00000030fc0e7810 */ /* 0x040fe40007ffe0ff */
[C---:B----4-:R-:W-:Y:S01]  /*22490*/  @!P5 LEA R8, P0, R11.reuse, R0, 0x2 ;  /* 0x000000000b08d211 */ /* 0x050fe200078010ff */
[----:B------:R1:W-:Y:S01]  /*224a0*/  @!P3 ST.E.64 [R2.64], R150 ;  /* 0x000000960200b985 */ /* 0x0003e2000c101b08 */
[----:B------:R-:W-:Y:S02]  /*224b0*/  IADD3 R15, R252, 0x28, RZ ;  /* 0x00000028fc0f7810 */ /* 0x000fe40007ffe0ff */
[----:B------:R-:W-:-:S02]  /*224c0*/  @!P5 LEA.HI.X R9, R11, R4, R12, 0x2, P0 ;  /* 0x000000040b09d211 */ /* 0x000fc400000f140c */
[----:B------:R-:W-:Y:S02]  /*224d0*/  IADD3 R11, R252, 0x20, RZ ;  /* 0x00000020fc0b7810 */ /* 0x000fe40007ffe0ff */
        /* <DEDUP_REMOVED lines=13> */
[----:B------:R-:W-:Y:S02]  /*225b0*/  IADD3 R15, R252, 0x48, RZ ;  /* 0x00000048fc0f7810 */ /* 0x000fe40007ffe0ff */
[----:B----4-:R-:W-:Y:S01]  /*225c0*/  @!P0 LEA R8, P2, R14, R0, 0x2 ;  /* 0x000000000e088211 */ /* 0x010fe200078410ff */
        /* <DEDUP_REMOVED lines=18> */
[----:B------:R-:W-:Y:S02]  /*226f0*/  IADD3 R17, R252, 0x50, RZ ;  /* 0x00000050fc117810 */ /* 0x000fe40007ffe0ff */
[----:B-----5:R-:W-:Y:S01]  /*22700*/  @!P2 LEA R8, P0, R16, R0, 0x2 ;  /* 0x000000001008a211 */ /* 0x020fe200078010ff */
        /* <DEDUP_REMOVED lines=9> */
.L_x_2941:
[----:B------:R-:W-:Y:S05]  /*227a0*/  BSYNC B0 ;  /* 0x0000000000007941 */ /* 0x000fea0003800000 */
.L_x_2940:
[----:B------:R-:W-:Y:S05]  /*227b0*/  BRA.DIV ~URZ, `(.L_x_2942) ;  /* 0x000053427f007947 */ /* 0x000fea000b800000 */
[----:B-1----:R1:W2:Y:S02]  /*227c0*/  SHFL.IDX PT, R4, R5, 0x2, 0x1c1f ;  /* 0x005c1f0005047f89 */ /* 0x0022a400000e0000 */
.L_x_3046:
[----:B------:R-:W-:Y:S05]  /*227d0*/  BRA.DIV ~URZ, `(.L_x_2943) ;  /* 0x000053927f007947 */ /* 0x000fea000b800000 */
[----:B----4-:R4:W1:Y:S02]  /*227e0*/  SHFL.IDX PT, R0, R6, 0x2, 0x1c1f ;  /* 0x005c1f0006007f89 */ /* 0x01086400000e0000 */
.L_x_3047:
        /* <DEDUP_REMOVED lines=25> */
[C---:B------:R-:W-:Y:S02]  /*22980*/  @!P4 LEA R8, P5, R17.reuse, R0, 0x2 ;  /* 0x000000001108c211 */ /* 0x040fe400078a10ff */
        /* <DEDUP_REMOVED lines=59> */
.L_x_2945:
[----:B------:R-:W-:Y:S05]  /*22d40*/  BSYNC B0 ;  /* 0x0000000000007941 */ /* 0x000fea0003800000 */
.L_x_2944:
[----:B------:R-:W-:Y:S05]  /*22d50*/  BRA.DIV ~URZ, `(.L_x_2946) ;  /* 0x00004e827f007947 */ /* 0x000fea000b800000 */
[----:B--2---:R2:W3:Y:S04]  /*22d60*/  SHFL.IDX PT, R4, R5, 0x3, 0x1c1f ;  /* 0x007c1f0005047f89 */ /* 0x0044e800000e0000 */
[----:B-1----:R2:W1:Y:S02]  /*22d70*/  SHFL.IDX PT, R0, R6, 0x3, 0x1c1f ;  /* 0x007c1f0006007f89 */ /* 0x00246400000e0000 */
.L_x_3048:
        /* <DEDUP_REMOVED lines=10> */
[----:B------:R-:W-:Y:S02]  /*22e20*/  IADD3 R11, R252, 0x8, RZ ;  /* 0x00000008fc0b7810 */ /* 0x000fe40007ffe0ff */
[----:B------:R-:W-:Y:S02]  /*22e30*/  ISETP.GE.AND P2, PT, R6, c[0x0][0x3c8], PT ;  /* 0x0000f20006007a0c */ /* 0x000fe40003f46270 */
[----:B------:R-:W-:Y:S02]  /*22e40*/  @!P4 LEA.HI.X R9, R252, R4, R12, 0x2, P6 ;  /* 0x00000004fc09c211 */ /* 0x000fe400030f140c */
[----:B------:R-:W-:-:S02]  /*22e50*/  SHF.R.S32.HI R11, RZ, 0x1f, R11 ;  /* 0x0000001fff0b7819 */ /* 0x000fc4000001140b */
[----:B------:R-:W-:Y:S01]  /*22e60*/  @!P3 LEA R2, P5, R10, R0, 0x2 ;  /* 0x000000000a02b211 */ /* 0x000fe200078a10ff */
        /* <DEDUP_REMOVED lines=8> */
[----:B------:R-:W-:Y:S02]  /*22ef0*/  IADD3 R15, R252, 0x28, RZ ;  /* 0x00000028fc0f7810 */ /* 0x000fe40007ffe0ff */
[----:B------:R-:W-:Y:S02]  /*22f00*/  @!P2 LEA.HI.X R11, R6, R4, R14, 0x2, P3 ;  /* 0x00000004060ba211 */ /* 0x000fe400018f140e */
[C---:B------:R-:W-:Y:S02]  /*22f10*/  IADD3 R6, R252.reuse, 0x20, RZ ;  /* 0x00000020fc067810 */ /* 0x040fe40007ffe0ff */
[----:B------:R-:W-:Y:S01]  /*22f20*/  IADD3 R14, R252, 0x18, RZ ;  /* 0x00000018fc0e7810 */ /* 0x000fe20007ffe0ff */
[----:B------:R-:W-:Y:S01]  /*22f30*/  @!P2 ST.E.64 [R10.64], R64 ;  /* 0x000000400a00a985 */ /* 0x000fe2000c101b08 */
[----:B------:R-:W-:-:S02]  /*22f40*/  ISETP.GE.AND P5, PT, R15, c[0x0][0x3c8], PT ;  /* 0x0000f2000f007a0c */ /* 0x000fc40003fa6270 */
[C---:B------:R-:W-:Y:S02]  /*22f50*/  IADD3 R12, R252.reuse, 0x30, RZ ;  /* 0x00000030fc0c7810 */ /* 0x040fe40007ffe0ff */
        /* <DEDUP_REMOVED lines=14> */
[----:B------:R-:W-:Y:S01]  /*23040*/  IADD3 R13, R252, 0x30, RZ ;  /* 0x00000030fc0d7810 */ /* 0x000fe20007ffe0ff */
        /* <DEDUP_REMOVED lines=45> */
.L_x_2919:
[----:B------:R-:W2:Y:S04]  /*23320*/  LDL.LU R8, [R1+0x84] ;  /* 0x0000840001087983 */ /* 0x000ea80000300800 */
[----:B-1----:R-:W4:Y:S01]  /*23330*/  LDL R6, [R1+0x8c] ;  /* 0x00008c0001067983 */ /* 0x002f220000100800 */
[----:B------:R-:W-:Y:S01]  /*23340*/  ISETP.NE.U32.AND P0, PT, RZ, c[0x0][0x508], PT ;  /* 0x00014200ff007a0c */ /* 0x000fe20003f05070 */
[----:B------:R-:W-:Y:S01]  /*23350*/  IMAD.MOV.U32 R4, RZ, RZ, 0x4 ;  /* 0x00000004ff047424 */ /* 0x000fe200078e00ff */
[----:B------:R-:W-:Y:S01]  /*23360*/  ISETP.NE.U32.AND P2, PT, RZ, c[0x0][0x500], PT ;  /* 0x00014000ff007a0c */ /* 0x000fe20003f45070 */
[----:B------:R-:W-:Y:S01]  /*23370*/  IMAD.MOV.U32 R18, RZ, RZ, c[0x0][0x388] ;  /* 0x0000e200ff127624 */ /* 0x000fe200078e00ff */
[----:B------:R-:W-:Y:S01]  /*23380*/  ISETP.NE.AND.EX P0, PT, RZ, c[0x0][0x50c], PT, P0 ;  /* 0x00014300ff007a0c */ /* 0x000fe20003f05300 */
[----:B------:R-:W-:Y:S01]  /*23390*/  IMAD.MOV.U32 R0, RZ, RZ, RZ ;  /* 0x000000ffff007224 */ /* 0x000fe200078e00ff */
[----:B------:R-:W-:Y:S01]  /*233a0*/  ISETP.NE.AND.EX P2, PT, RZ, c[0x0][0x504], PT, P2 ;  /* 0x00014100ff007a0c */ /* 0x000fe20003f45320 */
[----:B----4-:R-:W-:-:S10]  /*233b0*/  IMAD.WIDE R2, R6, R4, c[0x0][0x500] ;  /* 0x0001400006027625 */ /* 0x010fd400078e0204 */
[----:B---3--:R-:W-:Y:S02]  /*233c0*/  @P0 IMAD.WIDE R4, R6, R4, c[0x0][0x508] ;  /* 0x0001420006040625 */ /* 0x008fe400078e0204 */
        /* <DEDUP_REMOVED lines=9> */
.L_x_2947:
        /* <DEDUP_REMOVED lines=59> */
.L_x_2949:
[----:B------:R-:W-:Y:S05]  /*23810*/  BSYNC B0 ;  /* 0x0000000000007941 */ /* 0x000fea0003800000 */
.L_x_2948:
        /* <DEDUP_REMOVED lines=43> */
.L_x_3049:
[----:B------:R-:W-:Y:S05]  /*23ad0*/  BRA.DIV ~URZ, `(.L_x_2951) ;  /* 0x000042427f007947 */ /* 0x000fea000b800000 */
[----:B------:R3:W4:Y:S02]  /*23ae0*/  SHFL.IDX PT, R0, R13, RZ, 0x1c1f ;  /* 0x001c1fff0d007589 */ /* 0x00072400000e0000 */
.L_x_3050:
[----:B------:R-:W-:Y:S01]  /*23af0*/  IMAD R6, R18, c[0x0][0x4e8], RZ ;  /* 0x00013a0012067a24 */ /* 0x000fe200078e02ff */
[----:B------:R-:W-:Y:S04]  /*23b00*/  BSSY B0, `(.L_x_2952) ;  /* 0x0000013000007945 */ /* 0x000fe80003800000 */
        /* <DEDUP_REMOVED lines=9> */
[----:B------:R1:W-:Y:S01]  /*23ba0*/  @!P2 ST.E.128 [R10.64], RZ ;  /* 0x000000ff0a00a985 */ /* 0x0003e2000c101d08 */
[----:B-----5:R-:W-:Y:S02]  /*23bb0*/  ISETP.GE.AND P1, PT, R16, c[0x0][0x3c8], PT ;  /* 0x0000f20010007a0c */ /* 0x020fe40003f26270 */
[----:B---3--:R-:W-:-:S11]  /*23bc0*/  ISETP.GE.AND P0, PT, R14, c[0x0][0x3c8], PT ;  /* 0x0000f2000e007a0c */ /* 0x008fd60003f06270 */
[-C--:B------:R-:W-:Y:S02]  /*23bd0*/  @!P1 LEA R8, P4, R16, R0.reuse, 0x1 ;  /* 0x0000000010089211 */ /* 0x080fe400078808ff */
[----:B------:R-:W-:Y:S02]  /*23be0*/  @!P0 LEA R2, P3, R14, R0, 0x1 ;  /* 0x000000000e028211 */ /* 0x000fe400078608ff */
[-C--:B----4-:R-:W-:Y:S02]  /*23bf0*/  @!P1 LEA.HI.X R9, R16, R4.reuse, R17, 0x1, P4 ;  /* 0x0000000410099211 */ /* 0x090fe400020f0c11 */
[----:B--2---:R-:W-:-:S03]  /*23c00*/  @!P0 LEA.HI.X R3, R14, R4, R15, 0x1, P3 ;  /* 0x000000040e038211 */ /* 0x004fc600018f0c0f */
[----:B------:R1:W-:Y:S04]  /*23c10*/  @!P1 ST.E.128 [R8.64], RZ ;  /* 0x000000ff08009985 */ /* 0x0003e8000c101d08 */
[----:B------:R1:W-:Y:S02]  /*23c20*/  @!P0 ST.E.128 [R2.64], RZ ;  /* 0x000000ff02008985 */ /* 0x0003e4000c101d08 */
.L_x_2953:
[----:B------:R-:W-:Y:S05]  /*23c30*/  BSYNC B0 ;  /* 0x0000000000007941 */ /* 0x000fea0003800000 */
.L_x_2952:
[----:B------:R-:W-:Y:S05]  /*23c40*/  BRA.DIV ~URZ, `(.L_x_2954) ;  /* 0x000041427f007947 */ /* 0x000fea000b800000 */
[----:B--2---:R2:W1:Y:S04]  /*23c50*/  SHFL.IDX PT, R4, R5, 0x1, 0x1c1f ;  /* 0x003c1f0005047f89 */ /* 0x00446800000e0000 */
[----:B----4-:R2:W4:Y:S02]  /*23c60*/  SHFL.IDX PT, R0, R13, 0x1, 0x1c1f ;  /* 0x003c1f000d007f89 */ /* 0x01052400000e0000 */
.L_x_3051:
[----:B-1----:R-:W-:Y:S01]  /*23c70*/  IADD3 R2, R12, 0x20, RZ ;  /* 0x000000200c027810 */ /* 0x002fe20007ffe0ff */
[----:B------:R-:W-:Y:S03]  /*23c80*/  BSSY B0, `(.L_x_2955) ;  /* 0x0000013000007945 */ /* 0x000fe60003800000 */
[----:B------:R-:W-:-:S13]  /*23c90*/  ISETP.GE.AND P0, PT, R2, R6, PT ;  /* 0x000000060200720c */ /* 0x000fda0003f06270 */
[----:B------:R-:W-:Y:S05]  /*23ca0*/  @P0 BRA `(.L_x_2956) ;  /* 0x0000010000000947 */ /* 0x000fea0003800000 */
[----:B------:R-:W5:Y:S04]  /*23cb0*/  LDL R16, [R1] ;  /* 0x0000000001107983 */ /* 0x000f680000100800 */
[----:B--2---:R-:W2:Y:S04]  /*23cc0*/  LDL R14, [R1+0x4] ;  /* 0x00000400010e7983 */ /* 0x004ea80000100800 */
[----:B---3--:R-:W3:Y:S04]  /*23cd0*/  LDL R17, [R1+0x90] ;  /* 0x0000900001117983 */ /* 0x008ee80000100800 */
[----:B----4-:R-:W4:Y:S01]  /*23ce0*/  LDL R15, [R1+0x7c] ;  /* 0x00007c00010f7983 */ /* 0x010f220000100800 */
[----:B------:R-:W-:-:S13]  /*23cf0*/  ISETP.GE.AND P2, PT, R250, c[0x0][0x3c8], PT ;  /* 0x0000f200fa007a0c */ /* 0x000fda0003f46270 */
[----:B------:R-:W-:-:S04]  /*23d00*/  @!P2 LEA R10, P5, R250, R0, 0x1 ;  /* 0x00000000fa0aa211 */ /* 0x000fc800078a08ff */
[----:B------:R-:W-:-:S05]  /*23d10*/  @!P2 LEA.HI.X R11, R250, R4, R251, 0x1, P5 ;  /* 0x00000004fa0ba211 */ /* 0x000fca00028f0cfb */
[----:B------:R1:W-:Y:S01]  /*23d20*/  @!P2 ST.E.128 [R10.64], RZ ;  /* 0x000000ff0a00a985 */ /* 0x0003e2000c101d08 */
[----:B-----5:R-:W-:Y:S02]  /*23d30*/  ISETP.GE.AND P1, PT, R16, c[0x0][0x3c8], PT ;  /* 0x0000f20010007a0c */ /* 0x020fe40003f26270 */
[----:B--2---:R-:W-:-:S11]  /*23d40*/  ISETP.GE.AND P0, PT, R14, c[0x0][0x3c8], PT ;  /* 0x0000f2000e007a0c */ /* 0x004fd60003f06270 */
[-C--:B------:R-:W-:Y:S02]  /*23d50*/  @!P1 LEA R8, P4, R16, R0.reuse, 0x1 ;  /* 0x0000000010089211 */ /* 0x080fe400078808ff */
[----:B------:R-:W-:Y:S02]  /*23d60*/  @!P0 LEA R2, P3, R14, R0, 0x1 ;  /* 0x000000000e028211 */ /* 0x000fe400078608ff */
[-C--:B---3--:R-:W-:Y:S02]  /*23d70*/  @!P1 LEA.HI.X R9, R16, R4.reuse, R17, 0x1, P4 ;  /* 0x0000000410099211 */ /* 0x088fe400020f0c11 */
[----:B----4-:R-:W-:-:S03]  /*23d80*/  @!P0 LEA.HI.X R3, R14, R4, R15, 0x1, P3 ;  /* 0x000000040e038211 */ /* 0x010fc600018f0c0f */
[----:B------:R1:W-:Y:S04]  /*23d90*/  @!P1 ST.E.128 [R8.64], RZ ;  /* 0x000000ff08009985 */ /* 0x0003e8000c101d08 */
[----:B------:R1:W-:Y:S02]  /*23da0*/  @!P0 ST.E.128 [R2.64], RZ ;  /* 0x000000ff02008985 */ /* 0x0003e4000c101d08 */
.L_x_2956:
[----:B------:R-:W-:Y:S05]  /*23db0*/  BSYNC B0 ;  /* 0x0000000000007941 */ /* 0x000fea0003800000 */
.L_x_2955:
[----:B------:R-:W-:Y:S05]  /*23dc0*/  BRA.DIV ~URZ, `(.L_x_2957) ;  /* 0x000040927f007947 */ /* 0x000fea000b800000 */
[----:B------:R1:W2:Y:S02]  /*23dd0*/  SHFL.IDX PT, R4, R5, 0x2, 0x1c1f ;  /* 0x005c1f0005047f89 */ /* 0x0002a400000e0000 */
.L_x_3052:
[----:B------:R-:W-:Y:S05]  /*23de0*/  BRA.DIV ~URZ, `(.L_x_2958) ;  /* 0x000040e27f007947 */ /* 0x000fea000b800000 */
[----:B----4-:R4:W1:Y:S02]  /*23df0*/  SHFL.IDX PT, R0, R13, 0x2, 0x1c1f ;  /* 0x005c1f000d007f89 */ /* 0x01086400000e0000 */
.L_x_3053:
[----:B-1----:R-:W-:Y:S01]  /*23e00*/  IADD3 R2, R12, 0x40, RZ ;  /* 0x000000400c027810 */ /* 0x002fe20007ffe0ff */
        /* <DEDUP_REMOVED lines=19> */
.L_x_2960:
[----:B------:R-:W-:Y:S05]  /*23f40*/  BSYNC B0 ;  /* 0x0000000000007941 */ /* 0x000fea0003800000 */
.L_x_2959:
[----:B------:R-:W-:Y:S05]  /*23f50*/  BRA.DIV ~URZ, `(.L_x_2961) ;  /* 0x00003fe27f007947 */ /* 0x000fea000b800000 */
[----:B--2---:R2:W1:Y:S04]  /*23f60*/  SHFL.IDX PT, R4, R5, 0x3, 0x1c1f ;  /* 0x007c1f0005047f89 */ /* 0x00446800000e0000 */
[----:B------:R2:W3:Y:S02]  /*23f70*/  SHFL.IDX PT, R0, R13, 0x3, 0x1c1f ;  /* 0x007c1f000d007f89 */ /* 0x0004e400000e0000 */
.L_x_3054:
[----:B------:R-:W-:-:S04]  /*23f80*/  IADD3 R12, R12, 0x60, RZ ;  /* 0x000000600c0c7810 */ /* 0x000fc80007ffe0ff */
[----:B------:R-:W-:-:S13]  /*23f90*/  ISETP.GE.AND P0, PT, R12, R6, PT ;  /* 0x000000060c00720c */ /* 0x000fda0003f06270 */
[----:B------:R-:W-:Y:S05]  /*23fa0*/  @P0 BRA `(.L_x_2934) ;  /* 0x0000010000000947 */ /* 0x000fea0003800000 */
[----:B------:R-:W5:Y:S04]  /*23fb0*/  LDL R14, [R1] ;  /* 0x00000000010e7983 */ /* 0x000f680000100800 */
[----:B--2---:R-:W2:Y:S04]  /*23fc0*/  LDL R5, [R1+0x4] ;  /* 0x0000040001057983 */ /* 0x004ea80000100800 */
[----:B----4-:R-:W4:Y:S04]  /*23fd0*/  LDL R15, [R1+0x90] ;  /* 0x00009000010f7983 */ /* 0x010f280000100800 */
[----:B---3--:R-:W3:Y:S01]  /*23fe0*/  LDL R13, [R1+0x7c] ;  /* 0x00007c00010d7983 */ /* 0x008ee20000100800 */
[----:B------:R-:W-:-:S13]  /*23ff0*/  ISETP.GE.AND P2, PT, R250, c[0x0][0x3c8], PT ;  /* 0x0000f200fa007a0c */ /* 0x000fda0003f46270 */
[----:B-1----:R-:W-:-:S04]  /*24000*/  @!P2 LEA R10, P5, R250, R0, 0x1 ;  /* 0x00000000fa0aa211 */ /* 0x002fc800078a08ff */
[----:B------:R-:W-:-:S05]  /*24010*/  @!P2 LEA.HI.X R11, R250, R4, R251, 0x1, P5 ;  /* 0x00000004fa0ba211 */ /* 0x000fca00028f0cfb */
[----:B------:R1:W-:Y:S01]  /*24020*/  @!P2 ST.E.128 [R10.64], RZ ;  /* 0x000000ff0a00a985 */ /* 0x0003e2000c101d08 */
[----:B-----5:R-:W-:Y:S02]  /*24030*/  ISETP.GE.AND P1, PT, R14, c[0x0][0x3c8], PT ;  /* 0x0000f2000e007a0c */ /* 0x020fe40003f26270 */
[----:B--2---:R-:W-:-:S11]  /*24040*/  ISETP.GE.AND P0, PT, R5, c[0x0][0x3c8], PT ;  /* 0x0000f20005007a0c */ /* 0x004fd60003f06270 */
[CC--:B------:R-:W-:Y:S02]  /*24050*/  @!P1 LEA R8, P4, R14.reuse, R0.reuse, 0x1 ;  /* 0x000000000e089211 */ /* 0x0c0fe400078808ff */
[C---:B------:R-:W-:Y:S02]  /*24060*/  @!P0 LEA R2, P3, R5.reuse, R0, 0x1 ;  /* 0x0000000005028211 */ /* 0x040fe400078608ff */
[-C--:B----4-:R-:W-:Y:S02]  /*24070*/  @!P1 LEA.HI.X R9, R14, R4.reuse, R15, 0x1, P4 ;  /* 0x000000040e099211 */ /* 0x090fe400020f0c0f */
[----:B---3--:R-:W-:-:S03]  /*24080*/  @!P0 LEA.HI.X R3, R5, R4, R13, 0x1, P3 ;  /* 0x0000000405038211 */ /* 0x008fc600018f0c0d */
[----:B------:R1:W-:Y:S04]  /*24090*/  @!P1 ST.E.128 [R8.64], RZ ;  /* 0x000000ff08009985 */ /* 0x0003e8000c101d08 */
[----:B------:R1:W-:Y:S02]  /*240a0*/  @!P0 ST.E.128 [R2.64], RZ ;  /* 0x000000ff02008985 */ /* 0x0003e4000c101d08 */
.L_x_2934:
[----:B------:R-:W-:Y:S05]  /*240b0*/  BSYNC B1 ;  /* 0x0000000000017941 */ /* 0x000fea0003800000 */
.L_x_2918:
        /* <DEDUP_REMOVED lines=15> */
.L_x_3055:
[----:B------:R-:W-:Y:S05]  /*241b0*/  BRA.DIV ~URZ, `(.L_x_2964) ;  /* 0x00003ec27f007947 */ /* 0x000fea000b800000 */
[----:B------:R3:W4:Y:S02]  /*241c0*/  SHFL.IDX PT, R9, R76, 0x1, 0x1f ;  /* 0x00201f004c097f89 */ /* 0x00072400000e0000 */
.L_x_3056:
        /* <DEDUP_REMOVED lines=19> */
.L_x_3057:
        /* <DEDUP_REMOVED lines=16> */
.L_x_3058:
[----:B---3--:R-:W-:Y:S01]  /*24400*/  IMAD R0, R0, c[0x0][0x538], RZ ;  /* 0x00014e0000007a24 */ /* 0x008fe200078e02ff */
[----:B------:R-:W-:Y:S04]  /*24410*/  BSSY B1, `(.L_x_2967) ;  /* 0x00000cf000017945 */ /* 0x000fe80003800000 */
[----:B----4-:R-:W-:-:S04]  /*24420*/  IADD3 R9, R0, R9, RZ ;  /* 0x0000000900097210 */ /* 0x010fc80007ffe0ff */
[----:B--2---:R-:W-:-:S13]  /*24430*/  ISETP.GT.AND P0, PT, R9, R10, PT ;  /* 0x0000000a0900720c */ /* 0x004fda0003f04270 */
[----:B------:R-:W-:Y:S05]  /*24440*/  @P0 BRA `(.L_x_2968) ;  /* 0x0000026000000947 */ /* 0x000fea0003800000 */
.L_x_2972:
        /* <DEDUP_REMOVED lines=18> */
.L_x_3059:
        /* <DEDUP_REMOVED lines=16> */
.L_x_3060:
[----:B--2---:R-:W-:-:S05]  /*24670*/  IMAD R0, R0, c[0x0][0x538], RZ ;  /* 0x00014e0000007a24 */ /* 0x004fca00078e02ff */
[----:B------:R-:W-:-:S04]  /*24680*/  IADD3 R9, R0, R9, RZ ;  /* 0x0000000900097210 */ /* 0x000fc80007ffe0ff */
[----:B------:R-:W-:-:S13]  /*24690*/  ISETP.GT.AND P0, PT, R9, R10, PT ;  /* 0x0000000a0900720c */ /* 0x000fda0003f04270 */
[----:B-1----:R-:W-:Y:S05]  /*246a0*/  @!P0 BRA `(.L_x_2972) ;  /* 0xfffffda000008947 */ /* 0x002fea000383ffff */
.L_x_2968:
[----:B------:R-:W-:-:S05]  /*246b0*/  IADD3 R9, -R0, R9, RZ ;  /* 0x0000000900097210 */ /* 0x000fca0007ffe1ff */
[----:B------:R-:W-:-:S05]  /*246c0*/  IMAD R0, R4, c[0x0][0x538], R9 ;  /* 0x00014e0004007a24 */ /* 0x000fca00078e0209 */
[----:B------:R-:W-:Y:S01]  /*246d0*/  ISETP.GT.AND P0, PT, R0, R10, PT ;  /* 0x0000000a0000720c */ /* 0x000fe20003f04270 */
[----:B------:R-:W-:-:S12]  /*246e0*/  BRA.DIV ~URZ, `(.L_x_2973) ;  /* 0x00003df27f007947 */ /* 0x000fd8000b800000 */
[----:B------:R-:W-:-:S03]  /*246f0*/  VOTE.ANY R11, PT, !P0 ;  /* 0x00000000000b7806 */ /* 0x000fc600040e0100 */
.L_x_3061:
[----:B------:R-:W2:Y:S01]  /*24700*/  LDL.LU R0, [R1+0x8c] ;  /* 0x00008c0001007983 */ /* 0x000ea20000300800 */
[----:B------:R-:W2:Y:S02]  /*24710*/  POPC R5, R11 ;  /* 0x0000000b00057309 */ /* 0x000ea40000000000 */
[----:B--2---:R-:W-:-:S05]  /*24720*/  IADD3 R0, R5, R0, RZ ;  /* 0x0000000005007210 */ /* 0x004fca0007ffe0ff */
[----:B------:R2:W-:Y:S01]  /*24730*/  STL [R1+0x8c], R0 ;  /* 0x00008c0001007387 */ /* 0x0005e20000100800 */
[----:B------:R-:W-:Y:S05]  /*24740*/  BRA.DIV ~URZ, `(.L_x_2974) ;  /* 0x00003de27f007947 */ /* 0x000fea000b800000 */
[----:B------:R3:W4:Y:S04]  /*24750*/  SHFL.IDX PT, R6, R6, R5, 0x1f ;  /* 0x00001f0506067589 */ /* 0x00072800000e0000 */
[----:B--2---:R3:W2:Y:S02]  /*24760*/  SHFL.IDX PT, R0, R8, R5, 0x1f ;  /* 0x00001f0508007589 */ /* 0x0046a400000e0000 */
.L_x_3062:
[----:B------:R-:W-:Y:S01]  /*24770*/  ISETP.NE.AND P0, PT, R11, RZ, PT ;  /* 0x000000ff0b00720c */ /* 0x000fe20003f05270 */
[----:B------:R-:W-:-:S12]  /*24780*/  BSSY B0, `(.L_x_2975) ;  /* 0x0000005000007945 */ /* 0x000fd80003800000 */
[----:B------:R-:W-:Y:S05]  /*24790*/  @!P0 BRA `(.L_x_2976) ;  /* 0x0000003000008947 */ /* 0x000fea0003800000 */
[----:B---3--:R-:W-:Y:S01]  /*247a0*/  IADD3 R5, R5, -0x1, RZ ;  /* 0xffffffff05057810 */ /* 0x008fe20007ffe0ff */
[----:B------:R-:W-:Y:S05]  /*247b0*/  BRA.DIV ~URZ, `(.L_x_2977) ;  /* 0x00003e427f007947 */ /* 0x000fea000b800000 */
[----:B------:R3:W1:Y:S02]  /*247c0*/  SHFL.IDX PT, R12, R4, R5, 0x1f ;  /* 0x00001f05040c7589 */ /* 0x00066400000e0000 */
.L_x_2976:
[----:B------:R-:W-:Y:S05]  /*247d0*/  BSYNC B0 ;  /* 0x0000000000007941 */ /* 0x000fea0003800000 */
.L_x_2975:
        /* <DEDUP_REMOVED lines=68> */
.L_x_2979:
        /* <DEDUP_REMOVED lines=68> */
.L_x_2980:
[----:B------:R-:W-:Y:S05]  /*25060*/  BSYNC B0 ;  /* 0x0000000000007941 */ /* 0x000fea0003800000 */
.L_x_2978:
[----:B------:R-:W-:-:S04]  /*25070*/  LOP3.LUT R2, RZ, R2, RZ, 0x33, !PT ;  /* 0x00000002ff027212 */ /* 0x000fc800078e33ff */
[----:B-1----:R-:W-:-:S05]  /*25080*/  IADD3 R0, R2, R6, RZ ;  /* 0x0000000602007210 */ /* 0x002fca0007ffe0ff */
[----:B------:R1:W-:Y:S01]  /*25090*/  STL [R1+0x84], R0 ;  /* 0x0000840001007387 */ /* 0x0003e20000100800 */
[----:B------:R-:W-:Y:S05]  /*250a0*/  BRA `(.L_x_2981) ;  /* 0x0000005000007947 */ /* 0x000fea0003800000 */
.L_x_2969:
[----:B------:R-:W-:Y:S01]  /*250b0*/  MOV R0, c[0x0][0x53c] ;  /* 0x00014f0000007a02 */ /* 0x000fe20000000f00 */
[----:B------:R2:W-:Y:S04]  /*250c0*/  STL [R1+0x80], R10 ;  /* 0x0000800a01007387 */ /* 0x0005e80000100800 */
[----:B------:R2:W-:Y:S04]  /*250d0*/  STL [R1+0x84], RZ ;  /* 0x000084ff01007387 */ /* 0x0005e80000100800 */
[----:B------:R2:W-:Y:S04]  /*250e0*/  STL [R1+0x88], RZ ;  /* 0x000088ff01007387 */ /* 0x0005e80000100800 */
[----:B------:R2:W-:Y:S02]  /*250f0*/  STL [R1+0x8c], R0 ;  /* 0x00008c0001007387 */ /* 0x0005e40000100800 */
.L_x_2981:
[----:B------:R-:W-:Y:S05]  /*25100*/  BSYNC B1 ;  /* 0x0000000000017941 */ /* 0x000fea0003800000 */
.L_x_2967:
        /* <DEDUP_REMOVED lines=9> */
.L_x_2962:
[----:B-1----:R-:W3:Y:S02]  /*251a0*/  LDL R0, [R1+0x8c] ;  /* 0x00008c0001007983 */ /* 0x002ee40000100800 */
[----:B---3--:R-:W-:-:S13]  /*251b0*/  ISETP.GE.AND P0, PT, R0, c[0x0][0x53c], PT ;  /* 0x00014f0000007a0c */ /* 0x008fda0003f06270 */
[----:B--2-4-:R-:W-:Y:S01]  /*251c0*/  @P0 CALL.REL.NOINC `(.L_x_2982) ;  /* 0x0000001000000944 */ /* 0x014fe20003c00000 */
[----:B------:R-:W-:Y:S05]  /*251d0*/  BRA `(.L_x_2983) ;  /* 0xfffdd12000007947 */ /* 0x000fea000383ffff */
.L_x_2982:
[----:B------:R-:W-:Y:S05]  /*251e0*/  EXIT ;  /* 0x000000000000794d */ /* 0x000fea0003800000 */
.L_x_2673:
[----:B------:R-:W-:Y:S01]  /*251f0*/  IMAD.MOV.U32 R0, RZ, RZ, R5 ;  /* 0x000000ffff007224 */ /* 0x000fe200078e0005 */
[----:B------:R-:W-:Y:S02]  /*25200*/  MOV R3, 0x1 ;  /* 0x0000000100037802 */ /* 0x000fe40000000f00 */
[----:B------:R-:W-:Y:S02]  /*25210*/  MOV R2, 0x25230 ;  /* 0x0002523000027802 */ /* 0x000fe40000000f00 */
[----:B------:R-:W-:Y:S05]  /*25220*/  CALL.REL.NOINC `($__internal_42_$__cuda_sm70_shflsync_up_p) ;  /* 0x0000350000007944 */ /* 0x000fea0003c00000 */
[----:B------:R-:W-:Y:S01]  /*25230*/  MOV R0, R4 ;  /* 0x0000000400007202 */ /* 0x000fe20000000f00 */
[----:B------:R-:W-:Y:S05]  /*25240*/  BRA `(.L_x_2984) ;  /* 0xfffdb21000007947 */ /* 0x000fea000383ffff */
.L_x_2674:
[----:B------:R-:W-:Y:S01]  /*25250*/  IMAD.MOV.U32 R0, RZ, RZ, R5 ;  /* 0x000000ffff007224 */ /* 0x000fe200078e0005 */
[----:B------:R-:W-:Y:S02]  /*25260*/  MOV R3, 0x2 ;  /* 0x0000000200037802 */ /* 0x000fe40000000f00 */
[----:B------:R-:W-:Y:S02]  /*25270*/  MOV R2, 0x25290 ;  /* 0x0002529000027802 */ /* 0x000fe40000000f00 */
[----:B------:R-:W-:Y:S05]  /*25280*/  CALL.REL.NOINC `($__internal_42_$__cuda_sm70_shflsync_up_p) ;  /* 0x000034a000007944 */ /* 0x000fea0003c00000 */
[----:B------:R-:W-:Y:S01]  /*25290*/  SEL R4, R4, RZ, P4 ;  /* 0x000000ff04047207 */ /* 0x000fe20002000000 */
[----:B------:R-:W-:Y:S01]  /*252a0*/  IMAD.MOV.U32 R3, RZ, RZ, 0x4 ;  /* 0x00000004ff037424 */ /* 0x000fe200078e00ff */
[----:B------:R-:W-:-:S03]  /*252b0*/  MOV R2, 0x252e0 ;  /* 0x000252e000027802 */ /* 0x000fc60000000f00 */
[----:B------:R-:W-:Y:S02]  /*252c0*/  IMAD.IADD R0, R5, 0x1, R4 ;  /* 0x0000000105007824 */ /* 0x000fe400078e0204 */
        /* <DEDUP_REMOVED lines=13> */
[----:B------:R-:W-:Y:S02]  /*253a0*/  MOV R217, 0x1f ;  /* 0x0000001f00d97802 */ /* 0x000fe40000000f00 */
[----:B------:R-:W-:Y:S01]  /*253b0*/  MOV R3, 0x253f0 ;  /* 0x000253f000037802 */ /* 0x000fe20000000f00 */
[----:B------:R-:W-:-:S04]  /*253c0*/  IMAD.IADD R4, R0, 0x1, R4 ;  /* 0x0000000100047824 */ /* 0x000fc800078e0204 */
[----:B------:R-:W-:Y:S02]  /*253d0*/  IMAD.MOV.U32 R216, RZ, RZ, R4 ;  /* 0x000000ffffd87224 */ /* 0x000fe400078e0004 */
[----:B------:R-:W-:Y:S05]  /*253e0*/  CALL.REL.NOINC `($__internal_41_$__cuda_sm70_shflsync_idx_p) ;  /* 0x000032e000007944 */ /* 0x000fea0003c00000 */
[----:B------:R-:W-:Y:S01]  /*253f0*/  MOV R0, R217 ;  /* 0x000000d900007202 */ /* 0x000fe20000000f00 */
[----:B------:R-:W-:Y:S05]  /*25400*/  BRA `(.L_x_2985) ;  /* 0xfffdb15000007947 */ /* 0x000fea000383ffff */
.L_x_2676:
[----:B------:R-:W-:Y:S02]  /*25410*/  SEL R0, RZ, 0x1, P0 ;  /* 0x00000001ff007807 */ /* 0x000fe40000000000 */
[----:B------:R-:W-:Y:S02]  /*25420*/  MOV R2, 0x25440 ;  /* 0x0002544000027802 */ /* 0x000fe40000000f00 */
[----:B------:R-:W-:Y:S05]  /*25430*/  CALL.REL.NOINC `($__internal_43_$__cuda_sm70_votesync_ballot) ;  /* 0x0000335000007944 */ /* 0x000fea0003c00000 */
[----:B------:R-:W-:Y:S01]  /*25440*/  MOV R7, R0 ;  /* 0x0000000000077202 */ /* 0x000fe20000000f00 */
[----:B------:R-:W-:Y:S05]  /*25450*/  BRA `(.L_x_2986) ;  /* 0xfffdb19000007947 */ /* 0x000fea000383ffff */
.L_x_2677:
[----:B------:R-:W-:Y:S01]  /*25460*/  IMAD.MOV.U32 R216, RZ, RZ, R9 ;  /* 0x000000ffffd87224 */ /* 0x000fe200078e0009 */
[----:B-1----:R-:W-:Y:S01]  /*25470*/  MOV R2, R0 ;  /* 0x0000000000027202 */ /* 0x002fe20000000f00 */
[----:B------:R-:W-:Y:S01]  /*25480*/  IMAD.MOV.U32 R217, RZ, RZ, 0x1f ;  /* 0x0000001fffd97424 */ /* 0x000fe200078e00ff */
[----:B------:R-:W-:Y:S02]  /*25490*/  MOV R3, 0x254b0 ;  /* 0x000254b000037802 */ /* 0x000fe40000000f00 */
[----:B------:R-:W-:Y:S05]  /*254a0*/  CALL.REL.NOINC `($__internal_41_$__cuda_sm70_shflsync_idx_p) ;  /* 0x0000322000007944 */ /* 0x000fea0003c00000 */
[----:B------:R-:W-:Y:S01]  /*254b0*/  IMAD.MOV.U32 R12, RZ, RZ, R217 ;  /* 0x000000ffff0c7224 */ /* 0x000fe200078e00d9 */
[----:B------:R-:W-:Y:S01]  /*254c0*/  MOV R216, R8 ;  /* 0x0000000800d87202 */ /* 0x000fe20000000f00 */
[----:B------:R-:W-:Y:S01]  /*254d0*/  IMAD.MOV.U32 R5, RZ, RZ, RZ ;  /* 0x000000ffff057224 */ /* 0x000fe200078e00ff */
[----:B------:R-:W-:Y:S01]  /*254e0*/  MOV R2, R0 ;  /* 0x0000000000027202 */ /* 0x000fe20000000f00 */
[----:B------:R-:W-:Y:S01]  /*254f0*/  IMAD.MOV.U32 R217, RZ, RZ, 0x1f ;  /* 0x0000001fffd97424 */ /* 0x000fe200078e00ff */
[----:B------:R-:W-:-:S02]  /*25500*/  MOV R3, 0x25520 ;  /* 0x0002552000037802 */ /* 0x000fc40000000f00 */
[----:B------:R-:W-:Y:S05]  /*25510*/  CALL.REL.NOINC `($__internal_41_$__cuda_sm70_shflsync_idx_p) ;  /* 0x000031b000007944 */ /* 0x000fea0003c00000 */
[----:B------:R-:W-:Y:S01]  /*25520*/  MOV R9, R217 ;  /* 0x000000d900097202 */ /* 0x000fe20000000f00 */
[----:B------:R-:W-:Y:S05]  /*25530*/  BRA `(.L_x_2987) ;  /* 0xfffdb12000007947 */ /* 0x000fea000383ffff */
.L_x_2680:
[----:B------:R-:W-:Y:S01]  /*25540*/  IMAD.MOV.U32 R216, RZ, RZ, R4 ;  /* 0x000000ffffd87224 */ /* 0x000fe200078e0004 */
[----:B-1----:R-:W-:Y:S01]  /*25550*/  MOV R2, R0 ;  /* 0x0000000000027202 */ /* 0x002fe20000000f00 */
[----:B------:R-:W-:Y:S01]  /*25560*/  IMAD.MOV.U32 R217, RZ, RZ, 0x1f ;  /* 0x0000001fffd97424 */ /* 0x000fe200078e00ff */
[----:B------:R-:W-:-:S02]  /*25570*/  MOV R3, 0x25590 ;  /* 0x0002559000037802 */ /* 0x000fc40000000f00 */
[----:B---34-:R-:W-:Y:S05]  /*25580*/  CALL.REL.NOINC `($__internal_41_$__cuda_sm70_shflsync_idx_p) ;  /* 0x0000314000007944 */ /* 0x018fea0003c00000 */
[----:B------:R-:W-:Y:S01]  /*25590*/  MOV R5, R217 ;  /* 0x000000d900057202 */ /* 0x000fe20000000f00 */
[----:B------:R-:W-:Y:S05]  /*255a0*/  BRA `(.L_x_2679) ;  /* 0xfffdb11000007947 */ /* 0x000fea000383ffff */
.L_x_2737:
[----:B------:R-:W-:Y:S01]  /*255b0*/  IMAD.MOV.U32 R216, RZ, RZ, R6 ;  /* 0x000000ffffd87224 */ /* 0x000fe200078e0006 */
[----:B------:R-:W-:Y:S01]  /*255c0*/  MOV R2, RZ ;  /* 0x000000ff00027202 */ /* 0x000fe20000000f00 */
[----:B------:R-:W-:Y:S01]  /*255d0*/  IMAD.MOV.U32 R217, RZ, RZ, 0x1c1f ;  /* 0x00001c1fffd97424 */ /* 0x000fe200078e00ff */
[----:B------:R-:W-:-:S02]  /*255e0*/  MOV R3, 0x25600 ;  /* 0x0002560000037802 */ /* 0x000fc40000000f00 */
[----:B-----5:R-:W-:Y:S05]  /*255f0*/  CALL.REL.NOINC `($__internal_41_$__cuda_sm70_shflsync_idx_p) ;  /* 0x000030d000007944 */ /* 0x020fea0003c00000 */
[----:B------:R-:W-:Y:S01]  /*25600*/  MOV R4, R217 ;  /* 0x000000d900047202 */ /* 0x000fe20000000f00 */
[----:B------:R-:W-:Y:S05]  /*25610*/  BRA `(.L_x_2988) ;  /* 0xfffe3b7000007947 */ /* 0x000fea000383ffff */
.L_x_2738:
[----:B------:R-:W-:Y:S01]  /*25620*/  IMAD.MOV.U32 R216, RZ, RZ, R12 ;  /* 0x000000ffffd87224 */ /* 0x000fe200078e000c */
[----:B------:R-:W-:Y:S01]  /*25630*/  MOV R2, RZ ;  /* 0x000000ff00027202 */ /* 0x000fe20000000f00 */
[----:B------:R-:W-:Y:S01]  /*25640*/  IMAD.MOV.U32 R217, RZ, RZ, 0x1c1f ;  /* 0x00001c1fffd97424 */ /* 0x000fe200078e00ff */
[----:B------:R-:W-:-:S02]  /*25650*/  MOV R3, 0x25670 ;  /* 0x0002567000037802 */ /* 0x000fc40000000f00 */
[----:B-12--5:R-:W-:Y:S05]  /*25660*/  CALL.REL.NOINC `($__internal_41_$__cuda_sm70_shflsync_idx_p) ;  /* 0x0000306000007944 */ /* 0x026fea0003c00000 */
[----:B------:R-:W-:Y:S01]  /*25670*/  MOV R0, R217 ;  /* 0x000000d900007202 */ /* 0x000fe20000000f00 */
[----:B------:R-:W-:Y:S05]  /*25680*/  BRA `(.L_x_2989) ;  /* 0xfffe3b2000007947 */ /* 0x000fea000383ffff */
.L_x_2741:
[----:B------:R-:W-:Y:S01]  /*25690*/  IMAD.MOV.U32 R216, RZ, RZ, R6 ;  /* 0x000000ffffd87224 */ /* 0x000fe200078e0006 */
[----:B--2---:R-:W-:Y:S01]  /*256a0*/  MOV R2, 0x1 ;  /* 0x0000000100027802 */ /* 0x004fe20000000f00 */
[----:B------:R-:W-:Y:S01]  /*256b0*/  IMAD.MOV.U32 R217, RZ, RZ, 0x1c1f ;  /* 0x00001c1fffd97424 */ /* 0x000fe200078e00ff */
[----:B------:R-:W-:-:S02]  /*256c0*/  MOV R3, 0x256e0 ;  /* 0x000256e000037802 */ /* 0x000fc40000000f00 */
[----:B-1-345:R-:W-:Y:S05]  /*256d0*/  CALL.REL.NOINC `($__internal_41_$__cuda_sm70_shflsync_idx_p) ;  /* 0x00002ff000007944 */ /* 0x03afea0003c00000 */
[----:B------:R-:W-:Y:S01]  /*256e0*/  IMAD.MOV.U32 R4, RZ, RZ, R217 ;  /* 0x000000ffff047224 */ /* 0x000fe200078e00d9 */
[----:B------:R-:W-:Y:S01]  /*256f0*/  MOV R2, 0x1 ;  /* 0x0000000100027802 */ /* 0x000fe20000000f00 */
[----:B------:R-:W-:Y:S01]  /*25700*/  IMAD.MOV.U32 R216, RZ, RZ, R12 ;  /* 0x000000ffffd87224 */ /* 0x000fe200078e000c */
[----:B------:R-:W-:-:S02]  /*25710*/  MOV R217, 0x1c1f ;  /* 0x00001c1f00d97802 */ /* 0x000fc40000000f00 */
[----:B------:R-:W-:Y:S02]  /*25720*/  MOV R3, 0x25740 ;  /* 0x0002574000037802 */ /* 0x000fe40000000f00 */
[----:B------:R-:W-:Y:S05]  /*25730*/  CALL.REL.NOINC `($__internal_41_$__cuda_sm70_shflsync_idx_p) ;  /* 0x00002f9000007944 */ /* 0x000fea0003c00000 */
[----:B------:R-:W-:Y:S01]  /*25740*/  MOV R0, R217 ;  /* 0x000000d900007202 */ /* 0x000fe20000000f00 */
[----:B------:R-:W-:Y:S05]  /*25750*/  BRA `(.L_x_2990) ;  /* 0xfffe3bf000007947 */ /* 0x000fea000383ffff */
.L_x_2744:
[----:B------:R-:W-:Y:S01]  /*25760*/  IMAD.MOV.U32 R216, RZ, RZ, R6 ;  /* 0x000000ffffd87224 */ /* 0x000fe200078e0006 */
[----:B-1----:R-:W-:Y:S01]  /*25770*/  MOV R2, 0x2 ;  /* 0x0000000200027802 */ /* 0x002fe20000000f00 */
[----:B------:R-:W-:Y:S01]  /*25780*/  IMAD.MOV.U32 R217, RZ, RZ, 0x1c1f ;  /* 0x00001c1fffd97424 */ /* 0x000fe200078e00ff */
[----:B------:R-:W-:Y:S02]  /*25790*/  MOV R3, 0x257b0 ;  /* 0x000257b000037802 */ /* 0x000fe40000000f00 */
[----:B--2345:R-:W-:Y:S05]  /*257a0*/  CALL.REL.NOINC `($__internal_41_$__cuda_sm70_shflsync_idx_p) ;  /* 0x00002f2000007944 */ /* 0x03cfea0003c00000 */
[----:B------:R-:W-:Y:S01]  /*257b0*/  MOV R4, R217 ;  /* 0x000000d900047202 */ /* 0x000fe20000000f00 */
[----:B------:R-:W-:Y:S05]  /*257c0*/  BRA `(.L_x_2991) ;  /* 0xfffe3d1000007947 */ /* 0x000fea000383ffff */
.L_x_2745:
[----:B------:R-:W-:Y:S01]  /*257d0*/  IMAD.MOV.U32 R216, RZ, RZ, R12 ;  /* 0x000000ffffd87224 */ /* 0x000fe200078e000c */
[----:B------:R-:W-:Y:S01]  /*257e0*/  MOV R2, 0x2 ;  /* 0x0000000200027802 */ /* 0x000fe20000000f00 */
[----:B------:R-:W-:Y:S01]  /*257f0*/  IMAD.MOV.U32 R217, RZ, RZ, 0x1c1f ;  /* 0x00001c1fffd97424 */ /* 0x000fe200078e00ff */
[----:B------:R-:W-:Y:S02]  /*25800*/  MOV R3, 0x25820 ;  /* 0x0002582000037802 */ /* 0x000fe40000000f00 */
[----:B-12345:R-:W-:Y:S05]  /*25810*/  CALL.REL.NOINC `($__internal_41_$__cuda_sm70_shflsync_idx_p) ;  /* 0x00002eb000007944 */ /* 0x03efea0003c00000 */
[----:B------:R-:W-:Y:S01]  /*25820*/  MOV R0, R217 ;  /* 0x000000d900007202 */ /* 0x000fe20000000f00 */
[----:B------:R-:W-:Y:S05]  /*25830*/  BRA `(.L_x_2992) ;  /* 0xfffe3cc000007947 */ /* 0x000fea000383ffff */
.L_x_2748:
[----:B------:R-:W-:Y:S01]  /*25840*/  IMAD.MOV.U32 R216, RZ, RZ, R6 ;  /* 0x000000ffffd87224 */ /* 0x000fe200078e0006 */
[----:B-1----:R-:W-:Y:S01]  /*25850*/  MOV R2, 0x3 ;  /* 0x0000000300027802 */ /* 0x002fe20000000f00 */
[----:B------:R-:W-:Y:S01]  /*25860*/  IMAD.MOV.U32 R217, RZ, RZ, 0x1c1f ;  /* 0x00001c1fffd97424 */ /* 0x000fe200078e00ff */
[----:B------:R-:W-:-:S02]  /*25870*/  MOV R3, 0x25890 ;  /* 0x0002589000037802 */ /* 0x000fc40000000f00 */
[----:B--2345:R-:W-:Y:S05]  /*25880*/  CALL.REL.NOINC `($__internal_41_$__cuda_sm70_shflsync_idx_p) ;  /* 0x00002e4000007944 */ /* 0x03cfea0003c00000 */
        /* <DEDUP_REMOVED lines=8> */
.L_x_2795:
[----:B------:R-:W-:Y:S01]  /*25910*/  IMAD.MOV.U32 R216, RZ, RZ, R6 ;  /* 0x000000ffffd87224 */ /* 0x000fe200078e0006 */
[----:B--2---:R-:W-:Y:S01]  /*25920*/  MOV R2, 0x1 ;  /* 0x0000000100027802 */ /* 0x004fe20000000f00 */
[----:B------:R-:W-:Y:S01]  /*25930*/  IMAD.MOV.U32 R217, RZ, RZ, 0x1c1f ;  /* 0x00001c1fffd97424 */ /* 0x000fe200078e00ff */
[----:B------:R-:W-:Y:S02]  /*25940*/  MOV R3, 0x25960 ;  /* 0x0002596000037802 */ /* 0x000fe40000000f00 */
[----:B------:R-:W-:Y:S05]  /*25950*/  CALL.REL.NOINC `($__internal_41_$__cuda_sm70_shflsync_idx_p) ;  /* 0x00002d7000007944 */ /* 0x000fea0003c00000 */
[----:B------:R-:W-:Y:S01]  /*25960*/  IMAD.MOV.U32 R4, RZ, RZ, R217 ;  /* 0x000000ffff047224 */ /* 0x000fe200078e00d9 */
[----:B------:R-:W-:Y:S01]  /*25970*/  MOV R2, 0x1 ;  /* 0x0000000100027802 */ /* 0x000fe20000000f00 */
[----:B------:R-:W-:Y:S01]  /*25980*/  IMAD.MOV.U32 R216, RZ, RZ, R26 ;  /* 0x000000ffffd87224 */ /* 0x000fe200078e001a */
[----:B------:R-:W-:Y:S02]  /*25990*/  MOV R217, 0x1c1f ;  /* 0x00001c1f00d97802 */ /* 0x000fe40000000f00 */
[----:B------:R-:W-:Y:S02]  /*259a0*/  MOV R3, 0x259c0 ;  /* 0x000259c000037802 */ /* 0x000fe40000000f00 */
[----:B------:R-:W-:Y:S05]  /*259b0*/  CALL.REL.NOINC `($__internal_41_$__cuda_sm70_shflsync_idx_p) ;  /* 0x00002d1000007944 */ /* 0x000fea0003c00000 */
[----:B------:R-:W-:Y:S01]  /*259c0*/  MOV R2, R217 ;  /* 0x000000d900027202 */ /* 0x000fe20000000f00 */
[----:B------:R-:W-:Y:S05]  /*259d0*/  BRA `(.L_x_2994) ;  /* 0xfffeb1a000007947 */ /* 0x000fea000383ffff */
.L_x_2798:
[----:B------:R-:W-:Y:S01]  /*259e0*/  IMAD.MOV.U32 R216, RZ, RZ, R5 ;  /* 0x000000ffffd87224 */ /* 0x000fe200078e0005 */
[----:B------:R-:W-:Y:S01]  /*259f0*/  MOV R2, RZ ;  /* 0x000000ff00027202 */ /* 0x000fe20000000f00 */
[----:B------:R-:W-:Y:S01]  /*25a00*/  IMAD.MOV.U32 R217, RZ, RZ, 0x1c1f ;  /* 0x00001c1fffd97424 */ /* 0x000fe200078e00ff */
[----:B------:R-:W-:-:S02]  /*25a10*/  MOV R3, 0x25a30 ;  /* 0x00025a3000037802 */ /* 0x000fc40000000f00 */
[----:B------:R-:W-:Y:S05]  /*25a20*/  CALL.REL.NOINC `($__internal_41_$__cuda_sm70_shflsync_idx_p) ;  /* 0x00002ca000007944 */ /* 0x000fea0003c00000 */
[----:B------:R-:W-:Y:S01]  /*25a30*/  MOV R4, R217 ;  /* 0x000000d900047202 */ /* 0x000fe20000000f00 */
[----:B------:R-:W-:Y:S05]  /*25a40*/  BRA `(.L_x_2995) ;  /* 0xfffebb3000007947 */ /* 0x000fea000383ffff */
.L_x_2799:
[----:B------:R-:W-:Y:S01]  /*25a50*/  IMAD.MOV.U32 R216, RZ, RZ, R6 ;  /* 0x000000ffffd87224 */ /* 0x000fe200078e0006 */
[----:B------:R-:W-:Y:S01]  /*25a60*/  MOV R2, RZ ;  /* 0x000000ff00027202 */ /* 0x000fe20000000f00 */
[----:B------:R-:W-:Y:S01]  /*25a70*/  IMAD.MOV.U32 R217, RZ, RZ, 0x1c1f ;  /* 0x00001c1fffd97424 */ /* 0x000fe200078e00ff */
[----:B------:R-:W-:-:S02]  /*25a80*/  MOV R3, 0x25aa0 ;  /* 0x00025aa000037802 */ /* 0x000fc40000000f00 */
[----:B-12---:R-:W-:Y:S05]  /*25a90*/  CALL.REL.NOINC `($__internal_41_$__cuda_sm70_shflsync_idx_p) ;  /* 0x00002c3000007944 */ /* 0x006fea0003c00000 */
[----:B------:R-:W-:Y:S01]  /*25aa0*/  MOV R0, R217 ;  /* 0x000000d900007202 */ /* 0x000fe20000000f00 */
[----:B------:R-:W-:Y:S05]  /*25ab0*/  BRA `(.L_x_2996) ;  /* 0xfffebae000007947 */ /* 0x000fea000383ffff */
.L_x_2802:
[----:B------:R-:W-:Y:S01]  /*25ac0*/  IMAD.MOV.U32 R216, RZ, RZ, R5 ;  /* 0x000000ffffd87224 */ /* 0x000fe200078e0005 */
[----:B--2---:R-:W-:Y:S01]  /*25ad0*/  MOV R2, 0x1 ;  /* 0x0000000100027802 */ /* 0x004fe20000000f00 */
[----:B------:R-:W-:Y:S01]  /*25ae0*/  IMAD.MOV.U32 R217, RZ, RZ, 0x1c1f ;  /* 0x00001c1fffd97424 */ /* 0x000fe200078e00ff */
[----:B------:R-:W-:-:S03]  /*25af0*/  MOV R3, 0x25b10 ;  /* 0x00025b1000037802 */ /* 0x000fc60000000f00 */
[----:B-1-34-:R-:W-:Y:S05]  /*25b00*/  CALL.REL.NOINC `($__internal_41_$__cuda_sm70_shflsync_idx_p) ;  /* 0x00002bc000007944 */ /* 0x01afea0003c00000 */
        /* <DEDUP_REMOVED lines=8> */
.L_x_2803:
[----:B------:R-:W-:Y:S01]  /*25b90*/  IMAD.MOV.U32 R216, RZ, RZ, R8 ;  /* 0x000000ffffd87224 */ /* 0x000fe200078e0008 */
[----:B------:R-:W-:Y:S01]  /*25ba0*/  MOV R2, RZ ;  /* 0x000000ff00027202 */ /* 0x000fe20000000f00 */
[----:B------:R-:W-:Y:S01]  /*25bb0*/  IMAD.MOV.U32 R217, RZ, RZ, 0x1c1f ;  /* 0x00001c1fffd97424 */ /* 0x000fe200078e00ff */
[----:B------:R-:W-:Y:S02]  /*25bc0*/  MOV R3, 0x25be0 ;  /* 0x00025be000037802 */ /* 0x000fe40000000f00 */
[----:B--23--:R-:W-:Y:S05]  /*25bd0*/  CALL.REL.NOINC `($__internal_41_$__cuda_sm70_shflsync_idx_p) ;  /* 0x00002af000007944 */ /* 0x00cfea0003c00000 */
[----:B------:R-:W-:Y:S01]  /*25be0*/  MOV R2, R217 ;  /* 0x000000d900027202 */ /* 0x000fe20000000f00 */
[----:B------:R-:W-:Y:S05]  /*25bf0*/  BRA `(.L_x_2998) ;  /* 0xfffebd8000007947 */ /* 0x000fea000383ffff */
.L_x_2808:
[----:B------:R-:W-:Y:S01]  /*25c00*/  IMAD.MOV.U32 R216, RZ, RZ, R8 ;  /* 0x000000ffffd87224 */ /* 0x000fe200078e0008 */
[----:B------:R-:W-:Y:S01]  /*25c10*/  MOV R2, 0x1 ;  /* 0x0000000100027802 */ /* 0x000fe20000000f00 */
[----:B------:R-:W-:Y:S01]  /*25c20*/  IMAD.MOV.U32 R217, RZ, RZ, 0x1c1f ;  /* 0x00001c1fffd97424 */ /* 0x000fe200078e00ff */
[----:B------:R-:W-:Y:S02]  /*25c30*/  MOV R3, 0x25c50 ;  /* 0x00025c5000037802 */ /* 0x000fe40000000f00 */
[----:B-123--:R-:W-:Y:S05]  /*25c40*/  CALL.REL.NOINC `($__internal_41_$__cuda_sm70_shflsync_idx_p) ;  /* 0x00002a8000007944 */ /* 0x00efea0003c00000 */
[----:B------:R-:W-:Y:S01]  /*25c50*/  MOV R2, R217 ;  /* 0x000000d900027202 */ /* 0x000fe20000000f00 */
[----:B------:R-:W-:Y:S05]  /*25c60*/  BRA `(.L_x_2999) ;  /* 0xfffebed000007947 */ /* 0x000fea000383ffff */
.L_x_2813:
[----:B------:R-:W-:Y:S01]  /*25c70*/  IMAD.MOV.U32 R216, RZ, RZ, R8 ;  /* 0x000000ffffd87224 */ /* 0x000fe200078e0008 */
[----:B------:R-:W-:Y:S01]  /*25c80*/  MOV R2, 0x2 ;  /* 0x0000000200027802 */ /* 0x000fe20000000f00 */
[----:B------:R-:W-:Y:S01]  /*25c90*/  IMAD.MOV.U32 R217, RZ, RZ, 0x1c1f ;  /* 0x00001c1fffd97424 */ /* 0x000fe200078e00ff */
[----:B------:R-:W-:-:S02]  /*25ca0*/  MOV R3, 0x25cc0 ;  /* 0x00025cc000037802 */ /* 0x000fc40000000f00 */
[----:B----4-:R-:W-:Y:S05]  /*25cb0*/  CALL.REL.NOINC `($__internal_41_$__cuda_sm70_shflsync_idx_p) ;  /* 0x00002a1000007944 */ /* 0x010fea0003c00000 */
[----:B------:R-:W-:Y:S01]  /*25cc0*/  MOV R3, R217 ;  /* 0x000000d900037202 */ /* 0x000fe20000000f00 */
[----:B------:R-:W-:Y:S05]  /*25cd0*/  BRA `(.L_x_3000) ;  /* 0xfffec3e000007947 */ /* 0x000fea000383ffff */
.L_x_2818:
[----:B------:R-:W-:Y:S01]  /*25ce0*/  IMAD.MOV.U32 R216, RZ, RZ, R8 ;  /* 0x000000ffffd87224 */ /* 0x000fe200078e0008 */
[----:B------:R-:W-:Y:S01]  /*25cf0*/  MOV R2, 0x3 ;  /* 0x0000000300027802 */ /* 0x000fe20000000f00 */
[----:B------:R-:W-:Y:S01]  /*25d00*/  IMAD.MOV.U32 R217, RZ, RZ, 0x1c1f ;  /* 0x00001c1fffd97424 */ /* 0x000fe200078e00ff */
[----:B------:R-:W-:-:S02]  /*25d10*/  MOV R3, 0x25d30 ;  /* 0x00025d3000037802 */ /* 0x000fc40000000f00 */
[----:B-1--4-:R-:W-:Y:S05]  /*25d20*/  CALL.REL.NOINC `($__internal_41_$__cuda_sm70_shflsync_idx_p) ;  /* 0x000029a000007944 */ /* 0x012fea0003c00000 */
[----:B------:R-:W-:Y:S01]  /*25d30*/  MOV R3, R217 ;  /* 0x000000d900037202 */ /* 0x000fe20000000f00 */
[----:B------:R-:W-:Y:S05]  /*25d40*/  BRA `(.L_x_3001) ;  /* 0xfffeca8000007947 */ /* 0x000fea000383ffff */
.L_x_2823:
[----:B------:R-:W-:Y:S02]  /*25d50*/  MOV R0, 0x2 ;  /* 0x0000000200007802 */ /* 0x000fe40000000f00 */
[----:B------:R-:W-:-:S02]  /*25d60*/  MOV R2, 0x25d80 ;  /* 0x00025d8000027802 */ /* 0x000fc40000000f00 */
[----:B------:R-:W-:Y:S05]  /*25d70*/  CALL.REL.NOINC `($__internal_40_$__cuda_sm70_shflsync_bfly_p) ;  /* 0x000028f000007944 */ /* 0x000fea0003c00000 */
[----:B------:R-:W-:Y:S05]  /*25d80*/  BRA `(.L_x_3002) ;  /* 0xfffed16000007947 */ /* 0x000fea000383ffff */
.L_x_2824:
[----:B------:R-:W-:Y:S02]  /*25d90*/  MOV R0, 0x1 ;  /* 0x0000000100007802 */ /* 0x000fe40000000f00 */
[----:B------:R-:W-:-:S02]  /*25da0*/  MOV R2, 0x25dc0 ;  /* 0x00025dc000027802 */ /* 0x000fc40000000f00 */
[----:B------:R-:W-:Y:S05]  /*25db0*/  CALL.REL.NOINC `($__internal_40_$__cuda_sm70_shflsync_bfly_p) ;  /* 0x000028b000007944 */ /* 0x000fea0003c00000 */
[----:B------:R-:W-:Y:S01]  /*25dc0*/  FMNMX.FTZ R105, R4, R0, !PT ;  /* 0x0000000004697209 */ /* 0x000fe20007810000 */
[----:B------:R-:W-:Y:S01]  /*25dd0*/  IMAD.MOV.U32 R4, RZ, RZ, R5 ;  /* 0x000000ffff047224 */ /* 0x000fe200078e0005 */
[----:B------:R-:W-:Y:S01]  /*25de0*/  MOV R2, 0x25e10 ;  /* 0x00025e1000027802 */ /* 0x000fe20000000f00 */
[----:B------:R-:W-:-:S02]  /*25df0*/  IMAD.MOV.U32 R0, RZ, RZ, 0x2 ;  /* 0x00000002ff007424 */ /* 0x000fc400078e00ff */
[----:B------:R-:W-:Y:S05]  /*25e00*/  CALL.REL.NOINC `($__internal_40_$__cuda_sm70_shflsync_bfly_p) ;  /* 0x0000286000007944 */ /* 0x000fea0003c00000 */
[----:B------:R-:W-:Y:S01]  /*25e10*/  FMNMX.FTZ R5, R5, R0, !PT ;  /* 0x0000000005057209 */ /* 0x000fe20007810000 */
[----:B------:R-:W-:Y:S01]  /*25e20*/  IMAD.MOV.U32 R0, RZ, RZ, 0x1 ;  /* 0x00000001ff007424 */ /* 0x000fe200078e00ff */
[----:B------:R-:W-:-:S03]  /*25e30*/  MOV R2, 0x25e60 ;  /* 0x00025e6000027802 */ /* 0x000fc60000000f00 */
[----:B------:R-:W-:Y:S02]  /*25e40*/  IMAD.MOV.U32 R4, RZ, RZ, R5 ;  /* 0x000000ffff047224 */ /* 0x000fe400078e0005 */
[----:B------:R-:W-:Y:S05]  /*25e50*/  CALL.REL.NOINC `($__internal_40_$__cuda_sm70_shflsync_bfly_p) ;  /* 0x0000281000007944 */ /* 0x000fea0003c00000 */
[----:B------:R-:W-:Y:S01]  /*25e60*/  FMNMX.FTZ R104, R5, R0, !PT ;  /* 0x0000000005687209 */ /* 0x000fe20007810000 */
[----:B------:R-:W-:Y:S01]  /*25e70*/  IMAD.MOV.U32 R4, RZ, RZ, R6 ;  /* 0x000000ffff047224 */ /* 0x000fe200078e0006 */
[----:B------:R-:W-:Y:S01]  /*25e80*/  MOV R2, 0x25eb0 ;  /* 0x00025eb000027802 */ /* 0x000fe20000000f00 */
[----:B------:R-:W-:Y:S02]  /*25e90*/  IMAD.MOV.U32 R0, RZ, RZ, 0x2 ;  /* 0x00000002ff007424 */ /* 0x000fe400078e00ff */
        /* <DEDUP_REMOVED lines=16> */
[----:B------:R-:W-:Y:S01]  /*25fa0*/  MOV R9, R0 ;  /* 0x0000000000097202 */ /* 0x000fe20000000f00 */
[----:B------:R-:W-:Y:S05]  /*25fb0*/  BRA `(.L_x_3003) ;  /* 0xfffed02000007947 */ /* 0x000fea000383ffff */
.L_x_2832:
[----:B------:R-:W-:Y:S01]  /*25fc0*/  MOV R2, RZ ;  /* 0x000000ff00027202 */ /* 0x000fe20000000f00 */
[----:B------:R-:W-:Y:S01]  /*25fd0*/  IMAD.MOV.U32 R216, RZ, RZ, R5 ;  /* 0x000000ffffd87224 */ /* 0x000fe200078e0005 */
[----:B------:R-:W-:Y:S01]  /*25fe0*/  MOV R3, 0x26010 ;  /* 0x0002601000037802 */ /* 0x000fe20000000f00 */
[----:B------:R-:W-:Y:S02]  /*25ff0*/  IMAD.MOV.U32 R217, RZ, RZ, 0x1c1f ;  /* 0x00001c1fffd97424 */ /* 0x000fe400078e00ff */
[----:B------:R-:W-:Y:S05]  /*26000*/  CALL.REL.NOINC `($__internal_41_$__cuda_sm70_shflsync_idx_p) ;  /* 0x000026c000007944 */ /* 0x000fea0003c00000 */
[----:B------:R-:W-:Y:S01]  /*26010*/  MOV R4, R217 ;  /* 0x000000d900047202 */ /* 0x000fe20000000f00 */
[----:B------:R-:W-:-:S05]  /*26020*/  BRA `(.L_x_3004) ;  /* 0xfffee54000007947 */ /* 0x000fca000383ffff */
.L_x_2833:
[----:B------:R-:W-:Y:S01]  /*26030*/  MOV R2, RZ ;  /* 0x000000ff00027202 */ /* 0x000fe20000000f00 */
[----:B------:R-:W-:Y:S01]  /*26040*/  IMAD.MOV.U32 R216, RZ, RZ, R6 ;  /* 0x000000ffffd87224 */ /* 0x000fe200078e0006 */
[----:B------:R-:W-:Y:S01]  /*26050*/  MOV R3, 0x26080 ;  /* 0x0002608000037802 */ /* 0x000fe20000000f00 */
[----:B------:R-:W-:Y:S02]  /*26060*/  IMAD.MOV.U32 R217, RZ, RZ, 0x1c1f ;  /* 0x00001c1fffd97424 */ /* 0x000fe400078e00ff */
[----:B-12---:R-:W-:Y:S05]  /*26070*/  CALL.REL.NOINC `($__internal_41_$__cuda_sm70_shflsync_idx_p) ;  /* 0x0000265000007944 */ /* 0x006fea0003c00000 */
[----:B------:R-:W-:Y:S01]  /*26080*/  MOV R0, R217 ;  /* 0x000000d900007202 */ /* 0x000fe20000000f00 */
[----:B------:R-:W-:-:S05]  /*26090*/  BRA `(.L_x_3005) ;  /* 0xfffee4f000007947 */ /* 0x000fca000383ffff */
.L_x_2834:
[----:B-1----:R-:W-:Y:S01]  /*260a0*/  MOV R2, 0x1 ;  /* 0x0000000100027802 */ /* 0x002fe20000000f00 */
[----:B------:R-:W-:Y:S01]  /*260b0*/  IMAD.MOV.U32 R216, RZ, RZ, R5 ;  /* 0x000000ffffd87224 */ /* 0x000fe200078e0005 */
[----:B------:R-:W-:Y:S01]  /*260c0*/  MOV R3, 0x260f0 ;  /* 0x000260f000037802 */ /* 0x000fe20000000f00 */
[----:B------:R-:W-:Y:S02]  /*260d0*/  IMAD.MOV.U32 R217, RZ, RZ, 0x1c1f ;  /* 0x00001c1fffd97424 */ /* 0x000fe400078e00ff */
[----:B---3--:R-:W-:Y:S05]  /*260e0*/  CALL.REL.NOINC `($__internal_41_$__cuda_sm70_shflsync_idx_p) ;  /* 0x000025e000007944 */ /* 0x008fea0003c00000 */
[----:B------:R-:W-:Y:S01]  /*260f0*/  MOV R2, 0x1 ;  /* 0x0000000100027802 */ /* 0x000fe20000000f00 */
[----:B------:R-:W-:Y:S01]  /*26100*/  IMAD.MOV.U32 R4, RZ, RZ, R217 ;  /* 0x000000ffff047224 */ /* 0x000fe200078e00d9 */
[----:B------:R-:W-:Y:S01]  /*26110*/  MOV R217, 0x1c1f ;  /* 0x00001c1f00d97802 */ /* 0x000fe20000000f00 */
[----:B------:R-:W-:Y:S01]  /*26120*/  IMAD.MOV.U32 R216, RZ, RZ, R6 ;  /* 0x000000ffffd87224 */ /* 0x000fe200078e0006 */
[----:B------:R-:W-:Y:S02]  /*26130*/  MOV R3, 0x26150 ;  /* 0x0002615000037802 */ /* 0x000fe40000000f00 */
[----:B------:R-:W-:Y:S05]  /*26140*/  CALL.REL.NOINC `($__internal_41_$__cuda_sm70_shflsync_idx_p) ;  /* 0x0000258000007944 */ /* 0x000fea0003c00000 */
[----:B------:R-:W-:Y:S01]  /*26150*/  MOV R0, R217 ;  /* 0x000000d900007202 */ /* 0x000fe20000000f00 */
[----:B------:R-:W-:-:S05]  /*26160*/  BRA `(.L_x_3006) ;  /* 0xfffee59000007947 */ /* 0x000fca000383ffff */
.L_x_2837:
[----:B------:R-:W-:Y:S01]  /*26170*/  MOV R2, RZ ;  /* 0x000000ff00027202 */ /* 0x000fe20000000f00 */
[----:B------:R-:W-:Y:S01]  /*26180*/  IMAD.MOV.U32 R216, RZ, RZ, R6 ;  /* 0x000000ffffd87224 */ /* 0x000fe200078e0006 */
[----:B------:R-:W-:Y:S01]  /*26190*/  MOV R3, 0x261c0 ;  /* 0x000261c000037802 */ /* 0x000fe20000000f00 */
[----:B------:R-:W-:Y:S02]  /*261a0*/  IMAD.MOV.U32 R217, RZ, RZ, 0x1c1f ;  /* 0x00001c1fffd97424 */ /* 0x000fe400078e00ff */
[----:B------:R-:W-:Y:S05]  /*261b0*/  CALL.REL.NOINC `($__internal_41_$__cuda_sm70_shflsync_idx_p) ;  /* 0x0000251000007944 */ /* 0x000fea0003c00000 */
[----:B------:R-:W-:Y:S01]  /*261c0*/  MOV R4, R217 ;  /* 0x000000d900047202 */ /* 0x000fe20000000f00 */
[----:B------:R-:W-:-:S05]  /*261d0*/  BRA `(.L_x_3007) ;  /* 0xfffeeef000007947 */ /* 0x000fca000383ffff */
.L_x_2838:
[----:B------:R-:W-:Y:S01]  /*261e0*/  MOV R2, RZ ;  /* 0x000000ff00027202 */ /* 0x000fe20000000f00 */
[----:B------:R-:W-:Y:S01]  /*261f0*/  IMAD.MOV.U32 R216, RZ, RZ, R104 ;  /* 0x000000ffffd87224 */ /* 0x000fe200078e0068 */
[----:B------:R-:W-:Y:S01]  /*26200*/  MOV R3, 0x26230 ;  /* 0x0002623000037802 */ /* 0x000fe20000000f00 */
[----:B------:R-:W-:Y:S02]  /*26210*/  IMAD.MOV.U32 R217, RZ, RZ, 0x1c1f ;  /* 0x00001c1fffd97424 */ /* 0x000fe400078e00ff */
[----:B-12---:R-:W-:Y:S05]  /*26220*/  CALL.REL.NOINC `($__internal_41_$__cuda_sm70_shflsync_idx_p) ;  /* 0x000024a000007944 */ /* 0x006fea0003c00000 */
[----:B------:R-:W-:Y:S01]  /*26230*/  MOV R0, R217 ;  /* 0x000000d900007202 */ /* 0x000fe20000000f00 */
[----:B------:R-:W-:-:S05]  /*26240*/  BRA `(.L_x_3008) ;  /* 0xfffeeea000007947 */ /* 0x000fca000383ffff */
.L_x_2839:
[----:B--2---:R-:W-:Y:S01]  /*26250*/  MOV R2, 0x1 ;  /* 0x0000000100027802 */ /* 0x004fe20000000f00 */
[----:B------:R-:W-:Y:S01]  /*26260*/  IMAD.MOV.U32 R216, RZ, RZ, R6 ;  /* 0x000000ffffd87224 */ /* 0x000fe200078e0006 */
[----:B------:R-:W-:Y:S01]  /*26270*/  MOV R3, 0x262a0 ;  /* 0x000262a000037802 */ /* 0x000fe20000000f00 */
[----:B------:R-:W-:Y:S03]  /*26280*/  IMAD.MOV.U32 R217, RZ, RZ, 0x1c1f ;  /* 0x00001c1fffd97424 */ /* 0x000fe600078e00ff */
[----:B-1-3--:R-:W-:Y:S05]  /*26290*/  CALL.REL.NOINC `($__internal_41_$__cuda_sm70_shflsync_idx_p) ;  /* 0x0000243000007944 */ /* 0x00afea0003c00000 */
        /* <DEDUP_REMOVED lines=8> */
.L_x_2840:
[----:B------:R-:W-:Y:S01]  /*26320*/  MOV R2, RZ ;  /* 0x000000ff00027202 */ /* 0x000fe20000000f00 */
[----:B------:R-:W-:Y:S01]  /*26330*/  IMAD.MOV.U32 R216, RZ, RZ, R172 ;  /* 0x000000ffffd87224 */ /* 0x000fe200078e00ac */
[----:B------:R-:W-:Y:S01]  /*26340*/  MOV R3, 0x26370 ;  /* 0x0002637000037802 */ /* 0x000fe20000000f00 */
[----:B------:R-:W-:Y:S02]  /*26350*/  IMAD.MOV.U32 R217, RZ, RZ, 0x1c1f ;  /* 0x00001c1fffd97424 */ /* 0x000fe400078e00ff */
[----:B---3--:R-:W-:Y:S05]  /*26360*/  CALL.REL.NOINC `($__internal_41_$__cuda_sm70_shflsync_idx_p) ;  /* 0x0000236000007944 */ /* 0x008fea0003c00000 */
[----:B------:R-:W-:Y:S01]  /*26370*/  MOV R0, R217 ;  /* 0x000000d900007202 */ /* 0x000fe20000000f00 */
[----:B------:R-:W-:-:S05]  /*26380*/  BRA `(.L_x_3010) ;  /* 0xfffef12000007947 */ /* 0x000fca000383ffff */
.L_x_2845:
[----:B------:R-:W-:Y:S01]  /*26390*/  MOV R2, 0x1 ;  /* 0x0000000100027802 */ /* 0x000fe20000000f00 */
[----:B------:R-:W-:Y:S01]  /*263a0*/  IMAD.MOV.U32 R216, RZ, RZ, R172 ;  /* 0x000000ffffd87224 */ /* 0x000fe200078e00ac */
[----:B------:R-:W-:Y:S01]  /*263b0*/  MOV R3, 0x263e0 ;  /* 0x000263e000037802 */ /* 0x000fe20000000f00 */
[----:B------:R-:W-:Y:S02]  /*263c0*/  IMAD.MOV.U32 R217, RZ, RZ, 0x1c1f ;  /* 0x00001c1fffd97424 */ /* 0x000fe400078e00ff */
[----:B-1----:R-:W-:Y:S05]  /*263d0*/  CALL.REL.NOINC `($__internal_41_$__cuda_sm70_shflsync_idx_p) ;  /* 0x000022f000007944 */ /* 0x002fea0003c00000 */
[----:B------:R-:W-:Y:S01]  /*263e0*/  MOV R2, R217 ;  /* 0x000000d900027202 */ /* 0x000fe20000000f00 */
[----:B------:R-:W-:-:S05]  /*263f0*/  BRA `(.L_x_3011) ;  /* 0xfffef2b000007947 */ /* 0x000fca000383ffff */
.L_x_2850:
[----:B------:R-:W-:Y:S01]  /*26400*/  MOV R2, 0x2 ;  /* 0x0000000200027802 */ /* 0x000fe20000000f00 */
[----:B------:R-:W-:Y:S01]  /*26410*/  IMAD.MOV.U32 R216, RZ, RZ, R172 ;  /* 0x000000ffffd87224 */ /* 0x000fe200078e00ac */
[----:B------:R-:W-:Y:S01]  /*26420*/  MOV R3, 0x26450 ;  /* 0x0002645000037802 */ /* 0x000fe20000000f00 */
[----:B------:R-:W-:Y:S02]  /*26430*/  IMAD.MOV.U32 R217, RZ, RZ, 0x1c1f ;  /* 0x00001c1fffd97424 */ /* 0x000fe400078e00ff */
[----:B-12---:R-:W-:Y:S05]  /*26440*/  CALL.REL.NOINC `($__internal_41_$__cuda_sm70_shflsync_idx_p) ;  /* 0x0000228000007944 */ /* 0x006fea0003c00000 */
[----:B------:R-:W-:Y:S01]  /*26450*/  MOV R105, R217 ;  /* 0x000000d900697202 */ /* 0x000fe20000000f00 */
[----:B------:R-:W-:-:S05]  /*26460*/  BRA `(.L_x_3012) ;  /* 0xfffef44000007947 */ /* 0x000fca000383ffff */
.L_x_2855:
[----:B------:R-:W-:Y:S01]  /*26470*/  MOV R2, 0x3 ;  /* 0x0000000300027802 */ /* 0x000fe20000000f00 */
[----:B------:R-:W-:Y:S01]  /*26480*/  IMAD.MOV.U32 R216, RZ, RZ, R172 ;  /* 0x000000ffffd87224 */ /* 0x000fe200078e00ac */
[----:B------:R-:W-:Y:S01]  /*26490*/  MOV R3, 0x264c0 ;  /* 0x000264c000037802 */ /* 0x000fe20000000f00 */
[----:B------:R-:W-:Y:S02]  /*264a0*/  IMAD.MOV.U32 R217, RZ, RZ, 0x1c1f ;  /* 0x00001c1fffd97424 */ /* 0x000fe400078e00ff */
[----:B-123--:R-:W-:Y:S05]  /*264b0*/  CALL.REL.NOINC `($__internal_41_$__cuda_sm70_shflsync_idx_p) ;  /* 0x0000221000007944 */ /* 0x00efea0003c00000 */
[----:B------:R-:W-:Y:S01]  /*264c0*/  MOV R3, R217 ;  /* 0x000000d900037202 */ /* 0x000fe20000000f00 */
[----:B------:R-:W-:-:S05]  /*264d0*/  BRA `(.L_x_3013) ;  /* 0xffff011000007947 */ /* 0x000fca000383ffff */
.L_x_2860:
[----:B------:R-:W-:Y:S02]  /*264e0*/  MOV R0, 0x2 ;  /* 0x0000000200007802 */ /* 0x000fe40000000f00 */
[----:B------:R-:W-:Y:S02]  /*264f0*/  MOV R2, 0x26510 ;  /* 0x0002651000027802 */ /* 0x000fe40000000f00 */
[----:B--234-:R-:W-:Y:S05]  /*26500*/  CALL.REL.NOINC `($__internal_40_$__cuda_sm70_shflsync_bfly_p) ;  /* 0x0000216000007944 */ /* 0x01cfea0003c00000 */
[----:B------:R-:W-:-:S05]  /*26510*/  BRA `(.L_x_3014) ;  /* 0xffff08b000007947 */ /* 0x000fca000383ffff */
.L_x_2861:
[----:B------:R-:W-:Y:S02]  /*26520*/  MOV R0, 0x1 ;  /* 0x0000000100007802 */ /* 0x000fe40000000f00 */
[----:B------:R-:W-:Y:S02]  /*26530*/  MOV R2, 0x26550 ;  /* 0x0002655000027802 */ /* 0x000fe40000000f00 */
[----:B---34-:R-:W-:Y:S05]  /*26540*/  CALL.REL.NOINC `($__internal_40_$__cuda_sm70_shflsync_bfly_p) ;  /* 0x0000212000007944 */ /* 0x018fea0003c00000 */
[----:B------:R-:W-:Y:S01]  /*26550*/  FMNMX.FTZ R105, R4, R0, !PT ;  /* 0x0000000004697209 */ /* 0x000fe20007810000 */
[----:B------:R-:W-:Y:S01]  /*26560*/  IMAD.MOV.U32 R4, RZ, RZ, R5 ;  /* 0x000000ffff047224 */ /* 0x000fe200078e0005 */
[----:B------:R-:W-:Y:S01]  /*26570*/  MOV R2, 0x265a0 ;  /* 0x000265a000027802 */ /* 0x000fe20000000f00 */
[----:B------:R-:W-:Y:S02]  /*26580*/  IMAD.MOV.U32 R0, RZ, RZ, 0x2 ;  /* 0x00000002ff007424 */ /* 0x000fe400078e00ff */
[----:B------:R-:W-:Y:S05]  /*26590*/  CALL.REL.NOINC `($__internal_40_$__cuda_sm70_shflsync_bfly_p) ;  /* 0x000020d000007944 */ /* 0x000fea0003c00000 */
[----:B------:R-:W-:Y:S01]  /*265a0*/  FMNMX.FTZ R4, R5, R0, !PT ;  /* 0x0000000005047209 */ /* 0x000fe20007810000 */
[----:B------:R-:W-:Y:S01]  /*265b0*/  IMAD.MOV.U32 R0, RZ, RZ, 0x1 ;  /* 0x00000001ff007424 */ /* 0x000fe200078e00ff */
[----:B------:R-:W-:Y:S02]  /*265c0*/  MOV R2, 0x265e0 ;  /* 0x000265e000027802 */ /* 0x000fe40000000f00 */
        /* <DEDUP_REMOVED lines=19> */
[----:B------:R-:W-:-:S05]  /*26700*/  BRA `(.L_x_3015) ;  /* 0xffff07b000007947 */ /* 0x000fca000383ffff */
.L_x_2870:
[----:B------:R-:W-:Y:S01]  /*26710*/  MOV R2, RZ ;  /* 0x000000ff00027202 */ /* 0x000fe20000000f00 */
[----:B------:R-:W-:Y:S01]  /*26720*/  IMAD.MOV.U32 R216, RZ, RZ, R8 ;  /* 0x000000ffffd87224 */ /* 0x000fe200078e0008 */
[----:B------:R-:W-:Y:S01]  /*26730*/  MOV R3, 0x26760 ;  /* 0x0002676000037802 */ /* 0x000fe20000000f00 */
[----:B------:R-:W-:Y:S02]  /*26740*/  IMAD.MOV.U32 R217, RZ, RZ, 0x1c1f ;  /* 0x00001c1fffd97424 */ /* 0x000fe400078e00ff */
[----:B------:R-:W-:Y:S05]  /*26750*/  CALL.REL.NOINC `($__internal_41_$__cuda_sm70_shflsync_idx_p) ;  /* 0x00001f7000007944 */ /* 0x000fea0003c00000 */
[----:B------:R-:W-:Y:S01]  /*26760*/  MOV R4, R217 ;  /* 0x000000d900047202 */ /* 0x000fe20000000f00 */
[----:B------:R-:W-:-:S05]  /*26770*/  BRA `(.L_x_3016) ;  /* 0xffff247000007947 */ /* 0x000fca000383ffff */
.L_x_2871:
[----:B------:R-:W-:Y:S01]  /*26780*/  MOV R2, RZ ;  /* 0x000000ff00027202 */ /* 0x000fe20000000f00 */
[----:B------:R-:W-:Y:S01]  /*26790*/  IMAD.MOV.U32 R216, RZ, RZ, R9 ;  /* 0x000000ffffd87224 */ /* 0x000fe200078e0009 */
[----:B------:R-:W-:Y:S01]  /*267a0*/  MOV R3, 0x267d0 ;  /* 0x000267d000037802 */ /* 0x000fe20000000f00 */
[----:B------:R-:W-:Y:S02]  /*267b0*/  IMAD.MOV.U32 R217, RZ, RZ, 0x1c1f ;  /* 0x00001c1fffd97424 */ /* 0x000fe400078e00ff */
[----:B-12---:R-:W-:Y:S05]  /*267c0*/  CALL.REL.NOINC `($__internal_41_$__cuda_sm70_shflsync_idx_p) ;  /* 0x00001f0000007944 */ /* 0x006fea0003c00000 */
[----:B------:R-:W-:Y:S01]  /*267d0*/  MOV R0, R217 ;  /* 0x000000d900007202 */ /* 0x000fe20000000f00 */
[----:B------:R-:W-:-:S05]  /*267e0*/  BRA `(.L_x_3017) ;  /* 0xffff242000007947 */ /* 0x000fca000383ffff */
.L_x_2872:
        /* <DEDUP_REMOVED lines=13> */
.L_x_2875:
[----:B------:R-:W-:Y:S01]  /*268c0*/  MOV R2, RZ ;  /* 0x000000ff00027202 */ /* 0x000fe20000000f00 */
[----:B------:R-:W-:Y:S01]  /*268d0*/  IMAD.MOV.U32 R216, RZ, RZ, R172 ;  /* 0x000000ffffd87224 */ /* 0x000fe200078e00ac */
[----:B------:R-:W-:Y:S01]  /*268e0*/  MOV R3, 0x26910 ;  /* 0x0002691000037802 */ /* 0x000fe20000000f00 */
[----:B------:R-:W-:Y:S02]  /*268f0*/  IMAD.MOV.U32 R217, RZ, RZ, 0x1c1f ;  /* 0x00001c1fffd97424 */ /* 0x000fe400078e00ff */
[----:B------:R-:W-:Y:S05]  /*26900*/  CALL.REL.NOINC `($__internal_41_$__cuda_sm70_shflsync_idx_p) ;  /* 0x00001dc000007944 */ /* 0x000fea0003c00000 */
[----:B------:R-:W-:Y:S01]  /*26910*/  MOV R4, R217 ;  /* 0x000000d900047202 */ /* 0x000fe20000000f00 */
[----:B------:R-:W-:-:S05]  /*26920*/  BRA `(.L_x_3019) ;  /* 0xffff2e2000007947 */ /* 0x000fca000383ffff */
.L_x_2876:
[----:B------:R-:W-:Y:S01]  /*26930*/  MOV R2, RZ ;  /* 0x000000ff00027202 */ /* 0x000fe20000000f00 */
[----:B------:R-:W-:Y:S01]  /*26940*/  IMAD.MOV.U32 R216, RZ, RZ, R173 ;  /* 0x000000ffffd87224 */ /* 0x000fe200078e00ad */
[----:B------:R-:W-:Y:S01]  /*26950*/  MOV R3, 0x26980 ;  /* 0x0002698000037802 */ /* 0x000fe20000000f00 */
[----:B------:R-:W-:Y:S02]  /*26960*/  IMAD.MOV.U32 R217, RZ, RZ, 0x1c1f ;  /* 0x00001c1fffd97424 */ /* 0x000fe400078e00ff */
[----:B-12---:R-:W-:Y:S05]  /*26970*/  CALL.REL.NOINC `($__internal_41_$__cuda_sm70_shflsync_idx_p) ;  /* 0x00001d5000007944 */ /* 0x006fea0003c00000 */
[----:B------:R-:W-:Y:S01]  /*26980*/  MOV R0, R217 ;  /* 0x000000d900007202 */ /* 0x000fe20000000f00 */
[----:B------:R-:W-:-:S05]  /*26990*/  BRA `(.L_x_3020) ;  /* 0xffff2dd000007947 */ /* 0x000fca000383ffff */
.L_x_2877:
        /* <DEDUP_REMOVED lines=13> */
.L_x_2878:
[----:B------:R-:W-:Y:S02]  /*26a70*/  MOV R0, 0x2 ;  /* 0x0000000200007802 */ /* 0x000fe40000000f00 */
[----:B------:R-:W-:Y:S02]  /*26a80*/  MOV R2, 0x26aa0 ;  /* 0x00026aa000027802 */ /* 0x000fe40000000f00 */
[----:B---3--:R-:W-:Y:S05]  /*26a90*/  CALL.REL.NOINC `($__internal_40_$__cuda_sm70_shflsync_bfly_p) ;  /* 0x00001bd000007944 */ /* 0x008fea0003c00000 */
[----:B------:R-:W-:-:S05]  /*26aa0*/  BRA `(.L_x_3022) ;  /* 0xffff32c000007947 */ /* 0x000fca000383ffff */
.L_x_2879:
[----:B------:R-:W-:Y:S02]  /*26ab0*/  MOV R0, 0x1 ;  /* 0x0000000100007802 */ /* 0x000fe40000000f00 */
[----:B------:R-:W-:Y:S02]  /*26ac0*/  MOV R2, 0x26ae0 ;  /* 0x00026ae000027802 */ /* 0x000fe40000000f00 */
[----:B---3--:R-:W-:Y:S05]  /*26ad0*/  CALL.REL.NOINC `($__internal_40_$__cuda_sm70_shflsync_bfly_p) ;  /* 0x00001b9000007944 */ /* 0x008fea0003c00000 */
        /* <DEDUP_REMOVED lines=28> */
.L_x_2882:
[----:B-1--4-:R-:W-:Y:S01]  /*26ca0*/  MOV R2, RZ ;  /* 0x000000ff00027202 */ /* 0x012fe20000000f00 */
[----:B------:R-:W-:Y:S01]  /*26cb0*/  IMAD.MOV.U32 R216, RZ, RZ, R6 ;  /* 0x000000ffffd87224 */ /* 0x000fe200078e0006 */
[----:B------:R-:W-:Y:S01]  /*26cc0*/  MOV R3, 0x26cf0 ;  /* 0x00026cf000037802 */ /* 0x000fe20000000f00 */
[----:B------:R-:W-:Y:S02]  /*26cd0*/  IMAD.MOV.U32 R217, RZ, RZ, 0x1c1f ;  /* 0x00001c1fffd97424 */ /* 0x000fe400078e00ff */
[----:B------:R-:W-:Y:S05]  /*26ce0*/  CALL.REL.NOINC `($__internal_41_$__cuda_sm70_shflsync_idx_p) ;  /* 0x000019e000007944 */ /* 0x000fea0003c00000 */
[----:B------:R-:W-:Y:S01]  /*26cf0*/  MOV R0, R217 ;  /* 0x000000d900007202 */ /* 0x000fe20000000f00 */
[----:B------:R-:W-:-:S05]  /*26d00*/  BRA `(.L_x_3024) ;  /* 0xffff4b4000007947 */ /* 0x000fca000383ffff */
.L_x_2885:
[----:B-1----:R-:W-:Y:S01]  /*26d10*/  MOV R2, 0x1 ;  /* 0x0000000100027802 */ /* 0x002fe20000000f00 */
[----:B------:R-:W-:Y:S01]  /*26d20*/  IMAD.MOV.U32 R216, RZ, RZ, R6 ;  /* 0x000000ffffd87224 */ /* 0x000fe200078e0006 */
[----:B------:R-:W-:Y:S01]  /*26d30*/  MOV R3, 0x26d60 ;  /* 0x00026d6000037802 */ /* 0x000fe20000000f00 */
[----:B------:R-:W-:Y:S02]  /*26d40*/  IMAD.MOV.U32 R217, RZ, RZ, 0x1c1f ;  /* 0x00001c1fffd97424 */ /* 0x000fe400078e00ff */
[----:B------:R-:W-:Y:S05]  /*26d50*/  CALL.REL.NOINC `($__internal_41_$__cuda_sm70_shflsync_idx_p) ;  /* 0x0000197000007944 */ /* 0x000fea0003c00000 */
        /* <DEDUP_REMOVED lines=8> */
.L_x_2888:
[----:B------:R-:W-:Y:S01]  /*26de0*/  MOV R2, RZ ;  /* 0x000000ff00027202 */ /* 0x000fe20000000f00 */
[----:B------:R-:W-:Y:S01]  /*26df0*/  IMAD.MOV.U32 R216, RZ, RZ, R6 ;  /* 0x000000ffffd87224 */ /* 0x000fe200078e0006 */
[----:B------:R-:W-:Y:S01]  /*26e00*/  MOV R3, 0x26e30 ;  /* 0x00026e3000037802 */ /* 0x000fe20000000f00 */
[----:B------:R-:W-:Y:S02]  /*26e10*/  IMAD.MOV.U32 R217, RZ, RZ, 0x1c1f ;  /* 0x00001c1fffd97424 */ /* 0x000fe400078e00ff */
[----:B------:R-:W-:Y:S05]  /*26e20*/  CALL.REL.NOINC `($__internal_41_$__cuda_sm70_shflsync_idx_p) ;  /* 0x000018a000007944 */ /* 0x000fea0003c00000 */
[----:B------:R-:W-:Y:S01]  /*26e30*/  MOV R4, R217 ;  /* 0x000000d900047202 */ /* 0x000fe20000000f00 */
[----:B------:R-:W-:-:S05]  /*26e40*/  BRA `(.L_x_3026) ;  /* 0xffff555000007947 */ /* 0x000fca000383ffff */
.L_x_2889:
[----:B------:R-:W-:Y:S01]  /*26e50*/  MOV R2, RZ ;  /* 0x000000ff00027202 */ /* 0x000fe20000000f00 */
[----:B------:R-:W-:Y:S01]  /*26e60*/  IMAD.MOV.U32 R216, RZ, RZ, R104 ;  /* 0x000000ffffd87224 */ /* 0x000fe200078e0068 */
[----:B------:R-:W-:Y:S01]  /*26e70*/  MOV R3, 0x26ea0 ;  /* 0x00026ea000037802 */ /* 0x000fe20000000f00 */
[----:B------:R-:W-:Y:S02]  /*26e80*/  IMAD.MOV.U32 R217, RZ, RZ, 0x1c1f ;  /* 0x00001c1fffd97424 */ /* 0x000fe400078e00ff */
[----:B-12---:R-:W-:Y:S05]  /*26e90*/  CALL.REL.NOINC `($__internal_41_$__cuda_sm70_shflsync_idx_p) ;  /* 0x0000183000007944 */ /* 0x006fea0003c00000 */
[----:B------:R-:W-:Y:S01]  /*26ea0*/  MOV R0, R217 ;  /* 0x000000d900007202 */ /* 0x000fe20000000f00 */
[----:B------:R-:W-:-:S05]  /*26eb0*/  BRA `(.L_x_3027) ;  /* 0xffff550000007947 */ /* 0x000fca000383ffff */
.L_x_2890:
        /* <DEDUP_REMOVED lines=13> */
.L_x_2891:
[----:B------:R-:W-:Y:S01]  /*26f90*/  MOV R2, RZ ;  /* 0x000000ff00027202 */ /* 0x000fe20000000f00 */
[----:B------:R-:W-:Y:S01]  /*26fa0*/  IMAD.MOV.U32 R216, RZ, RZ, R172 ;  /* 0x000000ffffd87224 */ /* 0x000fe200078e00ac */
[----:B------:R-:W-:Y:S01]  /*26fb0*/  MOV R3, 0x26fe0 ;  /* 0x00026fe000037802 */ /* 0x000fe20000000f00 */
[----:B------:R-:W-:Y:S02]  /*26fc0*/  IMAD.MOV.U32 R217, RZ, RZ, 0x1c1f ;  /* 0x00001c1fffd97424 */ /* 0x000fe400078e00ff */
[----:B---34-:R-:W-:Y:S05]  /*26fd0*/  CALL.REL.NOINC `($__internal_41_$__cuda_sm70_shflsync_idx_p) ;  /* 0x000016f000007944 */ /* 0x018fea0003c00000 */
[----:B------:R-:W-:Y:S01]  /*26fe0*/  MOV R0, R217 ;  /* 0x000000d900007202 */ /* 0x000fe20000000f00 */
[----:B------:R-:W-:-:S05]  /*26ff0*/  BRA `(.L_x_3029) ;  /* 0xffff568000007947 */ /* 0x000fca000383ffff */
.L_x_2896:
[----:B------:R-:W-:Y:S01]  /*27000*/  MOV R2, 0x1 ;  /* 0x0000000100027802 */ /* 0x000fe20000000f00 */
[----:B------:R-:W-:Y:S01]  /*27010*/  IMAD.MOV.U32 R216, RZ, RZ, R172 ;  /* 0x000000ffffd87224 */ /* 0x000fe200078e00ac */
[----:B------:R-:W-:Y:S01]  /*27020*/  MOV R3, 0x27050 ;  /* 0x0002705000037802 */ /* 0x000fe20000000f00 */
[----:B------:R-:W-:Y:S02]  /*27030*/  IMAD.MOV.U32 R217, RZ, RZ, 0x1c1f ;  /* 0x00001c1fffd97424 */ /* 0x000fe400078e00ff */
[----:B-1----:R-:W-:Y:S05]  /*27040*/  CALL.REL.NOINC `($__internal_41_$__cuda_sm70_shflsync_idx_p) ;  /* 0x0000168000007944 */ /* 0x002fea0003c00000 */
[----:B------:R-:W-:Y:S01]  /*27050*/  MOV R2, R217 ;  /* 0x000000d900027202 */ /* 0x000fe20000000f00 */
[----:B------:R-:W-:-:S05]  /*27060*/  BRA `(.L_x_3030) ;  /* 0xffff581000007947 */ /* 0x000fca000383ffff */
.L_x_2901:
[----:B------:R-:W-:Y:S01]  /*27070*/  MOV R2, 0x2 ;  /* 0x0000000200027802 */ /* 0x000fe20000000f00 */
[----:B------:R-:W-:Y:S01]  /*27080*/  IMAD.MOV.U32 R216, RZ, RZ, R172 ;  /* 0x000000ffffd87224 */ /* 0x000fe200078e00ac */
[----:B------:R-:W-:Y:S01]  /*27090*/  MOV R3, 0x270c0 ;  /* 0x000270c000037802 */ /* 0x000fe20000000f00 */
[----:B------:R-:W-:Y:S02]  /*270a0*/  IMAD.MOV.U32 R217, RZ, RZ, 0x1c1f ;  /* 0x00001c1fffd97424 */ /* 0x000fe400078e00ff */
[----:B-12---:R-:W-:Y:S05]  /*270b0*/  CALL.REL.NOINC `($__internal_41_$__cuda_sm70_shflsync_idx_p) ;  /* 0x0000161000007944 */ /* 0x006fea0003c00000 */
[----:B------:R-:W-:Y:S01]  /*270c0*/  MOV R105, R217 ;  /* 0x000000d900697202 */ /* 0x000fe20000000f00 */
[----:B------:R-:W-:-:S05]  /*270d0*/  BRA `(.L_x_3031) ;  /* 0xffff59a000007947 */ /* 0x000fca000383ffff */
.L_x_2906:
[----:B------:R-:W-:Y:S01]  /*270e0*/  MOV R2, 0x3 ;  /* 0x0000000300027802 */ /* 0x000fe20000000f00 */
[----:B------:R-:W-:Y:S01]  /*270f0*/  IMAD.MOV.U32 R216, RZ, RZ, R172 ;  /* 0x000000ffffd87224 */ /* 0x000fe200078e00ac */
[----:B------:R-:W-:Y:S01]  /*27100*/  MOV R3, 0x27130 ;  /* 0x0002713000037802 */ /* 0x000fe20000000f00 */
[----:B------:R-:W-:Y:S02]  /*27110*/  IMAD.MOV.U32 R217, RZ, RZ, 0x1c1f ;  /* 0x00001c1fffd97424 */ /* 0x000fe400078e00ff */
[----:B-123--:R-:W-:Y:S05]  /*27120*/  CALL.REL.NOINC `($__internal_41_$__cuda_sm70_shflsync_idx_p) ;  /* 0x000015a000007944 */ /* 0x00efea0003c00000 */
[----:B------:R-:W-:Y:S01]  /*27130*/  MOV R3, R217 ;  /* 0x000000d900037202 */ /* 0x000fe20000000f00 */
[----:B------:R-:W-:-:S05]  /*27140*/  BRA `(.L_x_3032) ;  /* 0xffff667000007947 */ /* 0x000fca000383ffff */
.L_x_2911:
[----:B------:R-:W-:Y:S02]  /*27150*/  MOV R0, 0x2 ;  /* 0x0000000200007802 */ /* 0x000fe40000000f00 */
[----:B------:R-:W-:Y:S02]  /*27160*/  MOV R2, 0x27180 ;  /* 0x0002718000027802 */ /* 0x000fe40000000f00 */
[----:B--234-:R-:W-:Y:S05]  /*27170*/  CALL.REL.NOINC `($__internal_40_$__cuda_sm70_shflsync_bfly_p) ;  /* 0x000014f000007944 */ /* 0x01cfea0003c00000 */
[----:B------:R-:W-:-:S05]  /*27180*/  BRA `(.L_x_3033) ;  /* 0xffff6e1000007947 */ /* 0x000fca000383ffff */
.L_x_2912:
        /* <DEDUP_REMOVED lines=31> */
.L_x_2914:
[----:B------:R-:W-:Y:S01]  /*27380*/  IMAD.MOV.U32 R4, RZ, RZ, R215 ;  /* 0x000000ffff047224 */ /* 0x000fe200078e00d7 */
[----:B------:R-:W-:-:S02]  /*27390*/  MOV R0, 0x2 ;  /* 0x0000000200007802 */ /* 0x000fc40000000f00 */
[----:B------:R-:W-:Y:S02]  /*273a0*/  MOV R2, 0x273c0 ;  /* 0x000273c000027802 */ /* 0x000fe40000000f00 */
[----:B-1----:R-:W-:Y:S05]  /*273b0*/  CALL.REL.NOINC `($__internal_40_$__cuda_sm70_shflsync_bfly_p) ;  /* 0x000012b000007944 */ /* 0x002fea0003c00000 */
[----:B------:R-:W-:Y:S05]  /*273c0*/  BRA `(.L_x_3035) ;  /* 0xffff858000007947 */ /* 0x000fea000383ffff */
.L_x_2915:
[----:B------:R-:W-:Y:S02]  /*273d0*/  MOV R0, 0x1 ;  /* 0x0000000100007802 */ /* 0x000fe40000000f00 */
[----:B------:R-:W-:Y:S02]  /*273e0*/  MOV R2, 0x27400 ;  /* 0x0002740000027802 */ /* 0x000fe40000000f00 */
[----:B-12---:R-:W-:Y:S05]  /*273f0*/  CALL.REL.NOINC `($__internal_40_$__cuda_sm70_shflsync_bfly_p) ;  /* 0x0000127000007944 */ /* 0x006fea0003c00000 */
[----:B------:R-:W-:Y:S01]  /*27400*/  FADD.FTZ R10, R4, R0 ;  /* 0x00000000040a7221 */ /* 0x000fe20000010000 */
[----:B------:R-:W-:Y:S02]  /*27410*/  MOV R4, R214 ;  /* 0x000000d600047202 */ /* 0x000fe40000000f00 */
[----:B------:R-:W-:Y:S02]  /*27420*/  MOV R0, 0x2 ;  /* 0x0000000200007802 */ /* 0x000fe40000000f00 */
[----:B------:R-:W-:Y:S02]  /*27430*/  MOV R2, 0x27450 ;  /* 0x0002745000027802 */ /* 0x000fe40000000f00 */
[----:B------:R-:W-:Y:S05]  /*27440*/  CALL.REL.NOINC `($__internal_40_$__cuda_sm70_shflsync_bfly_p) ;  /* 0x0000122000007944 */ /* 0x000fea0003c00000 */
[----:B------:R-:W-:Y:S01]  /*27450*/  FADD.FTZ R4, R214, R0 ;  /* 0x00000000d6047221 */ /* 0x000fe20000010000 */
[----:B------:R-:W-:Y:S02]  /*27460*/  MOV R0, 0x1 ;  /* 0x0000000100007802 */ /* 0x000fe40000000f00 */
[----:B------:R-:W-:-:S02]  /*27470*/  MOV R2, 0x27490 ;  /* 0x0002749000027802 */ /* 0x000fc40000000f00 */
[----:B------:R-:W-:Y:S05]  /*27480*/  CALL.REL.NOINC `($__internal_40_$__cuda_sm70_shflsync_bfly_p) ;  /* 0x000011e000007944 */ /* 0x000fea0003c00000 */
[----:B------:R-:W-:Y:S01]  /*27490*/  FADD.FTZ R9, R4, R0 ;  /* 0x0000000004097221 */ /* 0x000fe20000010000 */
[----:B------:R-:W-:-:S02]  /*274a0*/  MOV R4, R232 ;  /* 0x000000e800047202 */ /* 0x000fc40000000f00 */
[----:B------:R-:W-:Y:S02]  /*274b0*/  MOV R0, 0x2 ;  /* 0x0000000200007802 */ /* 0x000fe40000000f00 */
[----:B------:R-:W-:Y:S02]  /*274c0*/  MOV R2, 0x274e0 ;  /* 0x000274e000027802 */ /* 0x000fe40000000f00 */
[----:B------:R-:W-:Y:S05]  /*274d0*/  CALL.REL.NOINC `($__internal_40_$__cuda_sm70_shflsync_bfly_p) ;  /* 0x0000119000007944 */ /* 0x000fea0003c00000 */
[----:B------:R-:W-:Y:S01]  /*274e0*/  FADD.FTZ R8, R232, R0 ;  /* 0x00000000e8087221 */ /* 0x000fe20000010000 */
[----:B------:R-:W-:Y:S02]  /*274f0*/  MOV R0, 0x1 ;  /* 0x0000000100007802 */ /* 0x000fe40000000f00 */
[----:B------:R-:W-:Y:S02]  /*27500*/  MOV R2, 0x27530 ;  /* 0x0002753000027802 */ /* 0x000fe40000000f00 */
[----:B------:R-:W-:Y:S02]  /*27510*/  MOV R4, R8 ;  /* 0x0000000800047202 */ /* 0x000fe40000000f00 */
[----:B------:R-:W-:Y:S05]  /*27520*/  CALL.REL.NOINC `($__internal_40_$__cuda_sm70_shflsync_bfly_p) ;  /* 0x0000114000007944 */ /* 0x000fea0003c00000 */
[----:B------:R-:W-:Y:S01]  /*27530*/  FADD.FTZ R8, R8, R0 ;  /* 0x0000000008087221 */ /* 0x000fe20000010000 */
[----:B------:R-:W-:Y:S02]  /*27540*/  MOV R4, R233 ;  /* 0x000000e900047202 */ /* 0x000fe40000000f00 */
[----:B------:R-:W-:-:S02]  /*27550*/  MOV R0, 0x2 ;  /* 0x0000000200007802 */ /* 0x000fc40000000f00 */
[----:B------:R-:W-:Y:S02]  /*27560*/  MOV R2, 0x27580 ;  /* 0x0002758000027802 */ /* 0x000fe40000000f00 */
[----:B------:R-:W-:Y:S05]  /*27570*/  CALL.REL.NOINC `($__internal_40_$__cuda_sm70_shflsync_bfly_p) ;  /* 0x000010f000007944 */ /* 0x000fea0003c00000 */
[----:B------:R-:W-:Y:S01]  /*27580*/  FADD.FTZ R11, R233, R0 ;  /* 0x00000000e90b7221 */ /* 0x000fe20000010000 */
[----:B------:R-:W-:Y:S02]  /*27590*/  MOV R0, 0x1 ;  /* 0x0000000100007802 */ /* 0x000fe40000000f00 */
[----:B------:R-:W-:Y:S02]  /*275a0*/  MOV R2, 0x275d0 ;  /* 0x000275d000027802 */ /* 0x000fe40000000f00 */
[----:B------:R-:W-:Y:S02]  /*275b0*/  MOV R4, R11 ;  /* 0x0000000b00047202 */ /* 0x000fe40000000f00 */
[----:B------:R-:W-:Y:S05]  /*275c0*/  CALL.REL.NOINC `($__internal_40_$__cuda_sm70_shflsync_bfly_p) ;  /* 0x000010a000007944 */ /* 0x000fea0003c00000 */
[----:B------:R-:W-:Y:S01]  /*275d0*/  MOV R12, R0 ;  /* 0x00000000000c7202 */ /* 0x000fe20000000f00 */
[----:B------:R-:W-:Y:S05]  /*275e0*/  BRA `(.L_x_3036) ;  /* 0xffff845000007947 */ /* 0x000fea000383ffff */
.L_x_2922:
[----:B--23--:R-:W-:Y:S01]  /*275f0*/  IMAD.MOV.U32 R216, RZ, RZ, R5 ;  /* 0x000000ffffd87224 */ /* 0x00cfe200078e0005 */
[----:B------:R-:W-:Y:S01]  /*27600*/  MOV R2, RZ ;  /* 0x000000ff00027202 */ /* 0x000fe20000000f00 */
[----:B------:R-:W-:Y:S01]  /*27610*/  IMAD.MOV.U32 R217, RZ, RZ, 0x1c1f ;  /* 0x00001c1fffd97424 */ /* 0x000fe200078e00ff */
[----:B------:R-:W-:Y:S02]  /*27620*/  MOV R3, 0x27640 ;  /* 0x0002764000037802 */ /* 0x000fe40000000f00 */
[----:B-1--4-:R-:W-:Y:S05]  /*27630*/  CALL.REL.NOINC `($__internal_41_$__cuda_sm70_shflsync_idx_p) ;  /* 0x0000109000007944 */ /* 0x012fea0003c00000 */
[----:B------:R-:W-:Y:S01]  /*27640*/  MOV R6, R217 ;  /* 0x000000d900067202 */ /* 0x000fe20000000f00 */
[----:B------:R-:W-:Y:S05]  /*27650*/  BRA `(.L_x_3037) ;  /* 0xffff9e6000007947 */ /* 0x000fea000383ffff */
.L_x_2923:
[----:B------:R-:W-:Y:S01]  /*27660*/  IMAD.MOV.U32 R216, RZ, RZ, R12 ;  /* 0x000000ffffd87224 */ /* 0x000fe200078e000c */
[----:B------:R-:W-:Y:S01]  /*27670*/  MOV R2, RZ ;  /* 0x000000ff00027202 */ /* 0x000fe20000000f00 */
[----:B------:R-:W-:Y:S01]  /*27680*/  IMAD.MOV.U32 R217, RZ, RZ, 0x1c1f ;  /* 0x00001c1fffd97424 */ /* 0x000fe200078e00ff */
[----:B------:R-:W-:-:S02]  /*27690*/  MOV R3, 0x276b0 ;  /* 0x000276b000037802 */ /* 0x000fc40000000f00 */
[----:B-1234-:R-:W-:Y:S05]  /*276a0*/  CALL.REL.NOINC `($__internal_41_$__cuda_sm70_shflsync_idx_p) ;  /* 0x0000102000007944 */ /* 0x01efea0003c00000 */
[----:B------:R-:W-:Y:S01]  /*276b0*/  MOV R2, R217 ;  /* 0x000000d900027202 */ /* 0x000fe20000000f00 */
[----:B------:R-:W-:Y:S05]  /*276c0*/  BRA `(.L_x_3038) ;  /* 0xffff9e1000007947 */ /* 0x000fea000383ffff */
.L_x_2926:
[----:B------:R-:W-:Y:S01]  /*276d0*/  IMAD.MOV.U32 R216, RZ, RZ, R5 ;  /* 0x000000ffffd87224 */ /* 0x000fe200078e0005 */
[----:B-1--4-:R-:W-:Y:S01]  /*276e0*/  MOV R2, 0x1 ;  /* 0x0000000100027802 */ /* 0x012fe20000000f00 */
[----:B------:R-:W-:Y:S01]  /*276f0*/  IMAD.MOV.U32 R217, RZ, RZ, 0x1c1f ;  /* 0x00001c1fffd97424 */ /* 0x000fe200078e00ff */
[----:B------:R-:W-:-:S02]  /*27700*/  MOV R3, 0x27720 ;  /* 0x0002772000037802 */ /* 0x000fc40000000f00 */
[----:B--23--:R-:W-:Y:S05]  /*27710*/  CALL.REL.NOINC `($__internal_41_$__cuda_sm70_shflsync_idx_p) ;  /* 0x00000fb000007944 */ /* 0x00cfea0003c00000 */
        /* <DEDUP_REMOVED lines=8> */
.L_x_2929:
[----:B------:R-:W-:Y:S01]  /*277a0*/  IMAD.MOV.U32 R216, RZ, RZ, R5 ;  /* 0x000000ffffd87224 */ /* 0x000fe200078e0005 */
[----:B-1----:R-:W-:Y:S01]  /*277b0*/  MOV R2, 0x2 ;  /* 0x0000000200027802 */ /* 0x002fe20000000f00 */
[----:B------:R-:W-:Y:S01]  /*277c0*/  IMAD.MOV.U32 R217, RZ, RZ, 0x1c1f ;  /* 0x00001c1fffd97424 */ /* 0x000fe200078e00ff */
[----:B------:R-:W-:Y:S02]  /*277d0*/  MOV R3, 0x277f0 ;  /* 0x000277f000037802 */ /* 0x000fe40000000f00 */
[----:B--23--:R-:W-:Y:S05]  /*277e0*/  CALL.REL.NOINC `($__internal_41_$__cuda_sm70_shflsync_idx_p) ;  /* 0x00000ee000007944 */ /* 0x00cfea0003c00000 */
[----:B------:R-:W-:Y:S01]  /*277f0*/  MOV R6, R217 ;  /* 0x000000d900067202 */ /* 0x000fe20000000f00 */
[----:B------:R-:W-:Y:S05]  /*27800*/  BRA `(.L_x_3040) ;  /* 0xffff9fb000007947 */ /* 0x000fea000383ffff */
.L_x_2930:
[----:B------:R-:W-:Y:S01]  /*27810*/  IMAD.MOV.U32 R216, RZ, RZ, R12 ;  /* 0x000000ffffd87224 */ /* 0x000fe200078e000c */
[----:B-1----:R-:W-:Y:S01]  /*27820*/  MOV R2, 0x2 ;  /* 0x0000000200027802 */ /* 0x002fe20000000f00 */
[----:B------:R-:W-:Y:S01]  /*27830*/  IMAD.MOV.U32 R217, RZ, RZ, 0x1c1f ;  /* 0x00001c1fffd97424 */ /* 0x000fe200078e00ff */
[----:B------:R-:W-:Y:S02]  /*27840*/  MOV R3, 0x27860 ;  /* 0x0002786000037802 */ /* 0x000fe40000000f00 */
[----:B--234-:R-:W-:Y:S05]  /*27850*/  CALL.REL.NOINC `($__internal_41_$__cuda_sm70_shflsync_idx_p) ;  /* 0x00000e7000007944 */ /* 0x01cfea0003c00000 */
[----:B------:R-:W-:Y:S01]  /*27860*/  MOV R2, R217 ;  /* 0x000000d900027202 */ /* 0x000fe20000000f00 */
[----:B------:R-:W-:Y:S05]  /*27870*/  BRA `(.L_x_3041) ;  /* 0xffff9f6000007947 */ /* 0x000fea000383ffff */
.L_x_2933:
[----:B------:R-:W-:Y:S01]  /*27880*/  IMAD.MOV.U32 R216, RZ, RZ, R5 ;  /* 0x000000ffffd87224 */ /* 0x000fe200078e0005 */
[----:B-12---:R-:W-:Y:S01]  /*27890*/  MOV R2, 0x3 ;  /* 0x0000000300027802 */ /* 0x006fe20000000f00 */
[----:B------:R-:W-:Y:S01]  /*278a0*/  IMAD.MOV.U32 R217, RZ, RZ, 0x1c1f ;  /* 0x00001c1fffd97424 */ /* 0x000fe200078e00ff */
[----:B------:R-:W-:-:S02]  /*278b0*/  MOV R3, 0x278d0 ;  /* 0x000278d000037802 */ /* 0x000fc40000000f00 */
[----:B---34-:R-:W-:Y:S05]  /*278c0*/  CALL.REL.NOINC `($__internal_41_$__cuda_sm70_shflsync_idx_p) ;  /* 0x00000e0000007944 */ /* 0x018fea0003c00000 */
        /* <DEDUP_REMOVED lines=8> */
.L_x_2935:
[----:B------:R-:W-:Y:S01]  /*27950*/  IMAD.MOV.U32 R216, RZ, RZ, R5 ;  /* 0x000000ffffd87224 */ /* 0x000fe200078e0005 */
[----:B------:R-:W-:Y:S01]  /*27960*/  MOV R2, RZ ;  /* 0x000000ff00027202 */ /* 0x000fe20000000f00 */
[----:B------:R-:W-:Y:S01]  /*27970*/  IMAD.MOV.U32 R217, RZ, RZ, 0x1c1f ;  /* 0x00001c1fffd97424 */ /* 0x000fe200078e00ff */
[----:B------:R-:W-:Y:S02]  /*27980*/  MOV R3, 0x279a0 ;  /* 0x000279a000037802 */ /* 0x000fe40000000f00 */
[----:B------:R-:W-:Y:S05]  /*27990*/  CALL.REL.NOINC `($__internal_41_$__cuda_sm70_shflsync_idx_p) ;  /* 0x00000d3000007944 */ /* 0x000fea0003c00000 */
[----:B------:R-:W-:Y:S01]  /*279a0*/  MOV R4, R217 ;  /* 0x000000d900047202 */ /* 0x000fe20000000f00 */
[----:B------:R-:W-:Y:S05]  /*279b0*/  BRA `(.L_x_3043) ;  /* 0xffffa30000007947 */ /* 0x000fea000383ffff */
.L_x_2936:
[----:B------:R-:W-:Y:S01]  /*279c0*/  IMAD.MOV.U32 R216, RZ, RZ, R6 ;  /* 0x000000ffffd87224 */ /* 0x000fe200078e0006 */
[----:B------:R-:W-:Y:S01]  /*279d0*/  MOV R2, RZ ;  /* 0x000000ff00027202 */ /* 0x000fe20000000f00 */
[----:B------:R-:W-:Y:S01]  /*279e0*/  IMAD.MOV.U32 R217, RZ, RZ, 0x1c1f ;  /* 0x00001c1fffd97424 */ /* 0x000fe200078e00ff */
[----:B------:R-:W-:Y:S02]  /*279f0*/  MOV R3, 0x27a10 ;  /* 0x00027a1000037802 */ /* 0x000fe40000000f00 */
[----:B-12---:R-:W-:Y:S05]  /*27a00*/  CALL.REL.NOINC `($__internal_41_$__cuda_sm70_shflsync_idx_p) ;  /* 0x00000cc000007944 */ /* 0x006fea0003c00000 */
[----:B------:R-:W-:Y:S01]  /*27a10*/  MOV R0, R217 ;  /* 0x000000d900007202 */ /* 0x000fe20000000f00 */
[----:B------:R-:W-:Y:S05]  /*27a20*/  BRA `(.L_x_3044) ;  /* 0xffffa2b000007947 */ /* 0x000fea000383ffff */
.L_x_2939:
[----:B------:R-:W-:Y:S01]  /*27a30*/  IMAD.MOV.U32 R216, RZ, RZ, R5 ;  /* 0x000000ffffd87224 */ /* 0x000fe200078e0005 */
[----:B----4-:R-:W-:Y:S01]  /*27a40*/  MOV R2, 0x1 ;  /* 0x0000000100027802 */ /* 0x010fe20000000f00 */
[----:B------:R-:W-:Y:S01]  /*27a50*/  IMAD.MOV.U32 R217, RZ, RZ, 0x1c1f ;  /* 0x00001c1fffd97424 */ /* 0x000fe200078e00ff */
[----:B------:R-:W-:-:S02]  /*27a60*/  MOV R3, 0x27a80 ;  /* 0x00027a8000037802 */ /* 0x000fc40000000f00 */
[----:B-123--:R-:W-:Y:S05]  /*27a70*/  CALL.REL.NOINC `($__internal_41_$__cuda_sm70_shflsync_idx_p) ;  /* 0x00000c5000007944 */ /* 0x00efea0003c00000 */
        /* <DEDUP_REMOVED lines=8> */
.L_x_2942:
[----:B------:R-:W-:Y:S01]  /*27b00*/  IMAD.MOV.U32 R216, RZ, RZ, R5 ;  /* 0x000000ffffd87224 */ /* 0x000fe200078e0005 */
[----:B----4-:R-:W-:Y:S01]  /*27b10*/  MOV R2, 0x2 ;  /* 0x0000000200027802 */ /* 0x010fe20000000f00 */
[----:B------:R-:W-:Y:S01]  /*27b20*/  IMAD.MOV.U32 R217, RZ, RZ, 0x1c1f ;  /* 0x00001c1fffd97424 */ /* 0x000fe200078e00ff */
[----:B------:R-:W-:Y:S02]  /*27b30*/  MOV R3, 0x27b50 ;  /* 0x00027b5000037802 */ /* 0x000fe40000000f00 */
[----:B-123--:R-:W-:Y:S05]  /*27b40*/  CALL.REL.NOINC `($__internal_41_$__cuda_sm70_shflsync_idx_p) ;  /* 0x00000b8000007944 */ /* 0x00efea0003c00000 */
[----:B------:R-:W-:Y:S01]  /*27b50*/  MOV R4, R217 ;  /* 0x000000d900047202 */ /* 0x000fe20000000f00 */
[----:B------:R-:W-:Y:S05]  /*27b60*/  BRA `(.L_x_3046) ;  /* 0xffffac6000007947 */ /* 0x000fea000383ffff */
.L_x_2943:
[----:B------:R-:W-:Y:S01]  /*27b70*/  IMAD.MOV.U32 R216, RZ, RZ, R6 ;  /* 0x000000ffffd87224 */ /* 0x000fe200078e0006 */
[----:B----4-:R-:W-:Y:S01]  /*27b80*/  MOV R2, 0x2 ;  /* 0x0000000200027802 */ /* 0x010fe20000000f00 */
[----:B------:R-:W-:Y:S01]  /*27b90*/  IMAD.MOV.U32 R217, RZ, RZ, 0x1c1f ;  /* 0x00001c1fffd97424 */ /* 0x000fe200078e00ff */
[----:B------:R-:W-:Y:S02]  /*27ba0*/  MOV R3, 0x27bc0 ;  /* 0x00027bc000037802 */ /* 0x000fe40000000f00 */
[----:B-123--:R-:W-:Y:S05]  /*27bb0*/  CALL.REL.NOINC `($__internal_41_$__cuda_sm70_shflsync_idx_p) ;  /* 0x00000b1000007944 */ /* 0x00efea0003c00000 */
[----:B------:R-:W-:Y:S01]  /*27bc0*/  MOV R0, R217 ;  /* 0x000000d900007202 */ /* 0x000fe20000000f00 */
[----:B------:R-:W-:Y:S05]  /*27bd0*/  BRA `(.L_x_3047) ;  /* 0xffffac1000007947 */ /* 0x000fea000383ffff */
.L_x_2946:
[----:B------:R-:W-:Y:S01]  /*27be0*/  IMAD.MOV.U32 R216, RZ, RZ, R5 ;  /* 0x000000ffffd87224 */ /* 0x000fe200078e0005 */
[----:B---3--:R-:W-:Y:S01]  /*27bf0*/  MOV R2, 0x3 ;  /* 0x0000000300027802 */ /* 0x008fe20000000f00 */
[----:B------:R-:W-:Y:S01]  /*27c00*/  IMAD.MOV.U32 R217, RZ, RZ, 0x1c1f ;  /* 0x00001c1fffd97424 */ /* 0x000fe200078e00ff */
[----:B------:R-:W-:-:S02]  /*27c10*/  MOV R3, 0x27c30 ;  /* 0x00027c3000037802 */ /* 0x000fc40000000f00 */
        /* <DEDUP_REMOVED lines=9> */
.L_x_2950:
[----:B------:R-:W-:Y:S01]  /*27cb0*/  IMAD.MOV.U32 R216, RZ, RZ, R5 ;  /* 0x000000ffffd87224 */ /* 0x000fe200078e0005 */
[----:B------:R-:W-:Y:S01]  /*27cc0*/  MOV R2, RZ ;  /* 0x000000ff00027202 */ /* 0x000fe20000000f00 */
[----:B------:R-:W-:Y:S01]  /*27cd0*/  IMAD.MOV.U32 R217, RZ, RZ, 0x1c1f ;  /* 0x00001c1fffd97424 */ /* 0x000fe200078e00ff */
[----:B------:R-:W-:Y:S02]  /*27ce0*/  MOV R3, 0x27d00 ;  /* 0x00027d0000037802 */ /* 0x000fe40000000f00 */
[----:B------:R-:W-:Y:S05]  /*27cf0*/  CALL.REL.NOINC `($__internal_41_$__cuda_sm70_shflsync_idx_p) ;  /* 0x000009d000007944 */ /* 0x000fea0003c00000 */
[----:B------:R-:W-:Y:S01]  /*27d00*/  MOV R4, R217 ;  /* 0x000000d900047202 */ /* 0x000fe20000000f00 */
[----:B------:R-:W-:Y:S05]  /*27d10*/  BRA `(.L_x_3049) ;  /* 0xffffbdb000007947 */ /* 0x000fea000383ffff */
.L_x_2951:
[----:B------:R-:W-:Y:S01]  /*27d20*/  IMAD.MOV.U32 R216, RZ, RZ, R13 ;  /* 0x000000ffffd87224 */ /* 0x000fe200078e000d */
[----:B------:R-:W-:Y:S01]  /*27d30*/  MOV R2, RZ ;  /* 0x000000ff00027202 */ /* 0x000fe20000000f00 */
[----:B------:R-:W-:Y:S01]  /*27d40*/  IMAD.MOV.U32 R217, RZ, RZ, 0x1c1f ;  /* 0x00001c1fffd97424 */ /* 0x000fe200078e00ff */
[----:B------:R-:W-:Y:S02]  /*27d50*/  MOV R3, 0x27d70 ;  /* 0x00027d7000037802 */ /* 0x000fe40000000f00 */
[----:B-12---:R-:W-:Y:S05]  /*27d60*/  CALL.REL.NOINC `($__internal_41_$__cuda_sm70_shflsync_idx_p) ;  /* 0x0000096000007944 */ /* 0x006fea0003c00000 */
[----:B------:R-:W-:Y:S01]  /*27d70*/  MOV R0, R217 ;  /* 0x000000d900007202 */ /* 0x000fe20000000f00 */
[----:B------:R-:W-:Y:S05]  /*27d80*/  BRA `(.L_x_3050) ;  /* 0xffffbd6000007947 */ /* 0x000fea000383ffff */
.L_x_2954:
[----:B------:R-:W-:Y:S01]  /*27d90*/  IMAD.MOV.U32 R216, RZ, RZ, R5 ;  /* 0x000000ffffd87224 */ /* 0x000fe200078e0005 */
[----:B-1----:R-:W-:Y:S01]  /*27da0*/  MOV R2, 0x1 ;  /* 0x0000000100027802 */ /* 0x002fe20000000f00 */
[----:B------:R-:W-:Y:S01]  /*27db0*/  IMAD.MOV.U32 R217, RZ, RZ, 0x1c1f ;  /* 0x00001c1fffd97424 */ /* 0x000fe200078e00ff */
[----:B------:R-:W-:-:S02]  /*27dc0*/  MOV R3, 0x27de0 ;  /* 0x00027de000037802 */ /* 0x000fc40000000f00 */
[----:B--234-:R-:W-:Y:S05]  /*27dd0*/  CALL.REL.NOINC `($__internal_41_$__cuda_sm70_shflsync_idx_p) ;  /* 0x000008f000007944 */ /* 0x01cfea0003c00000 */
        /* <DEDUP_REMOVED lines=8> */
.L_x_2957:
[----:B------:R-:W-:Y:S01]  /*27e60*/  IMAD.MOV.U32 R216, RZ, RZ, R5 ;  /* 0x000000ffffd87224 */ /* 0x000fe200078e0005 */
[----:B-1----:R-:W-:Y:S01]  /*27e70*/  MOV R2, 0x2 ;  /* 0x0000000200027802 */ /* 0x002fe20000000f00 */
[----:B------:R-:W-:Y:S01]  /*27e80*/  IMAD.MOV.U32 R217, RZ, RZ, 0x1c1f ;  /* 0x00001c1fffd97424 */ /* 0x000fe200078e00ff */
[----:B------:R-:W-:Y:S02]  /*27e90*/  MOV R3, 0x27eb0 ;  /* 0x00027eb000037802 */ /* 0x000fe40000000f00 */
[----:B--234-:R-:W-:Y:S05]  /*27ea0*/  CALL.REL.NOINC `($__internal_41_$__cuda_sm70_shflsync_idx_p) ;  /* 0x0000082000007944 */ /* 0x01cfea0003c00000 */
[----:B------:R-:W-:Y:S01]  /*27eb0*/  MOV R4, R217 ;  /* 0x000000d900047202 */ /* 0x000fe20000000f00 */
[----:B------:R-:W-:Y:S05]  /*27ec0*/  BRA `(.L_x_3052) ;  /* 0xffffbf1000007947 */ /* 0x000fea000383ffff */
.L_x_2958:
[----:B------:R-:W-:Y:S01]  /*27ed0*/  IMAD.MOV.U32 R216, RZ, RZ, R13 ;  /* 0x000000ffffd87224 */ /* 0x000fe200078e000d */
[----:B-1----:R-:W-:Y:S01]  /*27ee0*/  MOV R2, 0x2 ;  /* 0x0000000200027802 */ /* 0x002fe20000000f00 */
[----:B------:R-:W-:Y:S01]  /*27ef0*/  IMAD.MOV.U32 R217, RZ, RZ, 0x1c1f ;  /* 0x00001c1fffd97424 */ /* 0x000fe200078e00ff */
[----:B------:R-:W-:Y:S02]  /*27f00*/  MOV R3, 0x27f20 ;  /* 0x00027f2000037802 */ /* 0x000fe40000000f00 */
[----:B--234-:R-:W-:Y:S05]  /*27f10*/  CALL.REL.NOINC `($__internal_41_$__cuda_sm70_shflsync_idx_p) ;  /* 0x000007b000007944 */ /* 0x01cfea0003c00000 */
[----:B------:R-:W-:Y:S01]  /*27f20*/  MOV R0, R217 ;  /* 0x000000d900007202 */ /* 0x000fe20000000f00 */
[----:B------:R-:W-:Y:S05]  /*27f30*/  BRA `(.L_x_3053) ;  /* 0xffffbec000007947 */ /* 0x000fea000383ffff */
.L_x_2961:
        /* <DEDUP_REMOVED lines=13> */
.L_x_2963:
[----:B------:R-:W-:Y:S01]  /*28010*/  IMAD.MOV.U32 R216, RZ, RZ, R76 ;  /* 0x000000ffffd87224 */ /* 0x000fe200078e004c */
[----:B------:R-:W-:Y:S01]  /*28020*/  MOV R2, RZ ;  /* 0x000000ff00027202 */ /* 0x000fe20000000f00 */
[----:B------:R-:W-:Y:S01]  /*28030*/  IMAD.MOV.U32 R217, RZ, RZ, 0x1f ;  /* 0x0000001fffd97424 */ /* 0x000fe200078e00ff */
[----:B------:R-:W-:Y:S02]  /*28040*/  MOV R3, 0x28060 ;  /* 0x0002806000037802 */ /* 0x000fe40000000f00 */
[----:B------:R-:W-:Y:S05]  /*28050*/  CALL.REL.NOINC `($__internal_41_$__cuda_sm70_shflsync_idx_p) ;  /* 0x0000067000007944 */ /* 0x000fea0003c00000 */
[----:B------:R-:W-:Y:S01]  /*28060*/  MOV R10, R217 ;  /* 0x000000d9000a7202 */ /* 0x000fe20000000f00 */
[----:B------:R-:W-:Y:S05]  /*28070*/  BRA `(.L_x_3055) ;  /* 0xffffc13000007947 */ /* 0x000fea000383ffff */
.L_x_2964:
[----:B------:R-:W-:Y:S01]  /*28080*/  IMAD.MOV.U32 R216, RZ, RZ, R76 ;  /* 0x000000ffffd87224 */ /* 0x000fe200078e004c */
[----:B------:R-:W-:Y:S01]  /*28090*/  MOV R2, 0x1 ;  /* 0x0000000100027802 */ /* 0x000fe20000000f00 */
[----:B------:R-:W-:Y:S01]  /*280a0*/  IMAD.MOV.U32 R217, RZ, RZ, 0x1f ;  /* 0x0000001fffd97424 */ /* 0x000fe200078e00ff */
[----:B------:R-:W-:Y:S02]  /*280b0*/  MOV R3, 0x280d0 ;  /* 0x000280d000037802 */ /* 0x000fe40000000f00 */
[----:B-12---:R-:W-:Y:S05]  /*280c0*/  CALL.REL.NOINC `($__internal_41_$__cuda_sm70_shflsync_idx_p) ;  /* 0x0000060000007944 */ /* 0x006fea0003c00000 */
[----:B------:R-:W-:Y:S01]  /*280d0*/  MOV R9, R217 ;  /* 0x000000d900097202 */ /* 0x000fe20000000f00 */
[----:B------:R-:W-:Y:S05]  /*280e0*/  BRA `(.L_x_3056) ;  /* 0xffffc0e000007947 */ /* 0x000fea000383ffff */
.L_x_2965:
[----:B------:R-:W-:Y:S02]  /*280f0*/  MOV R3, 0x1 ;  /* 0x0000000100037802 */ /* 0x000fe40000000f00 */
[----:B------:R-:W-:-:S02]  /*28100*/  MOV R2, 0x28120 ;  /* 0x0002812000027802 */ /* 0x000fc40000000f00 */
[----:B-1234-:R-:W-:Y:S05]  /*28110*/  CALL.REL.NOINC `($__internal_42_$__cuda_sm70_shflsync_up_p) ;  /* 0x0000061000007944 */ /* 0x01efea0003c00000 */
[----:B------:R-:W-:Y:S05]  /*28120*/  BRA `(.L_x_3057) ;  /* 0xffffc1d000007947 */ /* 0x000fea000383ffff */
.L_x_2966:
[----:B------:R-:W-:Y:S02]  /*28130*/  MOV R3, 0x2 ;  /* 0x0000000200037802 */ /* 0x000fe40000000f00 */
[----:B------:R-:W-:-:S02]  /*28140*/  MOV R2, 0x28160 ;  /* 0x0002816000027802 */ /* 0x000fc40000000f00 */
[----:B--2-4-:R-:W-:Y:S05]  /*28150*/  CALL.REL.NOINC `($__internal_42_$__cuda_sm70_shflsync_up_p) ;  /* 0x000005d000007944 */ /* 0x014fea0003c00000 */
        /* <DEDUP_REMOVED lines=24> */
.L_x_2970:
[----:B------:R-:W-:Y:S02]  /*282e0*/  MOV R3, 0x1 ;  /* 0x0000000100037802 */ /* 0x000fe40000000f00 */
[----:B------:R-:W-:Y:S02]  /*282f0*/  MOV R2, 0x28310 ;  /* 0x0002831000027802 */ /* 0x000fe40000000f00 */
[----:B------:R-:W-:Y:S05]  /*28300*/  CALL.REL.NOINC `($__internal_42_$__cuda_sm70_shflsync_up_p) ;  /* 0x0000042000007944 */ /* 0x000fea0003c00000 */
[----:B------:R-:W-:Y:S01]  /*28310*/  MOV R2, R4 ;  /* 0x0000000400027202 */ /* 0x000fe20000000f00 */
[----:B------:R-:W-:Y:S05]  /*28320*/  BRA `(.L_x_3059) ;  /* 0xffffc24000007947 */ /* 0x000fea000383ffff */
.L_x_2971:
        /* <DEDUP_REMOVED lines=27> */
.L_x_2973:
[----:B------:R-:W-:Y:S02]  /*284e0*/  SEL R0, RZ, 0x1, P0 ;  /* 0x00000001ff007807 */ /* 0x000fe40000000000 */
[----:B------:R-:W-:Y:S02]  /*284f0*/  MOV R2, 0x28510 ;  /* 0x0002851000027802 */ /* 0x000fe40000000f00 */
[----:B-1----:R-:W-:Y:S05]  /*28500*/  CALL.REL.NOINC `($__internal_43_$__cuda_sm70_votesync_ballot) ;  /* 0x0000028000007944 */ /* 0x002fea0003c00000 */
[----:B------:R-:W-:Y:S01]  /*28510*/  MOV R11, R0 ;  /* 0x00000000000b7202 */ /* 0x000fe20000000f00 */
[----:B------:R-:W-:Y:S05]  /*28520*/  BRA `(.L_x_3061) ;  /* 0xffffc1d000007947 */ /* 0x000fea000383ffff */
.L_x_2974:
[----:B------:R-:W-:Y:S01]  /*28530*/  IMAD.MOV.U32 R216, RZ, RZ, R6 ;  /* 0x000000ffffd87224 */ /* 0x000fe200078e0006 */
[----:B------:R-:W-:Y:S01]  /*28540*/  MOV R2, R5 ;  /* 0x0000000500027202 */ /* 0x000fe20000000f00 */
[----:B------:R-:W-:Y:S01]  /*28550*/  IMAD.MOV.U32 R217, RZ, RZ, 0x1f ;  /* 0x0000001fffd97424 */ /* 0x000fe200078e00ff */
[----:B------:R-:W-:Y:S02]  /*28560*/  MOV R3, 0x28580 ;  /* 0x0002858000037802 */ /* 0x000fe40000000f00 */
[----:B-12---:R-:W-:Y:S05]  /*28570*/  CALL.REL.NOINC `($__internal_41_$__cuda_sm70_shflsync_idx_p) ;  /* 0x0000015000007944 */ /* 0x006fea0003c00000 */
[----:B------:R-:W-:Y:S01]  /*28580*/  IMAD.MOV.U32 R6, RZ, RZ, R217 ;  /* 0x000000ffff067224 */ /* 0x000fe200078e00d9 */
[----:B------:R-:W-:Y:S01]  /*28590*/  MOV R2, R5 ;  /* 0x0000000500027202 */ /* 0x000fe20000000f00 */
[----:B------:R-:W-:Y:S01]  /*285a0*/  IMAD.MOV.U32 R216, RZ, RZ, R8 ;  /* 0x000000ffffd87224 */ /* 0x000fe200078e0008 */
[----:B------:R-:W-:-:S02]  /*285b0*/  MOV R217, 0x1f ;  /* 0x0000001f00d97802 */ /* 0x000fc40000000f00 */
[----:B------:R-:W-:Y:S02]  /*285c0*/  MOV R3, 0x285e0 ;  /* 0x000285e000037802 */ /* 0x000fe40000000f00 */
[----:B------:R-:W-:Y:S05]  /*285d0*/  CALL.REL.NOINC `($__internal_41_$__cuda_sm70_shflsync_idx_p) ;  /* 0x000000f000007944 */ /* 0x000fea0003c00000 */
[----:B------:R-:W-:Y:S01]  /*285e0*/  MOV R0, R217 ;  /* 0x000000d900007202 */ /* 0x000fe20000000f00 */
[----:B------:R-:W-:Y:S05]  /*285f0*/  BRA `(.L_x_3062) ;  /* 0xffffc17000007947 */ /* 0x000fea000383ffff */
.L_x_2977:
[----:B------:R-:W-:Y:S01]  /*28600*/  IMAD.MOV.U32 R216, RZ, RZ, R4 ;  /* 0x000000ffffd87224 */ /* 0x000fe200078e0004 */
[----:B------:R-:W-:Y:S01]  /*28610*/  MOV R2, R5 ;  /* 0x0000000500027202 */ /* 0x000fe20000000f00 */
[----:B------:R-:W-:Y:S01]  /*28620*/  IMAD.MOV.U32 R217, RZ, RZ, 0x1f ;  /* 0x0000001fffd97424 */ /* 0x000fe200078e00ff */
[----:B------:R-:W-:Y:S02]  /*28630*/  MOV R3, 0x28650 ;  /* 0x0002865000037802 */ /* 0x000fe40000000f00 */
[----:B-12-4-:R-:W-:Y:S05]  /*28640*/  CALL.REL.NOINC `($__internal_41_$__cuda_sm70_shflsync_idx_p) ;  /* 0x0000008000007944 */ /* 0x016fea0003c00000 */
[----:B------:R-:W-:Y:S01]  /*28650*/  MOV R12, R217 ;  /* 0x000000d9000c7202 */ /* 0x000fe20000000f00 */
[----:B------:R-:W-:Y:S05]  /*28660*/  BRA `(.L_x_2976) ;  /* 0xffffc16000007947 */ /* 0x000fea000383ffff */
        .weak           $__internal_40_$__cuda_sm70_shflsync_bfly_p
        .type           $__internal_40_$__cuda_sm70_shflsync_bfly_p,@function
        .size           $__internal_40_$__cuda_sm70_shflsync_bfly_p,($__internal_41_$__cuda_sm70_shflsync_idx_p - $__internal_40_$__cuda_sm70_shflsync_bfly_p)
$__internal_40_$__cuda_sm70_shflsync_bfly_p:
[----:B------:R-:W-:Y:S02]  /*28670*/  MOV R173, 0xffffffff ;  /* 0xffffffff00ad7802 */ /* 0x000fe40000000f00 */
[----:B------:R-:W-:Y:S02]  /*28680*/  MOV R3, 0x1f ;  /* 0x0000001f00037802 */ /* 0x000fe40000000f00 */
[----:B------:R-:W-:Y:S04]  /*28690*/  WARPSYNC R173 ;  /* 0x000000ad00007348 */ /* 0x000fe80003800000 */
[----:B------:R1:W2:Y:S02]  /*286a0*/  SHFL.BFLY PT, R0, R4, R0, R3 ;  /* 0x0c00000004007389 */ /* 0x0002a400000e0003 */
[----:B-1----:R-:W-:-:S04]  /*286b0*/  MOV R3, 0x0 ;  /* 0x0000000000037802 */ /* 0x002fc80000000f00 */
[----:B--2---:R-:W-:Y:S05]  /*286c0*/  RET.REL.NODEC R2 `(_ZN7cutlass13device_kernelIN5flash19enable_sm80_to_sm89INS1_16FlashAttnFwdSm80INS1_25CollectiveMainloopFwdSm80ILi4ELi1ELb0EN4cute5tupleIJNS5_1CILi128EEENS7_ILi48EEENS7_ILi96EEEEEELi96ENS_6half_tEfNS_4arch4Sm80ELb0ELb1ELb0ELb1ELb1ELb1ELb1ELb1EEENS1_21CollectiveEpilogueFwdINS6_IJS8_SA_S9_EEENS6_IJNS7_ILi1EEESI_SI_EEESC_SE_Li128ELb1ELb1ELb1ELb0EEENS1_36VarlenDynamicPersistentTileSchedulerILi128ELi48ELi128ELi128ELb1ELb1ELb0ELb1ELb0ELb1EEEEEEEEEvNT_6ParamsE) ;  /* 0xfffd793002007950 */ /* 0x004fea0003c3ffff */
        .weak           $__internal_41_$__cuda_sm70_shflsync_idx_p
        .type           $__internal_41_$__cuda_sm70_shflsync_idx_p,@function
        .size           $__internal_41_$__cuda_sm70_shflsync_idx_p,($__internal_42_$__cuda_sm70_shflsync_up_p - $__internal_41_$__cuda_sm70_shflsync_idx_p)
$__internal_41_$__cuda_sm70_shflsync_idx_p:
[----:B------:R-:W-:-:S04]  /*286d0*/  MOV R219, 0xffffffff ;  /* 0xffffffff00db7802 */ /* 0x000fc80000000f00 */
[----:B------:R-:W-:Y:S04]  /*286e0*/  WARPSYNC R219 ;  /* 0x000000db00007348 */ /* 0x000fe80003800000 */
[----:B------:R1:W2:Y:S02]  /*286f0*/  SHFL.IDX PT, R217, R216, R2, R217 ;  /* 0x00000002d8d97389 */ /* 0x0002a400000e00d9 */
[----:B-1----:R-:W-:Y:S02]  /*28700*/  MOV R2, R3 ;  /* 0x0000000300027202 */ /* 0x002fe40000000f00 */
[----:B------:R-:W-:-:S04]  /*28710*/  MOV R3, 0x0 ;  /* 0x0000000000037802 */ /* 0x000fc80000000f00 */
[----:B--2---:R-:W-:Y:S05]  /*28720*/  RET.REL.NODEC R2 `(_ZN7cutlass13device_kernelIN5flash19enable_sm80_to_sm89INS1_16FlashAttnFwdSm80INS1_25CollectiveMainloopFwdSm80ILi4ELi1ELb0EN4cute5tupleIJNS5_1CILi128EEENS7_ILi48EEENS7_ILi96EEEEEELi96ENS_6half_tEfNS_4arch4Sm80ELb0ELb1ELb0ELb1ELb1ELb1ELb1ELb1EEENS1_21CollectiveEpilogueFwdINS6_IJS8_SA_S9_EEENS6_IJNS7_ILi1EEESI_SI_EEESC_SE_Li128ELb1ELb1ELb1ELb0EEENS1_36VarlenDynamicPersistentTileSchedulerILi128ELi48ELi128ELi128ELb1ELb1ELb0ELb1ELb0ELb1EEEEEEEEEvNT_6ParamsE) ;  /* 0xfffd78d002007950 */ /* 0x004fea0003c3ffff */
        .weak           $__internal_42_$__cuda_sm70_shflsync_up_p
        .type           $__internal_42_$__cuda_sm70_shflsync_up_p,@function
        .size           $__internal_42_$__cuda_sm70_shflsync_up_p,($__internal_43_$__cuda_sm70_votesync_ballot - $__internal_42_$__cuda_sm70_shflsync_up_p)
$__internal_42_$__cuda_sm70_shflsync_up_p:
[----:B------:R-:W-:Y:S02]  /*28730*/  MOV R4, RZ ;  /* 0x000000ff00047202 */ /* 0x000fe40000000f00 */
[----:B------:R-:W-:-:S04]  /*28740*/  MOV R11, 0xffffffff ;  /* 0xffffffff000b7802 */ /* 0x000fc80000000f00 */
[----:B------:R-:W-:Y:S04]  /*28750*/  WARPSYNC R11 ;  /* 0x0000000b00007348 */ /* 0x000fe80003800000 */
[----:B------:R1:W2:Y:S02]  /*28760*/  SHFL.UP PT, R4, R0, R3, R4 ;  /* 0x0400000300047389 */ /* 0x0002a400000e0004 */
[----:B-1----:R-:W-:-:S04]  /*28770*/  MOV R3, 0x0 ;  /* 0x0000000000037802 */ /* 0x002fc80000000f00 */
[----:B--2---:R-:W-:Y:S05]  /*28780*/  RET.REL.NODEC R2 `(_ZN7cutlass13device_kernelIN5flash19enable_sm80_to_sm89INS1_16FlashAttnFwdSm80INS1_25CollectiveMainloopFwdSm80ILi4ELi1ELb0EN4cute5tupleIJNS5_1CILi128EEENS7_ILi48EEENS7_ILi96EEEEEELi96ENS_6half_tEfNS_4arch4Sm80ELb0ELb1ELb0ELb1ELb1ELb1ELb1ELb1EEENS1_21CollectiveEpilogueFwdINS6_IJS8_SA_S9_EEENS6_IJNS7_ILi1EEESI_SI_EEESC_SE_Li128ELb1ELb1ELb1ELb0EEENS1_36VarlenDynamicPersistentTileSchedulerILi128ELi48ELi128ELi128ELb1ELb1ELb0ELb1ELb0ELb1EEEEEEEEEvNT_6ParamsE) ;  /* 0xfffd787002007950 */ /* 0x004fea0003c3ffff */
        .weak           $__internal_43_$__cuda_sm70_votesync_ballot
        .type           $__internal_43_$__cuda_sm70_votesync_ballot,@function
        .size           $__internal_43_$__cuda_sm70_votesync_ballot,(.L_x_3682 - $__internal_43_$__cuda_sm70_votesync_ballot)
$__internal_43_$__cuda_sm70_votesync_ballot:
[----:B------:R-:W-:Y:S01]  /*28790*/  ISETP.NE.U32.AND P0, PT, R0, 0x1, PT ;  /* 0x000000010000780c */ /* 0x000fe20003f05070 */
[----:B------:R-:W-:-:S04]  /*287a0*/  IMAD.MOV.U32 R3, RZ, RZ, -0x1 ;  /* 0xffffffffff037424 */ /* 0x000fc800078e00ff */
[----:B------:R-:W-:Y:S08]  /*287b0*/  WARPSYNC R3 ;  /* 0x0000000300007348 */ /* 0x000ff00003800000 */
[----:B------:R-:W-:-:S04]  /*287c0*/  VOTE.ANY R0, PT, !P0 ;  /* 0x0000000000007806 */ /* 0x000fc800040e0100 */
[----:B------:R-:W-:Y:S01]  /*287d0*/  LOP3.LUT R0, R0, R3, RZ, 0xc0, !PT ;  /* 0x0000000300007212 */ /* 0x000fe200078ec0ff */
[----:B------:R-:W-:-:S04]  /*287e0*/  IMAD.MOV.U32 R3, RZ, RZ, 0x0 ;  /* 0x00000000ff037424 */ /* 0x000fc800078e00ff */
[----:B------:R-:W-:Y:S05]  /*287f0*/  RET.REL.NODEC R2 `(_ZN7cutlass13device_kernelIN5flash19enable_sm80_to_sm89INS1_16FlashAttnFwdSm80INS1_25CollectiveMainloopFwdSm80ILi4ELi1ELb0EN4cute5tupleIJNS5_1CILi128EEENS7_ILi48EEENS7_ILi96EEEEEELi96ENS_6half_tEfNS_4arch4Sm80ELb0ELb1ELb0ELb1ELb1ELb1ELb1ELb1EEENS1_21CollectiveEpilogueFwdINS6_IJS8_SA_S9_EEENS6_IJNS7_ILi1EEESI_SI_EEESC_SE_Li128ELb1ELb1ELb1ELb0EEENS1_36VarlenDynamicPersistentTileSchedulerILi128ELi48ELi128ELi128ELb1ELb1ELb0ELb1ELb0ELb1EEEEEEEEEvNT_6ParamsE) ;  /* 0xfffd780002007950 */ /* 0x000fea0003c3ffff */
.L_x_3063:
        /* <DEDUP_REMOVED lines=16> */
.L_x_3682:


//--------------------- .text._ZN7cutlass13device_kernelIN5flash19enable_sm80_to_sm89INS1_16FlashAttnFwdSm80INS1_25CollectiveMainloopFwdSm80ILi4ELi1ELb0EN4cute5tupleIJNS5_1CILi128EEENS7_ILi64EEENS7_ILi96EEEEEELi96ENS_6half_tEfNS_4arch4Sm80ELb1ELb0ELb0ELb0ELb1ELb0ELb1ELb1EEENS1_21CollectiveEpilogueFwdINS6_IJS8_SA_S9_EEENS6_IJNS7_ILi1EEESI_SI_EEESC_SE_Li128ELb0ELb1ELb1ELb0EEENS1_30DynamicPersistentTileSchedulerILi128ELi128ELb1ELb1ELb0EEEEEEEEEvNT_6ParamsE --------------------------
	.section	.text._ZN7cutlass13device_kernelIN5flash19enable_sm80_to_sm89INS1_16FlashAttnFwdSm80INS1_25CollectiveMainloopFwdSm80ILi4ELi1ELb0EN4cute5tupleIJNS5_1CILi128EEENS7_ILi64EEENS7_ILi96EEEEEELi96ENS_6half_tEfNS_4arch4Sm80ELb1ELb0ELb0ELb0ELb1ELb0ELb1ELb1EEENS1_21CollectiveEpilogueFwdINS6_IJS8_SA_S9_EEENS6_IJNS7_ILi1EEESI_SI_EEESC_SE_Li128ELb0ELb1ELb1ELb0EEENS1_30DynamicPersistentTileSchedulerILi128ELi128ELb1ELb1ELb0EEEEEEEEEvNT_6ParamsE,"ax",@progbits
	.sectioninfo	@"SHI_REGISTERS=255"
	.align	128
.text._ZN7cutlass13device_kernelIN5flash19enable_sm80_to_sm89INS1_16FlashAttnFwdSm80INS1_25CollectiveMainloopFwdSm80ILi4ELi1ELb0EN4cute5tupleIJNS5_1CILi128EEENS7_ILi64EEENS7_ILi96EEEEEELi96ENS_6half_tEfNS_4arch4Sm80ELb1ELb0ELb0ELb0ELb1ELb0ELb1ELb1EEENS1_21CollectiveEpilogueFwdINS6_IJS8_SA_S9_EEENS6_IJNS7_ILi1EEESI_SI_EEESC_SE_Li128ELb0ELb1ELb1ELb0EEENS1_30DynamicPersistentTileSchedulerILi128ELi128ELb1ELb1ELb0EEEEEEEEEvNT_6ParamsE:
        .type           _ZN7cutlass13device_kernelIN5flash19enable_sm80_to_sm89INS1_16FlashAttnFwdSm80INS1_25CollectiveMainloopFwdSm80ILi4ELi1ELb0EN4cute5tupleIJNS5_1CILi128EEENS7_ILi64EEENS7_ILi96EEEEEELi96ENS_6half_tEfNS_4arch4Sm80ELb1ELb0ELb0ELb0ELb1ELb0ELb1ELb1EEENS1_21CollectiveEpilogueFwdINS6_IJS8_SA_S9_EEENS6_IJNS7_ILi1EEESI_SI_EEESC_SE_Li128ELb0ELb1ELb1ELb0EEENS1_30DynamicPersistentTileSchedulerILi128ELi128ELb1ELb1ELb0EEEEEEEEEvNT_6ParamsE,@function
        .size           _ZN7cutlass13device_kernelIN5flash19enable_sm80_to_sm89INS1_16FlashAttnFwdSm80INS1_25CollectiveMainloopFwdSm80ILi4ELi1ELb0EN4cute5tupleIJNS5_1CILi128EEENS7_ILi64EEENS7_ILi96EEEEEELi96ENS_6half_tEfNS_4arch4Sm80ELb1ELb0ELb0ELb0ELb1ELb0ELb1ELb1EEENS1_21CollectiveEpilogueFwdINS6_IJS8_SA_S9_EEENS6_IJNS7_ILi1EEESI_SI_EEESC_SE_Li128ELb0ELb1ELb1ELb0EEENS1_30DynamicPersistentTileSchedulerILi128ELi128ELb1ELb1ELb0EEEEEEEEEvNT_6ParamsE,(.L_x_3687 - _ZN7cutlass13device_kernelIN5flash19enable_sm80_to_sm89INS1_16FlashAttnFwdSm80INS1_25CollectiveMainloopFwdSm80ILi4ELi1ELb0EN4cute5tupleIJNS5_1CILi128EEENS7_ILi64EEENS7_ILi96EEEEEELi96ENS_6half_tEfNS_4arch4Sm80ELb1ELb0ELb0ELb0ELb1ELb0ELb1ELb1EEENS1_21CollectiveEpilogueFwdINS6_IJS8_SA_S9_EEENS6_IJNS7_ILi1EEESI_SI_EEESC_SE_Li128ELb0ELb1ELb1ELb0EEENS1_30DynamicPersistentTileSchedulerILi128ELi128ELb1ELb1ELb0EEEEEEEEEvNT_6ParamsE)
        .other          _ZN7cutlass13device_kernelIN5flash19enable_sm80_to_sm89INS1_16FlashAttnFwdSm80INS1_25CollectiveMainloopFwdSm80ILi4ELi1ELb0EN4cute5tupleIJNS5_1CILi128EEENS7_ILi64EEENS7_ILi96EEEEEELi96ENS_6half_tEfNS_4arch4Sm80ELb1ELb0ELb0ELb0ELb1ELb0ELb1ELb1EEENS1_21CollectiveEpilogueFwdINS6_IJS8_SA_S9_EEENS6_IJNS7_ILi1EEESI_SI_EEESC_SE_Li128ELb0ELb1ELb1ELb0EEENS1_30DynamicPersistentTileSchedulerILi128ELi128ELb1ELb1ELb0EEEEEEEEEvNT_6ParamsE,@"STO_CUDA_ENTRY STV_DEFAULT"
_ZN7cutlass13device_kernelIN5flash19enable_sm80_to_sm89INS1_16FlashAttnFwdSm80INS1_25CollectiveMainloopFwdSm80ILi4ELi1ELb0EN4cute5tupleIJNS5_1CILi128EEENS7_ILi64EEENS7_ILi96EEEEEELi96ENS_6half_tEfNS_4arch4Sm80ELb1ELb0ELb0ELb0ELb1ELb0ELb1ELb1EEENS1_21CollectiveEpilogueFwdINS6_IJS8_SA_S9_EEENS6_IJNS7_ILi1EEESI_SI_EEESC_SE_Li128ELb0ELb1ELb1ELb0EEENS1_30DynamicPersistentTileSchedulerILi128ELi128ELb1ELb1ELb0EEEEEEEEEvNT_6ParamsE:
        /* <DEDUP_REMOVED lines=175> */
.L_x_3125:
        /* <DEDUP_REMOVED lines=19> */
.L_x_3065:
[----:B------:R-:W-:-:S04]  /*0c20*/  MOV R0, c[0x0][0x554] ;  /* 0x0001550000007a02 */ /* 0x000fc80000000f00 */
[----:B------:R-:W-:Y:S02]  /*0c30*/  ISETP.NE.AND P0, PT, R0, 0x1, PT ;  /* 0x000000010000780c */ /* 0x000fe40003f05270 */
[----:B------:R-:W-:-:S11]  /*0c40*/  MOV R0, R2 ;  /* 0x0000000200007202 */ /* 0x000fd60000000f00 */
[----:B------:R-:W-:-:S05]  /*0c50*/  @P0 IMAD.HI.U32 R4, R2, c[0x0][0x558], RZ ;  /* 0x0001560002040a27 */ /* 0x000fca00078e00ff */
[----:B------:R-:W-:-:S05]  /*0c60*/  @P0 SHF.R.U32.HI R0, RZ, c[0x0][0x55c], R4 ;  /* 0x00015700ff000a19 */ /* 0x000fca0000011604 */
[----:B------:R-:W-:Y:S02]  /*0c70*/  IMAD R4, R0, c[0x0][0x554], RZ ;  /* 0x0001550000047a24 */ /* 0x000fe400078e02ff */
.L_x_3066:
[----:B------:R-:W-:Y:S05]  /*0c80*/  BSYNC B0 ;  /* 0x0000000000007941 */ /* 0x000fea0003800000 */
.L_x_3064:
        /* <DEDUP_REMOVED lines=83> */
.L_x_3068:
[----:B------:R-:W-:Y:S05]  /*11c0*/  BSYNC B0 ;  /* 0x0000000000007941 */ /* 0x000fea0003800000 */
.L_x_3067:
        /* <DEDUP_REMOVED lines=76> */
[----:B------:R3:W-:Y:S01]  /*1690*/  STL [R1], R4 ;  /* 0x0000000401007387 */ /* 0x0007e20000100800 */
        /* <DEDUP_REMOVED lines=33> */
.L_x_3126:
[----:B------:R-:W-:Y:S05]  /*18b0*/  BRA.DIV ~URZ, `(.L_x_3071) ;  /* 0x0000de727f007947 */ /* 0x000fea000b800000 */
[----:B------:R3:W4:Y:S02]  /*18c0*/  SHFL.IDX PT, R0, R11, RZ, 0x1c1f ;  /* 0x001c1fff0b007589 */ /* 0x00072400000e0000 */
.L_x_3127:
        /* <DEDUP_REMOVED lines=32> */
.L_x_3073:
[----:B------:R-:W-:Y:S05]  /*1ad0*/  BSYNC B0 ;  /* 0x0000000000007941 */ /* 0x000fea0003800000 */
.L_x_3072:
[----:B------:R-:W-:Y:S05]  /*1ae0*/  BRA.DIV ~URZ, `(.L_x_3074) ;  /* 0x0000dca27f007947 */ /* 0x000fea000b800000 */
[----:B--2---:R2:W3:Y:S04]  /*1af0*/  SHFL.IDX PT, R4, R5, 0x1, 0x1c1f ;  /* 0x003c1f0005047f89 */ /* 0x0044e800000e0000 */
[----:B-1--4-:R2:W1:Y:S02]  /*1b00*/  SHFL.IDX PT, R0, R11, 0x1, 0x1c1f ;  /* 0x003c1f000b007f89 */ /* 0x01246400000e0000 */
.L_x_3128:
        /* <DEDUP_REMOVED lines=25> */
.L_x_3076:
[----:B------:R-:W-:Y:S05]  /*1ca0*/  BSYNC B0 ;  /* 0x0000000000007941 */ /* 0x000fea0003800000 */
.L_x_3075:
[----:B------:R-:W-:Y:S05]  /*1cb0*/  BRA.DIV ~URZ, `(.L_x_3077) ;  /* 0x0000db927f007947 */ /* 0x000fea000b800000 */
[----:B---3--:R3:W4:Y:S02]  /*1cc0*/  SHFL.IDX PT, R4, R5, 0x2, 0x1c1f ;  /* 0x005c1f0005047f89 */ /* 0x00872400000e0000 */
.L_x_3129:
[----:B------:R-:W-:Y:S05]  /*1cd0*/  BRA.DIV ~URZ, `(.L_x_3078) ;  /* 0x0000dbe27f007947 */ /* 0x000fea000b800000 */
[----:B-1----:R1:W2:Y:S02]  /*1ce0*/  SHFL.IDX PT, R0, R11, 0x2, 0x1c1f ;  /* 0x005c1f000b007f89 */ /* 0x0022a400000e0000 */
.L_x_3130:
        /* <DEDUP_REMOVED lines=25> */
.L_x_3080:
[----:B------:R-:W-:Y:S05]  /*1e80*/  BSYNC B0 ;  /* 0x0000000000007941 */ /* 0x000fea0003800000 */
.L_x_3079:
[----:B------:R-:W-:Y:S05]  /*1e90*/  BRA.DIV ~URZ, `(.L_x_3081) ;  /* 0x0000da827f007947 */ /* 0x000fea000b800000 */
[----:B----4-:R4:W1:Y:S04]  /*1ea0*/  SHFL.IDX PT, R4, R5, 0x3, 0x1c1f ;  /* 0x007c1f0005047f89 */ /* 0x01086800000e0000 */
[----:B--2---:R4:W2:Y:S02]  /*1eb0*/  SHFL.IDX PT, R0, R11, 0x3, 0x1c1f ;  /* 0x007c1f000b007f89 */ /* 0x0048a400000e0000 */
.L_x_3131:
        /* <DEDUP_REMOVED lines=32> */
[----:B------:R-:W2:Y:S04]  /*20c0*/  LDL R158, [R1] ;  /* 0x00000000019e7983 */ /* 0x000ea80000100800 */
[----:B------:R-:W4:Y:S01]  /*20d0*/  LDL R159, [R1+0x20] ;  /* 0x00002000019f7983 */ /* 0x000f220000100800 */
[----:B------:R-:W-:-:S03]  /*20e0*/  IMAD.MOV.U32 R0, RZ, RZ, c[0x0][0x2b8] ;  /* 0x0000ae00ff007624 */ /* 0x000fc600078e00ff */
[----:B------:R-:W5:Y:S02]  /*20f0*/  LDL R34, [R1+0x40] ;  /* 0x0000400001227983 */ /* 0x000f640000100800 */
[----:B------:R-:W-:Y:S01]  /*2100*/  ISETP.NE.AND P2, PT, R0, 0x1, PT ;  /* 0x000000010000780c */ /* 0x000fe20003f45270 */
[----:B------:R-:W-:Y:S01]  /*2110*/  IMAD.MOV.U32 R219, RZ, RZ, RZ ;  /* 0x000000ffffdb7224 */ /* 0x000fe200078e00ff */
[----:B------:R-:W-:Y:S01]  /*2120*/  BAR.SYNC.DEFER_BLOCKING 0x0 ;  /* 0x0000000000007b1d */ /* 0x000fe20000010000 */
[----:B-12---:R-:W-:-:S05]  /*2130*/  IMAD R2, R140, 0x40, R158 ;  /* 0x000000408c027824 */ /* 0x006fca00078e029e */
[C---:B------:R-:W-:Y:S01]  /*2140*/  ISETP.GE.AND P1, PT, R2.reuse, R247, PT ;  /* 0x000000f70200720c */ /* 0x040fe20003f26270 */
[----:B----4-:R-:W-:-:S03]  /*2150*/  IMAD.IADD R2, R2, 0x1, R159 ;  /* 0x0000000102027824 */ /* 0x010fc600078e029f */
[----:B------:R-:W-:Y:S01]  /*2160*/  ISETP.GT.OR P1, PT, R158, 0x3f, P1 ;  /* 0x0000003f9e00780c */ /* 0x000fe20000f24670 */
[----:B------:R-:W-:-:S04]  /*2170*/  @P2 IMAD.HI.U32 R3, R2, c[0x0][0x2bc], RZ ;  /* 0x0000af0002032a27 */ /* 0x000fc800078e00ff */
[----:B------:R-:W-:Y:S01]  /*2180*/  IMAD.MOV.U32 R0, RZ, RZ, R2 ;  /* 0x000000ffff007224 */ /* 0x000fe200078e0002 */
[----:B------:R-:W-:-:S07]  /*2190*/  @P2 SHF.R.U32.HI R0, RZ, c[0x0][0x2c0], R3 ;  /* 0x0000b000ff002a19 */ /* 0x000fce0000011603 */
[----:B------:R-:W-:-:S04]  /*21a0*/  @!P1 IADD3 R3, P0, R0, R156, RZ ;  /* 0x0000009c00039210 */ /* 0x000fc80007f1e0ff */
[----:B---3--:R-:W-:Y:S02]  /*21b0*/  @!P1 LEA.HI.X.SX32 R5, R0, R153, 0x1, P0 ;  /* 0x0000009900059211 */ /* 0x008fe400000f0eff */
[----:B------:R-:W-:-:S04]  /*21c0*/  @!P1 LEA R4, P0, R3, c[0x0][0x2a0], 0x2 ;  /* 0x0000a80003049a11 */ /* 0x000fc800078010ff */
[----:B------:R-:W-:-:S05]  /*21d0*/  @!P1 LEA.HI.X R5, R3, c[0x0][0x2a4], R5, 0x2, P0 ;  /* 0x0000a90003059a11 */ /* 0x000fca00000f1405 */
[----:B------:R-:W2:Y:S01]  /*21e0*/  @!P1 LDG.E R219, [R4.64] ;  /* 0x0000000604db9981 */ /* 0x000ea2000c1e1900 */
[----:B------:R-:W-:-:S04]  /*21f0*/  IMAD.MOV R0, RZ, RZ, -R0 ;  /* 0x000000ffff007224 */ /* 0x000fc800078e0a00 */
[----:B------:R-:W-:Y:S01]  /*2200*/  IMAD R221, R0, c[0x0][0x2b8], R2 ;  /* 0x0000ae0000dd7a24 */ /* 0x000fe200078e0202 */
[----:B------:R-:W1:Y:S04]  /*2210*/  S2R R15, SR_TID.X ;  /* 0x00000000000f7919 */ /* 0x000e680000002100 */
[----:B------:R-:W-:Y:S01]  /*2220*/  SHF.R.S32.HI R29, RZ, 0x1f, R221 ;  /* 0x0000001fff1d7819 */ /* 0x000fe200000114dd */
[----:B------:R-:W-:-:S04]  /*2230*/  IMAD.WIDE.U32 R2, R221, c[0x0][0x1e0], RZ ;  /* 0x00007800dd027a25 */ /* 0x000fc800078e00ff */
[----:B------:R-:W-:-:S04]  /*2240*/  IMAD R0, R29, c[0x0][0x1e0], RZ ;  /* 0x000078001d007a24 */ /* 0x000fc800078e02ff */
[----:B------:R-:W-:-:S04]  /*2250*/  IMAD R0, R221, c[0x0][0x1e4], R0 ;  /* 0x00007900dd007a24 */ /* 0x000fc800078e0200 */
[----:B------:R-:W-:Y:S02]  /*2260*/  IMAD.IADD R3, R3, 0x1, R0 ;  /* 0x0000000103037824 */ /* 0x000fe400078e0200 */
[----:B------:R-:W-:Y:S02]  /*2270*/  IMAD R0, R31, c[0x0][0x1e8], RZ ;  /* 0x00007a001f007a24 */ /* 0x000fe400078e02ff */
[----:B-----5:R-:W-:-:S04]  /*2280*/  IMAD.WIDE.U32 R154, R34, c[0x0][0x1e8], RZ ;  /* 0x00007a00229a7a25 */ /* 0x020fc800078e00ff */
[----:B------:R-:W-:Y:S01]  /*2290*/  IMAD R0, R34, c[0x0][0x1ec], R0 ;  /* 0x00007b0022007a24 */ /* 0x000fe200078e0200 */
[----:B-1----:R-:W-:-:S03]  /*22a0*/  SHF.R.S32.HI R14, RZ, 0x1f, R15 ;  /* 0x0000001fff0e7819 */ /* 0x002fc6000001140f */
[----:B------:R-:W-:Y:S01]  /*22b0*/  IMAD.IADD R152, R155, 0x1, R0 ;  /* 0x000000019b987824 */ /* 0x000fe200078e0200 */
[----:B------:R-:W-:Y:S01]  /*22c0*/  LEA.HI R14, R14, R15, RZ, 0x2 ;  /* 0x0000000f0e0e7211 */ /* 0x000fe200078f10ff */
[----:B------:R-:W-:-:S03]  /*22d0*/  IMAD R148, R140, -0x40, R247 ;  /* 0xffffffc08c947824 */ /* 0x000fc600078e02f7 */
[----:B------:R-:W-:-:S05]  /*22e0*/  SHF.R.S32.HI R14, RZ, 0x2, R14 ;  /* 0x00000002ff0e7819 */ /* 0x000fca000001140e */
[----:B------:R-:W-:-:S05]  /*22f0*/  IMAD.IADD R28, R148, 0x1, -R14 ;  /* 0x00000001941c7824 */ /* 0x000fca00078e0a0e */
[----:B------:R-:W-:-:S13]  /*2300*/  ISETP.GE.AND P4, PT, R28, 0x1, PT ;  /* 0x000000011c00780c */ /* 0x000fda0003f86270 */
[----:B------:R-:W-:Y:S02]  /*2310*/  @P4 ISETP.GE.AND P1, PT, R227, c[0x0][0x1d4], PT ;  /* 0x00007500e3004a0c */ /* 0x000fe40003f26270 */
[----:B------:R-:W-:Y:S02]  /*2320*/  @P4 ISETP.GE.AND P5, PT, R97, c[0x0][0x1d4], PT ;  /* 0x0000750061004a0c */ /* 0x000fe40003fa6270 */
[----:B------:R-:W-:Y:S01]  /*2330*/  ISETP.GE.AND P6, PT, R28, 0x21, PT ;  /* 0x000000211c00780c */ /* 0x000fe20003fc6270 */
[----:B------:R-:W-:Y:S01]  /*2340*/  IMAD.WIDE.U32 R32, R34, c[0x0][0x210], RZ ;  /* 0x0000840022207a25 */ /* 0x000fe200078e00ff */
[----:B------:R-:W-:Y:S03]  /*2350*/  STL.64 [R1+0x10], R154 ;  /* 0x0000109a01007387 */ /* 0x000fe60000100a00 */
[----:B------:R-:W-:Y:S02]  /*2360*/  IMAD.SHL.U32 R149, R227, 0x2, RZ ;  /* 0x00000002e3957824 */ /* 0x000fe400078e00ff */
[----:B------:R-:W-:-:S02]  /*2370*/  IMAD.SHL.U32 R150, R97, 0x2, RZ ;  /* 0x0000000261967824 */ /* 0x000fc400078e00ff */
[----:B------:R-:W-:Y:S01]  /*2380*/  IMAD.SHL.U32 R151, R96, 0x2, RZ ;  /* 0x0000000260977824 */ /* 0x000fe200078e00ff */
[----:B------:R-:W-:Y:S04]  /*2390*/  STL [R1+0x24], R152 ;  /* 0x0000249801007387 */ /* 0x000fe80000100800 */
[----:B------:R-:W-:Y:S01]  /*23a0*/  STL.64 [R1+0x28], R32 ;  /* 0x0000282001007387 */ /* 0x000fe20000100a00 */
        /* <DEDUP_REMOVED lines=15> */
[----:B----4-:R-:W-:-:S03]  /*24a0*/  @P4 IMAD.SHL.U32 R0, R11, 0x2, RZ ;  /* 0x000000020b004824 */ /* 0x010fc600078e00ff */
[----:B------:R-:W-:Y:S02]  /*24b0*/  @P4 LEA.HI.X R9, R97, R4, R99, 0x1, P0 ;  /* 0x0000000461094211 */ /* 0x000fe400000f0c63 */
[----:B------:R1:W-:Y:S01]  /*24c0*/  @P4 LDGSTS.E.BYPASS.LTC128B.128 [R0+0x3100], [R6.64], !P1 ;  /* 0x0310000006004fae */ /* 0x0003e2000c901d46 */
[----:B------:R-:W-:-:S03]  /*24d0*/  @P4 ISETP.GE.AND P1, PT, R96, c[0x0][0x1d4], PT ;  /* 0x0000750060004a0c */ /* 0x000fc60003f26270 */
        /* <DEDUP_REMOVED lines=12> */
[----:B------:R-:W-:Y:S01]  /*25a0*/  @P6 LEA.HI.X R3, R96, R10, R98, 0x1, P5 ;  /* 0x0000000a60036211 */ /* 0x000fe200028f0c62 */
[----:B-1----:R-:W-:-:S05]  /*25b0*/  @P6 IMAD.SHL.U32 R0, R11, 0x2, RZ ;  /* 0x000000020b006824 */ /* 0x002fca00078e00ff */
[----:B------:R1:W-:Y:S04]  /*25c0*/  @P6 LDGSTS.E.BYPASS.LTC128B.128 [R0+0x3900], [R8.64], !P4 ;  /* 0x0390000008006fae */ /* 0x0003e8000e101d46 */
[----:B------:R2:W-:Y:S04]  /*25d0*/  @P6 LDGSTS.E.BYPASS.LTC128B.128 [R0+0x4900], [R4.64], !P1 ;  /* 0x0490000004006fae */ /* 0x0005e8000c901d46 */
[----:B------:R3:W-:Y:S04]  /*25e0*/  @P6 LDGSTS.E.BYPASS.LTC128B.128 [R0+0x5900], [R2.64], !P0 ;  /* 0x0590000002006fae */ /* 0x0007e8000c101d46 */
[----:B------:R-:W0:Y:S01]  /*25f0*/  LDGDEPBAR ;  /* 0x00000000000079af */ /* 0x000e220000000000 */
[----:B------:R-:W-:-:S04]  /*2600*/  DEPBAR.LE SB0, 0x1 ;  /* 0x000080400000791a */ /* 0x000fc80000000000 */
[----:B------:R-:W-:-:S04]  /*2610*/  DEPBAR.LE SB0, 0x0 ;  /* 0x000080000000791a */ /* 0x000fc80000000000 */
[----:B------:R-:W-:Y:S06]  /*2620*/  BAR.SYNC.DEFER_BLOCKING 0x0 ;  /* 0x0000000000007b1d */ /* 0x000fec0000010000 */
[----:B--2---:R-:W-:Y:S04]  /*2630*/  LDSM.16.M88.4 R4, [R203+0x1000] ;  /* 0x00100000cb04783b */ /* 0x004fe80000000200 */
[----:B------:R-:W2:Y:S04]  /*2640*/  LDSM.16.M88.4 R12, [R200] ;  /* 0x00000000c80c783b */ /* 0x000ea80000000200 */
[----:B------:R-:W4:Y:S04]  /*2650*/  LDSM.16.M88.4 R16, [R200+0x400] ;  /* 0x00040000c810783b */ /* 0x000f280000000200 */
[----:B------:R-:W5:Y:S04]  /*2660*/  LDSM.16.M88.4 R20, [R200+0x800] ;  /* 0x00080000c814783b */ /* 0x000f680000000200 */
[----:B------:R-:W5:Y:S04]  /*2670*/  LDSM.16.M88.4 R24, [R200+0xc00] ;  /* 0x000c0000c818783b */ /* 0x000f680000000200 */
[----:B-1----:R-:W1:Y:S01]  /*2680*/  LDSM.16.M88.4 R8, [R203] ;  /* 0x00000000cb08783b */ /* 0x002e620000000200 */
[----:B---3--:R-:W-:-:S02]  /*2690*/  IMAD R0, R29, c[0x0][0x208], RZ ;  /* 0x000082001d007a24 */ /* 0x008fc400078e02ff */
[----:B------:R-:W-:Y:S01]  /*26a0*/  IMAD.WIDE.U32 R2, R221, c[0x0][0x208], RZ ;  /* 0x00008200dd027a25 */ /* 0x000fe200078e00ff */
[----:B------:R-:W-:Y:S01]  /*26b0*/  SHF.L.U64.HI R142, R97, 0x1, R99 ;  /* 0x00000001618e7819 */ /* 0x000fe20000010263 */
[----:B------:R-:W-:Y:S02]  /*26c0*/  LDSM.16.M88.4 R40, [R215] ;  /* 0x00000000d728783b */ /* 0x000fe40000000200 */
[----:B------:R-:W-:Y:S01]  /*26d0*/  IMAD R0, R221, c[0x0][0x20c], R0 ;  /* 0x00008300dd007a24 */ /* 0x000fe200078e0200 */
[----:B------:R-:W-:Y:S01]  /*26e0*/  ISETP.GE.AND P5, PT, R227, c[0x0][0x1d4], PT ;  /* 0x00007500e3007a0c */ /* 0x000fe20003fa6270 */
[----:B------:R-:W-:Y:S02]  /*26f0*/  LDSM.16.M88.4 R36, [R205] ;  /* 0x00000000cd24783b */ /* 0x000fe40000000200 */
[----:B------:R-:W-:Y:S02]  /*2700*/  IMAD.IADD R3, R3, 0x1, R0 ;  /* 0x0000000103037824 */ /* 0x000fe400078e0200 */
[----:B------:R-:W-:-:S02]  /*2710*/  IMAD R0, R30, c[0x0][0x218], RZ ;  /* 0x000086001e007a24 */ /* 0x000fc400078e02ff */
[----:B------:R-:W-:Y:S01]  /*2720*/  IMAD.WIDE.U32 R2, R219, c[0x0][0x218], R2 ;  /* 0x00008600db027a25 */ /* 0x000fe200078e0002 */
[C---:B--2---:R-:W-:Y:S08]  /*2730*/  HMMA.16816.F32 R64, R4.reuse, R12, RZ ;  /* 0x0000000c0440723c */ /* 0x044ff000000018ff */
[C---:B----4-:R-:W-:Y:S08]  /*2740*/  HMMA.16816.F32 R44, R4.reuse, R16, RZ ;  /* 0x00000010042c723c */ /* 0x050ff000000018ff */
[C---:B-----5:R-:W-:Y:S08]  /*2750*/  HMMA.16816.F32 R68, R4.reuse, R20, RZ ;  /* 0x000000140444723c */ /* 0x060ff000000018ff */
[C---:B------:R-:W-:Y:S08]  /*2760*/  HMMA.16816.F32 R48, R4.reuse, R24, RZ ;  /* 0x000000180430723c */ /* 0x040ff000000018ff */
[C---:B------:R-:W-:Y:S08]  /*2770*/  HMMA.16816.F32 R84, R4.reuse, R14, RZ ;  /* 0x0000000e0454723c */ /* 0x040ff000000018ff */
[C---:B------:R-:W-:Y:S08]  /*2780*/  HMMA.16816.F32 R88, R4.reuse, R18, RZ ;  /* 0x000000120458723c */ /* 0x040ff000000018ff */
[C---:B------:R-:W-:Y:S08]  /*2790*/  HMMA.16816.F32 R92, R4.reuse, R22, RZ ;  /* 0x00000016045c723c */ /* 0x040ff000000018ff */
[----:B------:R-:W-:Y:S07]  /*27a0*/  HMMA.16816.F32 R116, R4, R26, RZ ;  /* 0x0000001a0474723c */ /* 0x000fee00000018ff */
[----:B------:R-:W-:-:S04]  /*27b0*/  IMAD R4, R31, c[0x0][0x210], RZ ;  /* 0x000084001f047a24 */ /* 0x000fc800078e02ff */
[----:B------:R-:W-:-:S04]  /*27c0*/  IMAD R4, R34, c[0x0][0x214], R4 ;  /* 0x0000850022047a24 */ /* 0x000fc800078e0204 */
[----:B------:R-:W-:Y:S02]  /*27d0*/  IMAD.IADD R5, R33, 0x1, R4 ;  /* 0x0000000121057824 */ /* 0x000fe400078e0204 */
[----:B------:R-:W-:Y:S01]  /*27e0*/  IMAD R4, R219, c[0x0][0x21c], R0 ;  /* 0x00008700db047a24 */ /* 0x000fe200078e0200 */
[----:B------:R-:W-:Y:S01]  /*27f0*/  IADD3 R0, P0, R2, R32, RZ ;  /* 0x0000002002007210 */ /* 0x000fe20007f1e0ff */
[C---:B-1----:R-:W-:Y:S01]  /*2800*/  HMMA.16816.F32 R120, R8.reuse, R12, RZ ;  /* 0x0000000c0878723c */ /* 0x042fe200000018ff */
[----:B------:R-:W-:Y:S02]  /*2810*/  STL [R1+0x34], R5 ;  /* 0x0000340501007387 */ /* 0x000fe40000100800 */
[----:B------:R-:W-:Y:S02]  /*2820*/  IADD3.X R2, R5, R3, R4, P0, !PT ;  /* 0x0000000305027210 */ /* 0x000fe400007fe404 */
[C---:B------:R-:W-:Y:S01]  /*2830*/  LEA R3, P0, R0.reuse, c[0x0][0x1f8], 0x1 ;  /* 0x00007e0000037a11 */ /* 0x040fe200078008ff */
[----:B------:R-:W-:Y:S03]  /*2840*/  LDSM.16.M88.4 R4, [R204+0x1000] ;  /* 0x00100000cc04783b */ /* 0x000fe60000000200 */
[----:B------:R-:W-:Y:S01]  /*2850*/  LEA.HI.X R12, R0, c[0x0][0x1fc], R2, 0x1, P0 ;  /* 0x00007f00000c7a11 */ /* 0x000fe200000f0c02 */
[C---:B------:R-:W-:Y:S01]  /*2860*/  HMMA.16816.F32 R76, R8.reuse, R18, RZ ;  /* 0x00000012084c723c */ /* 0x040fe200000018ff */
[----:B------:R-:W1:Y:S04]  /*2870*/  SHFL.IDX PT, R0, R3, RZ, 0x1c1f ;  /* 0x001c1fff03007589 */ /* 0x000e6800000e0000 */
[----:B------:R-:W-:Y:S03]  /*2880*/  LDSM.16.M88.4 R32, [R216] ;  /* 0x00000000d820783b */ /* 0x000fe60000000200 */
[C---:B------:R-:W-:Y:S08]  /*2890*/  HMMA.16816.F32 R56, R8.reuse, R20, RZ ;  /* 0x000000140838723c */ /* 0x040ff000000018ff */
[----:B------:R-:W-:Y:S07]  /*28a0*/  HMMA.16816.F32 R72, R8, R22, RZ ;  /* 0x000000160848723c */ /* 0x000fee00000018ff */
[----:B-1----:R-:W-:-:S02]  /*28b0*/  IADD3 R22, P1, R0, R149, RZ ;  /* 0x0000009500167210 */ /* 0x002fc40007f3e0ff */
[C---:B------:R-:W-:Y:S02]  /*28c0*/  IADD3 R20, P0, R0.reuse, R150, RZ ;  /* 0x0000009600147210 */ /* 0x040fe40007f1e0ff */
[----:B------:R-:W-:Y:S02]  /*28d0*/  IADD3 R18, P4, R0, R151, RZ ;  /* 0x0000009700127210 */ /* 0x000fe40007f9e0ff */
[----:B------:R-:W2:Y:S04]  /*28e0*/  LDL R0, [R1+0x4] ;  /* 0x0000040001007983 */ /* 0x000ea80000100800 */
[----:B------:R-:W1:Y:S04]  /*28f0*/  SHFL.IDX PT, R2, R12, RZ, 0x1c1f ;  /* 0x001c1fff0c027589 */ /* 0x000e6800000e0000 */
[----:B------:R-:W3:Y:S04]  /*2900*/  SHFL.IDX PT, R3, R3, 0x1, 0x1c1f ;  /* 0x003c1f0003037f89 */ /* 0x000ee800000e0000 */
[----:B------:R-:W4:Y:S01]  /*2910*/  SHFL.IDX PT, R12, R12, 0x1, 0x1c1f ;  /* 0x003c1f000c0c7f89 */ /* 0x000f2200000e0000 */
[----:B------:R-:W-:Y:S01]  /*2920*/  HMMA.16816.F32 R52, R8, R24, RZ ;  /* 0x000000180834723c */ /* 0x000fe200000018ff */
[----:B------:R-:W-:-:S07]  /*2930*/  SHF.L.U64.HI R143, R96, 0x1, R98 ;  /* 0x00000001608f7819 */ /* 0x000fce0000010262 */
[----:B------:R-:W-:Y:S01]  /*2940*/  HMMA.16816.F32 R60, R8, R26, RZ ;  /* 0x0000001a083c723c */ /* 0x000fe200000018ff */
[----:B------:R-:W5:Y:S01]  /*2950*/  LDSM.16.M88.4 R24, [R214] ;  /* 0x00000000d618783b */ /* 0x000f620000000200 */
[----:B------:R-:W-:Y:S02]  /*2960*/  SHF.L.U64.HI R141, R227, 0x1, R104 ;  /* 0x00000001e38d7819 */ /* 0x000fe40000010268 */
[----:B------:R-:W-:Y:S01]  /*2970*/  ISETP.LT.OR P6, PT, R28, 0x1, P5 ;  /* 0x000000011c00780c */ /* 0x000fe20002fc1670 */
[----:B-1----:R-:W-:-:S03]  /*2980*/  IMAD.X R21, R2, 0x1, R142, P0 ;  /* 0x0000000102157824 */ /* 0x002fc600000e068e */
[----:B------:R-:W-:Y:S01]  /*2990*/  HMMA.16816.F32 R100, R8, R14, RZ ;  /* 0x0000000e0864723c */ /* 0x000fe200000018ff */
[C---:B------:R-:W-:Y:S01]  /*29a0*/  IMAD.X R19, R2.reuse, 0x1, R143, P4 ;  /* 0x0000000102137824 */ /* 0x040fe200020e068f */
[----:B------:R-:W-:Y:S01]  /*29b0*/  ISETP.GE.AND P4, PT, R97, c[0x0][0x1d4], PT ;  /* 0x0000750061007a0c */ /* 0x000fe20003f86270 */
[----:B------:R-:W-:-:S04]  /*29c0*/  IMAD.X R23, R2, 0x1, R141, P1 ;  /* 0x0000000102177824 */ /* 0x000fc800008e068d */
[C---:B---3--:R-:W-:Y:S01]  /*29d0*/  IADD3 R14, P0, R3.reuse, R150, RZ ;  /* 0x00000096030e7210 */ /* 0x048fe20007f1e0ff */
[----:B------:R-:W-:Y:S01]  /*29e0*/  HMMA.16816.F32 R80, R8, R16, RZ ;  /* 0x000000100850723c */ /* 0x000fe200000018ff */
[----:B------:R-:W1:Y:S03]  /*29f0*/  LDSM.16.M88.4 R8, [R204] ;  /* 0x00000000cc08783b */ /* 0x000e660000000200 */
[----:B----4-:R-:W-:Y:S01]  /*2a00*/  IMAD.X R15, R12, 0x1, R142, P0 ;  /* 0x000000010c0f7824 */ /* 0x010fe200000e068e */
[----:B------:R-:W-:Y:S01]  /*2a10*/  ISETP.LT.OR P0, PT, R28, 0x1, P4 ;  /* 0x000000011c00780c */ /* 0x000fe20002701670 */
[----:B------:R-:W-:Y:S01]  /*2a20*/  @!PT LDS RZ, [RZ] ;  /* 0x00000000fffff984 */ /* 0x000fe20000000800 */
[----:B------:R-:W-:Y:S01]  /*2a30*/  @!PT LDS RZ, [RZ] ;  /* 0x00000000fffff984 */ /* 0x000fe20000000800 */
[----:B------:R-:W-:Y:S01]  /*2a40*/  @!PT LDS RZ, [RZ] ;  /* 0x00000000fffff984 */ /* 0x000fe20000000800 */
[----:B------:R3:W-:Y:S01]  /*2a50*/  LDGSTS.E.BYPASS.LTC128B.128 [R218+0x100], [R22.64], !P6 ;  /* 0x0010000016da7fae */ /* 0x0007e2000f101d46 */
[----:B------:R-:W-:-:S05]  /*2a60*/  IADD3 R16, P1, R3, R149, RZ ;  /* 0x0000009503107210 */ /* 0x000fca0007f3e0ff */
[----:B------:R-:W-:Y:S01]  /*2a70*/  IMAD.X R17, R12, 0x1, R141, P1 ;  /* 0x000000010c117824 */ /* 0x000fe200008e068d */
[----:B------:R-:W-:Y:S02]  /*2a80*/  ISETP.GE.AND P1, PT, R96, c[0x0][0x1d4], PT ;  /* 0x0000750060007a0c */ /* 0x000fe40003f26270 */
[C---:B------:R-:W-:Y:S02]  /*2a90*/  ISETP.LT.OR P5, PT, R28.reuse, 0x21, P5 ;  /* 0x000000211c00780c */ /* 0x040fe40002fa1670 */
[C---:B------:R-:W-:Y:S01]  /*2aa0*/  ISETP.LT.OR P6, PT, R28.reuse, 0x1, P1 ;  /* 0x000000011c00780c */ /* 0x040fe20000fc1670 */
[----:B------:R3:W-:Y:S01]  /*2ab0*/  LDGSTS.E.BYPASS.LTC128B.128 [R218+0x1100], [R20.64], !P0 ;  /* 0x0110000014da7fae */ /* 0x0007e2000c101d46 */
[C---:B------:R-:W-:Y:S02]  /*2ac0*/  ISETP.LT.OR P4, PT, R28.reuse, 0x21, P4 ;  /* 0x000000211c00780c */ /* 0x040fe40002781670 */
[----:B------:R-:W-:Y:S02]  /*2ad0*/  ISETP.LT.OR P1, PT, R28, 0x21, P1 ;  /* 0x000000211c00780c */ /* 0x000fe40000f21670 */
[----:B------:R-:W-:-:S05]  /*2ae0*/  IADD3 R2, P0, R3, R151, RZ ;  /* 0x0000009703027210 */ /* 0x000fca0007f1e0ff */
[----:B------:R-:W-:Y:S02]  /*2af0*/  IMAD.X R3, R12, 0x1, R143, P0 ;  /* 0x000000010c037824 */ /* 0x000fe400000e068f */
[----:B------:R4:W-:Y:S01]  /*2b00*/  LDGSTS.E.BYPASS.LTC128B.128 [R218+0x2100], [R18.64], !P6 ;  /* 0x0210000012da7fae */ /* 0x0009e2000f101d46 */
[C---:B-----5:R-:W-:Y:S03]  /*2b10*/  HMMA.16816.F32 R136, R4.reuse, R24, R48 ;  /* 0x000000180488723c */ /* 0x060fe60000001830 */
[----:B------:R4:W-:Y:S04]  /*2b20*/  LDGSTS.E.BYPASS.LTC128B.128 [R218+0x900], [R16.64], !P5 ;  /* 0x0090000010da7fae */ /* 0x0009e8000e901d46 */
[----:B------:R5:W-:Y:S01]  /*2b30*/  LDGSTS.E.BYPASS.LTC128B.128 [R218+0x1900], [R14.64], !P4 ;  /* 0x019000000eda7fae */ /* 0x000be2000e101d46 */
[C---:B------:R-:W-:Y:S03]  /*2b40*/  HMMA.16816.F32 R96, R4.reuse, R32, R44 ;  /* 0x000000200460723c */ /* 0x040fe6000000182c */
[----:B------:R2:W-:Y:S04]  /*2b50*/  LDGSTS.E.BYPASS.LTC128B.128 [R218+0x2900], [R2.64], !P1 ;  /* 0x0290000002da7fae */ /* 0x0005e8000c901d46 */
[----:B------:R-:W-:Y:S04]  /*2b60*/  LDSM.16.M88.4 R48, [R200+0x1000] ;  /* 0x00100000c830783b */ /* 0x000fe80000000200 */
[----:B------:R-:W-:Y:S01]  /*2b70*/  LDSM.16.M88.4 R44, [R200+0x1400] ;  /* 0x00140000c82c783b */ /* 0x000fe20000000200 */
[-C--:B------:R-:W-:Y:S03]  /*2b80*/  HMMA.16816.F32 R144, R4, R40.reuse, R68 ;  /* 0x000000280490723c */ /* 0x080fe60000001844 */
[----:B------:R-:W-:Y:S04]  /*2b90*/  LDSM.16.M88.4 R28, [R212] ;  /* 0x00000000d41c783b */ /* 0x000fe80000000200 */
[----:B------:R-:W0:Y:S01]  /*2ba0*/  LDGDEPBAR ;  /* 0x00000000000079af */ /* 0x000e220000000000 */
[----:B-1----:R-:W-:Y:S03]  /*2bb0*/  HMMA.16816.F32 R128, R8, R40, R56 ;  /* 0x000000280880723c */ /* 0x002fe60000001838 */
[----:B----4-:R-:W-:Y:S04]  /*2bc0*/  LDSM.16.M88.4 R16, [R200+0x1c00] ;  /* 0x001c0000c810783b */ /* 0x010fe80000000200 */
[----:B-----5:R-:W1:Y:S01]  /*2bd0*/  LDSM.16.M88.4 R12, [R203+0x3000] ;  /* 0x00300000cb0c783b */ /* 0x020e620000000200 */
[C---:B------:R-:W-:Y:S08]  /*2be0*/  HMMA.16816.F32 R64, R4.reuse, R36, R64 ;  /* 0x000000240440723c */ /* 0x040ff00000001840 */
[----:B------:R-:W-:Y:S08]  /*2bf0*/  HMMA.16816.F32 R68, R4, R38, R84 ;  /* 0x000000260444723c */ /* 0x000ff00000001854 */
[C---:B------:R-:W-:Y:S08]  /*2c00*/  HMMA.16816.F32 R120, R8.reuse, R36, R120 ;  /* 0x000000240878723c */ /* 0x040ff00000001878 */
[----:B------:R-:W-:Y:S01]  /*2c10*/  HMMA.16816.F32 R56, R8, R38, R100 ;  /* 0x000000260838723c */ /* 0x000fe20000001864 */
[----:B------:R-:W4:Y:S07]  /*2c20*/  LDSM.16.M88.4 R36, [R200+0x1800] ;  /* 0x00180000c824783b */ /* 0x000f2e0000000200 */
[----:B---3--:R-:W-:Y:S08]  /*2c30*/  HMMA.16816.F32 R20, R4, R34, R88 ;  /* 0x000000220414723c */ /* 0x008ff00000001858 */
[C---:B------:R-:W-:Y:S08]  /*2c40*/  HMMA.16816.F32 R124, R8.reuse, R32, R80 ;  /* 0x00000020087c723c */ /* 0x040ff00000001850 */
[C---:B------:R-:W-:Y:S01]  /*2c50*/  HMMA.16816.F32 R132, R8.reuse, R24, R52 ;  /* 0x000000180884723c */ /* 0x040fe20000001834 */
[----:B------:R-:W-:Y:S07]  /*2c60*/  LDSM.16.M88.4 R52, [R210] ;  /* 0x00000000d234783b */ /* 0x000fee0000000200 */
[C---:B------:R-:W-:Y:S01]  /*2c70*/  HMMA.16816.F32 R108, R8.reuse, R34, R76 ;  /* 0x00000022086c723c */ /* 0x040fe2000000184c */
[----:B------:R-:W-:Y:S07]  /*2c80*/  LDSM.16.M88.4 R32, [R213] ;  /* 0x00000000d520783b */ /* 0x000fee0000000200 */
[C---:B------:R-:W-:Y:S08]  /*2c90*/  HMMA.16816.F32 R112, R8.reuse, R42, R72 ;  /* 0x0000002a0870723c */ /* 0x040ff00000001848 */
[----:B------:R-:W-:Y:S01]  /*2ca0*/  HMMA.16816.F32 R104, R8, R26, R60 ;  /* 0x0000001a0868723c */ /* 0x000fe2000000183c */
[----:B------:R-:W3:Y:S07]  /*2cb0*/  LDSM.16.M88.4 R8, [R203+0x2000] ;  /* 0x00200000cb08783b */ /* 0x000eee0000000200 */
[C---:B------:R-:W-:Y:S08]  /*2cc0*/  HMMA.16816.F32 R92, R4.reuse, R42, R92 ;  /* 0x0000002a045c723c */ /* 0x040ff0000000185c */
[----:B------:R-:W-:Y:S01]  /*2cd0*/  HMMA.16816.F32 R116, R4, R26, R116 ;  /* 0x0000001a0474723c */ /* 0x000fe20000001874 */
[----:B------:R-:W-:Y:S04]  /*2ce0*/  LDSM.16.M88.4 R24, [R211] ;  /* 0x00000000d318783b */ /* 0x000fe80000000200 */
[----:B------:R-:W-:Y:S03]  /*2cf0*/  LDSM.16.M88.4 R4, [R204+0x3000] ;  /* 0x00300000cc04783b */ /* 0x000fe60000000200 */
[C---:B-1----:R-:W-:Y:S08]  /*2d00*/  HMMA.16816.F32 R100, R12.reuse, R48, R64 ;  /* 0x000000300c64723c */ /* 0x042ff00000001840 */
[C---:B------:R-:W-:Y:S01]  /*2d10*/  HMMA.16816.F32 R64, R12.reuse, R46, R20 ;  /* 0x0000002e0c40723c */ /* 0x040fe20000001814 */
[----:B------:R-:W1:Y:S07]  /*2d20*/  LDSM.16.M88.4 R20, [R204+0x2000] ;  /* 0x00200000cc14783b */ /* 0x000e6e0000000200 */
[C---:B------:R-:W-:Y:S08]  /*2d30*/  HMMA.16816.F32 R96, R12.reuse, R44, R96 ;  /* 0x0000002c0c60723c */ /* 0x040ff00000001860 */
[C---:B------:R-:W-:Y:S08]  /*2d40*/  HMMA.16816.F32 R84, R12.reuse, R50, R68 ;  /* 0x000000320c54723c */ /* 0x040ff00000001844 */
[C---:B----4-:R-:W-:Y:S08]  /*2d50*/  HMMA.16816.F32 R80, R12.reuse, R36, R144 ;  /* 0x000000240c50723c */ /* 0x050ff00000001890 */
        /* <DEDUP_REMOVED lines=13> */
[----:B------:R-:W3:Y:S07]  /*2e30*/  LDSM.16.M88.4 R16, [R203+0x5000] ;  /* 0x00500000cb10783b */ /* 0x000eee0000000200 */
[C---:B-1----:R-:W-:Y:S01]  /*2e40*/  HMMA.16816.F32 R108, R20.reuse, R24, R12 ;  /* 0x00000018146c723c */ /* 0x042fe2000000180c */
[----:B------:R-:W1:Y:S07]  /*2e50*/  LDSM.16.M88.4 R12, [R203+0x4000] ;  /* 0x00400000cb0c783b */ /* 0x000e6e0000000200 */
[C---:B------:R-:W-:Y:S01]  /*2e60*/  HMMA.16816.F32 R112, R20.reuse, R30, R44 ;  /* 0x0000001e1470723c */ /* 0x040fe2000000182c */
[----:B------:R-:W4:Y:S07]  /*2e70*/  LDSM.16.M88.4 R44, [R200+0x2400] ;  /* 0x00240000c82c783b */ /* 0x000f2e0000000200 */
[----:B------:R-:W-:Y:S01]  /*2e80*/  HMMA.16816.F32 R116, R20, R28, R40 ;  /* 0x0000001c1474723c */ /* 0x000fe20000001828 */
[----:B------:R-:W5:Y:S07]  /*2e90*/  LDSM.16.M88.4 R40, [R200+0x2800] ;  /* 0x00280000c828783b */ /* 0x000f6e0000000200 */
[C---:B------:R-:W-:Y:S08]  /*2ea0*/  HMMA.16816.F32 R100, R4.reuse, R32, R100 ;  /* 0x000000200464723c */ /* 0x040ff00000001864 */
[----:B------:R-:W-:Y:S08]  /*2eb0*/  HMMA.16816.F32 R136, R4, R34, R84 ;  /* 0x000000220488723c */ /* 0x000ff00000001854 */
[C---:B------:R-:W-:Y:S08]  /*2ec0*/  HMMA.16816.F32 R120, R20.reuse, R32, R72 ;  /* 0x000000201478723c */ /* 0x040ff00000001848 */
[----:B------:R-:W-:Y:S01]  /*2ed0*/  HMMA.16816.F32 R56, R20, R34, R56 ;  /* 0x000000221438723c */ /* 0x000fe20000001838 */
[----:B------:R-:W-:Y:S07]  /*2ee0*/  LDSM.16.M88.4 R32, [R209] ;  /* 0x00000000d120783b */ /* 0x000fee0000000200 */
[C---:B------:R-:W-:Y:S08]  /*2ef0*/  HMMA.16816.F32 R132, R4.reuse, R28, R96 ;  /* 0x0000001c0484723c */ /* 0x040ff00000001860 */
[C---:B------:R-:W-:Y:S01]  /*2f00*/  HMMA.16816.F32 R128, R4.reuse, R30, R64 ;  /* 0x0000001e0480723c */ /* 0x040fe20000001840 */
[----:B------:R-:W-:Y:S07]  /*2f10*/  LDSM.16.M88.4 R28, [R208] ;  /* 0x00000000d01c783b */ /* 0x000fee0000000200 */
[C---:B------:R-:W-:Y:S08]  /*2f20*/  HMMA.16816.F32 R84, R4.reuse, R24, R80 ;  /* 0x000000180454723c */ /* 0x040ff00000001850 */
[C---:B------:R-:W-:Y:S08]  /*2f30*/  HMMA.16816.F32 R80, R4.reuse, R26, R92 ;  /* 0x0000001a0450723c */ /* 0x040ff0000000185c */
[C---:B------:R-:W-:Y:S08]  /*2f40*/  HMMA.16816.F32 R124, R4.reuse, R52, R88 ;  /* 0x00000034047c723c */ /* 0x040ff00000001858 */
[----:B------:R-:W-:Y:S01]  /*2f50*/  HMMA.16816.F32 R64, R4, R54, R76 ;  /* 0x000000360440723c */ /* 0x000fe2000000184c */
[----:B------:R-:W1:Y:S07]  /*2f60*/  LDSM.16.M88.4 R4, [R204+0x5000] ;  /* 0x00500000cc04783b */ /* 0x000e6e0000000200 */
[C---:B------:R-:W-:Y:S01]  /*2f70*/  HMMA.16816.F32 R104, R20.reuse, R26, R60 ;  /* 0x0000001a1468723c */ /* 0x040fe2000000183c */
[----:B------:R-:W1:Y:S07]  /*2f80*/  LDSM.16.M88.4 R24, [R207] ;  /* 0x00000000cf18783b */ /* 0x000e6e0000000200 */
[C---:B------:R-:W-:Y:S08]  /*2f90*/  HMMA.16816.F32 R72, R20.reuse, R52, R68 ;  /* 0x000000341448723c */ /* 0x040ff00000001844 */
[----:B------:R-:W-:Y:S01]  /*2fa0*/  HMMA.16816.F32 R68, R20, R54, R8 ;  /* 0x000000361444723c */ /* 0x000fe20000001808 */
[----:B------:R-:W4:Y:S04]  /*2fb0*/  LDSM.16.M88.4 R8, [R204+0x4000] ;  /* 0x00400000cc08783b */ /* 0x000f280000000200 */
[----:B------:R-:W5:Y:S01]  /*2fc0*/  LDSM.16.M88.4 R20, [R206] ;  /* 0x00000000ce14783b */ /* 0x000f620000000200 */
[----:B--2---:R-:W-:Y:S01]  /*2fd0*/  ISETP.GT.AND P0, PT, R140, R0, PT ;  /* 0x000000008c00720c */ /* 0x004fe20003f04270 */
[----:B------:R-:W-:-:S04]  /*2fe0*/  DEPBAR.LE SB0, 0x0 ;  /* 0x000080000000791a */ /* 0x000fc80000000000 */
[C---:B---3--:R-:W-:Y:S08]  /*2ff0*/  HMMA.16816.F32 R100, R16.reuse, R48, R100 ;  /* 0x000000301064723c */ /* 0x048ff00000001864 */
[----:B------:R-:W-:Y:S08]  /*3000*/  HMMA.16816.F32 R96, R16, R50, R136 ;  /* 0x000000321060723c */ /* 0x000ff00000001888 */
[C---:B-1----:R-:W-:Y:S08]  /*3010*/  HMMA.16816.F32 R60, R12.reuse, R48, R120 ;  /* 0x000000300c3c723c */ /* 0x042ff00000001878 */
[----:B------:R-:W-:Y:S08]  /*3020*/  HMMA.16816.F32 R56, R12, R50, R56 ;  /* 0x000000320c38723c */ /* 0x000ff00000001838 */
[C---:B----4-:R-:W-:Y:S08]  /*3030*/  HMMA.16816.F32 R92, R16.reuse, R44, R132 ;  /* 0x0000002c105c723c */ /* 0x050ff00000001884 */
[----:B------:R-:W-:Y:S08]  /*3040*/  HMMA.16816.F32 R88, R16, R46, R128 ;  /* 0x0000002e1058723c */ /* 0x000ff00000001880 */
[C---:B------:R-:W-:Y:S08]  /*3050*/  HMMA.16816.F32 R52, R12.reuse, R44, R116 ;  /* 0x0000002c0c34723c */ /* 0x040ff00000001874 */
[----:B------:R-:W-:Y:S08]  /*3060*/  HMMA.16816.F32 R48, R12, R46, R112 ;  /* 0x0000002e0c30723c */ /* 0x000ff00000001870 */
[C---:B-----5:R-:W-:Y:S08]  /*3070*/  HMMA.16816.F32 R84, R16.reuse, R40, R84 ;  /* 0x000000281054723c */ /* 0x060ff00000001854 */
[C---:B------:R-:W-:Y:S08]  /*3080*/  HMMA.16816.F32 R80, R16.reuse, R42, R80 ;  /* 0x0000002a1050723c */ /* 0x040ff00000001850 */
[C---:B------:R-:W-:Y:S08]  /*3090*/  HMMA.16816.F32 R76, R16.reuse, R36, R124 ;  /* 0x00000024104c723c */ /* 0x040ff0000000187c */
[----:B------:R-:W-:Y:S08]  /*30a0*/  HMMA.16816.F32 R64, R16, R38, R64 ;  /* 0x000000261040723c */ /* 0x000ff00000001840 */
[C---:B------:R-:W-:Y:S08]  /*30b0*/  HMMA.16816.F32 R44, R12.reuse, R40, R108 ;  /* 0x000000280c2c723c */ /* 0x040ff0000000186c */
[C---:B------:R-:W-:Y:S08]  /*30c0*/  HMMA.16816.F32 R40, R12.reuse, R42, R104 ;  /* 0x0000002a0c28723c */ /* 0x040ff00000001868 */
[C---:B------:R-:W-:Y:S08]  /*30d0*/  HMMA.16816.F32 R16, R12.reuse, R36, R72 ;  /* 0x000000240c10723c */ /* 0x040ff00000001848 */
[----:B------:R-:W-:Y:S01]  /*30e0*/  HMMA.16816.F32 R12, R12, R38, R68 ;  /* 0x000000260c0c723c */ /* 0x000fe20000001844 */
[----:B------:R-:W-:Y:S01]  /*30f0*/  BSSY B0, `(.L_x_3082) ;  /* 0x000005d000007945 */ /* 0x000fe20003800000 */
[----:B------:R-:W-:-:S06]  /*3100*/  ISETP.GT.AND P1, PT, R158, 0x3f, PT ;  /* 0x0000003f9e00780c */ /* 0x000fcc0003f24270 */
        /* <DEDUP_REMOVED lines=15> */
[----:B------:R-:W-:Y:S01]  /*3200*/  HMMA.16816.F32 R24, R8, R22, R12 ;  /* 0x000000160818723c */ /* 0x000fe2000000180c */
[----:B------:R-:W-:Y:S06]  /*3210*/  BAR.SYNC.DEFER_BLOCKING 0x0 ;  /* 0x0000000000007b1d */ /* 0x000fec0000010000 */
[----:B------:R-:W-:Y:S01]  /*3220*/  @!UPT UIADD3 URZ, URZ, URZ, URZ ;  /* 0x0000003f3f3ff290 */ /* 0x000fe2000fffe03f */
[----:B------:R-:W-:Y:S11]  /*3230*/  @!P0 BRA `(.L_x_3083) ;  /* 0x0000048000008947 */ /* 0x000ff60003800000 */
[----:B------:R-:W-:Y:S01]  /*3240*/  IMAD R2, R140, 0x40, R159 ;  /* 0x000000408c027824 */ /* 0x000fe200078e029f */
[----:B------:R-:W-:-:S04]  /*3250*/  MOV R219, RZ ;  /* 0x000000ff00db7202 */ /* 0x000fc80000000f00 */
        /* <DEDUP_REMOVED lines=26> */
.L_x_3132:
[----:B------:R-:W-:Y:S05]  /*3400*/  BRA.DIV ~URZ, `(.L_x_3085) ;  /* 0x0000c6427f007947 */ /* 0x000fea000b800000 */
[----:B------:R-:W3:Y:S01]  /*3410*/  SHFL.IDX PT, R0, R12, RZ, 0x1c1f ;  /* 0x001c1fff0c007589 */ /* 0x000ee200000e0000 */
[C---:B------:R-:W-:Y:S02]  /*3420*/  IADD3 R2, R227.reuse, 0x20, RZ ;  /* 0x00000020e3027810 */ /* 0x040fe40007ffe0ff */
[C---:B------:R-:W-:Y:S02]  /*3430*/  IADD3 R8, R227.reuse, 0x40, RZ ;  /* 0x00000040e3087810 */ /* 0x040fe40007ffe0ff */
[----:B------:R-:W-:Y:S02]  /*3440*/  ISETP.GE.AND P4, PT, R2, c[0x0][0x1d4], PT ;  /* 0x0000750002007a0c */ /* 0x000fe40003f86270 */
[----:B------:R-:W-:Y:S02]  /*3450*/  ISETP.GE.AND P5, PT, R227, c[0x0][0x1d4], PT ;  /* 0x00007500e3007a0c */ /* 0x000fe40003fa6270 */
[----:B------:R-:W-:-:S02]  /*3460*/  SEL R10, RZ, 0x10, P4 ;  /* 0x00000010ff0a7807 */ /* 0x000fc40002000000 */
[----:B------:R-:W-:Y:S02]  /*3470*/  SEL R11, RZ, 0x10, P5 ;  /* 0x00000010ff0b7807 */ /* 0x000fe40002800000 */
[C---:B---3--:R-:W-:Y:S02]  /*3480*/  IADD3 R6, P0, R0.reuse, R149, RZ ;  /* 0x0000009500067210 */ /* 0x048fe40007f1e0ff */
[----:B------:R-:W-:-:S03]  /*3490*/  IADD3 R2, P6, R0, R150, RZ ;  /* 0x0000009600027210 */ /* 0x000fc60007fde0ff */
[----:B--2---:R-:W-:Y:S01]  /*34a0*/  IMAD.X R7, R4, 0x1, R141, P0 ;  /* 0x0000000104077824 */ /* 0x004fe200000e068d */
        /* <DEDUP_REMOVED lines=12> */
.L_x_3133:
        /* <DEDUP_REMOVED lines=21> */
.L_x_3083:
[----:B------:R-:W-:Y:S05]  /*36c0*/  BSYNC B0 ;  /* 0x0000000000007941 */ /* 0x000fea0003800000 */
.L_x_3082:
        /* <DEDUP_REMOVED lines=10> */
[----:B------:R1:W-:Y:S03]  /*3770*/  STL [R1+0x8], R4 ;  /* 0x0000080401007387 */ /* 0x0003e60000100800 */
[----:B------:R-:W-:-:S05]  /*3780*/  IMAD R0, R3, c[0x0][0x1d0], R0 ;  /* 0x0000740003007a24 */ /* 0x000fca00078e0200 */
[----:B------:R-:W-:Y:S02]  /*3790*/  IADD3 R5, R0, -c[0x0][0x168], -R5 ;  /* 0x80005a0000057a10 */ /* 0x000fe40007ffe805 */
[----:B-1----:R-:W-:Y:S01]  /*37a0*/  @P3 SHF.R.U32.HI R4, RZ, c[0x0][0x2cc], R2 ;  /* 0x0000b300ff043a19 */ /* 0x002fe20000011602 */
[----:B------:R-:W-:Y:S05]  /*37b0*/  BRA.DIV ~URZ, `(.L_x_3086) ;  /* 0x0000c4e27f007947 */ /* 0x000fea000b800000 */
[----:B------:R1:W2:Y:S02]  /*37c0*/  SHFL.IDX PT, R0, R4, RZ, 0x1c1f ;  /* 0x001c1fff04007589 */ /* 0x0002a400000e0000 */
.L_x_3134:
        /* <DEDUP_REMOVED lines=37> */
[----:B------:R-:W4:Y:S01]  /*3a20*/  SHFL.IDX PT, R0, R4, 0x3, 0x1c1f ;  /* 0x007c1f0004007f89 */ /* 0x000f2200000e0000 */
[----:B--2---:R-:W-:-:S02]  /*3a30*/  IMAD.IADD R3, R5, 0x1, R3 ;  /* 0x0000000105037824 */ /* 0x004fc400078e0203 */
[----:B---3--:R-:W-:-:S03]  /*3a40*/  IMAD.IADD R2, R5, 0x1, R2 ;  /* 0x0000000105027824 */ /* 0x008fc600078e0202 */
[----:B------:R-:W-:Y:S01]  /*3a50*/  IMNMX R3, R6, R3, PT ;  /* 0x0000000306037217 */ /* 0x000fe20003800200 */
[----:B----4-:R-:W-:-:S03]  /*3a60*/  IMAD.IADD R0, R5, 0x1, R0 ;  /* 0x0000000105007824 */ /* 0x010fc600078e0200 */
[C---:B------:R-:W-:Y:S02]  /*3a70*/  ISETP.GT.AND P0, PT, R3.reuse, 0x9, PT ;  /* 0x000000090300780c */ /* 0x040fe40003f04270 */
[----:B------:R-:W-:Y:S02]  /*3a80*/  ISETP.GT.AND P6, PT, R3, RZ, PT ;  /* 0x000000ff0300720c */ /* 0x000fe40003fc4270 */
[----:B------:R-:W-:Y:S02]  /*3a90*/  FSEL R16, R59, -INF , P0 ;  /* 0xff8000003b107808 */ /* 0x000fe40000000000 */
[----:B------:R-:W-:Y:S02]  /*3aa0*/  ISETP.GT.AND P0, PT, R3, 0x19, PT ;  /* 0x000000190300780c */ /* 0x000fe40003f04270 */
[----:B------:R-:W-:Y:S02]  /*3ab0*/  FSEL R9, R62, -INF , P6 ;  /* 0xff8000003e097808 */ /* 0x000fe40003000000 */
[----:B------:R-:W-:-:S02]  /*3ac0*/  FSEL R24, R51, -INF , P0 ;  /* 0xff80000033187808 */ /* 0x000fc40000000000 */
[C---:B------:R-:W-:Y:S02]  /*3ad0*/  ISETP.GT.AND P0, PT, R3.reuse, 0x29, PT ;  /* 0x000000290300780c */ /* 0x040fe40003f04270 */
[C---:B------:R-:W-:Y:S02]  /*3ae0*/  ISETP.GT.AND P4, PT, R3.reuse, 0x8, PT ;  /* 0x000000080300780c */ /* 0x040fe40003f84270 */
[----:B------:R-:W-:Y:S02]  /*3af0*/  ISETP.GT.AND P6, PT, R3, 0x10, PT ;  /* 0x000000100300780c */ /* 0x000fe40003fc4270 */
[----:B------:R-:W-:Y:S02]  /*3b00*/  FSEL R125, R43, -INF , P0 ;  /* 0xff8000002b7d7808 */ /* 0x000fe40000000000 */
[----:B------:R-:W-:Y:S02]  /*3b10*/  ISETP.GT.AND P0, PT, R3, 0x31, PT ;  /* 0x000000310300780c */ /* 0x000fe40003f04270 */
[----:B------:R-:W-:-:S02]  /*3b20*/  IMNMX R2, R6, R2, PT ;  /* 0x0000000206027217 */ /* 0x000fc40003800200 */
[----:B------:R-:W-:Y:S02]  /*3b30*/  FSEL R14, R58, -INF , P4 ;  /* 0xff8000003a0e7808 */ /* 0x000fe40002000000 */
[----:B------:R-:W-:Y:S02]  /*3b40*/  FSEL R17, R54, -INF , P6 ;  /* 0xff80000036117808 */ /* 0x000fe40003000000 */
[C---:B------:R-:W-:Y:S02]  /*3b50*/  ISETP.GT.AND P4, PT, R3.reuse, 0x18, PT ;  /* 0x000000180300780c */ /* 0x040fe40003f84270 */
[----:B------:R-:W-:Y:S02]  /*3b60*/  ISETP.GT.AND P6, PT, R3, 0x20, PT ;  /* 0x000000200300780c */ /* 0x000fe40003fc4270 */
[----:B------:R-:W-:Y:S02]  /*3b70*/  FSEL R132, R31, -INF , P0 ;  /* 0xff8000001f847808 */ /* 0x000fe40000000000 */
[----:B------:R-:W-:-:S02]  /*3b80*/  ISETP.GT.AND P5, PT, R3, 0x1, PT ;  /* 0x000000010300780c */ /* 0x000fc40003fa4270 */
[----:B------:R-:W-:Y:S02]  /*3b90*/  ISETP.GT.AND P0, PT, R2, RZ, PT ;  /* 0x000000ff0200720c */ /* 0x000fe40003f04270 */
[----:B------:R-:W-:Y:S02]  /*3ba0*/  IMNMX R0, R6, R0, PT ;  /* 0x0000000006007217 */ /* 0x000fe40003800200 */
[----:B------:R-:W-:Y:S02]  /*3bb0*/  FSEL R23, R50, -INF , P4 ;  /* 0xff80000032177808 */ /* 0x000fe40002000000 */
[----:B------:R-:W-:Y:S02]  /*3bc0*/  FSEL R128, R46, -INF , P6 ;  /* 0xff8000002e807808 */ /* 0x000fe40003000000 */
[----:B------:R-:W-:Y:S02]  /*3bd0*/  FSEL R10, R63, -INF , P5 ;  /* 0xff8000003f0a7808 */ /* 0x000fe40002800000 */
[----:B------:R-:W-:-:S02]  /*3be0*/  ISETP.GT.AND P4, PT, R3, 0x28, PT ;  /* 0x000000280300780c */ /* 0x000fc40003f84270 */
[C---:B------:R-:W-:Y:S02]  /*3bf0*/  ISETP.GT.AND P6, PT, R3.reuse, 0x30, PT ;  /* 0x000000300300780c */ /* 0x040fe40003fc4270 */
[----:B------:R-:W-:Y:S02]  /*3c00*/  FSEL R20, R100, -INF , P0 ;  /* 0xff80000064147808 */ /* 0x000fe40000000000 */
[----:B------:R-:W-:Y:S02]  /*3c10*/  ISETP.GT.AND P5, PT, R3, 0x11, PT ;  /* 0x000000110300780c */ /* 0x000fe40003fa4270 */
[----:B------:R-:W-:Y:S02]  /*3c20*/  ISETP.GT.AND P0, PT, R0, 0x1, PT ;  /* 0x000000010000780c */ /* 0x000fe40003f04270 */
[----:B------:R-:W-:Y:S02]  /*3c30*/  FSEL R126, R42, -INF , P4 ;  /* 0xff8000002a7e7808 */ /* 0x000fe40002000000 */
[----:B------:R-:W-:-:S02]  /*3c40*/  FSEL R129, R30, -INF , P6 ;  /* 0xff8000001e817808 */ /* 0x000fc40003000000 */
[----:B------:R-:W-:Y:S02]  /*3c50*/  FSEL R19, R55, -INF , P5 ;  /* 0xff80000037137808 */ /* 0x000fe40002800000 */
[----:B------:R-:W-:Y:S02]  /*3c60*/  ISETP.GT.AND P4, PT, R3, 0x39, PT ;  /* 0x000000390300780c */ /* 0x000fe40003f84270 */
[----:B------:R-:W-:Y:S02]  /*3c70*/  FSEL R30, R103, -INF , P0 ;  /* 0xff800000671e7808 */ /* 0x000fe40000000000 */
[----:B------:R-:W-:Y:S02]  /*3c80*/  ISETP.GT.AND P5, PT, R3, 0x21, PT ;  /* 0x000000210300780c */ /* 0x000fe40003fa4270 */
[----:B------:R-:W-:Y:S02]  /*3c90*/  ISETP.GT.AND P0, PT, R2, 0x9, PT ;  /* 0x000000090200780c */ /* 0x000fe40003f04270 */
[----:B------:R-:W-:-:S02]  /*3ca0*/  FSEL R130, R27, -INF , P4 ;  /* 0xff8000001b827808 */ /* 0x000fc40002000000 */
[----:B------:R-:W-:Y:S02]  /*3cb0*/  FSEL R127, R47, -INF , P5 ;  /* 0xff8000002f7f7808 */ /* 0x000fe40002800000 */
[----:B------:R-:W-:Y:S02]  /*3cc0*/  FSEL R27, R37, -INF , P0 ;  /* 0xff800000251b7808 */ /* 0x000fe40000000000 */
[----:B------:R-:W-:Y:S02]  /*3cd0*/  ISETP.GT.AND P5, PT, R3, 0x38, PT ;  /* 0x000000380300780c */ /* 0x000fe40003fa4270 */
[C---:B------:R-:W-:Y:S02]  /*3ce0*/  ISETP.GT.AND P4, PT, R2.reuse, 0x1, PT ;  /* 0x000000010200780c */ /* 0x040fe40003f84270 */
[----:B------:R-:W-:Y:S02]  /*3cf0*/  ISETP.GT.AND P0, PT, R2, 0x10, PT ;  /* 0x000000100200780c */ /* 0x000fe40003f04270 */
[----:B------:R-:W-:-:S02]  /*3d00*/  FSEL R131, R26, -INF , P5 ;  /* 0xff8000001a837808 */ /* 0x000fc40002800000 */
[----:B------:R-:W-:Y:S02]  /*3d10*/  FSEL R22, R101, -INF , P4 ;  /* 0xff80000065167808 */ /* 0x000fe40002000000 */
[----:B------:R-:W-:Y:S02]  /*3d20*/  FSEL R28, R92, -INF , P0 ;  /* 0xff8000005c1c7808 */ /* 0x000fe40000000000 */
[----:B------:R-:W-:Y:S02]  /*3d30*/  ISETP.GT.AND P5, PT, R0, RZ, PT ;  /* 0x000000ff0000720c */ /* 0x000fe40003fa4270 */
[----:B------:R-:W-:Y:S02]  /*3d40*/  ISETP.GT.AND P4, PT, R2, 0x8, PT ;  /* 0x000000080200780c */ /* 0x000fe40003f84270 */
[----:B------:R-:W-:Y:S02]  /*3d50*/  ISETP.GT.AND P0, PT, R0, 0x11, PT ;  /* 0x000000110000780c */ /* 0x000fe40003f04270 */
[----:B------:R-:W-:-:S02]  /*3d60*/  FSEL R26, R102, -INF , P5 ;  /* 0xff800000661a7808 */ /* 0x000fc40002800000 */
[----:B------:R-:W-:Y:S02]  /*3d70*/  FSEL R25, R36, -INF , P4 ;  /* 0xff80000024197808 */ /* 0x000fe40002000000 */
[----:B------:R-:W-:Y:S02]  /*3d80*/  FSEL R52, R95, -INF , P0 ;  /* 0xff8000005f347808 */ /* 0x000fe40000000000 */
[C---:B------:R-:W-:Y:S02]  /*3d90*/  ISETP.GT.AND P5, PT, R0.reuse, 0x8, PT ;  /* 0x000000080000780c */ /* 0x040fe40003fa4270 */
        /* <DEDUP_REMOVED lines=17> */
[C---:B------:R-:W-:Y:S02]  /*3eb0*/  ISETP.GT.AND P5, PT, R0.reuse, 0x19, PT ;  /* 0x000000190000780c */ /* 0x040fe40003fa4270 */
[----:B------:R-:W-:Y:S02]  /*3ec0*/  ISETP.GT.AND P4, PT, R0, 0x20, PT ;  /* 0x000000200000780c */ /* 0x000fe40003f84270 */
        /* <DEDUP_REMOVED lines=11> */
[----:B------:R-:W-:Y:S02]  /*3f80*/  FSEL R122, R80, -INF , P5 ;  /* 0xff800000507a7808 */ /* 0x000fe40002800000 */
[----:B------:R-:W-:Y:S02]  /*3f90*/  FSEL R124, R81, -INF , P4 ;  /* 0xff800000517c7808 */ /* 0x000fe40002000000 */
[----:B------:R-:W-:-:S02]  /*3fa0*/  FSEL R114, R83, -INF , P0 ;  /* 0xff80000053727808 */ /* 0x000fc40000000000 */
[C---:B------:R-:W-:Y:S02]  /*3fb0*/  ISETP.GT.AND P5, PT, R2.reuse, 0x31, PT ;  /* 0x000000310200780c */ /* 0x040fe40003fa4270 */
[----:B------:R-:W-:Y:S02]  /*3fc0*/  ISETP.GT.AND P4, PT, R2, 0x38, PT ;  /* 0x000000380200780c */ /* 0x000fe40003f84270 */
[----:B------:R-:W-:Y:S02]  /*3fd0*/  FSEL R115, R82, -INF , P6 ;  /* 0xff80000052737808 */ /* 0x000fe40003000000 */
[----:B------:R-:W-:Y:S02]  /*3fe0*/  ISETP.GT.AND P0, PT, R0, 0x30, PT ;  /* 0x000000300000780c */ /* 0x000fe40003f04270 */
[----:B------:R-:W-:Y:S02]  /*3ff0*/  ISETP.GT.AND P6, PT, R2, 0x39, PT ;  /* 0x000000390200780c */ /* 0x000fe40003fc4270 */
[----:B------:R-:W-:-:S02]  /*4000*/  FMNMX.FTZ R2, R11, R3, !PT ;  /* 0x000000030b027209 */ /* 0x000fc40007810000 */
[----:B------:R-:W-:Y:S02]  /*4010*/  FSEL R121, R77, -INF , P5 ;  /* 0xff8000004d797808 */ /* 0x000fe40002800000 */
[----:B------:R-:W-:Y:S02]  /*4020*/  FSEL R120, R64, -INF , P4 ;  /* 0xff80000040787808 */ /* 0x000fe40002000000 */
[----:B------:R-:W-:Y:S02]  /*4030*/  FSEL R112, R78, -INF , P0 ;  /* 0xff8000004e707808 */ /* 0x000fe40000000000 */
        /* <DEDUP_REMOVED lines=9> */
[----:B-1----:R-:W-:Y:S02]  /*40d0*/  FMNMX.FTZ R4, R26, R30, !PT ;  /* 0x0000001e1a047209 */ /* 0x002fe40007810000 */
        /* <DEDUP_REMOVED lines=39> */
[----:B------:R-:W-:Y:S02]  /*4350*/  FSEL R111, R79, -INF , P5 ;  /* 0xff8000004f6f7808 */ /* 0x000fe40002800000 */
[----:B------:R-:W-:-:S02]  /*4360*/  FMNMX.FTZ R0, R98, R0, !PT ;  /* 0x0000000062007209 */ /* 0x000fc40007810000 */
[----:B------:R-:W-:Y:S02]  /*4370*/  FMNMX.FTZ R103, R132, R103, !PT ;  /* 0x0000006784677209 */ /* 0x000fe40007810000 */
[----:B------:R-:W-:Y:S02]  /*4380*/  FMNMX.FTZ R3, R112, R3, !PT ;  /* 0x0000000370037209 */ /* 0x000fe40007810000 */
[----:B------:R-:W-:Y:S02]  /*4390*/  FSEL R117, R65, -INF , P6 ;  /* 0xff80000041757808 */ /* 0x000fe40003000000 */
[----:B------:R-:W-:Y:S02]  /*43a0*/  FMNMX.FTZ R2, R120, R2, !PT ;  /* 0x0000000278027209 */ /* 0x000fe40007810000 */
[----:B------:R-:W-:Y:S02]  /*43b0*/  FSEL R110, R66, -INF , P4 ;  /* 0xff800000426e7808 */ /* 0x000fe40002000000 */
[----:B------:R-:W-:-:S02]  /*43c0*/  FMNMX.FTZ R0, R97, R0, !PT ;  /* 0x0000000061007209 */ /* 0x000fc40007810000 */
        /* <DEDUP_REMOVED lines=23> */
.L_x_3135:
        /* <DEDUP_REMOVED lines=20> */
[----:B------:R-:W2:Y:S01]  /*4680*/  LDSM.16.MT88.4 R40, [R201+0x400] ;  /* 0x00040000c928783b */ /* 0x000ea20000004200 */
[----:B------:R-:W-:-:S03]  /*4690*/  FFMA.FTZ R97, R97, c[0x0][0x2d0], -R4 ;  /* 0x0000b40061617a23 */ /* 0x000fc60000010804 */
[----:B------:R-:W-:Y:S01]  /*46a0*/  LDSM.16.MT88.4 R64, [R201+0x2000] ;  /* 0x00200000c940783b */ /* 0x000fe20000004200 */
[----:B-1----:R-:W-:Y:S02]  /*46b0*/  FFMA.FTZ R0, R8, c[0x0][0x2d0], -R4 ;  /* 0x0000b40008007a23 */ /* 0x002fe40000010804 */
[----:B------:R1:W-:Y:S01]  /*46c0*/  MUFU.EX2 R238, R5 ;  /* 0x0000000500ee7308 */ /* 0x0003e20000000800 */
[----:B------:R-:W-:Y:S01]  /*46d0*/  LDSM.16.MT88.4 R68, [R202+0x2000] ;  /* 0x00200000ca44783b */ /* 0x000fe20000004200 */
[----:B-----5:R-:W-:-:S06]  /*46e0*/  FMUL.FTZ R2, R102, c[0x0][0x2d0] ;  /* 0x0000b40066027a20 */ /* 0x020fcc0000410000 */
[----:B------:R5:W-:Y:S01]  /*46f0*/  MUFU.EX2 R164, R0 ;  /* 0x0000000000a47308 */ /* 0x000be20000000800 */
[----:B------:R-:W-:Y:S02]  /*4700*/  FSEL R2, R2, RZ, P0 ;  /* 0x000000ff02027208 */ /* 0x000fe40000000000 */
[----:B------:R-:W-:-:S05]  /*4710*/  FSETP.NEU.FTZ.AND P0, PT, R101, -INF , PT ;  /* 0xff8000006500780b */ /* 0x000fca0003f1d000 */
[----:B------:R-:W-:Y:S01]  /*4720*/  MUFU.EX2 R236, R99 ;  /* 0x0000006300ec7308 */ /* 0x000fe20000000800 */
[----:B-1----:R-:W-:Y:S02]  /*4730*/  FFMA.FTZ R5, R29, c[0x0][0x2d0], -R2 ;  /* 0x0000b4001d057a23 */ /* 0x002fe40000010802 */
[----:B-----5:R-:W-:-:S05]  /*4740*/  FFMA.FTZ R0, R11, c[0x0][0x2d0], -R4 ;  /* 0x0000b4000b007a23 */ /* 0x020fca0000010804 */
[----:B------:R1:W-:Y:S08]  /*4750*/  MUFU.EX2 R233, R5 ;  /* 0x0000000500e97308 */ /* 0x0003f00000000800 */
[----:B------:R5:W-:Y:S01]  /*4760*/  MUFU.EX2 R167, R0 ;  /* 0x0000000000a77308 */ /* 0x000be20000000800 */
[----:B-1----:R-:W-:-:S07]  /*4770*/  FFMA.FTZ R5, R33, c[0x0][0x2d0], -R2 ;  /* 0x0000b40021057a23 */ /* 0x002fce0000010802 */
[----:B------:R-:W-:Y:S01]  /*4780*/  MUFU.EX2 R234, R5 ;  /* 0x0000000500ea7308 */ /* 0x000fe20000000800 */
[----:B-----5:R-:W-:-:S07]  /*4790*/  FFMA.FTZ R0, R12, c[0x0][0x2d0], -R4 ;  /* 0x0000b4000c007a23 */ /* 0x020fce0000010804 */
[----:B------:R1:W-:Y:S02]  /*47a0*/  MUFU.EX2 R192, R0 ;  /* 0x0000000000c07308 */ /* 0x0003e40000000800 */
[----:B-1----:R-:W-:-:S06]  /*47b0*/  FFMA.FTZ R0, R13, c[0x0][0x2d0], -R4 ;  /* 0x0000b4000d007a23 */ /* 0x002fcc0000010804 */
[----:B------:R1:W-:Y:S02]  /*47c0*/  MUFU.EX2 R240, R0 ;  /* 0x0000000000f07308 */ /* 0x0003e40000000800 */
[----:B-1----:R-:W-:-:S06]  /*47d0*/  FFMA.FTZ R0, R15, c[0x0][0x2d0], -R4 ;  /* 0x0000b4000f007a23 */ /* 0x002fcc0000010804 */
[----:B------:R1:W5:Y:S02]  /*47e0*/  MUFU.EX2 R241, R0 ;  /* 0x0000000000f17308 */ /* 0x0003640000000800 */
[----:B-1----:R-:W-:Y:S01]  /*47f0*/  FFMA.FTZ R0, R21, c[0x0][0x2d0], -R4 ;  /* 0x0000b40015007a23 */ /* 0x002fe20000010804 */
[----:B-----5:R-:W-:-:S05]  /*4800*/  F2FP.PACK_AB R12, R241, R240 ;  /* 0x000000f0f10c723e */ /* 0x020fca00000000ff */
[----:B------:R1:W-:Y:S02]  /*4810*/  MUFU.EX2 R243, R0 ;  /* 0x0000000000f37308 */ /* 0x0003e40000000800 */
[----:B-1----:R-:W-:-:S06]  /*4820*/  FFMA.FTZ R0, R9, c[0x0][0x2d0], -R3 ;  /* 0x0000b40009007a23 */ /* 0x002fcc0000010803 */
[----:B------:R1:W-:Y:S02]  /*4830*/  MUFU.EX2 R150, R0 ;  /* 0x0000000000967308 */ /* 0x0003e40000000800 */
[----:B-1----:R-:W-:-:S06]  /*4840*/  FFMA.FTZ R0, R10, c[0x0][0x2d0], -R3 ;  /* 0x0000b4000a007a23 */ /* 0x002fcc0000010803 */
[----:B------:R1:W5:Y:S02]  /*4850*/  MUFU.EX2 R149, R0 ;  /* 0x0000000000957308 */ /* 0x0003640000000800 */
[----:B-1----:R-:W-:Y:S01]  /*4860*/  FFMA.FTZ R0, R14, c[0x0][0x2d0], -R3 ;  /* 0x0000b4000e007a23 */ /* 0x002fe20000010803 */
[----:B-----5:R-:W-:Y:S02]  /*4870*/  F2FP.PACK_AB R21, R149, R150 ;  /* 0x000000969515723e */ /* 0x020fe400000000ff */
[----:B------:R-:W-:-:S03]  /*4880*/  F2FP.PACK_AB R14, R243, R242 ;  /* 0x000000f2f30e723e */ /* 0x000fc600000000ff */
[----:B------:R1:W-:Y:S02]  /*4890*/  MUFU.EX2 R151, R0 ;  /* 0x0000000000977308 */ /* 0x0003e40000000800 */
[----:B-1----:R-:W-:-:S06]  /*48a0*/  FFMA.FTZ R0, R16, c[0x0][0x2d0], -R3 ;  /* 0x0000b40010007a23 */ /* 0x002fcc0000010803 */
[----:B------:R1:W5:Y:S02]  /*48b0*/  MUFU.EX2 R166, R0 ;  /* 0x0000000000a67308 */ /* 0x0003640000000800 */
[----:B-1----:R-:W-:Y:S01]  /*48c0*/  FFMA.FTZ R0, R17, c[0x0][0x2d0], -R3 ;  /* 0x0000b40011007a23 */ /* 0x002fe20000010803 */
[----:B-----5:R-:W-:-:S05]  /*48d0*/  F2FP.PACK_AB R23, R166, R151 ;  /* 0x00000097a617723e */ /* 0x020fca00000000ff */
[----:B------:R1:W-:Y:S02]  /*48e0*/  MUFU.EX2 R235, R0 ;  /* 0x0000000000eb7308 */ /* 0x0003e40000000800 */
[----:B-1----:R-:W-:-:S06]  /*48f0*/  FFMA.FTZ R0, R19, c[0x0][0x2d0], -R3 ;  /* 0x0000b40013007a23 */ /* 0x002fcc0000010803 */
[----:B------:R1:W5:Y:S02]  /*4900*/  MUFU.EX2 R237, R0 ;  /* 0x0000000000ed7308 */ /* 0x0003640000000800 */
[----:B-1----:R-:W-:Y:S01]  /*4910*/  FFMA.FTZ R0, R24, c[0x0][0x2d0], -R3 ;  /* 0x0000b40018007a23 */ /* 0x002fe20000010803 */
[----:B-----5:R-:W-:-:S05]  /*4920*/  F2FP.PACK_AB R13, R237, R235 ;  /* 0x000000ebed0d723e */ /* 0x020fca00000000ff */
[----:B------:R1:W5:Y:S02]  /*4930*/  MUFU.EX2 R239, R0 ;  /* 0x0000000000ef7308 */ /* 0x0003640000000800 */
[----:B-1----:R-:W-:Y:S01]  /*4940*/  FFMA.FTZ R0, R20, c[0x0][0x2d0], -R2 ;  /* 0x0000b40014007a23 */ /* 0x002fe20000010802 */
[----:B------:R-:W-:Y:S02]  /*4950*/  F2FP.PACK_AB R20, R164, R165 ;  /* 0x000000a5a414723e */ /* 0x000fe400000000ff */
[----:B-----5:R-:W-:-:S03]  /*4960*/  F2FP.PACK_AB R15, R239, R238 ;  /* 0x000000eeef0f723e */ /* 0x020fc600000000ff */
[----:B------:R1:W-:Y:S02]  /*4970*/  MUFU.EX2 R135, R0 ;  /* 0x0000000000877308 */ /* 0x0003e40000000800 */
[----:B-1----:R-:W-:Y:S01]  /*4980*/  FFMA.FTZ R0, R22, c[0x0][0x2d0], -R2 ;  /* 0x0000b40016007a23 */ /* 0x002fe20000010802 */
[----:B------:R-:W-:-:S05]  /*4990*/  F2FP.PACK_AB R22, R192, R167 ;  /* 0x000000a7c016723e */ /* 0x000fca00000000ff */
[----:B------:R1:W5:Y:S02]  /*49a0*/  MUFU.EX2 R134, R0 ;  /* 0x0000000000867308 */ /* 0x0003640000000800 */
[C---:B---3--:R-:W-:Y:S08]  /*49b0*/  HMMA.16816.F32 R84, R20.reuse, R48, RZ ;  /* 0x000000301454723c */ /* 0x048ff000000018ff */
[----:B----4-:R-:W-:Y:S01]  /*49c0*/  HMMA.16816.F32 R80, R20, R56, RZ ;  /* 0x000000381450723c */ /* 0x010fe200000018ff */
[----:B-1----:R-:W-:Y:S01]  /*49d0*/  FFMA.FTZ R0, R25, c[0x0][0x2d0], -R2 ;  /* 0x0000b40019007a23 */ /* 0x002fe20000010802 */
[----:B-----5:R-:W-:-:S03]  /*49e0*/  F2FP.PACK_AB R16, R134, R135 ;  /* 0x000000878610723e */ /* 0x020fc600000000ff */
[----:B------:R1:W-:Y:S03]  /*49f0*/  MUFU.EX2 R148, R0 ;  /* 0x0000000000947308 */ /* 0x0003e60000000800 */
[----:B------:R-:W-:Y:S01]  /*4a00*/  HMMA.16816.F32 R44, R20, R36, RZ ;  /* 0x00000024142c723c */ /* 0x000fe200000018ff */
[----:B-1----:R-:W-:-:S04]  /*4a10*/  FFMA.FTZ R0, R27, c[0x0][0x2d0], -R2 ;  /* 0x0000b4001b007a23 */ /* 0x002fc80000010802 */
[----:B------:R1:W3:Y:S11]  /*4a20*/  MUFU.EX2 R231, R0 ;  /* 0x0000000000e77308 */ /* 0x0002f60000000800 */
[----:B------:R-:W-:Y:S08]  /*4a30*/  @!UPT UIADD3 URZ, URZ, URZ, URZ ;  /* 0x0000003f3f3ff290 */ /* 0x000ff0000fffe03f */
[----:B--2---:R-:W-:Y:S01]  /*4a40*/  HMMA.16816.F32 R144, R12, R40, R44 ;  /* 0x000000280c90723c */ /* 0x004fe2000000182c */
[----:B------:R-:W-:Y:S01]  /*4a50*/  LDSM.16.MT88.4 R44, [R202+0x1400] ;  /* 0x00140000ca2c783b */ /* 0x000fe20000004200 */
[----:B-1----:R-:W-:Y:S01]  /*4a60*/  FFMA.FTZ R0, R28, c[0x0][0x2d0], -R2 ;  /* 0x0000b4001c007a23 */ /* 0x002fe20000010802 */
[----:B---3--:R-:W-:-:S03]  /*4a70*/  F2FP.PACK_AB R18, R231, R148 ;  /* 0x00000094e712723e */ /* 0x008fc600000000ff */
[----:B------:R1:W2:Y:S02]  /*4a80*/  MUFU.EX2 R232, R0 ;  /* 0x0000000000e87308 */ /* 0x0002a40000000800 */
[----:B-1----:R-:W-:Y:S01]  /*4a90*/  FMUL.FTZ R0, R101, c[0x0][0x2d0] ;  /* 0x0000b40065007a20 */ /* 0x002fe20000410000 */
[----:B--2---:R-:W-:-:S04]  /*4aa0*/  F2FP.PACK_AB R8, R233, R232 ;  /* 0x000000e8e908723e */ /* 0x004fc800000000ff */
[----:B------:R-:W-:-:S05]  /*4ab0*/  FSEL R0, R0, RZ, P0 ;  /* 0x000000ff00007208 */ /* 0x000fca0000000000 */
[--C-:B------:R-:W-:Y:S02]  /*4ac0*/  FFMA.FTZ R5, R26, c[0x0][0x2d0], -R0.reuse ;  /* 0x0000b4001a057a23 */ /* 0x100fe40000010800 */
[--C-:B------:R-:W-:Y:S01]  /*4ad0*/  FFMA.FTZ R6, R52, c[0x0][0x2d0], -R0.reuse ;  /* 0x0000b40034067a23 */ /* 0x100fe20000010800 */
[----:B------:R-:W1:Y:S01]  /*4ae0*/  LDSM.16.MT88.4 R24, [R201+0x1400] ;  /* 0x00140000c918783b */ /* 0x000e620000004200 */
[----:B------:R2:W-:Y:S08]  /*4af0*/  MUFU.EX2 R133, R5 ;  /* 0x0000000500857308 */ /* 0x0005f00000000800 */
[----:B------:R-:W-:Y:S01]  /*4b00*/  MUFU.EX2 R230, R6 ;  /* 0x0000000600e67308 */ /* 0x000fe20000000800 */
[----:B--2---:R-:W-:-:S07]  /*4b10*/  FFMA.FTZ R5, R30, c[0x0][0x2d0], -R0 ;  /* 0x0000b4001e057a23 */ /* 0x004fce0000010800 */
[----:B------:R2:W3:Y:S02]  /*4b20*/  MUFU.EX2 R100, R5 ;  /* 0x0000000500647308 */ /* 0x0004e40000000800 */
[--C-:B--2---:R-:W-:Y:S01]  /*4b30*/  FFMA.FTZ R5, R31, c[0x0][0x2d0], -R0.reuse ;  /* 0x0000b4001f057a23 */ /* 0x104fe20000010800 */
[----:B---3--:R-:W-:Y:S01]  /*4b40*/  F2FP.PACK_AB R17, R100, R133 ;  /* 0x000000856411723e */ /* 0x008fe200000000ff */
[----:B------:R-:W2:Y:S01]  /*4b50*/  LDSM.16.MT88.4 R28, [R202+0x400] ;  /* 0x00040000ca1c783b */ /* 0x000ea20000004200 */
[----:B-1----:R-:W-:Y:S03]  /*4b60*/  HMMA.16816.F32 R160, R12, R24, R80 ;  /* 0x000000180ca0723c */ /* 0x002fe60000001850 */
[----:B------:R1:W-:Y:S02]  /*4b70*/  MUFU.EX2 R226, R5 ;  /* 0x0000000500e27308 */ /* 0x0003e40000000800 */
[----:B-1----:R-:W-:-:S06]  /*4b80*/  FFMA.FTZ R5, R32, c[0x0][0x2d0], -R0 ;  /* 0x0000b40020057a23 */ /* 0x002fcc0000010800 */
[----:B------:R1:W3:Y:S02]  /*4b90*/  MUFU.EX2 R229, R5 ;  /* 0x0000000500e57308 */ /* 0x0002e40000000800 */
[----:B-1----:R-:W-:Y:S01]  /*4ba0*/  FFMA.FTZ R5, R35, c[0x0][0x2d0], -R2 ;  /* 0x0000b40023057a23 */ /* 0x002fe20000010802 */
[----:B---3--:R-:W-:Y:S01]  /*4bb0*/  F2FP.PACK_AB R19, R229, R226 ;  /* 0x000000e2e513723e */ /* 0x008fe200000000ff */
[----:B--2---:R-:W-:Y:S04]  /*4bc0*/  HMMA.16816.F32 R152, R12, R28, R84 ;  /* 0x0000001c0c98723c */ /* 0x004fe80000001854 */
[----:B------:R1:W2:Y:S04]  /*4bd0*/  MUFU.EX2 R246, R5 ;  /* 0x0000000500f67308 */ /* 0x0002a80000000800 */
[C---:B------:R-:W-:Y:S08]  /*4be0*/  HMMA.16816.F32 R76, R16.reuse, R48, RZ ;  /* 0x00000030104c723c */ /* 0x040ff000000018ff */
[----:B------:R-:W-:Y:S01]  /*4bf0*/  HMMA.16816.F32 R72, R16, R56, RZ ;  /* 0x000000381048723c */ /* 0x000fe200000018ff */
[--C-:B-1----:R-:W-:Y:S01]  /*4c00*/  FFMA.FTZ R5, R34, c[0x0][0x2d0], -R0.reuse ;  /* 0x0000b40022057a23 */ /* 0x102fe20000010800 */
[----:B--2---:R-:W-:Y:S01]  /*4c10*/  F2FP.PACK_AB R10, R246, R234 ;  /* 0x000000eaf60a723e */ /* 0x004fe200000000ff */
[----:B------:R-:W1:Y:S02]  /*4c20*/  LDSM.16.MT88.4 R32, [R202+0x1000] ;  /* 0x00100000ca20783b */ /* 0x000e640000004200 */
[----:B------:R2:W3:Y:S03]  /*4c30*/  MUFU.EX2 R228, R5 ;  /* 0x0000000500e47308 */ /* 0x0004e60000000800 */
[-C--:B------:R-:W-:Y:S08]  /*4c40*/  HMMA.16816.F32 R84, R20, R64.reuse, RZ ;  /* 0x000000401454723c */ /* 0x080ff000000018ff */
[----:B------:R-:W-:Y:S01]  /*4c50*/  HMMA.16816.F32 R80, R16, R64, RZ ;  /* 0x000000401050723c */ /* 0x000fe200000018ff */
[----:B--2---:R-:W-:Y:S01]  /*4c60*/  FFMA.FTZ R5, R53, c[0x0][0x2d0], -R0 ;  /* 0x0000b40035057a23 */ /* 0x004fe20000010800 */
[----:B---3--:R-:W-:-:S06]  /*4c70*/  F2FP.PACK_AB R9, R230, R228 ;  /* 0x000000e4e609723e */ /* 0x008fcc00000000ff */
[----:B------:R-:W-:Y:S01]  /*4c80*/  HMMA.16816.F32 R52, R16, R36, RZ ;  /* 0x000000241034723c */ /* 0x000fe200000018ff */
[----:B------:R-:W-:Y:S01]  /*4c90*/  FFMA.FTZ R65, R96, c[0x0][0x2d0], -R4 ;  /* 0x0000b40060417a23 */ /* 0x000fe20000010804 */
[----:B------:R2:W-:Y:S08]  /*4ca0*/  MUFU.EX2 R245, R5 ;  /* 0x0000000500f57308 */ /* 0x0005f00000000800 */
[----:B------:R-:W-:Y:S01]  /*4cb0*/  MUFU.EX2 R65, R65 ;  /* 0x0000004100417308 */ /* 0x000fe20000000800 */
[----:B--2---:R-:W-:-:S02]  /*4cc0*/  FFMA.FTZ R5, R60, c[0x0][0x2d0], -R0 ;  /* 0x0000b4003c057a23 */ /* 0x004fc40000010800 */
[----:B------:R-:W2:Y:S01]  /*4cd0*/  LDSM.16.MT88.4 R60, [R201+0x2400] ;  /* 0x00240000c93c783b */ /* 0x000ea20000004200 */
[-C--:B-1----:R-:W-:Y:S04]  /*4ce0*/  HMMA.16816.F32 R88, R16, R32.reuse, RZ ;  /* 0x000000201058723c */ /* 0x082fe800000018ff */
[----:B------:R-:W1:Y:S04]  /*4cf0*/  MUFU.EX2 R244, R5 ;  /* 0x0000000500f47308 */ /* 0x000e680000000800 */
        /* <DEDUP_REMOVED lines=12> */
[----:B------:R4:W5:Y:S05]  /*4dc0*/  MUFU.EX2 R222, R28 ;  /* 0x0000001c00de7308 */ /* 0x00096a0000000800 */
[----:B------:R-:W-:Y:S03]  /*4dd0*/  HMMA.16816.F32 R4, R16, R50, RZ ;  /* 0x000000321004723c */ /* 0x000fe600000018ff */
[----:B------:R5:W-:Y:S01]  /*4de0*/  MUFU.EX2 R223, R25 ;  /* 0x0000001900df7308 */ /* 0x000be20000000800 */
[----:B---3--:R-:W-:-:S04]  /*4df0*/  FFMA.FTZ R29, R129, c[0x0][0x2d0], -R3 ;  /* 0x0000b400811d7a23 */ /* 0x008fc80000010803 */
[----:B--2---:R-:W-:Y:S03]  /*4e00*/  HMMA.16816.F32 R188, R8, R60, R80 ;  /* 0x0000003c08bc723c */ /* 0x004fe60000001850 */
[----:B------:R2:W3:Y:S01]  /*4e10*/  MUFU.EX2 R225, R24 ;  /* 0x0000001800e17308 */ /* 0x0004e20000000800 */
[----:B----4-:R-:W-:-:S04]  /*4e20*/  FFMA.FTZ R28, R132, c[0x0][0x2d0], -R3 ;  /* 0x0000b400841c7a23 */ /* 0x010fc80000010803 */
[----:B-1----:R-:W-:Y:S01]  /*4e30*/  HMMA.16816.F32 R180, R12, R52, R76 ;  /* 0x000000340cb4723c */ /* 0x002fe2000000184c */
[--C-:B-----5:R-:W-:Y:S02]  /*4e40*/  FFMA.FTZ R25, R123, c[0x0][0x2d0], -R2.reuse ;  /* 0x0000b4007b197a23 */ /* 0x120fe40000010802 */
[----:B------:R-:W-:Y:S05]  /*4e50*/  MUFU.EX2 R29, R29 ;  /* 0x0000001d001d7308 */ /* 0x000fea0000000800 */
[----:B------:R-:W-:Y:S01]  /*4e60*/  HMMA.16816.F32 R76, R8, R30, R4 ;  /* 0x0000001e084c723c */ /* 0x000fe20000001804 */
[----:B--2---:R-:W-:Y:S02]  /*4e70*/  FFMA.FTZ R24, R121, c[0x0][0x2d0], -R2 ;  /* 0x0000b40079187a23 */ /* 0x004fe40000010802 */
[----:B------:R-:W-:Y:S05]  /*4e80*/  MUFU.EX2 R28, R28 ;  /* 0x0000001c001c7308 */ /* 0x000fea0000000800 */
[C---:B------:R-:W-:Y:S03]  /*4e90*/  HMMA.16816.F32 R4, R16.reuse, R58, RZ ;  /* 0x0000003a1004723c */ /* 0x040fe600000018ff */
[----:B------:R-:W-:Y:S05]  /*4ea0*/  MUFU.EX2 R25, R25 ;  /* 0x0000001900197308 */ /* 0x000fea0000000800 */
[----:B------:R-:W-:Y:S03]  /*4eb0*/  HMMA.16816.F32 R72, R16, R68, RZ ;  /* 0x000000441048723c */ /* 0x000fe600000018ff */
[----:B------:R-:W-:Y:S05]  /*4ec0*/  MUFU.EX2 R24, R24 ;  /* 0x0000001800187308 */ /* 0x000fea0000000800 */
[----:B------:R-:W-:Y:S08]  /*4ed0*/  HMMA.16816.F32 R176, R12, R60, R84 ;  /* 0x0000003c0cb0723c */ /* 0x000ff00000001854 */
        /* <DEDUP_REMOVED lines=9> */
[----:B------:R-:W-:Y:S08]  /*4f70*/  HMMA.16816.F32 R4, R20, R50, RZ ;  /* 0x000000321404723c */ /* 0x000ff000000018ff */
[-C--:B------:R-:W-:Y:S08]  /*4f80*/  HMMA.16816.F32 R72, R8, R42.reuse, R72 ;  /* 0x0000002a0848723c */ /* 0x080ff00000001848 */
[----:B------:R-:W-:Y:S08]  /*4f90*/  HMMA.16816.F32 R36, R12, R42, R36 ;  /* 0x0000002a0c24723c */ /* 0x000ff00000001824 */
        /* <DEDUP_REMOVED lines=11> */
[----:B---3--:R-:W-:-:S06]  /*5050*/  F2FP.PACK_AB R10, R225, R223 ;  /* 0x000000dfe10a723e */ /* 0x008fcc00000000ff */
[--C-:B------:R-:W-:Y:S01]  /*5060*/  FFMA.FTZ R27, R131, c[0x0][0x2d0], -R3.reuse ;  /* 0x0000b400831b7a23 */ /* 0x100fe20000010803 */
[C---:B------:R-:W-:Y:S01]  /*5070*/  HMMA.16816.F32 R4, R20.reuse, R66, RZ ;  /* 0x000000421404723c */ /* 0x040fe200000018ff */
[----:B------:R-:W-:Y:S01]  /*5080*/  FFMA.FTZ R26, R130, c[0x0][0x2d0], -R3 ;  /* 0x0000b400821a7a23 */ /* 0x000fe20000010803 */
[----:B------:R-:W1:Y:S05]  /*5090*/  MUFU.EX2 R67, R98 ;  /* 0x0000006200437308 */ /* 0x000e6a0000000800 */
[----:B------:R-:W-:Y:S01]  /*50a0*/  FADD.FTZ R66, R133, R100 ;  /* 0x0000006485427221 */ /* 0x000fe20000010000 */
[C---:B------:R-:W-:Y:S02]  /*50b0*/  HMMA.16816.F32 R32, R20.reuse, R34, RZ ;  /* 0x000000221420723c */ /* 0x040fe400000018ff */
[----:B------:R2:W3:Y:S06]  /*50c0*/  MUFU.EX2 R100, R97 ;  /* 0x0000006100647308 */ /* 0x0004ec0000000800 */
[----:B------:R-:W-:Y:S02]  /*50d0*/  HMMA.16816.F32 R20, R20, R70, RZ ;  /* 0x000000461414723c */ /* 0x000fe400000018ff */
[----:B------:R-:W-:Y:S01]  /*50e0*/  MUFU.EX2 R27, R27 ;  /* 0x0000001b001b7308 */ /* 0x000fe20000000800 */
[----:B-1----:R-:W-:-:S05]  /*50f0*/  F2FP.PACK_AB R96, R67, R236 ;  /* 0x000000ec4360723e */ /* 0x002fca00000000ff */
[C---:B------:R-:W-:Y:S02]  /*5100*/  HMMA.16816.F32 R60, R12.reuse, R62, R4 ;  /* 0x0000003e0c3c723c */ /* 0x040fe40000001804 */
[----:B------:R-:W1:Y:S01]  /*5110*/  MUFU.EX2 R26, R26 ;  /* 0x0000001a001a7308 */ /* 0x000e620000000800 */
[----:B--2---:R-:W-:Y:S02]  /*5120*/  F2FP.PACK_AB R97, R28, R29 ;  /* 0x0000001d1c61723e */ /* 0x004fe400000000ff */
[----:B---3--:R-:W-:Y:S02]  /*5130*/  F2FP.PACK_AB R98, R65, R100 ;  /* 0x000000644162723e */ /* 0x008fe400000000ff */
[----:B------:R-:W-:Y:S01]  /*5140*/  FFMA.FTZ R4, R128, c[0x0][0x2d0], -R3 ;  /* 0x0000b40080047a23 */ /* 0x000fe20000010803 */
[----:B------:R-:W-:Y:S01]  /*5150*/  HMMA.16816.F32 R44, R12, R46, R32 ;  /* 0x0000002e0c2c723c */ /* 0x000fe20000001820 */
[----:B------:R-:W-:Y:S01]  /*5160*/  FADD.FTZ R5, R165, R164 ;  /* 0x000000a4a5057221 */ /* 0x000fe20000010000 */
[----:B------:R-:W-:Y:S01]  /*5170*/  LDSM.16.MT88.4 R128, [R202+0xc00] ;  /* 0x000c0000ca80783b */ /* 0x000fe20000004200 */
[----:B------:R2:W-:Y:S01]  /*5180*/  MUFU.EX2 R197, R4 ;  /* 0x0000000400c57308 */ /* 0x0005e20000000800 */
[----:B------:R-:W-:-:S04]  /*5190*/  FADD.FTZ R6, R150, R149 ;  /* 0x0000009596067221 */ /* 0x000fc80000010000 */
[----:B------:R-:W-:Y:S01]  /*51a0*/  HMMA.16816.F32 R52, R12, R54, R20 ;  /* 0x000000360c34723c */ /* 0x000fe20000001814 */
[----:B------:R-:W3:Y:S01]  /*51b0*/  LDSM.16.MT88.4 R12, [R201+0x800] ;  /* 0x00080000c90c783b */ /* 0x000ee20000004200 */
[----:B-1----:R-:W-:-:S05]  /*51c0*/  F2FP.PACK_AB R99, R26, R27 ;  /* 0x0000001b1a63723e */ /* 0x002fca00000000ff */
[--C-:B------:R-:W-:Y:S02]  /*51d0*/  FFMA.FTZ R23, R120, c[0x0][0x2d0], -R2.reuse ;  /* 0x0000b40078177a23 */ /* 0x100fe40000010802 */
[----:B------:R-:W-:Y:S02]  /*51e0*/  FFMA.FTZ R22, R117, c[0x0][0x2d0], -R2 ;  /* 0x0000b40075167a23 */ /* 0x000fe40000010802 */
[----:B--2---:R-:W-:Y:S02]  /*51f0*/  FFMA.FTZ R4, R127, c[0x0][0x2d0], -R3 ;  /* 0x0000b4007f047a23 */ /* 0x004fe40000010803 */
[--C-:B------:R-:W-:Y:S01]  /*5200*/  FFMA.FTZ R20, R112, c[0x0][0x2d0], -R0.reuse ;  /* 0x0000b40070147a23 */ /* 0x100fe20000010800 */
[----:B------:R-:W-:Y:S01]  /*5210*/  MUFU.EX2 R23, R23 ;  /* 0x0000001700177308 */ /* 0x000fe20000000800 */
[----:B------:R-:W-:-:S07]  /*5220*/  FFMA.FTZ R21, R111, c[0x0][0x2d0], -R0 ;  /* 0x0000b4006f157a23 */ /* 0x000fce0000010800 */
[----:B------:R1:W2:Y:S08]  /*5230*/  MUFU.EX2 R198, R4 ;  /* 0x0000000400c67308 */ /* 0x0002b00000000800 */
[----:B------:R-:W-:Y:S01]  /*5240*/  MUFU.EX2 R22, R22 ;  /* 0x0000001600167308 */ /* 0x000fe20000000800 */
[----:B-1----:R-:W-:Y:S01]  /*5250*/  FFMA.FTZ R4, R126, c[0x0][0x2d0], -R3 ;  /* 0x0000b4007e047a23 */ /* 0x002fe20000010803 */
[----:B--2---:R-:W-:-:S06]  /*5260*/  F2FP.PACK_AB R9, R198, R197 ;  /* 0x000000c5c609723e */ /* 0x004fcc00000000ff */
[----:B------:R-:W-:Y:S08]  /*5270*/  MUFU.EX2 R20, R20 ;  /* 0x0000001400147308 */ /* 0x000ff00000000800 */
[----:B------:R1:W-:Y:S08]  /*5280*/  MUFU.EX2 R199, R4 ;  /* 0x0000000400c77308 */ /* 0x0003f00000000800 */
[----:B------:R-:W-:Y:S01]  /*5290*/  MUFU.EX2 R21, R21 ;  /* 0x0000001500157308 */ /* 0x000fe20000000800 */
[----:B-1----:R-:W-:-:S02]  /*52a0*/  FFMA.FTZ R4, R125, c[0x0][0x2d0], -R3 ;  /* 0x0000b4007d047a23 */ /* 0x002fc40000010803 */
[----:B------:R-:W-:-:S05]  /*52b0*/  FFMA.FTZ R3, R124, c[0x0][0x2d0], -R2 ;  /* 0x0000b4007c037a23 */ /* 0x000fca0000010802 */
[----:B------:R1:W2:Y:S08]  /*52c0*/  MUFU.EX2 R220, R4 ;  /* 0x0000000400dc7308 */ /* 0x0002b00000000800 */
[----:B------:R4:W-:Y:S01]  /*52d0*/  MUFU.EX2 R193, R3 ;  /* 0x0000000300c17308 */ /* 0x0009e20000000800 */
[----:B-1----:R-:W-:Y:S01]  /*52e0*/  FFMA.FTZ R4, R119, c[0x0][0x2d0], -R2 ;  /* 0x0000b40077047a23 */ /* 0x002fe20000010802 */
[----:B--2---:R-:W-:-:S06]  /*52f0*/  F2FP.PACK_AB R11, R220, R199 ;  /* 0x000000c7dc0b723e */ /* 0x004fcc00000000ff */
[----:B------:R1:W-:Y:S01]  /*5300*/  MUFU.EX2 R195, R4 ;  /* 0x0000000400c37308 */ /* 0x0003e20000000800 */
[----:B----4-:R-:W-:Y:S01]  /*5310*/  FFMA.FTZ R3, R115, c[0x0][0x2d0], -R0 ;  /* 0x0000b40073037a23 */ /* 0x010fe20000010800 */
[----:B---3--:R-:W-:Y:S06]  /*5320*/  HMMA.16816.F32 R144, R8, R12, R144 ;  /* 0x0000000c0890723c */ /* 0x008fec0000001890 */
[----:B------:R2:W-:Y:S01]  /*5330*/  MUFU.EX2 R106, R3 ;  /* 0x00000003006a7308 */ /* 0x0005e20000000800 */
[----:B-1----:R-:W-:-:S07]  /*5340*/  FFMA.FTZ R4, R118, c[0x0][0x2d0], -R2 ;  /* 0x0000b40076047a23 */ /* 0x002fce0000010802 */
[----:B------:R1:W3:Y:S01]  /*5350*/  MUFU.EX2 R196, R4 ;  /* 0x0000000400c47308 */ /* 0x0002e20000000800 */
[----:B--2---:R-:W-:Y:S02]  /*5360*/  FADD.FTZ R3, R167, R5 ;  /* 0x00000005a7037221 */ /* 0x004fe40000010000 */
[----:B-1----:R-:W-:Y:S02]  /*5370*/  FFMA.FTZ R4, R122, c[0x0][0x2d0], -R2 ;  /* 0x0000b4007a047a23 */ /* 0x002fe40000010802 */
[----:B------:R-:W-:Y:S01]  /*5380*/  FFMA.FTZ R2, R113, c[0x0][0x2d0], -R0 ;  /* 0x0000b40071027a23 */ /* 0x000fe20000010800 */
[----:B------:R-:W-:Y:S02]  /*5390*/  LDSM.16.MT88.4 R120, [R201+0x1c00] ;  /* 0x001c0000c978783b */ /* 0x000fe40000004200 */
[----:B------:R1:W-:Y:S08]  /*53a0*/  MUFU.EX2 R194, R4 ;  /* 0x0000000400c27308 */ /* 0x0003f00000000800 */
[----:B------:R2:W-:Y:S01]  /*53b0*/  MUFU.EX2 R107, R2 ;  /* 0x00000002006b7308 */ /* 0x0005e20000000800 */
[----:B-1----:R-:W-:-:S04]  /*53c0*/  FADD.FTZ R4, R135, R134 ;  /* 0x0000008687047221 */ /* 0x002fc80000010000 */
        /* <DEDUP_REMOVED lines=9> */
[----:B------:R-:W-:Y:S01]  /*5460*/  HMMA.16816.F32 R148, R8, R14, R36 ;  /* 0x0000000e0894723c */ /* 0x000fe20000001824 */
[----:B------:R-:W-:Y:S01]  /*5470*/  FADD.FTZ R0, R166, R0 ;  /* 0x00000000a6007221 */ /* 0x000fe20000010000 */
[----:B------:R-:W-:Y:S03]  /*5480*/  LDSM.16.MT88.4 R112, [R202+0x1c00] ;  /* 0x001c0000ca70783b */ /* 0x000fe60000004200 */
[----:B------:R-:W-:Y:S01]  /*5490*/  FADD.FTZ R0, R235, R0 ;  /* 0x00000000eb007221 */ /* 0x000fe20000010000 */
[----:B-1----:R-:W-:Y:S01]  /*54a0*/  F2FP.PACK_AB R7, R105, R106 ;  /* 0x0000006a6907723e */ /* 0x002fe200000000ff */
[----:B------:R-:W-:Y:S02]  /*54b0*/  FADD.FTZ R2, R192, R3 ;  /* 0x00000003c0027221 */ /* 0x000fe40000010000 */
[----:B------:R-:W-:-:S02]  /*54c0*/  FADD.FTZ R3, R231, R64 ;  /* 0x00000040e7037221 */ /* 0x000fc40000010000 */
        /* <DEDUP_REMOVED lines=10> */
[----:B------:R-:W-:Y:S03]  /*5570*/  LDSM.16.MT88.4 R76, [R201+0x2c00] ;  /* 0x002c0000c94c783b */ /* 0x000fe60000004200 */
        /* <DEDUP_REMOVED lines=86> */
[----:B------:R-:W-:Y:S02]  /*5ae0*/  SHF.R.S32.HI R4, RZ, 0x6, R16 ;  /* 0x00000006ff047819 */ /* 0x000fe40000011410 */
[----:B------:R-:W-:Y:S01]  /*5af0*/  IADD3 R220, R224, -0x2, RZ ;  /* 0xfffffffee0dc7810 */ /* 0x000fe20007ffe0ff */
[----:B------:R-:W-:Y:S01]  /*5b00*/  FADD.FTZ R0, R25, R0 ;  /* 0x0000000019007221 */ /* 0x000fe20000010000 */
[----:B------:R-:W-:Y:S03]  /*5b10*/  HMMA.16816.F32 R112, R92, R114, R36 ;  /* 0x000000725c70723c */ /* 0x000fe60000001824 */
[----:B------:R-:W-:-:S02]  /*5b20*/  FADD.FTZ R250, R24, R0 ;  /* 0x0000000018fa7221 */ /* 0x000fc40000010000 */
[----:B------:R-:W-:Y:S02]  /*5b30*/  FADD.FTZ R0, R20, R2 ;  /* 0x0000000214007221 */ /* 0x000fe40000010000 */
        /* <DEDUP_REMOVED lines=15> */
[----:B------:R-:W-:Y:S11]  /*5c30*/  ISETP.GE.AND P0, PT, R220, R32, PT ;  /* 0x00000020dc00720c */ /* 0x000ff60003f06270 */
[----:B------:R-:W-:Y:S02]  /*5c40*/  @!UPT UIADD3 URZ, URZ, URZ, URZ ;  /* 0x0000003f3f3ff290 */ /* 0x000fe4000fffe03f */
[----:B------:R-:W-:Y:S05]  /*5c50*/  @!P0 BRA `(.L_x_3088) ;  /* 0x0000406000008947 */ /* 0x000fea0003800000 */
[----:B------:R-:W-:Y:S01]  /*5c60*/  IMAD.MOV.U32 R106, RZ, RZ, R103 ;  /* 0x000000ffff6a7224 */ /* 0x000fe200078e0067 */
[----:B------:R-:W-:Y:S01]  /*5c70*/  MOV R108, R101 ;  /* 0x00000065006c7202 */ /* 0x000fe20000000f00 */
[----:B------:R-:W-:Y:S01]  /*5c80*/  IMAD.MOV.U32 R105, RZ, RZ, R104 ;  /* 0x000000ffff697224 */ /* 0x000fe200078e0068 */
[----:B------:R-:W-:Y:S02]  /*5c90*/  MOV R107, R102 ;  /* 0x00000066006b7202 */ /* 0x000fe40000000f00 */
.L_x_3099:
        /* <DEDUP_REMOVED lines=17> */
[----:B--2---:R-:W-:Y:S11]  /*5db0*/  ISETP.GT.AND P0, PT, R0, R220, PT ;  /* 0x000000dc0000720c */ /* 0x004ff60003f04270 */
[----:B------:R-:W-:Y:S02]  /*5dc0*/  @!UPT UIADD3 URZ, URZ, URZ, URZ ;  /* 0x0000003f3f3ff290 */ /* 0x000fe4000fffe03f */
        /* <DEDUP_REMOVED lines=13> */
[----:B------:R-:W-:Y:S01]  /*5ea0*/  SHF.R.S32.HI R6, RZ, 0x1f, R227 ;  /* 0x0000001fff067819 */ /* 0x000fe200000114e3 */
[----:B------:R-:W-:Y:S02]  /*5eb0*/  IMAD R4, R219, c[0x0][0x21c], R4 ;  /* 0x00008700db047a24 */ /* 0x000fe400078e0204 */
[----:B------:R-:W-:Y:S01]  /*5ec0*/  IMAD.IADD R3, R3, 0x1, R0 ;  /* 0x0000000103037824 */ /* 0x000fe200078e0200 */
[----:B------:R-:W-:Y:S01]  /*5ed0*/  SHF.L.U64.HI R13, R227, 0x1, R6 ;  /* 0x00000001e30d7819 */ /* 0x000fe20000010206 */
[----:B------:R-:W-:Y:S02]  /*5ee0*/  IMAD.SHL.U32 R22, R5, 0x2, RZ ;  /* 0x0000000205167824 */ /* 0x000fe400078e00ff */
[----:B------:R-:W-:Y:S04]  /*5ef0*/  IMAD.WIDE.U32 R2, R219, c[0x0][0x218], R2 ;  /* 0x00008600db027a25 */ /* 0x000fe800078e0002 */
[C---:B------:R-:W-:Y:S01]  /*5f00*/  IMAD.SHL.U32 R20, R227.reuse, 0x2, RZ ;  /* 0x00000002e3147824 */ /* 0x040fe200078e00ff */
[----:B--2---:R-:W-:Y:S02]  /*5f10*/  IADD3 R0, P0, R8, R2, RZ ;  /* 0x0000000208007210 */ /* 0x004fe40007f1e0ff */
[----:B------:R-:W-:Y:S02]  /*5f20*/  IADD3 R8, R227, 0x20, RZ ;  /* 0x00000020e3087810 */ /* 0x000fe40007ffe0ff */
[----:B---3--:R-:W-:Y:S02]  /*5f30*/  IADD3.X R4, R7, R3, R4, P0, !PT ;  /* 0x0000000307047210 */ /* 0x008fe400007fe404 */
[----:B------:R-:W-:Y:S02]  /*5f40*/  IADD3 R7, R227, 0x20, RZ ;  /* 0x00000020e3077810 */ /* 0x000fe40007ffe0ff */
[C---:B------:R-:W-:Y:S02]  /*5f50*/  LEA R12, P0, R0.reuse, c[0x0][0x1f8], 0x1 ;  /* 0x00007e00000c7a11 */ /* 0x040fe400078008ff */
[----:B------:R-:W-:Y:S01]  /*5f60*/  SHF.R.S32.HI R8, RZ, 0x1f, R8 ;  /* 0x0000001fff087819 */ /* 0x000fe20000011408 */
[C---:B------:R-:W-:Y:S01]  /*5f70*/  IMAD.SHL.U32 R21, R7.reuse, 0x2, RZ ;  /* 0x0000000207157824 */ /* 0x040fe200078e00ff */
[----:B------:R-:W-:Y:S02]  /*5f80*/  LEA.HI.X R5, R0, c[0x0][0x1fc], R4, 0x1, P0 ;  /* 0x00007f0000057a11 */ /* 0x000fe400000f0c04 */
[----:B------:R-:W-:Y:S01]  /*5f90*/  SHF.L.U64.HI R14, R7, 0x1, R8 ;  /* 0x00000001070e7819 */ /* 0x000fe20000010208 */
[----:B------:R-:W-:-:S05]  /*5fa0*/  BRA.DIV ~URZ, `(.L_x_3091) ;  /* 0x0000aaf27f007947 */ /* 0x000fca000b800000 */
[----:B------:R1:W2:Y:S02]  /*5fb0*/  SHFL.IDX PT, R4, R5, RZ, 0x1c1f ;  /* 0x001c1fff05047589 */ /* 0x0002a400000e0000 */
.L_x_3136:
[----:B------:R-:W-:-:S05]  /*5fc0*/  BRA.DIV ~URZ, `(.L_x_3092) ;  /* 0x0000ab427f007947 */ /* 0x000fca000b800000 */
[----:B------:R-:W3:Y:S01]  /*5fd0*/  SHFL.IDX PT, R0, R12, RZ, 0x1c1f ;  /* 0x001c1fff0c007589 */ /* 0x000ee200000e0000 */
[C---:B------:R-:W-:Y:S02]  /*5fe0*/  IADD3 R2, R227.reuse, 0x20, RZ ;  /* 0x00000020e3027810 */ /* 0x040fe40007ffe0ff */
[C---:B------:R-:W-:Y:S02]  /*5ff0*/  ISETP.GE.AND P5, PT, R227.reuse, c[0x0][0x1d4], PT ;  /* 0x00007500e3007a0c */ /* 0x040fe40003fa6270 */
[----:B------:R-:W-:Y:S02]  /*6000*/  ISETP.GE.AND P4, PT, R2, c[0x0][0x1d4], PT ;  /* 0x0000750002007a0c */ /* 0x000fe40003f86270 */
[----:B------:R-:W-:Y:S02]  /*6010*/  IADD3 R8, R227, 0x40, RZ ;  /* 0x00000040e3087810 */ /* 0x000fe40007ffe0ff */
[----:B------:R-:W-:Y:S02]  /*6020*/  SEL R11, RZ, 0x10, P5 ;  /* 0x00000010ff0b7807 */ /* 0x000fe40002800000 */
[----:B------:R-:W-:Y:S02]  /*6030*/  SEL R10, RZ, 0x10, P4 ;  /* 0x00000010ff0a7807 */ /* 0x000fe40002000000 */
[C---:B---3--:R-:W-:Y:S02]  /*6040*/  IADD3 R6, P0, R0.reuse, R20, RZ ;  /* 0x0000001400067210 */ /* 0x048fe40007f1e0ff */
[----:B------:R-:W-:Y:S03]  /*6050*/  IADD3 R2, P6, R0, R21, RZ ;  /* 0x0000001500027210 */ /* 0x000fe60007fde0ff */
        /* <DEDUP_REMOVED lines=13> */
.L_x_3137:
        /* <DEDUP_REMOVED lines=21> */
.L_x_3090:
[----:B-1-34-:R-:W-:Y:S05]  /*6280*/  BSYNC B0 ;  /* 0x0000000000007941 */ /* 0x01afea0003800000 */
.L_x_3089:
        /* <DEDUP_REMOVED lines=83> */
[----:B------:R-:W-:Y:S07]  /*67c0*/  LDSM.16.M88.4 R184, [R200+0x2800] ;  /* 0x00280000c8b8783b */ /* 0x000fee0000000200 */
[----:B------:R-:W-:Y:S01]  /*67d0*/  HMMA.16816.F32 R64, R176, R194, R64 ;  /* 0x000000c2b040723c */ /* 0x000fe20000001840 */
[----:B------:R-:W1:Y:S07]  /*67e0*/  LDSM.16.M88.4 R176, [R200+0x2400] ;  /* 0x00240000c8b0783b */ /* 0x000e6e0000000200 */
[-C--:B--2---:R-:W-:Y:S01]  /*67f0*/  HMMA.16816.F32 R4, R100, R180.reuse, R4 ;  /* 0x000000b46404723c */ /* 0x084fe20000001804 */
[----:B------:R-:W2:Y:S07]  /*6800*/  LDSM.16.M88.4 R192, [R200+0x2c00] ;  /* 0x002c0000c8c0783b */ /* 0x000eae0000000200 */
[C---:B---3--:R-:W-:Y:S08]  /*6810*/  HMMA.16816.F32 R8, R188.reuse, R180, R8 ;  /* 0x000000b4bc08723c */ /* 0x048ff00000001808 */
        /* <DEDUP_REMOVED lines=13> */
[-C--:B--2---:R-:W-:Y:S08]  /*68f0*/  HMMA.16816.F32 R52, R100, R192.reuse, R52 ;  /* 0x000000c06434723c */ /* 0x084ff00000001834 */
[C---:B------:R-:W-:Y:S08]  /*6900*/  HMMA.16816.F32 R56, R188.reuse, R192, R56 ;  /* 0x000000c0bc38723c */ /* 0x040ff00000001838 */
[-C--:B------:R-:W-:Y:S01]  /*6910*/  HMMA.16816.F32 R60, R188, R194.reuse, R60 ;  /* 0x000000c2bc3c723c */ /* 0x080fe2000000183c */
[----:B------:R-:W-:Y:S07]  /*6920*/  LDSM.16.M88.4 R188, [R207] ;  /* 0x00000000cfbc783b */ /* 0x000fee0000000200 */
[----:B------:R-:W-:Y:S01]  /*6930*/  HMMA.16816.F32 R64, R100, R194, R64 ;  /* 0x000000c26440723c */ /* 0x000fe20000001840 */
[----:B------:R-:W2:Y:S07]  /*6940*/  LDSM.16.M88.4 R100, [R208] ;  /* 0x00000000d064783b */ /* 0x000eae0000000200 */
[-C--:B-1----:R-:W-:Y:S01]  /*6950*/  HMMA.16816.F32 R4, R176, R180.reuse, R4 ;  /* 0x000000b4b004723c */ /* 0x082fe20000001804 */
[----:B------:R-:W1:Y:S01]  /*6960*/  LDSM.16.M88.4 R192, [R206] ;  /* 0x00000000cec0783b */ /* 0x000e620000000200 */
[----:B------:R-:W-:Y:S06]  /*6970*/  DEPBAR.LE SB0, 0x0 ;  /* 0x000080000000791a */ /* 0x000fec0000000000 */
[C---:B---3--:R-:W-:Y:S01]  /*6980*/  HMMA.16816.F32 R8, R184.reuse, R180, R8 ;  /* 0x000000b4b808723c */ /* 0x048fe20000001808 */
[----:B------:R-:W-:Y:S07]  /*6990*/  BAR.SYNC.DEFER_BLOCKING 0x0 ;  /* 0x0000000000007b1d */ /* 0x000fee0000010000 */
        /* <DEDUP_REMOVED lines=16> */
[C---:B------:R-:W-:Y:S01]  /*6aa0*/  IADD3 R103, R227.reuse, 0x20, RZ ;  /* 0x00000020e3677810 */ /* 0x040fe20007ffe0ff */
[----:B------:R-:W2:Y:S01]  /*6ab0*/  LDL R2, [R1+0x20] ;  /* 0x0000200001027983 */ /* 0x000ea20000100800 */
[----:B------:R-:W-:Y:S01]  /*6ac0*/  SHF.R.S32.HI R102, RZ, 0x1f, R227 ;  /* 0x0000001fff667819 */ /* 0x000fe200000114e3 */
[----:B------:R-:W-:Y:S01]  /*6ad0*/  IMAD.MOV.U32 R219, RZ, RZ, RZ ;  /* 0x000000ffffdb7224 */ /* 0x000fe200078e00ff */
[----:B------:R-:W-:Y:S01]  /*6ae0*/  SHF.R.S32.HI R103, RZ, 0x1f, R103 ;  /* 0x0000001fff677819 */ /* 0x000fe20000011467 */
[----:B------:R-:W3:Y:S01]  /*6af0*/  LDL R0, [R1] ;  /* 0x0000000001007983 */ /* 0x000ee20000100800 */
[C---:B------:R-:W-:Y:S03]  /*6b00*/  IMAD.SHL.U32 R176, R227.reuse, 0x2, RZ ;  /* 0x00000002e3b07824 */ /* 0x040fe600078e00ff */
        /* <DEDUP_REMOVED lines=9> */
[C---:B----4-:R-:W-:Y:S02]  /*6ba0*/  @!P1 IADD3 R3, P0, R0.reuse, R110, RZ ;  /* 0x0000006e00039210 */ /* 0x050fe40007f1e0ff */
[----:B------:R-:W-:Y:S02]  /*6bb0*/  IADD3 R110, R227, 0x40, RZ ;  /* 0x00000040e36e7810 */ /* 0x000fe40007ffe0ff */
[----:B-----5:R-:W-:Y:S01]  /*6bc0*/  @!P1 LEA.HI.X.SX32 R101, R0, R109, 0x1, P0 ;  /* 0x0000006d00659211 */ /* 0x020fe200000f0eff */
[----:B------:R-:W-:Y:S01]  /*6bd0*/  IMAD.MOV R0, RZ, RZ, -R0 ;  /* 0x000000ffff007224 */ /* 0x000fe200078e0a00 */
[----:B------:R-:W-:Y:S01]  /*6be0*/  @!P1 LEA R100, P0, R3, c[0x0][0x2a0], 0x2 ;  /* 0x0000a80003649a11 */ /* 0x000fe200078010ff */
[----:B------:R-:W-:Y:S01]  /*6bf0*/  IMAD.SHL.U32 R178, R110, 0x2, RZ ;  /* 0x000000026eb27824 */ /* 0x000fe200078e00ff */
        /* <DEDUP_REMOVED lines=12> */
[----:B------:R-:W-:Y:S01]  /*6cc0*/  IMAD.SHL.U32 R177, R109, 0x2, RZ ;  /* 0x000000026db17824 */ /* 0x000fe200078e00ff */
[----:B------:R-:W-:Y:S01]  /*6cd0*/  SHF.L.U64.HI R109, R227, 0x1, R102 ;  /* 0x00000001e36d7819 */ /* 0x000fe20000010266 */
        /* <DEDUP_REMOVED lines=11> */
.L_x_3138:
[----:B------:R-:W-:-:S05]  /*6d90*/  BRA.DIV ~URZ, `(.L_x_3096) ;  /* 0x0000a0327f007947 */ /* 0x000fca000b800000 */
[----:B------:R-:W3:Y:S01]  /*6da0*/  SHFL.IDX PT, R0, R104, RZ, 0x1c1f ;  /* 0x001c1fff68007589 */ /* 0x000ee200000e0000 */
[C---:B------:R-:W-:Y:S02]  /*6db0*/  ISETP.GE.AND P5, PT, R227.reuse, c[0x0][0x1d4], PT ;  /* 0x00007500e3007a0c */ /* 0x040fe40003fa6270 */
[C---:B------:R-:W-:Y:S02]  /*6dc0*/  IADD3 R180, R227.reuse, 0x20, RZ ;  /* 0x00000020e3b47810 */ /* 0x040fe40007ffe0ff */
[----:B------:R-:W-:Y:S02]  /*6dd0*/  IADD3 R179, R227, 0x40, RZ ;  /* 0x00000040e3b37810 */ /* 0x000fe40007ffe0ff */
[----:B------:R-:W-:Y:S02]  /*6de0*/  ISETP.GE.AND P4, PT, R180, c[0x0][0x1d4], PT ;  /* 0x00007500b4007a0c */ /* 0x000fe40003f86270 */
[C---:B---3--:R-:W-:Y:S02]  /*6df0*/  IADD3 R2, P0, R0.reuse, R176, RZ ;  /* 0x000000b000027210 */ /* 0x048fe40007f1e0ff */
[----:B------:R-:W-:Y:S03]  /*6e00*/  IADD3 R102, P6, R0, R177, RZ ;  /* 0x000000b100667210 */ /* 0x000fe60007fde0ff */
[C---:B--2---:R-:W-:Y:S01]  /*6e10*/  IMAD.X R3, R100.reuse, 0x1, R109, P0 ;  /* 0x0000000164037824 */ /* 0x044fe200000e066d */
[----:B------:R-:W-:Y:S01]  /*6e20*/  ISETP.GE.AND P0, PT, R179, c[0x0][0x1d4], PT ;  /* 0x00007500b3007a0c */ /* 0x000fe20003f06270 */
[----:B------:R-:W-:Y:S03]  /*6e30*/  IMAD.X R103, R100, 0x1, R110, P6 ;  /* 0x0000000164677824 */ /* 0x000fe600030e066e */
[----:B------:R-:W-:Y:S01]  /*6e40*/  @!PT LDS RZ, [RZ] ;  /* 0x00000000fffff984 */ /* 0x000fe20000000800 */
[----:B------:R-:W-:Y:S01]  /*6e50*/  @!PT LDS RZ, [RZ] ;  /* 0x00000000fffff984 */ /* 0x000fe20000000800 */
[----:B------:R2:W-:Y:S04]  /*6e60*/  LDGSTS.E.BYPASS.LTC128B.128 [R218+0x3100], [R2.64], !P5 ;  /* 0x0310000002da7fae */ /* 0x0005e8000e901d46 */
[----:B------:R3:W-:Y:S01]  /*6e70*/  LDGSTS.E.BYPASS.LTC128B.128 [R218+0x4100], [R102.64], !P4 ;  /* 0x0410000066da7fae */ /* 0x0007e2000e101d46 */
[----:B--2---:R-:W-:Y:S03]  /*6e80*/  IADD3 R2, P6, R0, R178, RZ ;  /* 0x000000b200027210 */ /* 0x004fe60007fde0ff */
[----:B------:R-:W2:Y:S01]  /*6e90*/  SHFL.IDX PT, R0, R104, 0x1, 0x1c1f ;  /* 0x003c1f0068007f89 */ /* 0x000ea200000e0000 */
[----:B---3--:R-:W-:Y:S01]  /*6ea0*/  SEL R102, RZ, 0x10, P5 ;  /* 0x00000010ff667807 */ /* 0x008fe20002800000 */
[----:B------:R-:W-:Y:S01]  /*6eb0*/  IMAD.X R3, R100, 0x1, R111, P6 ;  /* 0x0000000164037824 */ /* 0x000fe200030e066f */
[----:B------:R-:W-:Y:S01]  /*6ec0*/  SEL R103, RZ, 0x10, P4 ;  /* 0x00000010ff677807 */ /* 0x000fe20002000000 */
[----:B------:R3:W4:Y:S04]  /*6ed0*/  SHFL.IDX PT, R100, R101, 0x1, 0x1c1f ;  /* 0x003c1f0065647f89 */ /* 0x00072800000e0000 */
[----:B------:R1:W-:Y:S02]  /*6ee0*/  LDGSTS.E.BYPASS.LTC128B.128 [R218+0x5100], [R2.64], !P0 ;  /* 0x0510000002da7fae */ /* 0x0003e4000c101d46 */
[----:B-1-3--:R-:W-:Y:S02]  /*6ef0*/  SEL R101, RZ, 0x10, P0 ;  /* 0x00000010ff657807 */ /* 0x00afe40000000000 */
.L_x_3139:
[C---:B--2---:R-:W-:Y:S02]  /*6f00*/  ISETP.NE.U32.AND P5, PT, R102.reuse, RZ, PT ;  /* 0x000000ff6600720c */ /* 0x044fe40003fa5070 */
[----:B------:R-:W-:Y:S02]  /*6f10*/  IADD3 R102, -R102, 0x10, RZ ;  /* 0x0000001066667810 */ /* 0x000fe40007ffe1ff */
[C---:B------:R-:W-:Y:S02]  /*6f20*/  ISETP.NE.U32.AND P6, PT, R103.reuse, RZ, PT ;  /* 0x000000ff6700720c */ /* 0x040fe40003fc5070 */
[----:B------:R-:W-:Y:S02]  /*6f30*/  LOP3.LUT R102, R102, 0xf, RZ, 0xc0, !PT ;  /* 0x0000000f66667812 */ /* 0x000fe400078ec0ff */
[----:B------:R-:W-:Y:S02]  /*6f40*/  IADD3 R103, -R103, 0x10, RZ ;  /* 0x0000001067677810 */ /* 0x000fe40007ffe1ff */
[----:B------:R-:W-:Y:S02]  /*6f50*/  IADD3 R2, P4, P0, R102, R0, R176 ;  /* 0x0000000066027210 */ /* 0x000fe4000789e0b0 */
[----:B------:R-:W-:Y:S02]  /*6f60*/  LOP3.LUT R103, R103, 0xf, RZ, 0xc0, !PT ;  /* 0x0000000f67677812 */ /* 0x000fe400078ec0ff */
[----:B----4-:R-:W-:Y:S02]  /*6f70*/  IADD3.X R3, RZ, R100, R109, P4, P0 ;  /* 0x00000064ff037210 */ /* 0x010fe400027e046d */
[----:B------:R-:W-:Y:S03]  /*6f80*/  IADD3 R102, P4, P0, R103, R0, R177 ;  /* 0x0000000067667210 */ /* 0x000fe6000789e0b1 */
[----:B------:R-:W-:Y:S01]  /*6f90*/  @!PT LDS RZ, [RZ] ;  /* 0x00000000fffff984 */ /* 0x000fe20000000800 */
[----:B------:R-:W-:Y:S01]  /*6fa0*/  @!PT LDS RZ, [RZ] ;  /* 0x00000000fffff984 */ /* 0x000fe20000000800 */
[----:B------:R-:W-:Y:S01]  /*6fb0*/  @!PT LDS RZ, [RZ] ;  /* 0x00000000fffff984 */ /* 0x000fe20000000800 */
[----:B------:R1:W-:Y:S01]  /*6fc0*/  LDGSTS.E.BYPASS.LTC128B.128.ZFILL [R218+0x3900], [R2.64], P5 ;  /* 0x0390000002da7fae */ /* 0x0003e2000a941d46 */
[C---:B------:R-:W-:Y:S02]  /*6fd0*/  ISETP.NE.U32.AND P5, PT, R101.reuse, RZ, PT ;  /* 0x000000ff6500720c */ /* 0x040fe40003fa5070 */
[----:B------:R-:W-:Y:S05]  /*6fe0*/  IADD3.X R103, RZ, R100, R110, P4, P0 ;  /* 0x00000064ff677210 */ /* 0x000fea00027e046e */
[----:B------:R2:W-:Y:S01]  /*6ff0*/  LDGSTS.E.BYPASS.LTC128B.128.ZFILL [R218+0x4900], [R102.64], P6 ;  /* 0x0490000066da7fae */ /* 0x0005e2000b141d46 */
[----:B-1----:R-:W-:Y:S04]  /*7000*/  IADD3 R2, -R101, 0x10, RZ ;  /* 0x0000001065027810 */ /* 0x002fe80007ffe1ff */
[----:B------:R-:W-:Y:S04]  /*7010*/  LOP3.LUT R2, R2, 0xf, RZ, 0xc0, !PT ;  /* 0x0000000f02027812 */ /* 0x000fe800078ec0ff */
[----:B------:R-:W-:Y:S04]  /*7020*/  IADD3 R2, P4, P0, R2, R0, R178 ;  /* 0x0000000002027210 */ /* 0x000fe8000789e0b2 */
[----:B------:R-:W-:Y:S05]  /*7030*/  IADD3.X R3, RZ, R100, R111, P4, P0 ;  /* 0x00000064ff037210 */ /* 0x000fea00027e046f */
[----:B------:R2:W-:Y:S04]  /*7040*/  LDGSTS.E.BYPASS.LTC128B.128.ZFILL [R218+0x5900], [R2.64], P5 ;  /* 0x0590000002da7fae */ /* 0x0005e8000a941d46 */
.L_x_3094:
[----:B------:R-:W-:Y:S05]  /*7050*/  BSYNC B0 ;  /* 0x0000000000007941 */ /* 0x000fea0003800000 */
.L_x_3093:
[----:B------:R-:W-:Y:S01]  /*7060*/  MOV R101, 0x1 ;  /* 0x0000000100657802 */ /* 0x000fe20000000f00 */
[----:B--2---:R-:W2:Y:S04]  /*7070*/  LDL R3, [R1+0x8] ;  /* 0x0000080001037983 */ /* 0x004ea80000100800 */
        /* <DEDUP_REMOVED lines=12> */
.L_x_3140:
        /* <DEDUP_REMOVED lines=55> */
[----:B------:R-:W-:Y:S02]  /*74b0*/  ISETP.GT.AND P0, PT, R2, 0x9, PT ;  /* 0x000000090200780c */ /* 0x000fe40003f04270 */
[----:B------:R-:W-:Y:S02]  /*74c0*/  FSEL R6, R6, -INF , P6 ;  /* 0xff80000006067808 */ /* 0x000fe40003000000 */
[----:B------:R-:W-:Y:S02]  /*74d0*/  FSEL R17, R7, -INF , P5 ;  /* 0xff80000007117808 */ /* 0x000fe40002800000 */
[----:B------:R-:W-:Y:S02]  /*74e0*/  FSEL R18, R18, -INF , P4 ;  /* 0xff80000012127808 */ /* 0x000fe40002000000 */
[----:B------:R-:W-:Y:S02]  /*74f0*/  FSEL R19, R19, -INF , P0 ;  /* 0xff80000013137808 */ /* 0x000fe40000000000 */
[C---:B------:R-:W-:Y:S02]  /*7500*/  ISETP.GT.AND P6, PT, R2.reuse, 0x10, PT ;  /* 0x000000100200780c */ /* 0x040fe40003fc4270 */
        /* <DEDUP_REMOVED lines=23> */
[C---:B------:R-:W-:Y:S02]  /*7680*/  ISETP.GT.AND P6, PT, R0.reuse, RZ, PT ;  /* 0x000000ff0000720c */ /* 0x040fe40003fc4270 */
[----:B------:R-:W-:Y:S02]  /*7690*/  ISETP.GT.AND P5, PT, R0, 0x1, PT ;  /* 0x000000010000780c */ /* 0x000fe40003fa4270 */
[C---:B------:R-:W-:Y:S02]  /*76a0*/  ISETP.GT.AND P4, PT, R101.reuse, RZ, PT ;  /* 0x000000ff6500720c */ /* 0x040fe40003f84270 */
[----:B------:R-:W-:Y:S02]  /*76b0*/  ISETP.GT.AND P0, PT, R101, 0x1, PT ;  /* 0x000000016500780c */ /* 0x000fe40003f04270 */
[----:B------:R-:W-:Y:S02]  /*76c0*/  FSEL R16, R8, -INF , P6 ;  /* 0xff80000008107808 */ /* 0x000fe40003000000 */
[----:B------:R-:W-:Y:S02]  /*76d0*/  FSEL R9, R9, -INF , P5 ;  /* 0xff80000009097808 */ /* 0x000fe40002800000 */
[----:B------:R-:W-:Y:S02]  /*76e0*/  FSEL R10, R10, -INF , P4 ;  /* 0xff8000000a0a7808 */ /* 0x000fe40002000000 */
[----:B------:R-:W-:Y:S02]  /*76f0*/  FSEL R11, R11, -INF , P0 ;  /* 0xff8000000b0b7808 */ /* 0x000fe40000000000 */
[C---:B------:R-:W-:Y:S02]  /*7700*/  ISETP.GT.AND P6, PT, R0.reuse, 0x8, PT ;  /* 0x000000080000780c */ /* 0x040fe40003fc4270 */
[----:B------:R-:W-:Y:S02]  /*7710*/  ISETP.GT.AND P5, PT, R0, 0x9, PT ;  /* 0x000000090000780c */ /* 0x000fe40003fa4270 */
[C---:B------:R-:W-:Y:S02]  /*7720*/  ISETP.GT.AND P4, PT, R101.reuse, 0x8, PT ;  /* 0x000000086500780c */ /* 0x040fe40003f84270 */
        /* <DEDUP_REMOVED lines=9> */
[----:B------:R-:W-:Y:S02]  /*77c0*/  FMNMX.FTZ R104, R52, R104, !PT ;  /* 0x0000006834687209 */ /* 0x000fe40007810000 */
        /* <DEDUP_REMOVED lines=75> */
[----:B------:R-:W-:Y:S02]  /*7c80*/  ISETP.GT.AND P6, PT, R101, 0x30, PT ;  /* 0x000000306500780c */ /* 0x000fe40003fc4270 */
[----:B------:R-:W-:Y:S02]  /*7c90*/  FMNMX.FTZ R102, R61, R102, !PT ;  /* 0x000000663d667209 */ /* 0x000fe40007810000 */
[C---:B------:R-:W-:Y:S02]  /*7ca0*/  ISETP.GT.AND P5, PT, R101.reuse, 0x31, PT ;  /* 0x000000316500780c */ /* 0x040fe40003fa4270 */
[----:B------:R-:W-:Y:S02]  /*7cb0*/  FSEL R58, R58, -INF , P6 ;  /* 0xff8000003a3a7808 */ /* 0x000fe40003000000 */
[----:B------:R-:W-:Y:S02]  /*7cc0*/  ISETP.GT.AND P4, PT, R101, 0x38, PT ;  /* 0x000000386500780c */ /* 0x000fe40003f84270 */
[----:B------:R-:W-:Y:S02]  /*7cd0*/  FSEL R59, R59, -INF , P5 ;  /* 0xff8000003b3b7808 */ /* 0x000fe40002800000 */
[----:B------:R-:W-:Y:S02]  /*7ce0*/  ISETP.GT.AND P0, PT, R101, 0x39, PT ;  /* 0x000000396500780c */ /* 0x000fe40003f04270 */
[----:B--2---:R-:W-:Y:S02]  /*7cf0*/  FMNMX.FTZ R103, R103, R0, !PT ;  /* 0x0000000067677209 */ /* 0x004fe40007810000 */
[----:B------:R-:W-:Y:S02]  /*7d00*/  FSEL R62, R62, -INF , P4 ;  /* 0xff8000003e3e7808 */ /* 0x000fe40002000000 */
[----:B------:R-:W-:Y:S01]  /*7d10*/  FSEL R63, R63, -INF , P0 ;  /* 0xff8000003f3f7808 */ /* 0x000fe20000000000 */
[----:B------:R-:W2:Y:S02]  /*7d20*/  SHFL.BFLY PT, R0, R103, 0x1, 0x1f ;  /* 0x0c201f0067007f89 */ /* 0x000ea400000e0000 */
[----:B--2---:R-:W-:Y:S06]  /*7d30*/  FMNMX.FTZ R103, R103, R0, !PT ;  /* 0x0000000067677209 */ /* 0x004fec0007810000 */
        /* <DEDUP_REMOVED lines=15> */
[----:B-1----:R-:W-:Y:S04]  /*7e30*/  FMNMX.FTZ R100, R47, R0, !PT ;  /* 0x000000002f647209 */ /* 0x002fe80007810000 */
[----:B------:R-:W-:Y:S04]  /*7e40*/  FMNMX.FTZ R100, R58, R100, !PT ;  /* 0x000000643a647209 */ /* 0x000fe80007810000 */
[----:B------:R-:W-:Y:S04]  /*7e50*/  FMNMX.FTZ R100, R59, R100, !PT ;  /* 0x000000643b647209 */ /* 0x000fe80007810000 */
[----:B------:R-:W-:Y:S04]  /*7e60*/  FMNMX.FTZ R100, R62, R100, !PT ;  /* 0x000000643e647209 */ /* 0x000fe80007810000 */
[----:B------:R-:W-:Y:S05]  /*7e70*/  FMNMX.FTZ R100, R63, R100, !PT ;  /* 0x000000643f647209 */ /* 0x000fea0007810000 */
[----:B------:R-:W1:Y:S02]  /*7e80*/  SHFL.BFLY PT, R0, R100, 0x2, 0x1f ;  /* 0x0c401f0064007f89 */ /* 0x000e6400000e0000 */
[----:B-1----:R-:W-:Y:S06]  /*7e90*/  FMNMX.FTZ R100, R100, R0, !PT ;  /* 0x0000000064647209 */ /* 0x002fec0007810000 */
[----:B------:R1:W2:Y:S02]  /*7ea0*/  SHFL.BFLY PT, R0, R100, 0x1, 0x1f ;  /* 0x0c201f0064007f89 */ /* 0x0002a400000e0000 */
.L_x_3141:
        /* <DEDUP_REMOVED lines=29> */
[----:B------:R3:W-:Y:S04]  /*8080*/  MUFU.EX2 R178, R5 ;  /* 0x0000000500b27308 */ /* 0x0007e80000000800 */
        /* <DEDUP_REMOVED lines=11> */
[----:B------:R-:W-:Y:S01]  /*8140*/  LDSM.16.MT88.4 R52, [R201+0x1000] ;  /* 0x00100000c934783b */ /* 0x000fe20000004200 */
[--C-:B------:R-:W-:Y:S02]  /*8150*/  FFMA.FTZ R189, R35, c[0x0][0x2d0], -R2.reuse ;  /* 0x0000b40023bd7a23 */ /* 0x100fe40000010802 */
[--C-:B------:R-:W-:Y:S02]  /*8160*/  FFMA.FTZ R226, R50, c[0x0][0x2d0], -R2.reuse ;  /* 0x0000b40032e27a23 */ /* 0x100fe40000010802 */
[--C-:B------:R-:W-:Y:S01]  /*8170*/  FFMA.FTZ R225, R51, c[0x0][0x2d0], -R2.reuse ;  /* 0x0000b40033e17a23 */ /* 0x100fe20000010802 */
[----:B------:R-:W-:Y:S01]  /*8180*/  MUFU.EX2 R192, R192 ;  /* 0x000000c000c07308 */ /* 0x000fe20000000800 */
[--C-:B------:R-:W-:Y:S02]  /*8190*/  FFMA.FTZ R240, R66, c[0x0][0x2d0], -R2.reuse ;  /* 0x0000b40042f07a23 */ /* 0x100fe40000010802 */
[--C-:B------:R-:W-:Y:S07]  /*81a0*/  FFMA.FTZ R244, R67, c[0x0][0x2d0], -R2.reuse ;  /* 0x0000b40043f47a23 */ /* 0x100fee0000010802 */
[----:B------:R-:W-:Y:S10]  /*81b0*/  MUFU.EX2 R190, R190 ;  /* 0x000000be00be7308 */ /* 0x000ff40000000800 */
[----:B------:R-:W-:Y:S10]  /*81c0*/  MUFU.EX2 R189, R189 ;  /* 0x000000bd00bd7308 */ /* 0x000ff40000000800 */
[----:B------:R-:W-:Y:S10]  /*81d0*/  MUFU.EX2 R229, R229 ;  /* 0x000000e500e57308 */ /* 0x000ff40000000800 */
[----:B------:R-:W-:Y:S01]  /*81e0*/  MUFU.EX2 R228, R228 ;  /* 0x000000e400e47308 */ /* 0x000fe20000000800 */
[----:B-1----:R-:W-:Y:S01]  /*81f0*/  FFMA.FTZ R0, R100, R236, R3 ;  /* 0x000000ec64007223 */ /* 0x002fe20000010003 */
[----:B--2---:R-:W-:Y:S01]  /*8200*/  F2FP.PACK_AB R176, R4, R3 ;  /* 0x0000000304b0723e */ /* 0x004fe200000000ff */
[----:B------:R-:W-:Y:S02]  /*8210*/  FFMA.FTZ R3, R6, c[0x0][0x2d0], -R2 ;  /* 0x0000b40006037a23 */ /* 0x000fe40000010802 */
[----:B------:R-:W-:Y:S01]  /*8220*/  FADD.FTZ R7, R4, R0 ;  /* 0x0000000004077221 */ /* 0x000fe20000010000 */
[----:B------:R-:W-:Y:S01]  /*8230*/  FSEL R0, R103, RZ, P0 ;  /* 0x000000ff67007208 */ /* 0x000fe20000000000 */
[--C-:B------:R-:W-:Y:S01]  /*8240*/  FFMA.FTZ R4, R17, c[0x0][0x2d0], -R2.reuse ;  /* 0x0000b40011047a23 */ /* 0x100fe20000010802 */
[----:B------:R-:W-:Y:S01]  /*8250*/  FSETP.NEU.FTZ.AND P0, PT, R102, -INF , PT ;  /* 0xff8000006600780b */ /* 0x000fe20003f1d000 */
[----:B------:R-:W-:Y:S01]  /*8260*/  FFMA.FTZ R6, R18, c[0x0][0x2d0], -R2 ;  /* 0x0000b40012067a23 */ /* 0x000fe20000010802 */
[----:B------:R-:W-:Y:S01]  /*8270*/  MUFU.EX2 R177, R3 ;  /* 0x0000000300b17308 */ /* 0x000fe20000000800 */
[----:B------:R-:W-:Y:S02]  /*8280*/  FADD.FTZ R0, -R0, R106 ;  /* 0x0000006a00007221 */ /* 0x000fe40000010100 */
[----:B------:R-:W-:Y:S02]  /*8290*/  FMUL.FTZ R2, R102, c[0x0][0x2d0] ;  /* 0x0000b40066027a20 */ /* 0x000fe40000410000 */
[----:B------:R-:W-:Y:S02]  /*82a0*/  FMUL.FTZ R0, R0, c[0x0][0x2d0] ;  /* 0x0000b40000007a20 */ /* 0x000fe40000410000 */
[----:B------:R-:W-:Y:S01]  /*82b0*/  FMUL.FTZ R48, R100, R164 ;  /* 0x000000a464307220 */ /* 0x000fe20000410000 */
[----:B------:R-:W-:Y:S01]  /*82c0*/  FSEL R2, R2, RZ, P0 ;  /* 0x000000ff02027208 */ /* 0x000fe20000000000 */
[C---:B------:R-:W-:Y:S01]  /*82d0*/  FMUL.FTZ R49, R100.reuse, R165 ;  /* 0x000000a564317220 */ /* 0x040fe20000410000 */
[----:B------:R-:W1:Y:S01]  /*82e0*/  MUFU.EX2 R3, R0 ;  /* 0x0000000000037308 */ /* 0x000e620000000800 */
[----:B------:R-:W-:Y:S02]  /*82f0*/  FMUL.FTZ R64, R100, R172 ;  /* 0x000000ac64407220 */ /* 0x000fe40000410000 */
[--C-:B------:R-:W-:Y:S02]  /*8300*/  FFMA.FTZ R186, R25, c[0x0][0x2d0], -R2.reuse ;  /* 0x0000b40019ba7a23 */ /* 0x100fe40000010802 */
[--C-:B------:R-:W-:Y:S02]  /*8310*/  FFMA.FTZ R185, R28, c[0x0][0x2d0], -R2.reuse ;  /* 0x0000b4001cb97a23 */ /* 0x100fe40000010802 */
[--C-:B---3--:R-:W-:Y:S02]  /*8320*/  FFMA.FTZ R5, R9, c[0x0][0x2d0], -R2.reuse ;  /* 0x0000b40009057a23 */ /* 0x108fe40000010802 */
[--C-:B------:R-:W-:Y:S01]  /*8330*/  FFMA.FTZ R32, R12, c[0x0][0x2d0], -R2.reuse ;  /* 0x0000b4000c207a23 */ /* 0x100fe20000010802 */
[----:B------:R-:W2:Y:S01]  /*8340*/  MUFU.EX2 R4, R4 ;  /* 0x0000000400047308 */ /* 0x000ea20000000800 */
        /* <DEDUP_REMOVED lines=8> */
[----:B-1----:R-:W-:Y:S02]  /*83d0*/  FFMA.FTZ R0, R3, R222, R177 ;  /* 0x000000de03007223 */ /* 0x002fe400000100b1 */
[--C-:B------:R-:W-:Y:S02]  /*83e0*/  FFMA.FTZ R236, R56, c[0x0][0x2d0], -R2.reuse ;  /* 0x0000b40038ec7a23 */ /* 0x100fe40000010802 */
[--C-:B------:R-:W-:Y:S01]  /*83f0*/  FFMA.FTZ R238, R57, c[0x0][0x2d0], -R2.reuse ;  /* 0x0000b40039ee7a23 */ /* 0x100fe20000010802 */
[----:B------:R-:W-:Y:S01]  /*8400*/  MUFU.EX2 R6, R6 ;  /* 0x0000000600067308 */ /* 0x000fe20000000800 */
[--C-:B------:R-:W-:Y:S02]  /*8410*/  FFMA.FTZ R243, R60, c[0x0][0x2d0], -R2.reuse ;  /* 0x0000b4003cf37a23 */ /* 0x100fe40000010802 */
[----:B------:R-:W-:Y:S01]  /*8420*/  FFMA.FTZ R247, R61, c[0x0][0x2d0], -R2 ;  /* 0x0000b4003df77a23 */ /* 0x000fe20000010802 */
        /* <DEDUP_REMOVED lines=9> */
[C---:B------:R-:W-:Y:S02]  /*84c0*/  FMUL.FTZ R35, R3.reuse, R159 ;  /* 0x0000009f03237220 */ /* 0x040fe40000410000 */
[----:B------:R-:W-:Y:S02]  /*84d0*/  FMUL.FTZ R0, R0, c[0x0][0x2d0] ;  /* 0x0000b40000007a20 */ /* 0x000fe40000410000 */
[----:B------:R-:W-:Y:S02]  /*84e0*/  FADD.FTZ R2, -R2, R108 ;  /* 0x0000006c02027221 */ /* 0x000fe40000010100 */
[----:B---3--:R-:W-:Y:S01]  /*84f0*/  FADD.FTZ R5, R178, R7 ;  /* 0x00000007b2057221 */ /* 0x008fe20000010000 */
[----:B------:R-:W1:Y:S01]  /*8500*/  MUFU.EX2 R21, R4 ;  /* 0x0000000400157308 */ /* 0x000e620000000800 */
[----:B------:R-:W-:Y:S01]  /*8510*/  FMUL.FTZ R2, R2, c[0x0][0x2d0] ;  /* 0x0000b40002027a20 */ /* 0x000fe20000410000 */
[C---:B------:R-:W-:Y:S01]  /*8520*/  F2FP.PACK_AB R178, R8.reuse, R178 ;  /* 0x000000b208b2723e */ /* 0x040fe200000000ff */
[----:B------:R-:W-:Y:S02]  /*8530*/  FADD.FTZ R181, R8, R5 ;  /* 0x0000000508b57221 */ /* 0x000fe40000010000 */
[C---:B------:R-:W-:Y:S02]  /*8540*/  FMUL.FTZ R5, R100.reuse, R145 ;  /* 0x0000009164057220 */ /* 0x040fe40000410000 */
[C---:B------:R-:W-:Y:S02]  /*8550*/  FMUL.FTZ R7, R3.reuse, R147 ;  /* 0x0000009303077220 */ /* 0x040fe40000410000 */
[C---:B------:R-:W-:Y:S01]  /*8560*/  FMUL.FTZ R50, R3.reuse, R166 ;  /* 0x000000a603327220 */ /* 0x040fe20000410000 */
[----:B------:R-:W2:Y:S01]  /*8570*/  MUFU.EX2 R0, R0 ;  /* 0x0000000000007308 */ /* 0x000ea20000000800 */
        /* <DEDUP_REMOVED lines=10> */
[----:B-1----:R-:W-:Y:S01]  /*8620*/  F2FP.PACK_AB R108, R20, R21 ;  /* 0x00000015146c723e */ /* 0x002fe200000000ff */
[----:B------:R-:W-:Y:S02]  /*8630*/  FMUL.FTZ R4, R101, c[0x0][0x2d0] ;  /* 0x0000b40065047a20 */ /* 0x000fe40000410000 */
[C---:B------:R-:W-:Y:S02]  /*8640*/  FMUL.FTZ R71, R3.reuse, R71 ;  /* 0x0000004703477220 */ /* 0x040fe40000410000 */
[----:B------:R-:W-:Y:S01]  /*8650*/  FMUL.FTZ R80, R100, R80 ;  /* 0x0000005064507220 */ /* 0x000fe20000410000 */
[----:B------:R-:W-:Y:S01]  /*8660*/  FSEL R4, R4, RZ, P0 ;  /* 0x000000ff04047208 */ /* 0x000fe20000000000 */
[----:B------:R-:W-:Y:S01]  /*8670*/  FMUL.FTZ R81, R100, R81 ;  /* 0x0000005164517220 */ /* 0x000fe20000410000 */
[----:B------:R-:W-:Y:S01]  /*8680*/  MUFU.EX2 R252, R185 ;  /* 0x000000b900fc7308 */ /* 0x000fe20000000800 */
[----:B------:R-:W-:Y:S02]  /*8690*/  FMUL.FTZ R82, R3, R82 ;  /* 0x0000005203527220 */ /* 0x000fe40000410000 */
        /* <DEDUP_REMOVED lines=19> */
[----:B--2---:R-:W-:Y:S02]  /*87d0*/  FFMA.FTZ R4, R0, R250, R21 ;  /* 0x000000fa00047223 */ /* 0x004fe40000010015 */
[----:B---3--:R-:W-:Y:S02]  /*87e0*/  FMUL.FTZ R30, R2, R130 ;  /* 0x00000082021e7220 */ /* 0x008fe40000410000 */
[----:B------:R-:W-:Y:S01]  /*87f0*/  FADD.FTZ R130, R20, R4 ;  /* 0x0000000414827221 */ /* 0x000fe20000010000 */
[----:B------:R-:W-:Y:S01]  /*8800*/  MUFU.EX2 R250, R188 ;  /* 0x000000bc00fa7308 */ /* 0x000fe20000000800 */
[----:B------:R-:W2:Y:S01]  /*8810*/  LDSM.16.MT88.4 R20, [R201] ;  /* 0x00000000c914783b */ /* 0x000ea20000004200 */
[----:B------:R-:W-:Y:S02]  /*8820*/  FMUL.FTZ R26, R2, R134 ;  /* 0x00000086021a7220 */ /* 0x000fe40000410000 */
[C---:B------:R-:W-:Y:S02]  /*8830*/  FMUL.FTZ R12, R0.reuse, R136 ;  /* 0x00000088000c7220 */ /* 0x040fe40000410000 */
[C---:B------:R-:W-:Y:S02]  /*8840*/  FMUL.FTZ R24, R0.reuse, R132 ;  /* 0x0000008400187220 */ /* 0x040fe40000410000 */
[----:B------:R-:W-:Y:S02]  /*8850*/  FMUL.FTZ R25, R0, R133 ;  /* 0x0000008500197220 */ /* 0x000fe40000410000 */
[----:B------:R-:W3:Y:S01]  /*8860*/  MUFU.EX2 R134, R36 ;  /* 0x0000002400867308 */ /* 0x000ee20000000800 */
[C---:B------:R-:W-:Y:S02]  /*8870*/  FMUL.FTZ R27, R2.reuse, R135 ;  /* 0x00000087021b7220 */ /* 0x040fe40000410000 */
[----:B------:R-:W-:Y:S02]  /*8880*/  FMUL.FTZ R31, R2, R131 ;  /* 0x00000083021f7220 */ /* 0x000fe40000410000 */
[----:B------:R-:W-:Y:S02]  /*8890*/  FMUL.FTZ R28, R0, R128 ;  /* 0x00000080001c7220 */ /* 0x000fe40000410000 */
[----:B------:R-:W-:Y:S02]  /*88a0*/  FADD.FTZ R128, R6, R33 ;  /* 0x0000002106807221 */ /* 0x000fe40000010000 */
[----:B------:R-:W-:Y:S01]  /*88b0*/  FMUL.FTZ R4, R100, R144 ;  /* 0x0000009064047220 */ /* 0x000fe20000410000 */
[----:B------:R4:W-:Y:S01]  /*88c0*/  MUFU.EX2 R133, R32 ;  /* 0x0000002000857308 */ /* 0x0009e20000000800 */
[C---:B------:R-:W-:Y:S02]  /*88d0*/  FMUL.FTZ R8, R0.reuse, R140 ;  /* 0x0000008c00087220 */ /* 0x040fe40000410000 */
[C---:B------:R-:W-:Y:S02]  /*88e0*/  FMUL.FTZ R9, R0.reuse, R141 ;  /* 0x0000008d00097220 */ /* 0x040fe40000410000 */
[----:B------:R-:W-:Y:S02]  /*88f0*/  FMUL.FTZ R29, R0, R129 ;  /* 0x00000081001d7220 */ /* 0x000fe40000410000 */
[C---:B-1----:R-:W-:Y:S02]  /*8900*/  FFMA.FTZ R129, R2.reuse, R251, R109 ;  /* 0x000000fb02817223 */ /* 0x042fe4000001006d */
[C---:B------:R-:W-:Y:S01]  /*8910*/  FMUL.FTZ R10, R2.reuse, R142 ;  /* 0x0000008e020a7220 */ /* 0x040fe20000410000 */
[----:B------:R-:W1:Y:S01]  /*8920*/  MUFU.EX2 R131, R18 ;  /* 0x0000001200837308 */ /* 0x000e620000000800 */
[----:B------:R-:W-:Y:S02]  /*8930*/  FMUL.FTZ R11, R2, R143 ;  /* 0x0000008f020b7220 */ /* 0x000fe40000410000 */
[----:B------:R-:W-:Y:S01]  /*8940*/  FMUL.FTZ R13, R0, R137 ;  /* 0x00000089000d7220 */ /* 0x000fe20000410000 */
[----:B---3--:R-:W-:Y:S01]  /*8950*/  F2FP.PACK_AB R179, R134, R6 ;  /* 0x0000000686b3723e */ /* 0x008fe200000000ff */
[----:B------:R-:W-:Y:S01]  /*8960*/  FMUL.FTZ R6, R3, R146 ;  /* 0x0000009203067220 */ /* 0x000fe20000410000 */
[----:B------:R-:W3:Y:S01]  /*8970*/  LDSM.16.MT88.4 R36, [R202] ;  /* 0x00000000ca24783b */ /* 0x000ee20000004200 */
[----:B------:R-:W-:Y:S02]  /*8980*/  FMUL.FTZ R33, R100, R157 ;  /* 0x0000009d64217220 */ /* 0x000fe40000410000 */
[C---:B------:R-:W-:Y:S01]  /*8990*/  FMUL.FTZ R60, R0.reuse, R112 ;  /* 0x00000070003c7220 */ /* 0x040fe20000410000 */
[----:B------:R5:W-:Y:S01]  /*89a0*/  MUFU.EX2 R132, R17 ;  /* 0x0000001100847308 */ /* 0x000be20000000800 */
[----:B------:R-:W-:Y:S01]  /*89b0*/  FMUL.FTZ R61, R0, R113 ;  /* 0x00000071003d7220 */ /* 0x000fe20000410000 */
[-C--:B--2---:R-:W-:Y:S05]  /*89c0*/  HMMA.16816.F32 R4, R176, R20.reuse, R4 ;  /* 0x00000014b004723c */ /* 0x084fea0000001804 */
[C---:B------:R-:W-:Y:S02]  /*89d0*/  FMUL.FTZ R14, R2.reuse, R138 ;  /* 0x0000008a020e7220 */ /* 0x040fe40000410000 */
[----:B------:R-:W-:Y:S01]  /*89e0*/  FMUL.FTZ R15, R2, R139 ;  /* 0x0000008b020f7220 */ /* 0x000fe20000410000 */
[----:B------:R-:W2:Y:S01]  /*89f0*/  MUFU.EX2 R135, R16 ;  /* 0x0000001000877308 */ /* 0x000ea20000000800 */
[----:B----4-:R-:W-:Y:S02]  /*8a00*/  FMUL.FTZ R32, R100, R156 ;  /* 0x0000009c64207220 */ /* 0x010fe40000410000 */
[----:B------:R-:W-:Y:S01]  /*8a10*/  LDSM.16.MT88.4 R156, [R202+0xc00] ;  /* 0x000c0000ca9c783b */ /* 0x000fe20000004200 */
[----:B-1----:R-:W-:Y:S01]  /*8a20*/  F2FP.PACK_AB R109, R131, R109 ;  /* 0x0000006d836d723e */ /* 0x002fe200000000ff */
[----:B------:R-:W-:Y:S02]  /*8a30*/  FMUL.FTZ R18, R3, R150 ;  /* 0x0000009603127220 */ /* 0x000fe40000410000 */
[C---:B------:R-:W-:Y:S02]  /*8a40*/  FMUL.FTZ R62, R2.reuse, R114 ;  /* 0x00000072023e7220 */ /* 0x040fe40000410000 */
[----:B------:R-:W-:Y:S01]  /*8a50*/  FMUL.FTZ R63, R2, R115 ;  /* 0x00000073023f7220 */ /* 0x000fe20000410000 */
[----:B------:R-:W1:Y:S01]  /*8a60*/  MUFU.EX2 R136, R19 ;  /* 0x0000001300887308 */ /* 0x000e620000000800 */
[----:B------:R-:W4:Y:S01]  /*8a70*/  LDSM.16.MT88.4 R112, [R202+0x1000] ;  /* 0x00100000ca70783b */ /* 0x000f220000004200 */
[----:B------:R-:W-:Y:S02]  /*8a80*/  FMUL.FTZ R40, R0, R124 ;  /* 0x0000007c00287220 */ /* 0x000fe40000410000 */
[----:B-----5:R-:W-:Y:S02]  /*8a90*/  FMUL.FTZ R17, R100, R149 ;  /* 0x0000009564117220 */ /* 0x020fe40000410000 */
[----:B------:R-:W-:Y:S02]  /*8aa0*/  FMUL.FTZ R41, R0, R125 ;  /* 0x0000007d00297220 */ /* 0x000fe40000410000 */
[C---:B------:R-:W-:Y:S02]  /*8ab0*/  FMUL.FTZ R42, R2.reuse, R126 ;  /* 0x0000007e022a7220 */ /* 0x040fe40000410000 */
[----:B------:R-:W-:Y:S01]  /*8ac0*/  FMUL.FTZ R43, R2, R127 ;  /* 0x0000007f022b7220 */ /* 0x000fe20000410000 */
[----:B------:R-:W-:Y:S01]  /*8ad0*/  MUFU.EX2 R140, R186 ;  /* 0x000000ba008c7308 */ /* 0x000fe20000000800 */
[----:B------:R-:W-:Y:S01]  /*8ae0*/  FMUL.FTZ R44, R0, R120 ;  /* 0x00000078002c7220 */ /* 0x000fe20000410000 */
[----:B------:R-:W-:Y:S01]  /*8af0*/  LDSM.16.MT88.4 R124, [R201+0x1400] ;  /* 0x00140000c97c783b */ /* 0x000fe20000004200 */
[----:B--2---:R-:W-:Y:S01]  /*8b00*/  F2FP.PACK_AB R111, R135, R132 ;  /* 0x00000084876f723e */ /* 0x004fe200000000ff */
[----:B------:R-:W-:Y:S02]  /*8b10*/  FMUL.FTZ R16, R100, R148 ;  /* 0x0000009464107220 */ /* 0x000fe40000410000 */
[----:B------:R-:W-:Y:S02]  /*8b20*/  FMUL.FTZ R45, R0, R121 ;  /* 0x00000079002d7220 */ /* 0x000fe40000410000 */
[C---:B------:R-:W-:Y:S02]  /*8b30*/  FMUL.FTZ R46, R2.reuse, R122 ;  /* 0x0000007a022e7220 */ /* 0x040fe40000410000 */
[----:B------:R-:W-:Y:S01]  /*8b40*/  FMUL.FTZ R47, R2, R123 ;  /* 0x0000007b022f7220 */ /* 0x000fe20000410000 */
[----:B------:R-:W-:Y:S01]  /*8b50*/  MUFU.EX2 R138, R180 ;  /* 0x000000b4008a7308 */ /* 0x000fe20000000800 */
[----:B------:R-:W-:Y:S01]  /*8b60*/  FMUL.FTZ R56, R0, R116 ;  /* 0x0000007400387220 */ /* 0x000fe20000410000 */
[----:B-1----:R-:W-:Y:S01]  /*8b70*/  F2FP.PACK_AB R110, R136, R133 ;  /* 0x00000085886e723e */ /* 0x002fe200000000ff */
[----:B------:R-:W-:Y:S01]  /*8b80*/  LDSM.16.MT88.4 R120, [R202+0x400] ;  /* 0x00040000ca78783b */ /* 0x000fe20000004200 */
[C---:B------:R-:W-:Y:S02]  /*8b90*/  FMUL.FTZ R19, R3.reuse, R151 ;  /* 0x0000009703137220 */ /* 0x040fe40000410000 */
[----:B------:R-:W-:Y:S02]  /*8ba0*/  FMUL.FTZ R57, R0, R117 ;  /* 0x0000007500397220 */ /* 0x000fe40000410000 */
[C---:B------:R-:W-:Y:S01]  /*8bb0*/  FMUL.FTZ R58, R2.reuse, R118 ;  /* 0x00000076023a7220 */ /* 0x040fe20000410000 */
[C---:B------:R-:W-:Y:S01]  /*8bc0*/  HMMA.16816.F32 R8, R108.reuse, R20, R8 ;  /* 0x000000146c08723c */ /* 0x040fe20000001808 */
[----:B------:R-:W-:Y:S01]  /*8bd0*/  MUFU.EX2 R139, R182 ;  /* 0x000000b6008b7308 */ /* 0x000fe20000000800 */
[----:B------:R-:W-:Y:S02]  /*8be0*/  LDSM.16.MT88.4 R148, [R201+0xc00] ;  /* 0x000c0000c994783b */ /* 0x000fe40000004200 */
[----:B------:R-:W-:Y:S02]  /*8bf0*/  FMUL.FTZ R59, R2, R119 ;  /* 0x00000077023b7220 */ /* 0x000fe40000410000 */
[----:B------:R-:W-:Y:S02]  /*8c00*/  FMUL.FTZ R72, R0, R72 ;  /* 0x0000004800487220 */ /* 0x000fe40000410000 */
[-C--:B------:R-:W-:Y:S02]  /*8c10*/  HMMA.16816.F32 R12, R108, R22.reuse, R12 ;  /* 0x000000166c0c723c */ /* 0x080fe4000000180c */
[----:B------:R-:W-:Y:S01]  /*8c20*/  LDSM.16.MT88.4 R116, [R201+0x400] ;  /* 0x00040000c974783b */ /* 0x000fe20000004200 */
[----:B------:R-:W-:Y:S01]  /*8c30*/  MUFU.EX2 R251, R183 ;  /* 0x000000b700fb7308 */ /* 0x000fe20000000800 */
[C---:B------:R-:W-:Y:S02]  /*8c40*/  FMUL.FTZ R20, R100.reuse, R152 ;  /* 0x0000009864147220 */ /* 0x040fe40000410000 */
[----:B------:R-:W-:Y:S02]  /*8c50*/  FMUL.FTZ R21, R100, R153 ;  /* 0x0000009964157220 */ /* 0x000fe40000410000 */
[C---:B------:R-:W-:Y:S04]  /*8c60*/  HMMA.16816.F32 R16, R176.reuse, R22, R16 ;  /* 0x00000016b010723c */ /* 0x040fe80000001810 */
[----:B------:R-:W-:Y:S01]  /*8c70*/  FMUL.FTZ R73, R0, R73 ;  /* 0x0000004900497220 */ /* 0x000fe20000410000 */
[----:B------:R1:W-:Y:S01]  /*8c80*/  MUFU.EX2 R137, R234 ;  /* 0x000000ea00897308 */ /* 0x0003e20000000800 */
[C---:B------:R-:W-:Y:S02]  /*8c90*/  FMUL.FTZ R74, R2.reuse, R74 ;  /* 0x0000004a024a7220 */ /* 0x040fe40000410000 */
[C---:B------:R-:W-:Y:S04]  /*8ca0*/  FMUL.FTZ R22, R3.reuse, R154 ;  /* 0x0000009a03167220 */ /* 0x040fe80000410000 */
[C---:B------:R-:W-:Y:S02]  /*8cb0*/  FMUL.FTZ R23, R3.reuse, R155 ;  /* 0x0000009b03177220 */ /* 0x040fe40000410000 */
[----:B------:R-:W-:Y:S01]  /*8cc0*/  FMUL.FTZ R75, R2, R75 ;  /* 0x0000004b024b7220 */ /* 0x000fe20000410000 */
[----:B------:R-:W-:Y:S01]  /*8cd0*/  MUFU.EX2 R106, R193 ;  /* 0x000000c1006a7308 */ /* 0x000fe20000000800 */
[C---:B------:R-:W-:Y:S02]  /*8ce0*/  FMUL.FTZ R76, R0.reuse, R76 ;  /* 0x0000004c004c7220 */ /* 0x040fe40000410000 */
[----:B------:R-:W-:Y:S01]  /*8cf0*/  FMUL.FTZ R77, R0, R77 ;  /* 0x0000004d004d7220 */ /* 0x000fe20000410000 */
[-C--:B---3--:R-:W-:Y:S03]  /*8d00*/  HMMA.16816.F32 R20, R176, R36.reuse, R20 ;  /* 0x00000024b014723c */ /* 0x088fe60000001814 */
[C---:B------:R-:W-:Y:S02]  /*8d10*/  FMUL.FTZ R78, R2.reuse, R78 ;  /* 0x0000004e024e7220 */ /* 0x040fe40000410000 */
[----:B------:R-:W-:Y:S01]  /*8d20*/  FMUL.FTZ R79, R2, R79 ;  /* 0x0000004f024f7220 */ /* 0x000fe20000410000 */
[----:B------:R-:W-:Y:S01]  /*8d30*/  MUFU.EX2 R141, R191 ;  /* 0x000000bf008d7308 */ /* 0x000fe20000000800 */
[C---:B------:R-:W-:Y:S01]  /*8d40*/  FMUL.FTZ R83, R3.reuse, R83 ;  /* 0x0000005303537220 */ /* 0x040fe20000410000 */
[C---:B------:R-:W-:Y:S04]  /*8d50*/  HMMA.16816.F32 R24, R108.reuse, R36, R24 ;  /* 0x000000246c18723c */ /* 0x040fe80000001818 */
[----:B-1----:R-:W-:Y:S01]  /*8d60*/  MOV R234, R184 ;  /* 0x000000b800ea7202 */ /* 0x002fe20000000f00 */
[C---:B------:R-:W-:Y:S02]  /*8d70*/  FMUL.FTZ R84, R100.reuse, R84 ;  /* 0x0000005464547220 */ /* 0x040fe40000410000 */
[C---:B------:R-:W-:Y:S01]  /*8d80*/  FMUL.FTZ R36, R100.reuse, R160 ;  /* 0x000000a064247220 */ /* 0x040fe20000410000 */
[-C--:B------:R-:W-:Y:S01]  /*8d90*/  HMMA.16816.F32 R28, R108, R38.reuse, R28 ;  /* 0x000000266c1c723c */ /* 0x080fe2000000181c */
[----:B------:R-:W-:Y:S03]  /*8da0*/  MUFU.EX2 R222, R222 ;  /* 0x000000de00de7308 */ /* 0x000fe60000000800 */
[C---:B------:R-:W-:Y:S02]  /*8db0*/  FMUL.FTZ R37, R100.reuse, R161 ;  /* 0x000000a164257220 */ /* 0x040fe40000410000 */
[----:B------:R-:W-:Y:S02]  /*8dc0*/  FMUL.FTZ R85, R100, R85 ;  /* 0x0000005564557220 */ /* 0x000fe40000410000 */
[C---:B------:R-:W-:Y:S03]  /*8dd0*/  HMMA.16816.F32 R32, R176.reuse, R38, R32 ;  /* 0x00000026b020723c */ /* 0x040fe60000001820 */
[----:B------:R-:W-:Y:S01]  /*8de0*/  MUFU.EX2 R223, R223 ;  /* 0x000000df00df7308 */ /* 0x000fe20000000800 */
[C---:B------:R-:W-:Y:S02]  /*8df0*/  FMUL.FTZ R86, R3.reuse, R86 ;  /* 0x0000005603567220 */ /* 0x040fe40000410000 */
[C---:B------:R-:W-:Y:S02]  /*8e00*/  FMUL.FTZ R87, R3.reuse, R87 ;  /* 0x0000005703577220 */ /* 0x040fe40000410000 */
[C---:B------:R-:W-:Y:S04]  /*8e10*/  FMUL.FTZ R38, R3.reuse, R162 ;  /* 0x000000a203267220 */ /* 0x040fe80000410000 */
[----:B------:R-:W-:Y:S01]  /*8e20*/  FMUL.FTZ R39, R3, R163 ;  /* 0x000000a303277220 */ /* 0x000fe20000410000 */
[----:B------:R-:W-:Y:S01]  /*8e30*/  MUFU.EX2 R224, R224 ;  /* 0x000000e000e07308 */ /* 0x000fe20000000800 */
[C---:B------:R-:W-:Y:S02]  /*8e40*/  FMUL.FTZ R88, R0.reuse, R88 ;  /* 0x0000005800587220 */ /* 0x040fe40000410000 */
[C---:B------:R-:W-:Y:S02]  /*8e50*/  FMUL.FTZ R89, R0.reuse, R89 ;  /* 0x0000005900597220 */ /* 0x040fe40000410000 */
[C---:B------:R-:W-:Y:S01]  /*8e60*/  FMUL.FTZ R92, R0.reuse, R92 ;  /* 0x0000005c005c7220 */ /* 0x040fe20000410000 */
[-C--:B------:R-:W-:Y:S03]  /*8e70*/  HMMA.16816.F32 R36, R176, R52.reuse, R36 ;  /* 0x00000034b024723c */ /* 0x080fe60000001824 */
[----:B------:R-:W-:Y:S01]  /*8e80*/  FMUL.FTZ R93, R0, R93 ;  /* 0x0000005d005d7220 */ /* 0x000fe20000410000 */
[----:B------:R-:W-:Y:S01]  /*8e90*/  MUFU.EX2 R194, R238 ;  /* 0x000000ee00c27308 */ /* 0x000fe20000000800 */
[----:B------:R-:W-:Y:S02]  /*8ea0*/  FADD.FTZ R0, R105, R181 ;  /* 0x000000b569007221 */ /* 0x000fe40000010000 */
[----:B------:R-:W-:Y:S01]  /*8eb0*/  LDSM.16.MT88.4 R180, [R201+0x2c00] ;  /* 0x002c0000c9b4783b */ /* 0x000fe20000004200 */
[C---:B------:R-:W-:Y:S04]  /*8ec0*/  HMMA.16816.F32 R40, R108.reuse, R52, R40 ;  /* 0x000000346c28723c */ /* 0x040fe80000001828 */
[C---:B------:R-:W-:Y:S02]  /*8ed0*/  FMUL.FTZ R96, R100.reuse, R96 ;  /* 0x0000006064607220 */ /* 0x040fe40000410000 */
[C---:B------:R-:W-:Y:S01]  /*8ee0*/  FMUL.FTZ R97, R100.reuse, R97 ;  /* 0x0000006164617220 */ /* 0x040fe20000410000 */
[----:B------:R-:W-:Y:S01]  /*8ef0*/  MUFU.EX2 R193, R243 ;  /* 0x000000f300c17308 */ /* 0x000fe20000000800 */
[-C--:B------:R-:W-:Y:S04]  /*8f00*/  HMMA.16816.F32 R44, R108, R54.reuse, R44 ;  /* 0x000000366c2c723c */ /* 0x080fe8000000182c */
[C---:B------:R-:W-:Y:S02]  /*8f10*/  FMUL.FTZ R52, R100.reuse, R168 ;  /* 0x000000a864347220 */ /* 0x040fe40000410000 */
        /* <DEDUP_REMOVED lines=11> */
[-C--:B----4-:R-:W-:Y:S03]  /*8fd0*/  HMMA.16816.F32 R52, R176, R112.reuse, R52 ;  /* 0x00000070b034723c */ /* 0x090fe60000001834 */
[----:B------:R-:W-:Y:S02]  /*8fe0*/  FADD.FTZ R3, R134, R128 ;  /* 0x0000008086037221 */ /* 0x000fe40000010000 */
[----:B------:R-:W-:Y:S01]  /*8ff0*/  MUFU.EX2 R128, R230 ;  /* 0x000000e600807308 */ /* 0x000fe20000000800 */
[C---:B------:R-:W-:Y:S02]  /*9000*/  FMUL.FTZ R94, R2.reuse, R94 ;  /* 0x0000005e025e7220 */ /* 0x040fe40000410000 */
[C---:B------:R-:W-:Y:S04]  /*9010*/  HMMA.16816.F32 R56, R108.reuse, R112, R56 ;  /* 0x000000706c38723c */ /* 0x040fe80000001838 */
[----:B------:R-:W-:Y:S03]  /*9020*/  FMUL.FTZ R95, R2, R95 ;  /* 0x0000005f025f7220 */ /* 0x000fe60000410000 */
[----:B------:R-:W1:Y:S01]  /*9030*/  MUFU.EX2 R2, R195 ;  /* 0x000000c300027308 */ /* 0x000e620000000800 */
[-C--:B------:R-:W-:Y:S08]  /*9040*/  HMMA.16816.F32 R60, R108, R114.reuse, R60 ;  /* 0x000000726c3c723c */ /* 0x080ff0000000183c */
[C---:B------:R-:W-:Y:S01]  /*9050*/  HMMA.16816.F32 R64, R176.reuse, R114, R64 ;  /* 0x00000072b040723c */ /* 0x040fe20000001840 */
[----:B------:R-:W2:Y:S01]  /*9060*/  LDSM.16.MT88.4 R112, [R201+0x2000] ;  /* 0x00200000c970783b */ /* 0x000ea20000004200 */
[----:B------:R-:W-:Y:S10]  /*9070*/  MUFU.EX2 R230, R198 ;  /* 0x000000c600e67308 */ /* 0x000ff40000000800 */
[----:B------:R-:W-:Y:S01]  /*9080*/  MUFU.EX2 R198, R241 ;  /* 0x000000f100c67308 */ /* 0x000fe20000000800 */
[----:B-1----:R-:W-:Y:S04]  /*9090*/  FADD.FTZ R0, R2, R0 ;  /* 0x0000000002007221 */ /* 0x002fe80000010000 */
[----:B------:R-:W-:Y:S05]  /*90a0*/  FADD.FTZ R0, R107, R0 ;  /* 0x000000006b007221 */ /* 0x000fea0000010000 */
[----:B------:R-:W1:Y:S01]  /*90b0*/  MUFU.EX2 R195, R236 ;  /* 0x000000ec00c37308 */ /* 0x000e620000000800 */
[-C--:B--2---:R-:W-:Y:S08]  /*90c0*/  HMMA.16816.F32 R68, R176, R112.reuse, R68 ;  /* 0x00000070b044723c */ /* 0x084ff00000001844 */
[C---:B------:R-:W-:Y:S08]  /*90d0*/  HMMA.16816.F32 R72, R108.reuse, R112, R72 ;  /* 0x000000706c48723c */ /* 0x040ff00000001848 */
[-C--:B------:R-:W-:Y:S08]  /*90e0*/  HMMA.16816.F32 R76, R108, R114.reuse, R76 ;  /* 0x000000726c4c723c */ /* 0x080ff0000000184c */
[C---:B------:R-:W-:Y:S01]  /*90f0*/  HMMA.16816.F32 R80, R176.reuse, R114, R80 ;  /* 0x00000072b050723c */ /* 0x040fe20000001850 */
[----:B------:R-:W2:Y:S07]  /*9100*/  LDSM.16.MT88.4 R112, [R202+0x2000] ;  /* 0x00200000ca70783b */ /* 0x000eae0000004200 */
        /* <DEDUP_REMOVED lines=12> */
[----:B------:R-:W-:Y:S03]  /*91d0*/  MUFU.EX2 R129, R231 ;  /* 0x000000e700817308 */ /* 0x000fe60000000800 */
[----:B------:R-:W-:Y:S01]  /*91e0*/  F2FP.PACK_AB R114, R184, R252 ;  /* 0x000000fcb872723e */ /* 0x000fe200000000ff */
[----:B------:R-:W-:Y:S01]  /*91f0*/  FADD.FTZ R105, R132, R0 ;  /* 0x0000000084697221 */ /* 0x000fe20000010000 */
[----:B------:R-:W-:Y:S01]  /*9200*/  F2FP.PACK_AB R115, R250, R251 ;  /* 0x000000fbfa73723e */ /* 0x000fe200000000ff */
[-C--:B------:R-:W-:Y:S04]  /*9210*/  HMMA.16816.F32 R4, R108, R116.reuse, R4 ;  /* 0x000000746c04723c */ /* 0x080fe80000001804 */
[----:B------:R-:W2:Y:S01]  /*9220*/  MUFU.EX2 R107, R233 ;  /* 0x000000e9006b7308 */ /* 0x000ea20000000800 */
[----:B------:R-:W-:Y:S01]  /*9230*/  FADD.FTZ R105, R135, R105 ;  /* 0x0000006987697221 */ /* 0x000fe20000010000 */
[----:B-1----:R-:W-:Y:S01]  /*9240*/  F2FP.PACK_AB R176, R194, R195 ;  /* 0x000000c3c2b0723e */ /* 0x002fe200000000ff */
[----:B------:R-:W-:Y:S01]  /*9250*/  LDSM.16.MT88.4 R132, [R201+0x2800] ;  /* 0x00280000c984783b */ /* 0x000fe20000004200 */
[C---:B------:R-:W-:Y:S06]  /*9260*/  HMMA.16816.F32 R8, R112.reuse, R116, R8 ;  /* 0x000000747008723c */ /* 0x040fec0000001808 */
[----:B------:R-:W1:Y:S02]  /*9270*/  MUFU.EX2 R106, R232 ;  /* 0x000000e8006a7308 */ /* 0x000e640000000800 */
[-C--:B------:R-:W-:Y:S08]  /*9280*/  HMMA.16816.F32 R12, R112, R118.reuse, R12 ;  /* 0x00000076700c723c */ /* 0x080ff0000000180c */
[C---:B------:R-:W-:Y:S01]  /*9290*/  HMMA.16816.F32 R16, R108.reuse, R118, R16 ;  /* 0x000000766c10723c */ /* 0x040fe20000001810 */
[----:B------:R-:W3:Y:S01]  /*92a0*/  LDSM.16.MT88.4 R116, [R202+0x1400] ;  /* 0x00140000ca74783b */ /* 0x000ee20000004200 */
[----:B------:R-:W-:Y:S02]  /*92b0*/  MUFU.EX2 R231, R226 ;  /* 0x000000e200e77308 */ /* 0x000fe40000000800 */
[----:B--2---:R-:W-:Y:S04]  /*92c0*/  FADD.FTZ R0, R107, R2 ;  /* 0x000000026b007221 */ /* 0x004fe80000010000 */
[-C--:B------:R-:W-:Y:S04]  /*92d0*/  HMMA.16816.F32 R20, R108, R120.reuse, R20 ;  /* 0x000000786c14723c */ /* 0x080fe80000001814 */
[----:B------:R-:W-:Y:S01]  /*92e0*/  MUFU.EX2 R232, R225 ;  /* 0x000000e100e87308 */ /* 0x000fe20000000800 */
[----:B-1----:R-:W-:Y:S03]  /*92f0*/  FADD.FTZ R0, R106, R0 ;  /* 0x000000006a007221 */ /* 0x002fe60000010000 */
[C---:B------:R-:W-:Y:S04]  /*9300*/  HMMA.16816.F32 R24, R112.reuse, R120, R24 ;  /* 0x000000787018723c */ /* 0x040fe80000001818 */
[----:B------:R-:W-:Y:S02]  /*9310*/  FADD.FTZ R0, R129, R0 ;  /* 0x0000000081007221 */ /* 0x000fe40000010000 */
[----:B------:R-:W-:Y:S02]  /*9320*/  MUFU.EX2 R225, R217 ;  /* 0x000000d900e17308 */ /* 0x000fe40000000800 */
[-C--:B------:R-:W-:Y:S04]  /*9330*/  HMMA.16816.F32 R28, R112, R122.reuse, R28 ;  /* 0x0000007a701c723c */ /* 0x080fe8000000181c */
[----:B------:R-:W-:Y:S02]  /*9340*/  FADD.FTZ R2, R128, R0 ;  /* 0x0000000080027221 */ /* 0x000fe40000010000 */
[----:B------:R-:W-:Y:S02]  /*9350*/  FADD.FTZ R0, R136, R100 ;  /* 0x0000006488007221 */ /* 0x000fe40000010000 */
[C---:B------:R-:W-:Y:S01]  /*9360*/  HMMA.16816.F32 R32, R108.reuse, R122, R32 ;  /* 0x0000007a6c20723c */ /* 0x040fe20000001820 */
[----:B------:R-:W1:Y:S01]  /*9370*/  LDSM.16.MT88.4 R120, [R201+0x2400] ;  /* 0x00240000c978783b */ /* 0x000e620000004200 */
[----:B------:R2:W4:Y:S02]  /*9380*/  MUFU.EX2 R136, R235 ;  /* 0x000000eb00887308 */ /* 0x0005240000000800 */
[----:B------:R-:W-:Y:S02]  /*9390*/  FADD.FTZ R100, R192, R3 ;  /* 0x00000003c0647221 */ /* 0x000fe40000010000 */
[----:B------:R-:W-:Y:S02]  /*93a0*/  FADD.FTZ R3, R187, R0 ;  /* 0x00000000bb037221 */ /* 0x000fe40000010000 */
[-C--:B------:R-:W-:Y:S01]  /*93b0*/  HMMA.16816.F32 R36, R108, R124.reuse, R36 ;  /* 0x0000007c6c24723c */ /* 0x080fe20000001824 */
[----:B------:R-:W-:Y:S03]  /*93c0*/  LDSM.16.MT88.4 R184, [R202+0x2c00] ;  /* 0x002c0000cab8783b */ /* 0x000fe60000004200 */
[----:B------:R-:W5:Y:S01]  /*93d0*/  MUFU.EX2 R226, R199 ;  /* 0x000000c700e27308 */ /* 0x000f620000000800 */
[----:B------:R-:W-:Y:S02]  /*93e0*/  FADD.FTZ R0, R137, R2 ;  /* 0x0000000289007221 */ /* 0x000fe40000010000 */
[----:B------:R-:W-:Y:S01]  /*93f0*/  FADD.FTZ R2, R141, R100 ;  /* 0x000000648d027221 */ /* 0x000fe20000010000 */
[C---:B------:R-:W-:Y:S04]  /*9400*/  HMMA.16816.F32 R40, R112.reuse, R124, R40 ;  /* 0x0000007c7028723c */ /* 0x040fe80000001828 */
[----:B------:R-:W-:Y:S02]  /*9410*/  FADD.FTZ R3, R140, R3 ;  /* 0x000000038c037221 */ /* 0x000fe40000010000 */
[----:B------:R-:W-:Y:S02]  /*9420*/  MUFU.EX2 R199, R240 ;  /* 0x000000f000c77308 */ /* 0x000fe40000000800 */
[-C--:B------:R-:W-:Y:S04]  /*9430*/  HMMA.16816.F32 R44, R112, R126.reuse, R44 ;  /* 0x0000007e702c723c */ /* 0x080fe8000000182c */
[----:B--2---:R-:W-:Y:S01]  /*9440*/  MOV R235, R189 ;  /* 0x000000bd00eb7202 */ /* 0x004fe20000000f00 */
[----:B----4-:R-:W-:Y:S02]  /*9450*/  FADD.FTZ R0, R136, R0 ;  /* 0x0000000088007221 */ /* 0x010fe40000010000 */
[----:B------:R-:W-:Y:S01]  /*9460*/  FADD.FTZ R3, R252, R3 ;  /* 0x00000003fc037221 */ /* 0x000fe20000010000 */
[C---:B------:R-:W-:Y:S01]  /*9470*/  HMMA.16816.F32 R48, R108.reuse, R126, R48 ;  /* 0x0000007e6c30723c */ /* 0x040fe20000001830 */
[----:B------:R-:W2:Y:S01]  /*9480*/  LDSM.16.MT88.4 R124, [R202+0x2400] ;  /* 0x00240000ca7c783b */ /* 0x000ea20000004200 */
[----:B------:R-:W4:Y:S02]  /*9490*/  MUFU.EX2 R233, R197 ;  /* 0x000000c500e97308 */ /* 0x000f240000000800 */
[----:B------:R-:W-:Y:S04]  /*94a0*/  FADD.FTZ R3, R234, R3 ;  /* 0x00000003ea037221 */ /* 0x000fe80000010000 */
[-C--:B---3--:R-:W-:Y:S04]  /*94b0*/  HMMA.16816.F32 R52, R108, R116.reuse, R52 ;  /* 0x000000746c34723c */ /* 0x088fe80000001834 */
[----:B------:R-:W-:Y:S01]  /*94c0*/  MUFU.EX2 R197, R244 ;  /* 0x000000f400c57308 */ /* 0x000fe20000000800 */
[----:B------:R-:W-:Y:S03]  /*94d0*/  FADD.FTZ R3, R225, R3 ;  /* 0x00000003e1037221 */ /* 0x000fe60000010000 */
[C---:B------:R-:W-:Y:S04]  /*94e0*/  HMMA.16816.F32 R56, R112.reuse, R116, R56 ;  /* 0x000000747038723c */ /* 0x040fe80000001838 */
[----:B-----5:R-:W-:Y:S02]  /*94f0*/  FADD.FTZ R3, R226, R3 ;  /* 0x00000003e2037221 */ /* 0x020fe40000010000 */
[----:B------:R-:W-:Y:S01]  /*9500*/  MUFU.EX2 R217, R196 ;  /* 0x000000c400d97308 */ /* 0x000fe20000000800 */
[----:B------:R-:W-:Y:S01]  /*9510*/  F2FP.PACK_AB R116, R106, R107 ;  /* 0x0000006b6a74723e */ /* 0x000fe200000000ff */
[-C--:B------:R-:W-:Y:S04]  /*9520*/  HMMA.16816.F32 R60, R112, R118.reuse, R60 ;  /* 0x00000076703c723c */ /* 0x080fe8000000183c */
[----:B------:R-:W-:Y:S01]  /*9530*/  F2FP.PACK_AB R117, R228, R229 ;  /* 0x000000e5e475723e */ /* 0x000fe200000000ff */
[----:B------:R-:W-:Y:S03]  /*9540*/  FADD.FTZ R3, R230, R3 ;  /* 0x00000003e6037221 */ /* 0x000fe60000010000 */
[C---:B------:R-:W-:Y:S01]  /*9550*/  HMMA.16816.F32 R64, R108.reuse, R118, R64 ;  /* 0x000000766c40723c */ /* 0x040fe20000001840 */
[----:B------:R3:W5:Y:S03]  /*9560*/  MUFU.EX2 R107, R239 ;  /* 0x000000ef006b7308 */ /* 0x0007660000000800 */
[----:B----4-:R-:W-:Y:S03]  /*9570*/  FADD.FTZ R3, R233, R3 ;  /* 0x00000003e9037221 */ /* 0x010fe60000010000 */
[----:B------:R-:W-:Y:S01]  /*9580*/  F2FP.PACK_AB R118, R128, R129 ;  /* 0x000000818076723e */ /* 0x000fe200000000ff */
[-C--:B-1----:R-:W-:Y:S01]  /*9590*/  HMMA.16816.F32 R68, R108, R120.reuse, R68 ;  /* 0x000000786c44723c */ /* 0x082fe20000001844 */
[----:B------:R-:W-:Y:S02]  /*95a0*/  LDSM.16.MT88.4 R128, [R201+0x1800] ;  /* 0x00180000c980783b */ /* 0x000fe40000004200 */
[----:B------:R-:W1:Y:S01]  /*95b0*/  MUFU.EX2 R106, R245 ;  /* 0x000000f5006a7308 */ /* 0x000e620000000800 */
[----:B------:R-:W-:Y:S01]  /*95c0*/  F2FP.PACK_AB R119, R232, R231 ;  /* 0x000000e7e877723e */ /* 0x000fe200000000ff */
[----:B------:R-:W-:Y:S03]  /*95d0*/  FADD.FTZ R3, R195, R3 ;  /* 0x00000003c3037221 */ /* 0x000fe60000010000 */
[C---:B------:R-:W-:Y:S05]  /*95e0*/  HMMA.16816.F32 R72, R112.reuse, R120, R72 ;  /* 0x000000787048723c */ /* 0x040fea0000001848 */
[----:B------:R-:W-:Y:S03]  /*95f0*/  MUFU.EX2 R196, R237 ;  /* 0x000000ed00c47308 */ /* 0x000fe60000000800 */
[-C--:B------:R-:W-:Y:S04]  /*9600*/  HMMA.16816.F32 R76, R112, R122.reuse, R76 ;  /* 0x0000007a704c723c */ /* 0x080fe8000000184c */
[----:B---3--:R-:W-:Y:S01]  /*9610*/  MOV R239, R190 ;  /* 0x000000be00ef7202 */ /* 0x008fe20000000f00 */
[----:B-----5:R-:W-:Y:S02]  /*9620*/  FADD.FTZ R0, R107, R0 ;  /* 0x000000006b007221 */ /* 0x020fe40000010000 */
[----:B------:R-:W3:Y:S01]  /*9630*/  MUFU.EX2 R192, R247 ;  /* 0x000000f700c07308 */ /* 0x000ee20000000800 */
[C---:B------:R-:W-:Y:S01]  /*9640*/  HMMA.16816.F32 R80, R108.reuse, R122, R80 ;  /* 0x0000007a6c50723c */ /* 0x040fe20000001850 */
[----:B------:R-:W4:Y:S03]  /*9650*/  LDSM.16.MT88.4 R120, [R201+0x800] ;  /* 0x00080000c978783b */ /* 0x000f260000004200 */
[----:B-1----:R-:W-:Y:S02]  /*9660*/  FADD.FTZ R236, R106, R0 ;  /* 0x000000006aec7221 */ /* 0x002fe40000010000 */
[----:B------:R-:W-:Y:S01]  /*9670*/  FADD.FTZ R0, R138, R105 ;  /* 0x000000698a007221 */ /* 0x000fe20000010000 */
[----:B------:R-:W-:Y:S01]  /*9680*/  MOV R105, R104 ;  /* 0x0000006800697202 */ /* 0x000fe20000000f00 */
[-C--:B--2---:R-:W-:Y:S01]  /*9690*/  HMMA.16816.F32 R84, R108, R124.reuse, R84 ;  /* 0x0000007c6c54723c */ /* 0x084fe20000001854 */
[----:B------:R-:W1:Y:S03]  /*96a0*/  MUFU.EX2 R190, R242 ;  /* 0x000000f200be7308 */ /* 0x000e660000000800 */
[----:B------:R-:W-:Y:S02]  /*96b0*/  FADD.FTZ R100, R139, R0 ;  /* 0x000000008b647221 */ /* 0x000fe40000010000 */
[----:B------:R-:W-:Y:S02]  /*96c0*/  FADD.FTZ R0, R239, R2 ;  /* 0x00000002ef007221 */ /* 0x000fe40000010000 */
[C---:B------:R-:W-:Y:S03]  /*96d0*/  HMMA.16816.F32 R88, R112.reuse, R124, R88 ;  /* 0x0000007c7058723c */ /* 0x040fe60000001858 */
[----:B------:R-:W2:Y:S01]  /*96e0*/  MUFU.EX2 R189, R248 ;  /* 0x000000f800bd7308 */ /* 0x000ea20000000800 */
[----:B------:R-:W-:Y:S02]  /*96f0*/  FADD.FTZ R2, R251, R100 ;  /* 0x00000064fb027221 */ /* 0x000fe40000010000 */
[----:B------:R-:W-:Y:S01]  /*9700*/  FADD.FTZ R0, R235, R0 ;  /* 0x00000000eb007221 */ /* 0x000fe20000010000 */
[----:B---3--:R-:W-:Y:S01]  /*9710*/  F2FP.PACK_AB R178, R192, R193 ;  /* 0x000000c1c0b2723e */ /* 0x008fe200000000ff */
[-C--:B------:R-:W-:Y:S01]  /*9720*/  HMMA.16816.F32 R92, R112, R126.reuse, R92 ;  /* 0x0000007e705c723c */ /* 0x080fe2000000185c */
[----:B------:R-:W3:Y:S03]  /*9730*/  LDSM.16.MT88.4 R112, [R202+0x800] ;  /* 0x00080000ca70783b */ /* 0x000ee60000004200 */
[----:B------:R-:W-:Y:S02]  /*9740*/  FADD.FTZ R2, R250, R2 ;  /* 0x00000002fa027221 */ /* 0x000fe40000010000 */
[----:B------:R-:W-:Y:S02]  /*9750*/  FADD.FTZ R0, R229, R0 ;  /* 0x00000000e5007221 */ /* 0x000fe40000010000 */
[----:B------:R-:W-:Y:S01]  /*9760*/  HMMA.16816.F32 R96, R108, R126, R96 ;  /* 0x0000007e6c60723c */ /* 0x000fe20000001860 */
[----:B------:R-:W5:Y:S03]  /*9770*/  LDSM.16.MT88.4 R124, [R202+0x1800] ;  /* 0x00180000ca7c783b */ /* 0x000f660000004200 */
[----:B-1----:R-:W-:Y:S01]  /*9780*/  F2FP.PACK_AB R177, R191, R190 ;  /* 0x000000bebfb1723e */ /* 0x002fe200000000ff */
[----:B------:R-:W-:Y:S02]  /*9790*/  FADD.FTZ R2, R217, R2 ;  /* 0x00000002d9027221 */ /* 0x000fe40000010000 */
[----:B------:R-:W-:Y:S01]  /*97a0*/  F2FP.PACK_AB R108, R226, R225 ;  /* 0x000000e1e26c723e */ /* 0x000fe200000000ff */
[----:B------:R-:W-:Y:S01]  /*97b0*/  FADD.FTZ R0, R228, R0 ;  /* 0x00000000e4007221 */ /* 0x000fe20000010000 */
[-C--:B----4-:R-:W-:Y:S05]  /*97c0*/  HMMA.16816.F32 R4, R116, R120.reuse, R4 ;  /* 0x000000787404723c */ /* 0x090fea0000001804 */
[----:B------:R-:W-:Y:S01]  /*97d0*/  F2FP.PACK_AB R110, R233, R230 ;  /* 0x000000e6e96e723e */ /* 0x000fe200000000ff */
[C---:B------:R-:W-:Y:S01]  /*97e0*/  FADD.FTZ R2, R222.reuse, R2 ;  /* 0x00000002de027221 */ /* 0x040fe20000010000 */
[----:B------:R-:W-:Y:S01]  /*97f0*/  F2FP.PACK_AB R109, R222, R217 ;  /* 0x000000d9de6d723e */ /* 0x000fe200000000ff */
[----:B------:R-:W-:Y:S01]  /*9800*/  FADD.FTZ R0, R231, R0 ;  /* 0x00000000e7007221 */ /* 0x000fe20000010000 */
[----:B------:R-:W-:Y:S03]  /*9810*/  F2FP.PACK_AB R111, R224, R223 ;  /* 0x000000dfe06f723e */ /* 0x000fe600000000ff */
[----:B--2---:R-:W-:Y:S01]  /*9820*/  F2FP.PACK_AB R179, R188, R189 ;  /* 0x000000bdbcb3723e */ /* 0x004fe200000000ff */
        /* <DEDUP_REMOVED lines=27> */
[-C--:B------:R-:W-:Y:S07]  /*99e0*/  HMMA.16816.F32 R92, R108, R122.reuse, R92 ;  /* 0x0000007a6c5c723c */ /* 0x080fee000000185c */
[----:B------:R-:W-:Y:S01]  /*99f0*/  F2FP.PACK_AB R108, R136, R137 ;  /* 0x00000089886c723e */ /* 0x000fe200000000ff */
[----:B------:R-:W-:Y:S04]  /*9a00*/  HMMA.16816.F32 R96, R116, R122, R96 ;  /* 0x0000007a7460723c */ /* 0x000fe80000001860 */
[----:B------:R-:W-:Y:S02]  /*9a10*/  F2FP.PACK_AB R110, R106, R107 ;  /* 0x0000006b6a6e723e */ /* 0x000fe400000000ff */
[C---:B------:R-:W-:Y:S02]  /*9a20*/  F2FP.PACK_AB R109, R198.reuse, R196 ;  /* 0x000000c4c66d723e */ /* 0x040fe400000000ff */
[----:B------:R-:W-:Y:S04]  /*9a30*/  F2FP.PACK_AB R111, R197, R199 ;  /* 0x000000c7c56f723e */ /* 0x000fe800000000ff */
[----:B------:R-:W-:Y:S02]  /*9a40*/  MOV R106, R103 ;  /* 0x00000067006a7202 */ /* 0x000fe40000000f00 */
[----:B------:R-:W-:Y:S01]  /*9a50*/  MOV R107, R102 ;  /* 0x00000066006b7202 */ /* 0x000fe20000000f00 */
        /* <DEDUP_REMOVED lines=33> */
[----:B------:R-:W-:Y:S07]  /*9c70*/  HMMA.16816.F32 R96, R108, R186, R96 ;  /* 0x000000ba6c60723c */ /* 0x000fee0000001860 */
[----:B------:R-:W-:Y:S02]  /*9c80*/  MOV R108, R101 ;  /* 0x00000065006c7202 */ /* 0x000fe40000000f00 */
[C---:B--2---:R-:W-:Y:S03]  /*9c90*/  ISETP.GT.AND P0, PT, R220.reuse, R5, PT ;  /* 0x00000005dc00720c */ /* 0x044fe60003f04270 */
[----:B------:R-:W-:Y:S10]  /*9ca0*/  IADD3 R220, R220, -0x1, RZ ;  /* 0xffffffffdcdc7810 */ /* 0x000ff40007ffe0ff */
[----:B------:R-:W-:-:S05]  /*9cb0*/  @P0 BRA `(.L_x_3099) ;  /* 0xffffbfe000000947 */ /* 0x000fca000383ffff */
.L_x_3088:
[----:B------:R-:W2:Y:S02]  /*9cc0*/  LDL R0, [R1+0x4] ;  /* 0x0000040001007983 */ /* 0x000ea40000100800 */
[----:B--2---:R-:W-:-:S13]  /*9cd0*/  ISETP.GE.AND P0, PT, R220, R0, PT ;  /* 0x00000000dc00720c */ /* 0x004fda0003f06270 */
[----:B------:R-:W-:Y:S05]  /*9ce0*/  @!P0 BRA `(.L_x_3100) ;  /* 0x000034d000008947 */ /* 0x000fea0003800000 */
[----:B------:R-:W-:Y:S01]  /*9cf0*/  IMAD.MOV.U32 R106, RZ, RZ, R103 ;  /* 0x000000ffff6a7224 */ /* 0x000fe200078e0067 */
[----:B------:R-:W-:Y:S01]  /*9d00*/  MOV R108, R101 ;  /* 0x00000065006c7202 */ /* 0x000fe20000000f00 */
[----:B------:R-:W-:Y:S01]  /*9d10*/  IMAD.MOV.U32 R105, RZ, RZ, R104 ;  /* 0x000000ffff697224 */ /* 0x000fe200078e0068 */
[----:B------:R-:W-:Y:S02]  /*9d20*/  MOV R107, R102 ;  /* 0x00000066006b7202 */ /* 0x000fe40000000f00 */
.L_x_3107:
        /* <DEDUP_REMOVED lines=33> */
[----:B------:R-:W-:Y:S01]  /*9f40*/  IMAD.SHL.U32 R54, R7, 0x2, RZ ;  /* 0x0000000207367824 */ /* 0x000fe200078e00ff */
        /* <DEDUP_REMOVED lines=11> */
.L_x_3142:
        /* <DEDUP_REMOVED lines=13> */
[C---:B------:R-:W-:Y:S02]  /*a0d0*/  IADD3 R46, -R217.reuse, 0x10, RZ ;  /* 0x00000010d92e7810 */ /* 0x040fe40007ffe1ff */
        /* <DEDUP_REMOVED lines=8> */
[----:B------:R-:W-:Y:S03]  /*a160*/  IADD3 R36, P6, R2, R45, RZ ;  /* 0x0000002d02247210 */ /* 0x000fe60007fde0ff */
[--C-:B------:R-:W-:Y:S01]  /*a170*/  IMAD.X R29, R0, 0x1, R38.reuse, P3 ;  /* 0x00000001001d7824 */ /* 0x100fe200018e0626 */
[----:B------:R-:W-:Y:S02]  /*a180*/  ISETP.GE.AND P3, PT, R110, c[0x0][0x1d4], PT ;  /* 0x000075006e007a0c */ /* 0x000fe40003f66270 */
[----:B------:R-:W-:Y:S01]  /*a190*/  IMAD.X R37, R0, 0x1, R39, P6 ;  /* 0x0000000100257824 */ /* 0x000fe200030e0627 */
[----:B------:R-:W-:Y:S01]  /*a1a0*/  IADD3 R40, P6, R2, R54, RZ ;  /* 0x0000003602287210 */ /* 0x000fe20007fde0ff */
[----:B------:R3:W-:Y:S01]  /*a1b0*/  LDGSTS.E.BYPASS.LTC128B.128 [R218+0x100], [R28.64], !P0 ;  /* 0x001000001cda7fae */ /* 0x0007e2000c101d46 */
[-C--:B-----5:R-:W-:Y:S03]  /*a1c0*/  IADD3 R46, P5, P0, R46, R3.reuse, R47 ;  /* 0x000000032e2e7210 */ /* 0x0a0fe600078be02f */
[----:B------:R-:W-:Y:S01]  /*a1d0*/  IMAD.X R41, R0, 0x1, R53, P6 ;  /* 0x0000000100297824 */ /* 0x000fe200030e0635 */
[----:B------:R-:W-:Y:S02]  /*a1e0*/  ISETP.NE.U32.AND P6, PT, R217, RZ, PT ;  /* 0x000000ffd900720c */ /* 0x000fe40003fc5070 */
[-C--:B-1----:R-:W-:Y:S01]  /*a1f0*/  IADD3.X R47, RZ, R52.reuse, R38, P5, P0 ;  /* 0x00000034ff2f7210 */ /* 0x082fe20002fe0426 */
[----:B------:R1:W-:Y:S01]  /*a200*/  LDGSTS.E.BYPASS.LTC128B.128 [R218+0x1100], [R36.64], !P4 ;  /* 0x0110000024da7fae */ /* 0x0003e2000e101d46 */
[-C--:B------:R-:W-:Y:S02]  /*a210*/  IADD3 R44, P5, P0, R44, R3.reuse, R45 ;  /* 0x000000032c2c7210 */ /* 0x080fe400078be02d */
[----:B------:R-:W-:Y:S02]  /*a220*/  SEL R0, RZ, 0x10, P3 ;  /* 0x00000010ff007807 */ /* 0x000fe40001800000 */
[-C--:B------:R-:W-:Y:S02]  /*a230*/  IADD3.X R45, RZ, R52.reuse, R39, P5, P0 ;  /* 0x00000034ff2d7210 */ /* 0x080fe40002fe0427 */
[----:B------:R-:W-:Y:S01]  /*a240*/  ISETP.NE.U32.AND P0, PT, R42, RZ, PT ;  /* 0x000000ff2a00720c */ /* 0x000fe20003f05070 */
[----:B------:R4:W-:Y:S01]  /*a250*/  LDGSTS.E.BYPASS.LTC128B.128 [R218+0x2100], [R40.64], !P3 ;  /* 0x0210000028da7fae */ /* 0x0009e2000d901d46 */
[----:B------:R-:W-:Y:S04]  /*a260*/  IADD3 R2, -R0, 0x10, RZ ;  /* 0x0000001000027810 */ /* 0x000fe80007ffe1ff */
[----:B------:R-:W-:Y:S03]  /*a270*/  LOP3.LUT R2, R2, 0xf, RZ, 0xc0, !PT ;  /* 0x0000000f02027812 */ /* 0x000fe600078ec0ff */
[----:B------:R5:W-:Y:S01]  /*a280*/  LDGSTS.E.BYPASS.LTC128B.128.ZFILL [R218+0x900], [R46.64], P6 ;  /* 0x009000002eda7fae */ /* 0x000be2000b141d46 */
[----:B------:R-:W-:Y:S01]  /*a290*/  ISETP.NE.U32.AND P6, PT, R0, RZ, PT ;  /* 0x000000ff0000720c */ /* 0x000fe20003fc5070 */
[-C--:B---3--:R-:W-:Y:S06]  /*a2a0*/  HMMA.16816.F32 R28, R60, R34.reuse, RZ ;  /* 0x000000223c1c723c */ /* 0x088fec00000018ff */
[----:B------:R5:W-:Y:S01]  /*a2b0*/  LDGSTS.E.BYPASS.LTC128B.128.ZFILL [R218+0x1900], [R44.64], P0 ;  /* 0x019000002cda7fae */ /* 0x000be20008141d46 */
[----:B------:R-:W-:Y:S01]  /*a2c0*/  IADD3 R2, P5, P0, R2, R3, R54 ;  /* 0x0000000302027210 */ /* 0x000fe200078be036 */
[C---:B------:R-:W-:Y:S04]  /*a2d0*/  HMMA.16816.F32 R32, R64.reuse, R34, RZ ;  /* 0x000000224020723c */ /* 0x040fe800000018ff */
[----:B------:R-:W-:Y:S04]  /*a2e0*/  IADD3.X R3, RZ, R52, R53, P5, P0 ;  /* 0x00000034ff037210 */ /* 0x000fe80002fe0435 */
[-C--:B-1----:R-:W-:Y:S01]  /*a2f0*/  HMMA.16816.F32 R36, R64, R48.reuse, RZ ;  /* 0x000000304024723c */ /* 0x082fe200000018ff */
[----:B------:R1:W-:Y:S07]  /*a300*/  LDGSTS.E.BYPASS.LTC128B.128.ZFILL [R218+0x2900], [R2.64], P6 ;  /* 0x0290000002da7fae */ /* 0x0003ee000b141d46 */
[C---:B----4-:R-:W-:Y:S01]  /*a310*/  HMMA.16816.F32 R40, R60.reuse, R48, RZ ;  /* 0x000000303c28723c */ /* 0x050fe200000018ff */
        /* <DEDUP_REMOVED lines=29> */
[-C--:B---3--:R-:W-:Y:S08]  /*a4f0*/  HMMA.16816.F32 R4, R100, R180.reuse, R4 ;  /* 0x000000b46404723c */ /* 0x088ff00000001804 */
        /* <DEDUP_REMOVED lines=15> */
[-C--:B------:R-:W-:Y:S08]  /*a5f0*/  HMMA.16816.F32 R52, R100, R192.reuse, R52 ;  /* 0x000000c06434723c */ /* 0x080ff00000001834 */
[C---:B------:R-:W-:Y:S08]  /*a600*/  HMMA.16816.F32 R56, R188.reuse, R192, R56 ;  /* 0x000000c0bc38723c */ /* 0x040ff00000001838 */
[-C--:B------:R-:W-:Y:S01]  /*a610*/  HMMA.16816.F32 R60, R188, R194.reuse, R60 ;  /* 0x000000c2bc3c723c */ /* 0x080fe2000000183c */
[----:B------:R-:W-:Y:S07]  /*a620*/  LDSM.16.M88.4 R188, [R211] ;  /* 0x00000000d3bc783b */ /* 0x000fee0000000200 */
[----:B------:R-:W-:Y:S01]  /*a630*/  HMMA.16816.F32 R64, R100, R194, R64 ;  /* 0x000000c26440723c */ /* 0x000fe20000001840 */
[----:B------:R-:W4:Y:S07]  /*a640*/  LDSM.16.M88.4 R100, [R212] ;  /* 0x00000000d464783b */ /* 0x000f2e0000000200 */
[-C--:B--2---:R-:W-:Y:S01]  /*a650*/  HMMA.16816.F32 R4, R176, R180.reuse, R4 ;  /* 0x000000b4b004723c */ /* 0x084fe20000001804 */
[----:B------:R-:W2:Y:S07]  /*a660*/  LDSM.16.M88.4 R192, [R210] ;  /* 0x00000000d2c0783b */ /* 0x000eae0000000200 */
        /* <DEDUP_REMOVED lines=14> */
[-C--:B--2---:R-:W-:Y:S08]  /*a750*/  HMMA.16816.F32 R52, R176, R192.reuse, R52 ;  /* 0x000000c0b034723c */ /* 0x084ff00000001834 */
[C---:B------:R-:W-:Y:S08]  /*a760*/  HMMA.16816.F32 R56, R184.reuse, R192, R56 ;  /* 0x000000c0b838723c */ /* 0x040ff00000001838 */
[-C--:B------:R-:W-:Y:S01]  /*a770*/  HMMA.16816.F32 R60, R184, R194.reuse, R60 ;  /* 0x000000c2b83c723c */ /* 0x080fe2000000183c */
[----:B------:R-:W-:Y:S07]  /*a780*/  LDSM.16.M88.4 R184, [R200+0x2800] ;  /* 0x00280000c8b8783b */ /* 0x000fee0000000200 */
[----:B------:R-:W-:Y:S01]  /*a790*/  HMMA.16816.F32 R64, R176, R194, R64 ;  /* 0x000000c2b040723c */ /* 0x000fe20000001840 */
[----:B------:R-:W2:Y:S07]  /*a7a0*/  LDSM.16.M88.4 R176, [R200+0x2400] ;  /* 0x00240000c8b0783b */ /* 0x000eae0000000200 */
[-C--:B---3--:R-:W-:Y:S01]  /*a7b0*/  HMMA.16816.F32 R4, R100, R180.reuse, R4 ;  /* 0x000000b46404723c */ /* 0x088fe20000001804 */
[----:B------:R-:W3:Y:S07]  /*a7c0*/  LDSM.16.M88.4 R192, [R200+0x2c00] ;  /* 0x002c0000c8c0783b */ /* 0x000eee0000000200 */
[C---:B----4-:R-:W-:Y:S08]  /*a7d0*/  HMMA.16816.F32 R8, R188.reuse, R180, R8 ;  /* 0x000000b4bc08723c */ /* 0x050ff00000001808 */
[-C--:B------:R-:W-:Y:S08]  /*a7e0*/  HMMA.16816.F32 R12, R188, R182.reuse, R12 ;  /* 0x000000b6bc0c723c */ /* 0x080ff0000000180c */
[C---:B------:R-:W-:Y:S01]  /*a7f0*/  HMMA.16816.F32 R16, R100.reuse, R182, R16 ;  /* 0x000000b66410723c */ /* 0x040fe20000001810 */
[----:B------:R-:W-:Y:S07]  /*a800*/  LDSM.16.M88.4 R180, [R209] ;  /* 0x00000000d1b4783b */ /* 0x000fee0000000200 */
[-C--:B--2---:R-:W-:Y:S08]  /*a810*/  HMMA.16816.F32 R20, R100, R176.reuse, R20 ;  /* 0x000000b06414723c */ /* 0x084ff00000001814 */
        /* <DEDUP_REMOVED lines=9> */
[-C--:B---3--:R-:W-:Y:S08]  /*a8b0*/  HMMA.16816.F32 R52, R100, R192.reuse, R52 ;  /* 0x000000c06434723c */ /* 0x088ff00000001834 */
[C---:B------:R-:W-:Y:S08]  /*a8c0*/  HMMA.16816.F32 R56, R188.reuse, R192, R56 ;  /* 0x000000c0bc38723c */ /* 0x040ff00000001838 */
[-C--:B------:R-:W-:Y:S01]  /*a8d0*/  HMMA.16816.F32 R60, R188, R194.reuse, R60 ;  /* 0x000000c2bc3c723c */ /* 0x080fe2000000183c */
[----:B------:R-:W-:Y:S07]  /*a8e0*/  LDSM.16.M88.4 R188, [R207] ;  /* 0x00000000cfbc783b */ /* 0x000fee0000000200 */
[----:B------:R-:W-:Y:S01]  /*a8f0*/  HMMA.16816.F32 R64, R100, R194, R64 ;  /* 0x000000c26440723c */ /* 0x000fe20000001840 */
[----:B------:R-:W3:Y:S07]  /*a900*/  LDSM.16.M88.4 R100, [R208] ;  /* 0x00000000d064783b */ /* 0x000eee0000000200 */
[-C--:B--2---:R-:W-:Y:S01]  /*a910*/  HMMA.16816.F32 R4, R176, R180.reuse, R4 ;  /* 0x000000b4b004723c */ /* 0x084fe20000001804 */
[----:B------:R-:W2:Y:S01]  /*a920*/  LDSM.16.M88.4 R192, [R206] ;  /* 0x00000000cec0783b */ /* 0x000ea20000000200 */
[----:B------:R-:W-:Y:S06]  /*a930*/  DEPBAR.LE SB0, 0x0 ;  /* 0x000080000000791a */ /* 0x000fec0000000000 */
[C---:B----4-:R-:W-:Y:S01]  /*a940*/  HMMA.16816.F32 R8, R184.reuse, R180, R8 ;  /* 0x000000b4b808723c */ /* 0x050fe20000001808 */
[----:B------:R-:W-:Y:S07]  /*a950*/  BAR.SYNC.DEFER_BLOCKING 0x0 ;  /* 0x0000000000007b1d */ /* 0x000fee0000010000 */
        /* <DEDUP_REMOVED lines=14> */
[----:B------:R-:W-:Y:S07]  /*aa40*/  @!UPT UIADD3 URZ, URZ, URZ, URZ ;  /* 0x0000003f3f3ff290 */ /* 0x000fee000fffe03f */
[----:B------:R-:W-:-:S11]  /*aa50*/  @!P0 BRA `(.L_x_3103) ;  /* 0x000004e000008947 */ /* 0x000fd60003800000 */
[----:B-1----:R-:W-:Y:S01]  /*aa60*/  IADD3 R103, R227, 0x20, RZ ;  /* 0x00000020e3677810 */ /* 0x002fe20007ffe0ff */
[----:B------:R-:W2:Y:S01]  /*aa70*/  LDL R226, [R1+0x20] ;  /* 0x0000200001e27983 */ /* 0x000ea20000100800 */
[----:B------:R-:W-:Y:S01]  /*aa80*/  SHF.R.S32.HI R102, RZ, 0x1f, R227 ;  /* 0x0000001fff667819 */ /* 0x000fe200000114e3 */
[----:B------:R-:W-:Y:S01]  /*aa90*/  IMAD.MOV.U32 R219, RZ, RZ, RZ ;  /* 0x000000ffffdb7224 */ /* 0x000fe200078e00ff */
[----:B------:R-:W-:Y:S01]  /*aaa0*/  SHF.R.S32.HI R103, RZ, 0x1f, R103 ;  /* 0x0000001fff677819 */ /* 0x000fe20000011467 */
[----:B------:R-:W-:Y:S01]  /*aab0*/  IMAD.SHL.U32 R178, R110, 0x2, RZ ;  /* 0x000000026eb27824 */ /* 0x000fe200078e00ff */
[----:B------:R-:W3:Y:S01]  /*aac0*/  LDL R223, [R1] ;  /* 0x0000000001df7983 */ /* 0x000ee20000100800 */
[----:B------:R-:W-:Y:S02]  /*aad0*/  IMAD.SHL.U32 R177, R109, 0x2, RZ ;  /* 0x000000026db17824 */ /* 0x000fe400078e00ff */
[----:B------:R-:W-:Y:S01]  /*aae0*/  IMAD.SHL.U32 R176, R227, 0x2, RZ ;  /* 0x00000002e3b07824 */ /* 0x000fe200078e00ff */
        /* <DEDUP_REMOVED lines=12> */
[----:B------:R-:W-:Y:S02]  /*abb0*/  @!P1 LEA R100, P0, R3, c[0x0][0x2a0], 0x2 ;  /* 0x0000a80003649a11 */ /* 0x000fe400078010ff */
        /* <DEDUP_REMOVED lines=8> */
[----:B------:R-:W-:Y:S01]  /*ac40*/  SHF.L.U64.HI R110, R109, 0x1, R103 ;  /* 0x000000016d6e7819 */ /* 0x000fe20000010267 */
[----:B------:R-:W-:Y:S01]  /*ac50*/  IMAD R0, R0, c[0x0][0x1e0], RZ ;  /* 0x0000780000007a24 */ /* 0x000fe200078e02ff */
[----:B------:R-:W-:Y:S03]  /*ac60*/  SHF.L.U64.HI R109, R227, 0x1, R102 ;  /* 0x00000001e36d7819 */ /* 0x000fe60000010266 */
        /* <DEDUP_REMOVED lines=12> */
.L_x_3143:
[----:B------:R-:W-:-:S05]  /*ad30*/  BRA.DIV ~URZ, `(.L_x_3105) ;  /* 0x000071627f007947 */ /* 0x000fca000b800000 */
[----:B------:R-:W3:Y:S01]  /*ad40*/  SHFL.IDX PT, R0, R104, RZ, 0x1c1f ;  /* 0x001c1fff68007589 */ /* 0x000ee200000e0000 */
[C---:B------:R-:W-:Y:S02]  /*ad50*/  IADD3 R2, -R217.reuse, 0x10, RZ ;  /* 0x00000010d9027810 */ /* 0x040fe40007ffe1ff */
[----:B------:R-:W-:Y:S02]  /*ad60*/  ISETP.NE.U32.AND P0, PT, R217, RZ, PT ;  /* 0x000000ffd900720c */ /* 0x000fe40003f05070 */
[----:B------:R-:W-:Y:S04]  /*ad70*/  LOP3.LUT R2, R2, 0xf, RZ, 0xc0, !PT ;  /* 0x0000000f02027812 */ /* 0x000fe800078ec0ff */
[----:B---3--:R-:W-:Y:S04]  /*ad80*/  IADD3 R2, P6, P5, R2, R0, R176 ;  /* 0x0000000002027210 */ /* 0x008fe80007dde0b0 */
[----:B--2---:R-:W-:Y:S05]  /*ad90*/  IADD3.X R3, RZ, R100, R109, P6, P5 ;  /* 0x00000064ff037210 */ /* 0x004fea00037ea46d */
[----:B------:R-:W-:Y:S01]  /*ada0*/  @!PT LDS RZ, [RZ] ;  /* 0x00000000fffff984 */ /* 0x000fe20000000800 */
[----:B------:R-:W-:Y:S01]  /*adb0*/  @!PT LDS RZ, [RZ] ;  /* 0x00000000fffff984 */ /* 0x000fe20000000800 */
[----:B------:R2:W-:Y:S01]  /*adc0*/  LDGSTS.E.BYPASS.LTC128B.128.ZFILL [R218+0x3100], [R2.64], P0 ;  /* 0x0310000002da7fae */ /* 0x0005e20008141d46 */
[----:B------:R-:W-:Y:S05]  /*add0*/  IADD3 R102, P0, R0, R177, RZ ;  /* 0x000000b100667210 */ /* 0x000fea0007f1e0ff */
[----:B------:R-:W-:Y:S05]  /*ade0*/  IMAD.X R103, R100, 0x1, R110, P0 ;  /* 0x0000000164677824 */ /* 0x000fea00000e066e */
[----:B------:R3:W-:Y:S01]  /*adf0*/  LDGSTS.E.BYPASS.LTC128B.128 [R218+0x4100], [R102.64], !P4 ;  /* 0x0410000066da7fae */ /* 0x0007e2000e101d46 */
[----:B--2---:R-:W-:Y:S03]  /*ae00*/  IADD3 R2, P0, R0, R178, RZ ;  /* 0x000000b200027210 */ /* 0x004fe60007f1e0ff */
[----:B------:R3:W2:Y:S02]  /*ae10*/  SHFL.IDX PT, R0, R104, 0x1, 0x1c1f ;  /* 0x003c1f0068007f89 */ /* 0x0006a400000e0000 */
[----:B------:R-:W-:Y:S02]  /*ae20*/  IMAD.X R3, R100, 0x1, R111, P0 ;  /* 0x0000000164037824 */ /* 0x000fe400000e066f */
[----:B------:R3:W4:Y:S04]  /*ae30*/  SHFL.IDX PT, R100, R101, 0x1, 0x1c1f ;  /* 0x003c1f0065647f89 */ /* 0x00072800000e0000 */
[----:B------:R3:W-:Y:S02]  /*ae40*/  LDGSTS.E.BYPASS.LTC128B.128 [R218+0x5100], [R2.64], !P3 ;  /* 0x0510000002da7fae */ /* 0x0007e4000d901d46 */
.L_x_3144:
[C---:B---3--:R-:W-:Y:S02]  /*ae50*/  IADD3 R2, -R217.reuse, 0x10, RZ ;  /* 0x00000010d9027810 */ /* 0x048fe40007ffe1ff */
[----:B------:R-:W-:Y:S02]  /*ae60*/  ISETP.NE.U32.AND P0, PT, R217, RZ, PT ;  /* 0x000000ffd900720c */ /* 0x000fe40003f05070 */
[----:B------:R-:W-:Y:S04]  /*ae70*/  LOP3.LUT R2, R2, 0xf, RZ, 0xc0, !PT ;  /* 0x0000000f02027812 */ /* 0x000fe800078ec0ff */
[----:B--2---:R-:W-:Y:S04]  /*ae80*/  IADD3 R2, P6, P5, R2, R0, R176 ;  /* 0x0000000002027210 */ /* 0x004fe80007dde0b0 */
[----:B----4-:R-:W-:Y:S02]  /*ae90*/  IADD3.X R3, RZ, R100, R109, P6, P5 ;  /* 0x00000064ff037210 */ /* 0x010fe400037ea46d */
        /* <DEDUP_REMOVED lines=10> */
.L_x_3103:
[----:B-1----:R-:W-:Y:S05]  /*af40*/  BSYNC B0 ;  /* 0x0000000000007941 */ /* 0x002fea0003800000 */
.L_x_3102:
[----:B---3--:R-:W-:Y:S01]  /*af50*/  FMNMX.FTZ R2, R4, R105, !PT ;  /* 0x0000006904027209 */ /* 0x008fe20007810000 */
        /* <DEDUP_REMOVED lines=80> */
.L_x_3145:
[----:B------:R-:W-:Y:S01]  /*b460*/  FMUL.FTZ R2, R104, c[0x0][0x2d0] ;  /* 0x0000b40068027a20 */ /* 0x000fe20000410000 */
[----:B--2---:R-:W-:Y:S01]  /*b470*/  FMNMX.FTZ R101, R0, R100, !PT ;  /* 0x0000006400657209 */ /* 0x004fe20007810000 */
[----:B------:R-:W-:Y:S01]  /*b480*/  FADD.FTZ R0, -R104, R105 ;  /* 0x0000006968007221 */ /* 0x000fe20000010100 */
[----:B------:R-:W-:Y:S01]  /*b490*/  WARPSYNC 0xffffffff ;  /* 0xffffffff00007948 */ /* 0x000fe20003800000 */
        /* <DEDUP_REMOVED lines=28> */
[--C-:B------:R-:W-:Y:S01]  /*b660*/  FFMA.FTZ R237, R54, c[0x0][0x2d0], -R2.reuse ;  /* 0x0000b40036ed7a23 */ /* 0x100fe20000010802 */
[----:B------:R-:W-:Y:S01]  /*b670*/  LDSM.16.MT88.4 R36, [R202] ;  /* 0x00000000ca24783b */ /* 0x000fe20000004200 */
[--C-:B------:R-:W-:Y:S02]  /*b680*/  FFMA.FTZ R240, R55, c[0x0][0x2d0], -R2.reuse ;  /* 0x0000b40037f07a23 */ /* 0x100fe40000010802 */
[--C-:B------:R-:W-:Y:S02]  /*b690*/  FFMA.FTZ R19, R19, c[0x0][0x2d0], -R2.reuse ;  /* 0x0000b40013137a23 */ /* 0x100fe40000010802 */
[--C-:B------:R-:W-:Y:S01]  /*b6a0*/  FFMA.FTZ R192, R22, c[0x0][0x2d0], -R2.reuse ;  /* 0x0000b40016c07a23 */ /* 0x100fe20000010802 */
[----:B------:R-:W2:Y:S01]  /*b6b0*/  MUFU.EX2 R7, R7 ;  /* 0x0000000700077308 */ /* 0x000ea20000000800 */
[--C-:B------:R-:W-:Y:S01]  /*b6c0*/  FFMA.FTZ R190, R34, c[0x0][0x2d0], -R2.reuse ;  /* 0x0000b40022be7a23 */ /* 0x100fe20000010802 */
[----:B------:R-:W-:Y:S01]  /*b6d0*/  LDSM.16.MT88.4 R52, [R201+0x1000] ;  /* 0x00100000c934783b */ /* 0x000fe20000004200 */
[--C-:B------:R-:W-:Y:S02]  /*b6e0*/  FFMA.FTZ R188, R35, c[0x0][0x2d0], -R2.reuse ;  /* 0x0000b40023bc7a23 */ /* 0x100fe40000010802 */
[--C-:B------:R-:W-:Y:S02]  /*b6f0*/  FFMA.FTZ R226, R50, c[0x0][0x2d0], -R2.reuse ;  /* 0x0000b40032e27a23 */ /* 0x100fe40000010802 */
[--C-:B------:R-:W-:Y:S02]  /*b700*/  FFMA.FTZ R224, R51, c[0x0][0x2d0], -R2.reuse ;  /* 0x0000b40033e07a23 */ /* 0x100fe40000010802 */
[--C-:B------:R-:W-:Y:S01]  /*b710*/  FFMA.FTZ R239, R66, c[0x0][0x2d0], -R2.reuse ;  /* 0x0000b40042ef7a23 */ /* 0x100fe20000010802 */
[----:B------:R-:W-:Y:S01]  /*b720*/  MUFU.EX2 R20, R16 ;  /* 0x0000001000147308 */ /* 0x000fe20000000800 */
[--C-:B------:R-:W-:Y:S02]  /*b730*/  FFMA.FTZ R242, R67, c[0x0][0x2d0], -R2.reuse ;  /* 0x0000b40043f27a23 */ /* 0x100fe40000010802 */
[----:B------:R-:W-:Y:S07]  /*b740*/  FFMA.FTZ R179, R18, c[0x0][0x2d0], -R2 ;  /* 0x0000b40012b37a23 */ /* 0x000fee0000010802 */
[----:B------:R-:W-:Y:S10]  /*b750*/  MUFU.EX2 R179, R179 ;  /* 0x000000b300b37308 */ /* 0x000ff40000000800 */
[----:B------:R-:W-:Y:S10]  /*b760*/  MUFU.EX2 R105, R105 ;  /* 0x0000006900697308 */ /* 0x000ff40000000800 */
[----:B------:R-:W-:Y:S10]  /*b770*/  MUFU.EX2 R192, R192 ;  /* 0x000000c000c07308 */ /* 0x000ff40000000800 */
[----:B------:R-:W-:Y:S10]  /*b780*/  MUFU.EX2 R190, R190 ;  /* 0x000000be00be7308 */ /* 0x000ff40000000800 */
[----:B------:R-:W-:Y:S10]  /*b790*/  MUFU.EX2 R188, R188 ;  /* 0x000000bc00bc7308 */ /* 0x000ff40000000800 */
[----:B------:R-:W-:Y:S10]  /*b7a0*/  MUFU.EX2 R229, R229 ;  /* 0x000000e500e57308 */ /* 0x000ff40000000800 */
[----:B------:R-:W-:Y:S01]  /*b7b0*/  MUFU.EX2 R228, R228 ;  /* 0x000000e400e47308 */ /* 0x000fe20000000800 */
[C---:B-1----:R-:W-:Y:S01]  /*b7c0*/  FFMA.FTZ R0, R100.reuse, R236, R4 ;  /* 0x000000ec64007223 */ /* 0x042fe20000010004 */
[----:B--2---:R-:W-:Y:S01]  /*b7d0*/  F2FP.PACK_AB R177, R7, R6 ;  /* 0x0000000607b1723e */ /* 0x004fe200000000ff */
[----:B------:R-:W-:Y:S02]  /*b7e0*/  FMUL.FTZ R33, R100, R157 ;  /* 0x0000009d64217220 */ /* 0x000fe40000410000 */
[C---:B------:R-:W-:Y:S01]  /*b7f0*/  FADD.FTZ R5, R176.reuse, R0 ;  /* 0x00000000b0057221 */ /* 0x040fe20000010000 */
[----:B------:R-:W-:Y:S01]  /*b800*/  F2FP.PACK_AB R176, R176, R4 ;  /* 0x00000004b0b0723e */ /* 0x000fe200000000ff */
[----:B------:R-:W-:Y:S02]  /*b810*/  FADD.FTZ R0, -R103, R106 ;  /* 0x0000006a67007221 */ /* 0x000fe40000010100 */
[----:B------:R-:W-:Y:S01]  /*b820*/  FMUL.FTZ R4, R102, c[0x0][0x2d0] ;  /* 0x0000b40066047a20 */ /* 0x000fe20000410000 */
        /* <DEDUP_REMOVED lines=21> */
[----:B-1----:R-:W-:Y:S02]  /*b980*/  FFMA.FTZ R0, R3, R222, R6 ;  /* 0x000000de03007223 */ /* 0x002fe40000010006 */
[----:B------:R-:W-:Y:S02]  /*b990*/  FMUL.FTZ R4, R101, c[0x0][0x2d0] ;  /* 0x0000b40065047a20 */ /* 0x000fe40000410000 */
[----:B------:R-:W-:Y:S01]  /*b9a0*/  FADD.FTZ R32, R7, R0 ;  /* 0x0000000007207221 */ /* 0x000fe20000010000 */
[----:B------:R-:W-:Y:S01]  /*b9b0*/  MUFU.EX2 R185, R185 ;  /* 0x000000b900b97308 */ /* 0x000fe20000000800 */
[----:B------:R-:W-:Y:S02]  /*b9c0*/  FADD.FTZ R0, -R102, R107 ;  /* 0x0000006b66007221 */ /* 0x000fe40000010100 */
[--C-:B------:R-:W-:Y:S02]  /*b9d0*/  FFMA.FTZ R180, R26, c[0x0][0x2d0], -R4.reuse ;  /* 0x0000b4001ab47a23 */ /* 0x100fe40000010804 */
[----:B------:R-:W-:Y:S02]  /*b9e0*/  FMUL.FTZ R0, R0, c[0x0][0x2d0] ;  /* 0x0000b40000007a20 */ /* 0x000fe40000410000 */
[--C-:B------:R-:W-:Y:S02]  /*b9f0*/  FFMA.FTZ R184, R27, c[0x0][0x2d0], -R4.reuse ;  /* 0x0000b4001bb87a23 */ /* 0x100fe40000010804 */
[--C-:B------:R-:W-:Y:S01]  /*ba00*/  FFMA.FTZ R186, R30, c[0x0][0x2d0], -R4.reuse ;  /* 0x0000b4001eba7a23 */ /* 0x100fe20000010804 */
[----:B------:R1:W3:Y:S01]  /*ba10*/  MUFU.EX2 R2, R0 ;  /* 0x0000000000027308 */ /* 0x0002e20000000800 */
[--C-:B------:R-:W-:Y:S02]  /*ba20*/  FFMA.FTZ R187, R31, c[0x0][0x2d0], -R4.reuse ;  /* 0x0000b4001fbb7a23 */ /* 0x100fe40000010804 */
[----:B------:R-:W-:Y:S02]  /*ba30*/  FADD.FTZ R5, R20, R5 ;  /* 0x0000000514057221 */ /* 0x000fe40000010000 */
        /* <DEDUP_REMOVED lines=12> */
[----:B-1----:R-:W-:Y:S01]  /*bb00*/  FADD.FTZ R0, -R101, R108 ;  /* 0x0000006c65007221 */ /* 0x002fe20000010100 */
[----:B--2---:R-:W-:Y:S01]  /*bb10*/  F2FP.PACK_AB R108, R21, R22 ;  /* 0x00000016156c723e */ /* 0x004fe200000000ff */
[--C-:B------:R-:W-:Y:S02]  /*bb20*/  FFMA.FTZ R248, R62, c[0x0][0x2d0], -R4.reuse ;  /* 0x0000b4003ef87a23 */ /* 0x100fe40000010804 */
[----:B------:R-:W-:Y:S01]  /*bb30*/  FMUL.FTZ R0, R0, c[0x0][0x2d0] ;  /* 0x0000b40000007a20 */ /* 0x000fe20000410000 */
[----:B------:R-:W-:Y:S01]  /*bb40*/  MUFU.EX2 R181, R181 ;  /* 0x000000b500b57308 */ /* 0x000fe20000000800 */
[----:B------:R-:W-:Y:S02]  /*bb50*/  FFMA.FTZ R249, R63, c[0x0][0x2d0], -R4 ;  /* 0x0000b4003ff97a23 */ /* 0x000fe40000010804 */
[----:B---3--:R-:W-:Y:S02]  /*bb60*/  FFMA.FTZ R4, R2, R250, R22 ;  /* 0x000000fa02047223 */ /* 0x008fe40000010016 */
[C---:B------:R-:W-:Y:S01]  /*bb70*/  FADD.FTZ R189, R178.reuse, R5 ;  /* 0x00000005b2bd7221 */ /* 0x040fe20000010000 */
[----:B------:R-:W-:Y:S01]  /*bb80*/  F2FP.PACK_AB R178, R178, R20 ;  /* 0x00000014b2b2723e */ /* 0x000fe200000000ff */
[C---:B------:R-:W-:Y:S02]  /*bb90*/  FMUL.FTZ R29, R2.reuse, R129 ;  /* 0x00000081021d7220 */ /* 0x040fe40000410000 */
[----:B------:R-:W-:Y:S01]  /*bba0*/  FADD.FTZ R129, R21, R4 ;  /* 0x0000000415817221 */ /* 0x000fe20000010000 */
[----:B------:R-:W1:Y:S01]  /*bbb0*/  MUFU.EX2 R0, R0 ;  /* 0x0000000000007308 */ /* 0x000e620000000800 */
[----:B------:R-:W2:Y:S01]  /*bbc0*/  LDSM.16.MT88.4 R20, [R201] ;  /* 0x00000000c914783b */ /* 0x000ea20000004200 */
[C---:B------:R-:W-:Y:S02]  /*bbd0*/  FMUL.FTZ R24, R2.reuse, R132 ;  /* 0x0000008402187220 */ /* 0x040fe40000410000 */
[C---:B------:R-:W-:Y:S02]  /*bbe0*/  FMUL.FTZ R25, R2.reuse, R133 ;  /* 0x0000008502197220 */ /* 0x040fe40000410000 */
[----:B------:R-:W-:Y:S02]  /*bbf0*/  FMUL.FTZ R12, R2, R136 ;  /* 0x00000088020c7220 */ /* 0x000fe40000410000 */
[C---:B------:R-:W-:Y:S02]  /*bc00*/  FMUL.FTZ R4, R100.reuse, R144 ;  /* 0x0000009064047220 */ /* 0x040fe40000410000 */
[----:B------:R3:W-:Y:S01]  /*bc10*/  MUFU.EX2 R132, R7 ;  /* 0x0000000700847308 */ /* 0x0007e20000000800 */
[----:B------:R-:W-:Y:S02]  /*bc20*/  FMUL.FTZ R5, R100, R145 ;  /* 0x0000009164057220 */ /* 0x000fe40000410000 */
[C---:B------:R-:W-:Y:S02]  /*bc30*/  FMUL.FTZ R8, R2.reuse, R140 ;  /* 0x0000008c02087220 */ /* 0x040fe40000410000 */
[C---:B------:R-:W-:Y:S02]  /*bc40*/  FMUL.FTZ R9, R2.reuse, R141 ;  /* 0x0000008d02097220 */ /* 0x040fe40000410000 */
[C---:B------:R-:W-:Y:S02]  /*bc50*/  FMUL.FTZ R28, R2.reuse, R128 ;  /* 0x00000080021c7220 */ /* 0x040fe40000410000 */
[----:B------:R-:W-:Y:S01]  /*bc60*/  FMUL.FTZ R13, R2, R137 ;  /* 0x00000089020d7220 */ /* 0x000fe20000410000 */
[----:B------:R4:W-:Y:S01]  /*bc70*/  MUFU.EX2 R133, R18 ;  /* 0x0000001200857308 */ /* 0x0009e20000000800 */
[C---:B------:R-:W-:Y:S02]  /*bc80*/  FMUL.FTZ R34, R3.reuse, R158 ;  /* 0x0000009e03227220 */ /* 0x040fe40000410000 */
[----:B------:R-:W-:Y:S02]  /*bc90*/  FMUL.FTZ R35, R3, R159 ;  /* 0x0000009f03237220 */ /* 0x000fe40000410000 */
[C---:B-1----:R-:W-:Y:S02]  /*bca0*/  FMUL.FTZ R26, R0.reuse, R134 ;  /* 0x00000086001a7220 */ /* 0x042fe40000410000 */
[C---:B------:R-:W-:Y:S02]  /*bcb0*/  FMUL.FTZ R27, R0.reuse, R135 ;  /* 0x00000087001b7220 */ /* 0x040fe40000410000 */
[C---:B------:R-:W-:Y:S01]  /*bcc0*/  FMUL.FTZ R31, R0.reuse, R131 ;  /* 0x00000083001f7220 */ /* 0x040fe20000410000 */
[----:B------:R-:W1:Y:S01]  /*bcd0*/  MUFU.EX2 R134, R19 ;  /* 0x0000001300867308 */ /* 0x000e620000000800 */
[C---:B------:R-:W-:Y:S02]  /*bce0*/  FMUL.FTZ R30, R0.reuse, R130 ;  /* 0x00000082001e7220 */ /* 0x040fe40000410000 */
[----:B------:R-:W-:Y:S02]  /*bcf0*/  FADD.FTZ R130, R179, R32 ;  /* 0x00000020b3827221 */ /* 0x000fe40000010000 */
[C---:B---3--:R-:W-:Y:S02]  /*bd00*/  FMUL.FTZ R7, R3.reuse, R147 ;  /* 0x0000009303077220 */ /* 0x048fe40000410000 */
[C---:B------:R-:W-:Y:S02]  /*bd10*/  FFMA.FTZ R128, R0.reuse, R251, R109 ;  /* 0x000000fb00807223 */ /* 0x040fe4000001006d */
[C---:B------:R-:W-:Y:S01]  /*bd20*/  FMUL.FTZ R10, R0.reuse, R142 ;  /* 0x0000008e000a7220 */ /* 0x040fe20000410000 */
[----:B------:R3:W5:Y:S01]  /*bd30*/  MUFU.EX2 R135, R6 ;  /* 0x0000000600877308 */ /* 0x0007620000000800 */
[C---:B------:R-:W-:Y:S02]  /*bd40*/  FMUL.FTZ R11, R0.reuse, R143 ;  /* 0x0000008f000b7220 */ /* 0x040fe40000410000 */
[C---:B------:R-:W-:Y:S02]  /*bd50*/  FMUL.FTZ R14, R0.reuse, R138 ;  /* 0x0000008a000e7220 */ /* 0x040fe40000410000 */
[----:B------:R-:W-:Y:S02]  /*bd60*/  FMUL.FTZ R15, R0, R139 ;  /* 0x0000008b000f7220 */ /* 0x000fe40000410000 */
[C---:B----4-:R-:W-:Y:S02]  /*bd70*/  FMUL.FTZ R18, R3.reuse, R150 ;  /* 0x0000009603127220 */ /* 0x050fe40000410000 */
[----:B------:R-:W-:Y:S01]  /*bd80*/  FMUL.FTZ R32, R100, R156 ;  /* 0x0000009c64207220 */ /* 0x000fe20000410000 */
[----:B------:R-:W4:Y:S01]  /*bd90*/  MUFU.EX2 R131, R16 ;  /* 0x0000001000837308 */ /* 0x000f220000000800 */
[C---:B------:R-:W-:Y:S01]  /*bda0*/  FMUL.FTZ R60, R2.reuse, R112 ;  /* 0x00000070023c7220 */ /* 0x040fe20000410000 */
[----:B------:R-:W-:Y:S01]  /*bdb0*/  LDSM.16.MT88.4 R156, [R202+0xc00] ;  /* 0x000c0000ca9c783b */ /* 0x000fe20000004200 */
[----:B------:R-:W-:Y:S01]  /*bdc0*/  FMUL.FTZ R61, R2, R113 ;  /* 0x00000071023d7220 */ /* 0x000fe20000410000 */
[----:B-1----:R-:W-:Y:S01]  /*bdd0*/  F2FP.PACK_AB R179, R134, R179 ;  /* 0x000000b386b3723e */ /* 0x002fe200000000ff */
[C---:B------:R-:W-:Y:S02]  /*bde0*/  FMUL.FTZ R19, R3.reuse, R151 ;  /* 0x0000009703137220 */ /* 0x040fe40000410000 */
[C---:B------:R-:W-:Y:S02]  /*bdf0*/  FMUL.FTZ R62, R0.reuse, R114 ;  /* 0x00000072003e7220 */ /* 0x040fe40000410000 */
[----:B------:R-:W-:Y:S01]  /*be00*/  FMUL.FTZ R63, R0, R115 ;  /* 0x00000073003f7220 */ /* 0x000fe20000410000 */
[----:B------:R-:W1:Y:S01]  /*be10*/  MUFU.EX2 R136, R17 ;  /* 0x0000001100887308 */ /* 0x000e620000000800 */
[----:B------:R-:W1:Y:S01]  /*be20*/  LDSM.16.MT88.4 R112, [R202+0x1000] ;  /* 0x00100000ca70783b */ /* 0x000e620000004200 */
[C---:B------:R-:W-:Y:S02]  /*be30*/  FMUL.FTZ R40, R2.reuse, R124 ;  /* 0x0000007c02287220 */ /* 0x040fe40000410000 */
[----:B---3--:R-:W-:Y:S01]  /*be40*/  FMUL.FTZ R6, R3, R146 ;  /* 0x0000009203067220 */ /* 0x008fe20000410000 */
[----:B-----5:R-:W-:Y:S01]  /*be50*/  F2FP.PACK_AB R111, R135, R132 ;  /* 0x00000084876f723e */ /* 0x020fe200000000ff */
[----:B------:R-:W-:Y:S02]  /*be60*/  FMUL.FTZ R41, R2, R125 ;  /* 0x0000007d02297220 */ /* 0x000fe40000410000 */
[C---:B------:R-:W-:Y:S02]  /*be70*/  FMUL.FTZ R42, R0.reuse, R126 ;  /* 0x0000007e002a7220 */ /* 0x040fe40000410000 */
[----:B------:R-:W-:Y:S01]  /*be80*/  FMUL.FTZ R43, R0, R127 ;  /* 0x0000007f002b7220 */ /* 0x000fe20000410000 */
[-C--:B--2---:R-:W-:Y:S01]  /*be90*/  HMMA.16816.F32 R4, R176, R20.reuse, R4 ;  /* 0x00000014b004723c */ /* 0x084fe20000001804 */
[----:B------:R-:W-:Y:S01]  /*bea0*/  LDSM.16.MT88.4 R124, [R201+0x1400] ;  /* 0x00140000c97c783b */ /* 0x000fe20000004200 */
[----:B------:R-:W-:Y:S03]  /*beb0*/  MUFU.EX2 R140, R183 ;  /* 0x000000b7008c7308 */ /* 0x000fe60000000800 */
[----:B----4-:R-:W-:Y:S01]  /*bec0*/  F2FP.PACK_AB R109, R131, R109 ;  /* 0x0000006d836d723e */ /* 0x010fe200000000ff */
[----:B------:R-:W-:Y:S02]  /*bed0*/  FMUL.FTZ R16, R100, R148 ;  /* 0x0000009464107220 */ /* 0x000fe40000410000 */
[C---:B------:R-:W-:Y:S04]  /*bee0*/  FMUL.FTZ R44, R2.reuse, R120 ;  /* 0x00000078022c7220 */ /* 0x040fe80000410000 */
[----:B------:R-:W-:Y:S01]  /*bef0*/  FMUL.FTZ R45, R2, R121 ;  /* 0x00000079022d7220 */ /* 0x000fe20000410000 */
[----:B-1----:R-:W-:Y:S01]  /*bf00*/  F2FP.PACK_AB R110, R136, R133 ;  /* 0x00000085886e723e */ /* 0x002fe200000000ff */
[----:B------:R-:W-:Y:S01]  /*bf10*/  FMUL.FTZ R17, R100, R149 ;  /* 0x0000009564117220 */ /* 0x000fe20000410000 */
[----:B------:R-:W-:Y:S01]  /*bf20*/  MUFU.EX2 R138, R180 ;  /* 0x000000b4008a7308 */ /* 0x000fe20000000800 */
[----:B------:R-:W-:Y:S01]  /*bf30*/  LDSM.16.MT88.4 R148, [R201+0xc00] ;  /* 0x000c0000c994783b */ /* 0x000fe20000004200 */
[C---:B------:R-:W-:Y:S02]  /*bf40*/  FMUL.FTZ R46, R0.reuse, R122 ;  /* 0x0000007a002e7220 */ /* 0x040fe40000410000 */
[----:B------:R-:W-:Y:S01]  /*bf50*/  FMUL.FTZ R47, R0, R123 ;  /* 0x0000007b002f7220 */ /* 0x000fe20000410000 */
[C---:B------:R-:W-:Y:S04]  /*bf60*/  HMMA.16816.F32 R8, R108.reuse, R20, R8 ;  /* 0x000000146c08723c */ /* 0x040fe80000001808 */
[----:B------:R-:W-:Y:S01]  /*bf70*/  LDSM.16.MT88.4 R120, [R202+0x400] ;  /* 0x00040000ca78783b */ /* 0x000fe20000004200 */
[C---:B------:R-:W-:Y:S01]  /*bf80*/  FMUL.FTZ R48, R100.reuse, R164 ;  /* 0x000000a464307220 */ /* 0x040fe20000410000 */
[----:B------:R-:W-:Y:S01]  /*bf90*/  MUFU.EX2 R139, R184 ;  /* 0x000000b8008b7308 */ /* 0x000fe20000000800 */
[C---:B------:R-:W-:Y:S01]  /*bfa0*/  FMUL.FTZ R49, R100.reuse, R165 ;  /* 0x000000a564317220 */ /* 0x040fe20000410000 */
[-C--:B------:R-:W-:Y:S04]  /*bfb0*/  HMMA.16816.F32 R12, R108, R22.reuse, R12 ;  /* 0x000000166c0c723c */ /* 0x080fe8000000180c */
[C---:B------:R-:W-:Y:S02]  /*bfc0*/  FMUL.FTZ R50, R3.reuse, R166 ;  /* 0x000000a603327220 */ /* 0x040fe40000410000 */
[C---:B------:R-:W-:Y:S02]  /*bfd0*/  FMUL.FTZ R51, R3.reuse, R167 ;  /* 0x000000a703337220 */ /* 0x040fe40000410000 */
[C---:B------:R-:W-:Y:S01]  /*bfe0*/  HMMA.16816.F32 R16, R176.reuse, R22, R16 ;  /* 0x00000016b010723c */ /* 0x040fe20000001810 */
[----:B------:R-:W-:Y:S01]  /*bff0*/  LDSM.16.MT88.4 R164, [R201+0x1c00] ;  /* 0x001c0000c9a4783b */ /* 0x000fe20000004200 */
[----:B------:R-:W-:Y:S02]  /*c000*/  MUFU.EX2 R251, R186 ;  /* 0x000000ba00fb7308 */ /* 0x000fe40000000800 */
        /* <DEDUP_REMOVED lines=8> */
[-C--:B------:R-:W-:Y:S03]  /*c090*/  HMMA.16816.F32 R20, R176, R36.reuse, R20 ;  /* 0x00000024b014723c */ /* 0x080fe60000001814 */
[----:B------:R-:W-:Y:S01]  /*c0a0*/  FMUL.FTZ R59, R0, R119 ;  /* 0x00000077003b7220 */ /* 0x000fe20000410000 */
[----:B------:R1:W-:Y:S01]  /*c0b0*/  MUFU.EX2 R137, R234 ;  /* 0x000000ea00897308 */ /* 0x0003e20000000800 */
[----:B------:R-:W-:Y:S01]  /*c0c0*/  LDSM.16.MT88.4 R116, [R201+0x400] ;  /* 0x00040000c974783b */ /* 0x000fe20000004200 */
[C---:B------:R-:W-:Y:S02]  /*c0d0*/  FMUL.FTZ R64, R100.reuse, R172 ;  /* 0x000000ac64407220 */ /* 0x040fe40000410000 */
[C---:B------:R-:W-:Y:S04]  /*c0e0*/  HMMA.16816.F32 R24, R108.reuse, R36, R24 ;  /* 0x000000246c18723c */ /* 0x040fe80000001818 */
[C---:B------:R-:W-:Y:S02]  /*c0f0*/  FMUL.FTZ R65, R100.reuse, R173 ;  /* 0x000000ad64417220 */ /* 0x040fe40000410000 */
[C---:B------:R-:W-:Y:S01]  /*c100*/  FMUL.FTZ R66, R3.reuse, R174 ;  /* 0x000000ae03427220 */ /* 0x040fe20000410000 */
[----:B------:R-:W-:Y:S01]  /*c110*/  MUFU.EX2 R107, R194 ;  /* 0x000000c2006b7308 */ /* 0x000fe20000000800 */
[-C--:B------:R-:W-:Y:S04]  /*c120*/  HMMA.16816.F32 R28, R108, R38.reuse, R28 ;  /* 0x000000266c1c723c */ /* 0x080fe8000000181c */
[----:B------:R-:W-:Y:S02]  /*c130*/  FMUL.FTZ R67, R3, R175 ;  /* 0x000000af03437220 */ /* 0x000fe40000410000 */
[----:B------:R-:W-:Y:S01]  /*c140*/  LDSM.16.MT88.4 R172, [R202+0x1c00] ;  /* 0x001c0000caac783b */ /* 0x000fe20000004200 */
[----:B------:R-:W-:Y:S01]  /*c150*/  FADD.FTZ R129, R133, R129 ;  /* 0x0000008185817221 */ /* 0x000fe20000010000 */
[C---:B------:R-:W-:Y:S01]  /*c160*/  HMMA.16816.F32 R32, R176.reuse, R38, R32 ;  /* 0x00000026b020723c */ /* 0x040fe20000001820 */
[----:B------:R-:W-:Y:S03]  /*c170*/  MUFU.EX2 R141, R191 ;  /* 0x000000bf008d7308 */ /* 0x000fe60000000800 */
[C---:B------:R-:W-:Y:S01]  /*c180*/  FMUL.FTZ R36, R100.reuse, R160 ;  /* 0x000000a064247220 */ /* 0x040fe20000410000 */
[----:B-1----:R-:W-:Y:S01]  /*c190*/  MOV R234, R181 ;  /* 0x000000b500ea7202 */ /* 0x002fe20000000f00 */
[C---:B------:R-:W-:Y:S02]  /*c1a0*/  FMUL.FTZ R37, R100.reuse, R161 ;  /* 0x000000a164257220 */ /* 0x040fe40000410000 */
[C---:B------:R-:W-:Y:S03]  /*c1b0*/  FMUL.FTZ R38, R3.reuse, R162 ;  /* 0x000000a203267220 */ /* 0x040fe60000410000 */
[----:B------:R-:W-:Y:S01]  /*c1c0*/  MUFU.EX2 R222, R222 ;  /* 0x000000de00de7308 */ /* 0x000fe20000000800 */
[C---:B------:R-:W-:Y:S02]  /*c1d0*/  FMUL.FTZ R39, R3.reuse, R163 ;  /* 0x000000a303277220 */ /* 0x040fe40000410000 */
[C---:B------:R-:W-:Y:S02]  /*c1e0*/  FMUL.FTZ R68, R100.reuse, R68 ;  /* 0x0000004464447220 */ /* 0x040fe40000410000 */
[----:B------:R-:W-:Y:S02]  /*c1f0*/  FMUL.FTZ R69, R100, R69 ;  /* 0x0000004564457220 */ /* 0x000fe40000410000 */
[C---:B------:R-:W-:Y:S01]  /*c200*/  FMUL.FTZ R70, R3.reuse, R70 ;  /* 0x0000004603467220 */ /* 0x040fe20000410000 */
[-C--:B------:R-:W-:Y:S02]  /*c210*/  HMMA.16816.F32 R36, R176, R52.reuse, R36 ;  /* 0x00000034b024723c */ /* 0x080fe40000001824 */
[----:B------:R-:W-:Y:S01]  /*c220*/  MUFU.EX2 R223, R223 ;  /* 0x000000df00df7308 */ /* 0x000fe20000000800 */
[C---:B------:R-:W-:Y:S02]  /*c230*/  FMUL.FTZ R71, R3.reuse, R71 ;  /* 0x0000004703477220 */ /* 0x040fe40000410000 */
[C---:B------:R-:W-:Y:S02]  /*c240*/  FMUL.FTZ R72, R2.reuse, R72 ;  /* 0x0000004802487220 */ /* 0x040fe40000410000 */
[----:B------:R-:W-:Y:S01]  /*c250*/  FMUL.FTZ R73, R2, R73 ;  /* 0x0000004902497220 */ /* 0x000fe20000410000 */
        /* <DEDUP_REMOVED lines=10> */
[----:B------:R-:W-:Y:S02]  /*c300*/  FMUL.FTZ R77, R2, R77 ;  /* 0x0000004d024d7220 */ /* 0x000fe40000410000 */
[C---:B------:R-:W-:Y:S01]  /*c310*/  FMUL.FTZ R54, R3.reuse, R170 ;  /* 0x000000aa03367220 */ /* 0x040fe20000410000 */
[----:B------:R-:W-:Y:S03]  /*c320*/  MUFU.EX2 R193, R244 ;  /* 0x000000f400c17308 */ /* 0x000fe60000000800 */
[C---:B------:R-:W-:Y:S02]  /*c330*/  FMUL.FTZ R55, R3.reuse, R171 ;  /* 0x000000ab03377220 */ /* 0x040fe40000410000 */
[C---:B------:R-:W-:Y:S02]  /*c340*/  FMUL.FTZ R78, R0.reuse, R78 ;  /* 0x0000004e004e7220 */ /* 0x040fe40000410000 */
[----:B------:R-:W-:Y:S02]  /*c350*/  FMUL.FTZ R79, R0, R79 ;  /* 0x0000004f004f7220 */ /* 0x000fe40000410000 */
[C---:B------:R-:W-:Y:S01]  /*c360*/  FMUL.FTZ R80, R100.reuse, R80 ;  /* 0x0000005064507220 */ /* 0x040fe20000410000 */
[-C--:B------:R-:W-:Y:S01]  /*c370*/  HMMA.16816.F32 R52, R176, R112.reuse, R52 ;  /* 0x00000070b034723c */ /* 0x080fe20000001834 */
[----:B------:R-:W-:Y:S02]  /*c380*/  MUFU.EX2 R191, R247 ;  /* 0x000000f700bf7308 */ /* 0x000fe40000000800 */
[----:B------:R-:W-:Y:S02]  /*c390*/  FMUL.FTZ R81, R100, R81 ;  /* 0x0000005164517220 */ /* 0x000fe40000410000 */
[C---:B------:R-:W-:Y:S02]  /*c3a0*/  FMUL.FTZ R82, R3.reuse, R82 ;  /* 0x0000005203527220 */ /* 0x040fe40000410000 */
[C---:B------:R-:W-:Y:S01]  /*c3b0*/  FMUL.FTZ R83, R3.reuse, R83 ;  /* 0x0000005303537220 */ /* 0x040fe20000410000 */
[C---:B------:R-:W-:Y:S04]  /*c3c0*/  HMMA.16816.F32 R56, R108.reuse, R112, R56 ;  /* 0x000000706c38723c */ /* 0x040fe80000001838 */
[C---:B------:R-:W-:Y:S02]  /*c3d0*/  FMUL.FTZ R86, R3.reuse, R86 ;  /* 0x0000005603567220 */ /* 0x040fe40000410000 */
[C---:B------:R-:W-:Y:S02]  /*c3e0*/  FMUL.FTZ R87, R3.reuse, R87 ;  /* 0x0000005703577220 */ /* 0x040fe40000410000 */
[-C--:B------:R-:W-:Y:S04]  /*c3f0*/  HMMA.16816.F32 R60, R108, R114.reuse, R60 ;  /* 0x000000726c3c723c */ /* 0x080fe8000000183c */
[C---:B------:R-:W-:Y:S02]  /*c400*/  FMUL.FTZ R98, R3.reuse, R98 ;  /* 0x0000006203627220 */ /* 0x040fe40000410000 */
[----:B------:R-:W-:Y:S02]  /*c410*/  FMUL.FTZ R99, R3, R99 ;  /* 0x0000006303637220 */ /* 0x000fe40000410000 */
[C---:B------:R-:W-:Y:S01]  /*c420*/  HMMA.16816.F32 R64, R176.reuse, R114, R64 ;  /* 0x00000072b040723c */ /* 0x040fe20000001840 */
[----:B------:R-:W1:Y:S03]  /*c430*/  LDSM.16.MT88.4 R112, [R201+0x2000] ;  /* 0x00200000c970783b */ /* 0x000e660000004200 */
[----:B------:R-:W-:Y:S02]  /*c440*/  FADD.FTZ R3, R134, R130 ;  /* 0x0000008286037221 */ /* 0x000fe40000010000 */
[C---:B------:R-:W-:Y:S02]  /*c450*/  FMUL.FTZ R84, R100.reuse, R84 ;  /* 0x0000005464547220 */ /* 0x040fe40000410000 */
[----:B------:R-:W-:Y:S04]  /*c460*/  FMUL.FTZ R85, R100, R85 ;  /* 0x0000005564557220 */ /* 0x000fe80000410000 */
[C---:B------:R-:W-:Y:S02]  /*c470*/  FMUL.FTZ R88, R2.reuse, R88 ;  /* 0x0000005802587220 */ /* 0x040fe40000410000 */
[C---:B------:R-:W-:Y:S02]  /*c480*/  FMUL.FTZ R89, R2.reuse, R89 ;  /* 0x0000005902597220 */ /* 0x040fe40000410000 */
[C---:B------:R-:W-:Y:S02]  /*c490*/  FMUL.FTZ R92, R2.reuse, R92 ;  /* 0x0000005c025c7220 */ /* 0x040fe40000410000 */
[----:B------:R-:W-:Y:S02]  /*c4a0*/  FMUL.FTZ R93, R2, R93 ;  /* 0x0000005d025d7220 */ /* 0x000fe40000410000 */
[----:B------:R-:W2:Y:S01]  /*c4b0*/  MUFU.EX2 R2, R195 ;  /* 0x000000c300027308 */ /* 0x000ea20000000800 */
[C---:B------:R-:W-:Y:S02]  /*c4c0*/  FMUL.FTZ R90, R0.reuse, R90 ;  /* 0x0000005a005a7220 */ /* 0x040fe40000410000 */
[C---:B------:R-:W-:Y:S02]  /*c4d0*/  FMUL.FTZ R91, R0.reuse, R91 ;  /* 0x0000005b005b7220 */ /* 0x040fe40000410000 */
[C---:B------:R-:W-:Y:S02]  /*c4e0*/  FMUL.FTZ R94, R0.reuse, R94 ;  /* 0x0000005e005e7220 */ /* 0x040fe40000410000 */
[----:B------:R-:W-:Y:S02]  /*c4f0*/  FMUL.FTZ R95, R0, R95 ;  /* 0x0000005f005f7220 */ /* 0x000fe40000410000 */
[C---:B------:R-:W-:Y:S01]  /*c500*/  FMUL.FTZ R96, R100.reuse, R96 ;  /* 0x0000006064607220 */ /* 0x040fe20000410000 */
[----:B------:R-:W3:Y:S01]  /*c510*/  MUFU.EX2 R195, R236 ;  /* 0x000000ec00c37308 */ /* 0x000ee20000000800 */
[----:B------:R-:W-:Y:S02]  /*c520*/  FMUL.FTZ R97, R100, R97 ;  /* 0x0000006164617220 */ /* 0x000fe40000410000 */
[----:B------:R-:W-:Y:S07]  /*c530*/  FADD.FTZ R0, R105, R189 ;  /* 0x000000bd69007221 */ /* 0x000fee0000010000 */
[----:B------:R-:W-:Y:S01]  /*c540*/  MUFU.EX2 R100, R232 ;  /* 0x000000e800647308 */ /* 0x000fe20000000800 */
[-C--:B-1----:R-:W-:Y:S03]  /*c550*/  HMMA.16816.F32 R68, R176, R112.reuse, R68 ;  /* 0x00000070b044723c */ /* 0x082fe60000001844 */
[----:B--2---:R-:W-:Y:S04]  /*c560*/  FADD.FTZ R0, R2, R0 ;  /* 0x0000000002007221 */ /* 0x004fe80000010000 */
[----:B------:R-:W-:Y:S01]  /*c570*/  FADD.FTZ R0, R107, R0 ;  /* 0x000000006b007221 */ /* 0x000fe20000010000 */
[C---:B------:R-:W-:Y:S01]  /*c580*/  HMMA.16816.F32 R72, R108.reuse, R112, R72 ;  /* 0x000000706c48723c */ /* 0x040fe20000001848 */
[----:B------:R-:W-:Y:S07]  /*c590*/  MUFU.EX2 R232, R224 ;  /* 0x000000e000e87308 */ /* 0x000fee0000000800 */
[-C--:B------:R-:W-:Y:S03]  /*c5a0*/  HMMA.16816.F32 R76, R108, R114.reuse, R76 ;  /* 0x000000726c4c723c */ /* 0x080fe6000000184c */
[----:B------:R-:W-:Y:S05]  /*c5b0*/  MUFU.EX2 R224, R217 ;  /* 0x000000d900e07308 */ /* 0x000fea0000000800 */
[C---:B------:R-:W-:Y:S01]  /*c5c0*/  HMMA.16816.F32 R80, R176.reuse, R114, R80 ;  /* 0x00000072b050723c */ /* 0x040fe20000001850 */
[----:B------:R-:W1:Y:S04]  /*c5d0*/  LDSM.16.MT88.4 R112, [R202+0x2000] ;  /* 0x00200000ca70783b */ /* 0x000e680000004200 */
[----:B------:R-:W-:Y:S10]  /*c5e0*/  MUFU.EX2 R217, R197 ;  /* 0x000000c500d97308 */ /* 0x000ff40000000800 */
[----:B------:R-:W-:Y:S10]  /*c5f0*/  MUFU.EX2 R197, R240 ;  /* 0x000000f000c57308 */ /* 0x000ff40000000800 */
[----:B------:R-:W-:Y:S01]  /*c600*/  MUFU.EX2 R189, R248 ;  /* 0x000000f800bd7308 */ /* 0x000fe20000000800 */
[-C--:B-1----:R-:W-:Y:S08]  /*c610*/  HMMA.16816.F32 R84, R176, R112.reuse, R84 ;  /* 0x00000070b054723c */ /* 0x082ff00000001854 */
[C---:B------:R-:W-:Y:S07]  /*c620*/  HMMA.16816.F32 R88, R108.reuse, R112, R88 ;  /* 0x000000706c58723c */ /* 0x040fee0000001858 */
[----:B------:R-:W-:Y:S01]  /*c630*/  F2FP.PACK_AB R112, R140, R185 ;  /* 0x000000b98c70723e */ /* 0x000fe200000000ff */
[-C--:B------:R-:W-:Y:S04]  /*c640*/  HMMA.16816.F32 R92, R108, R114.reuse, R92 ;  /* 0x000000726c5c723c */ /* 0x080fe8000000185c */
[----:B------:R-:W-:Y:S03]  /*c650*/  F2FP.PACK_AB R113, R139, R138 ;  /* 0x0000008a8b71723e */ /* 0x000fe600000000ff */
[----:B------:R-:W-:Y:S01]  /*c660*/  F2FP.PACK_AB R108, R2, R105 ;  /* 0x00000069026c723e */ /* 0x000fe200000000ff */
[----:B------:R-:W-:Y:S01]  /*c670*/  HMMA.16816.F32 R96, R176, R114, R96 ;  /* 0x00000072b060723c */ /* 0x000fe20000001860 */
[----:B------:R-:W1:Y:S03]  /*c680*/  MUFU.EX2 R105, R233 ;  /* 0x000000e900697308 */ /* 0x000e660000000800 */
[C---:B------:R-:W-:Y:S01]  /*c690*/  F2FP.PACK_AB R110, R106.reuse, R107 ;  /* 0x0000006b6a6e723e */ /* 0x040fe200000000ff */
[----:B------:R-:W-:Y:S01]  /*c6a0*/  FADD.FTZ R2, R106, R0 ;  /* 0x000000006a027221 */ /* 0x000fe20000010000 */
[----:B------:R-:W-:Y:S01]  /*c6b0*/  F2FP.PACK_AB R109, R141, R192 ;  /* 0x000000c08d6d723e */ /* 0x000fe200000000ff */
[----:B------:R-:W-:Y:S01]  /*c6c0*/  FADD.FTZ R0, R131, R128 ;  /* 0x0000008083007221 */ /* 0x000fe20000010000 */
[----:B------:R-:W-:Y:S03]  /*c6d0*/  F2FP.PACK_AB R111, R188, R190 ;  /* 0x000000bebc6f723e */ /* 0x000fe600000000ff */
[----:B------:R-:W2:Y:S01]  /*c6e0*/  MUFU.EX2 R128, R231 ;  /* 0x000000e700807308 */ /* 0x000ea20000000800 */
[----:B------:R-:W-:Y:S01]  /*c6f0*/  F2FP.PACK_AB R114, R181, R252 ;  /* 0x000000fcb572723e */ /* 0x000fe200000000ff */
[----:B------:R-:W-:Y:S01]  /*c700*/  FADD.FTZ R106, R132, R0 ;  /* 0x00000000846a7221 */ /* 0x000fe20000010000 */
[----:B------:R-:W-:Y:S01]  /*c710*/  LDSM.16.MT88.4 R180, [R201+0x2c00] ;  /* 0x002c0000c9b4783b */ /* 0x000fe20000004200 */
[-C--:B------:R-:W-:Y:S05]  /*c720*/  HMMA.16816.F32 R4, R108, R116.reuse, R4 ;  /* 0x000000746c04723c */ /* 0x080fea0000001804 */
[----:B------:R-:W-:Y:S01]  /*c730*/  F2FP.PACK_AB R115, R250, R251 ;  /* 0x000000fbfa73723e */ /* 0x000fe200000000ff */
[----:B------:R-:W4:Y:S01]  /*c740*/  MUFU.EX2 R107, R230 ;  /* 0x000000e6006b7308 */ /* 0x000f220000000800 */
[----:B---3--:R-:W-:Y:S05]  /*c750*/  F2FP.PACK_AB R176, R194, R195 ;  /* 0x000000c3c2b0723e */ /* 0x008fea00000000ff */
[C---:B------:R-:W-:Y:S04]  /*c760*/  HMMA.16816.F32 R8, R112.reuse, R116, R8 ;  /* 0x000000747008723c */ /* 0x040fe80000001808 */
[----:B------:R-:W-:Y:S01]  /*c770*/  MUFU.EX2 R231, R226 ;  /* 0x000000e200e77308 */ /* 0x000fe20000000800 */
[----:B-1----:R-:W-:Y:S03]  /*c780*/  FADD.FTZ R0, R105, R2 ;  /* 0x0000000269007221 */ /* 0x002fe60000010000 */
[-C--:B------:R-:W-:Y:S04]  /*c790*/  HMMA.16816.F32 R12, R112, R118.reuse, R12 ;  /* 0x00000076700c723c */ /* 0x080fe8000000180c */
[----:B------:R-:W-:Y:S02]  /*c7a0*/  FADD.FTZ R0, R100, R0 ;  /* 0x0000000064007221 */ /* 0x000fe40000010000 */
[----:B------:R-:W-:Y:S02]  /*c7b0*/  MUFU.EX2 R226, R199 ;  /* 0x000000c700e27308 */ /* 0x000fe40000000800 */
[C---:B------:R-:W-:Y:S01]  /*c7c0*/  HMMA.16816.F32 R16, R108.reuse, R118, R16 ;  /* 0x000000766c10723c */ /* 0x040fe20000001810 */
[----:B------:R-:W1:Y:S03]  /*c7d0*/  LDSM.16.MT88.4 R116, [R202+0x1400] ;  /* 0x00140000ca74783b */ /* 0x000e660000004200 */
[----:B--2---:R-:W-:Y:S04]  /*c7e0*/  FADD.FTZ R0, R128, R0 ;  /* 0x0000000080007221 */ /* 0x004fe80000010000 */
[-C--:B------:R-:W-:Y:S01]  /*c7f0*/  HMMA.16816.F32 R20, R108, R120.reuse, R20 ;  /* 0x000000786c14723c */ /* 0x080fe20000001814 */
[----:B------:R-:W-:Y:S03]  /*c800*/  MUFU.EX2 R199, R239 ;  /* 0x000000ef00c77308 */ /* 0x000fe60000000800 */
[----:B----4-:R-:W-:Y:S02]  /*c810*/  FADD.FTZ R2, R107, R0 ;  /* 0x000000006b027221 */ /* 0x010fe40000010000 */
[----:B------:R-:W-:Y:S02]  /*c820*/  FADD.FTZ R0, R136, R129 ;  /* 0x0000008188007221 */ /* 0x000fe40000010000 */
[C---:B------:R-:W-:Y:S03]  /*c830*/  HMMA.16816.F32 R24, R112.reuse, R120, R24 ;  /* 0x000000787018723c */ /* 0x040fe60000001818 */
[----:B------:R-:W-:Y:S05]  /*c840*/  MUFU.EX2 R230, R198 ;  /* 0x000000c600e67308 */ /* 0x000fea0000000800 */
[-C--:B------:R-:W-:Y:S05]  /*c850*/  HMMA.16816.F32 R28, R112, R122.reuse, R28 ;  /* 0x0000007a701c723c */ /* 0x080fea000000181c */
[----:B------:R2:W-:Y:S03]  /*c860*/  MUFU.EX2 R136, R235 ;  /* 0x000000eb00887308 */ /* 0x0005e60000000800 */
[C---:B------:R-:W-:Y:S01]  /*c870*/  HMMA.16816.F32 R32, R108.reuse, R122, R32 ;  /* 0x0000007a6c20723c */ /* 0x040fe20000001820 */
[----:B------:R-:W3:Y:S06]  /*c880*/  LDSM.16.MT88.4 R120, [R201+0x2400] ;  /* 0x00240000c978783b */ /* 0x000eec0000004200 */
[----:B------:R-:W-:Y:S01]  /*c890*/  MUFU.EX2 R233, R196 ;  /* 0x000000c400e97308 */ /* 0x000fe20000000800 */
[-C--:B------:R-:W-:Y:S08]  /*c8a0*/  HMMA.16816.F32 R36, R108, R124.reuse, R36 ;  /* 0x0000007c6c24723c */ /* 0x080ff00000001824 */
[C---:B------:R-:W-:Y:S01]  /*c8b0*/  HMMA.16816.F32 R40, R112.reuse, R124, R40 ;  /* 0x0000007c7028723c */ /* 0x040fe20000001828 */
[----:B------:R-:W-:Y:S03]  /*c8c0*/  MUFU.EX2 R196, R237 ;  /* 0x000000ed00c47308 */ /* 0x000fe60000000800 */
[----:B--2---:R-:W-:Y:S04]  /*c8d0*/  MOV R235, R188 ;  /* 0x000000bc00eb7202 */ /* 0x004fe80000000f00 */
[-C--:B------:R-:W-:Y:S03]  /*c8e0*/  HMMA.16816.F32 R44, R112, R126.reuse, R44 ;  /* 0x0000007e702c723c */ /* 0x080fe6000000182c */
[----:B------:R-:W-:Y:S05]  /*c8f0*/  MUFU.EX2 R198, R242 ;  /* 0x000000f200c67308 */ /* 0x000fea0000000800 */
[C---:B------:R-:W-:Y:S01]  /*c900*/  HMMA.16816.F32 R48, R108.reuse, R126, R48 ;  /* 0x0000007e6c30723c */ /* 0x040fe20000001830 */
[----:B------:R-:W2:Y:S04]  /*c910*/  LDSM.16.MT88.4 R124, [R202+0x2400] ;  /* 0x00240000ca7c783b */ /* 0x000ea80000004200 */
[----:B------:R-:W4:Y:S03]  /*c920*/  MUFU.EX2 R188, R249 ;  /* 0x000000f900bc7308 */ /* 0x000f260000000800 */
[-C--:B-1----:R-:W-:Y:S08]  /*c930*/  HMMA.16816.F32 R52, R108, R116.reuse, R52 ;  /* 0x000000746c34723c */ /* 0x082ff00000001834 */
[C---:B------:R-:W-:Y:S07]  /*c940*/  HMMA.16816.F32 R56, R112.reuse, R116, R56 ;  /* 0x000000747038723c */ /* 0x040fee0000001838 */
[----:B------:R-:W-:Y:S01]  /*c950*/  F2FP.PACK_AB R116, R100, R105 ;  /* 0x000000696474723e */ /* 0x000fe200000000ff */
[-C--:B------:R-:W-:Y:S04]  /*c960*/  HMMA.16816.F32 R60, R112, R118.reuse, R60 ;  /* 0x00000076703c723c */ /* 0x080fe8000000183c */
[----:B------:R-:W-:Y:S01]  /*c970*/  FADD.FTZ R100, R135, R106 ;  /* 0x0000006a87647221 */ /* 0x000fe20000010000 */
[----:B------:R-:W-:Y:S01]  /*c980*/  F2FP.PACK_AB R117, R228, R229 ;  /* 0x000000e5e475723e */ /* 0x000fe200000000ff */
[----:B------:R-:W-:Y:S01]  /*c990*/  LDSM.16.MT88.4 R132, [R201+0x2800] ;  /* 0x00280000c984783b */ /* 0x000fe20000004200 */
[----:B------:R-:W-:Y:S01]  /*c9a0*/  FADD.FTZ R105, R192, R3 ;  /* 0x00000003c0697221 */ /* 0x000fe20000010000 */
[C---:B------:R-:W-:Y:S01]  /*c9b0*/  HMMA.16816.F32 R64, R108.reuse, R118, R64 ;  /* 0x000000766c40723c */ /* 0x040fe20000001840 */
[----:B------:R-:W-:Y:S03]  /*c9c0*/  MUFU.EX2 R106, R243 ;  /* 0x000000f3006a7308 */ /* 0x000fe60000000800 */
[----:B------:R-:W-:Y:S01]  /*c9d0*/  FADD.FTZ R3, R185, R0 ;  /* 0x00000000b9037221 */ /* 0x000fe20000010000 */
[----:B----4-:R-:W-:Y:S01]  /*c9e0*/  F2FP.PACK_AB R179, R188, R189 ;  /* 0x000000bdbcb3723e */ /* 0x010fe200000000ff */
[----:B------:R-:W-:Y:S01]  /*c9f0*/  LDSM.16.MT88.4 R184, [R202+0x2c00] ;  /* 0x002c0000cab8783b */ /* 0x000fe20000004200 */
[----:B------:R-:W-:Y:S01]  /*ca00*/  F2FP.PACK_AB R118, R107, R128 ;  /* 0x000000806b76723e */ /* 0x000fe200000000ff */
[-C--:B---3--:R-:W-:Y:S03]  /*ca10*/  HMMA.16816.F32 R68, R108, R120.reuse, R68 ;  /* 0x000000786c44723c */ /* 0x088fe60000001844 */
[----:B------:R1:W3:Y:S01]  /*ca20*/  MUFU.EX2 R107, R238 ;  /* 0x000000ee006b7308 */ /* 0x0002e20000000800 */
[----:B------:R-:W-:Y:S01]  /*ca30*/  F2FP.PACK_AB R119, R232, R231 ;  /* 0x000000e7e877723e */ /* 0x000fe200000000ff */
[----:B------:R-:W-:Y:S01]  /*ca40*/  FADD.FTZ R0, R137, R2 ;  /* 0x0000000289007221 */ /* 0x000fe20000010000 */
[----:B------:R-:W-:Y:S01]  /*ca50*/  LDSM.16.MT88.4 R128, [R201+0x1800] ;  /* 0x00180000c980783b */ /* 0x000fe20000004200 */
[----:B------:R-:W-:Y:S01]  /*ca60*/  FADD.FTZ R2, R141, R105 ;  /* 0x000000698d027221 */ /* 0x000fe20000010000 */
[C---:B------:R-:W-:Y:S04]  /*ca70*/  HMMA.16816.F32 R72, R112.reuse, R120, R72 ;  /* 0x000000787048723c */ /* 0x040fe80000001848 */
[----:B------:R-:W-:Y:S01]  /*ca80*/  MOV R105, R104 ;  /* 0x0000006800697202 */ /* 0x000fe20000000f00 */
[----:B------:R-:W4:Y:S01]  /*ca90*/  MUFU.EX2 R192, R246 ;  /* 0x000000f600c07308 */ /* 0x000f220000000800 */
[----:B------:R-:W-:Y:S02]  /*caa0*/  FADD.FTZ R0, R136, R0 ;  /* 0x0000000088007221 */ /* 0x000fe40000010000 */
[-C--:B------:R-:W-:Y:S04]  /*cab0*/  HMMA.16816.F32 R76, R112, R122.reuse, R76 ;  /* 0x0000007a704c723c */ /* 0x080fe8000000184c */
[----:B------:R-:W-:Y:S04]  /*cac0*/  FADD.FTZ R3, R140, R3 ;  /* 0x000000038c037221 */ /* 0x000fe80000010000 */
[C---:B------:R-:W-:Y:S01]  /*cad0*/  HMMA.16816.F32 R80, R108.reuse, R122, R80 ;  /* 0x0000007a6c50723c */ /* 0x040fe20000001850 */
[----:B------:R-:W5:Y:S03]  /*cae0*/  LDSM.16.MT88.4 R120, [R201+0x800] ;  /* 0x00080000c978783b */ /* 0x000f660000004200 */
[----:B-1----:R-:W-:Y:S01]  /*caf0*/  MOV R238, R190 ;  /* 0x000000be00ee7202 */ /* 0x002fe20000000f00 */
[----:B---3--:R-:W-:Y:S01]  /*cb00*/  FADD.FTZ R0, R107, R0 ;  /* 0x000000006b007221 */ /* 0x008fe20000010000 */
[----:B------:R-:W1:Y:S01]  /*cb10*/  MUFU.EX2 R190, R245 ;  /* 0x000000f500be7308 */ /* 0x000e620000000800 */
[----:B------:R-:W-:Y:S01]  /*cb20*/  FADD.FTZ R3, R252, R3 ;  /* 0x00000003fc037221 */ /* 0x000fe20000010000 */
[-C--:B--2---:R-:W-:Y:S04]  /*cb30*/  HMMA.16816.F32 R84, R108, R124.reuse, R84 ;  /* 0x0000007c6c54723c */ /* 0x084fe80000001854 */
[----:B------:R-:W-:Y:S01]  /*cb40*/  FADD.FTZ R236, R106, R0 ;  /* 0x000000006aec7221 */ /* 0x000fe20000010000 */
[----:B----4-:R-:W-:Y:S01]  /*cb50*/  F2FP.PACK_AB R178, R192, R193 ;  /* 0x000000c1c0b2723e */ /* 0x010fe200000000ff */
[----:B------:R-:W-:Y:S02]  /*cb60*/  FADD.FTZ R0, R138, R100 ;  /* 0x000000648a007221 */ /* 0x000fe40000010000 */
[C---:B------:R-:W-:Y:S04]  /*cb70*/  HMMA.16816.F32 R88, R112.reuse, R124, R88 ;  /* 0x0000007c7058723c */ /* 0x040fe80000001858 */
[----:B------:R-:W-:Y:S02]  /*cb80*/  FADD.FTZ R100, R139, R0 ;  /* 0x000000008b647221 */ /* 0x000fe40000010000 */
[----:B------:R-:W-:Y:S02]  /*cb90*/  FADD.FTZ R0, R238, R2 ;  /* 0x00000002ee007221 */ /* 0x000fe40000010000 */
[-C--:B------:R-:W-:Y:S01]  /*cba0*/  HMMA.16816.F32 R92, R112, R126.reuse, R92 ;  /* 0x0000007e705c723c */ /* 0x080fe2000000185c */
[----:B------:R-:W2:Y:S03]  /*cbb0*/  LDSM.16.MT88.4 R112, [R202+0x800] ;  /* 0x00080000ca70783b */ /* 0x000ea60000004200 */
[----:B------:R-:W-:Y:S01]  /*cbc0*/  FADD.FTZ R2, R251, R100 ;  /* 0x00000064fb027221 */ /* 0x000fe20000010000 */
[----:B-1----:R-:W-:Y:S01]  /*cbd0*/  F2FP.PACK_AB R177, R191, R190 ;  /* 0x000000bebfb1723e */ /* 0x002fe200000000ff */
[----:B------:R-:W-:Y:S02]  /*cbe0*/  FADD.FTZ R0, R235, R0 ;  /* 0x00000000eb007221 */ /* 0x000fe40000010000 */
[----:B------:R-:W-:Y:S01]  /*cbf0*/  HMMA.16816.F32 R96, R108, R126, R96 ;  /* 0x0000007e6c60723c */ /* 0x000fe20000001860 */
[----:B------:R-:W1:Y:S03]  /*cc00*/  LDSM.16.MT88.4 R124, [R202+0x1800] ;  /* 0x00180000ca7c783b */ /* 0x000e660000004200 */
[----:B------:R-:W-:Y:S02]  /*cc10*/  FADD.FTZ R3, R234, R3 ;  /* 0x00000003ea037221 */ /* 0x000fe40000010000 */
[----:B------:R-:W-:Y:S01]  /*cc20*/  FADD.FTZ R2, R250, R2 ;  /* 0x00000002fa027221 */ /* 0x000fe20000010000 */
[----:B------:R-:W-:Y:S01]  /*cc30*/  F2FP.PACK_AB R108, R226, R224 ;  /* 0x000000e0e26c723e */ /* 0x000fe200000000ff */
[----:B------:R-:W-:Y:S01]  /*cc40*/  FADD.FTZ R0, R229, R0 ;  /* 0x00000000e5007221 */ /* 0x000fe20000010000 */
[-C--:B-----5:R-:W-:Y:S05]  /*cc50*/  HMMA.16816.F32 R4, R116, R120.reuse, R4 ;  /* 0x000000787404723c */ /* 0x0a0fea0000001804 */
[----:B------:R-:W-:Y:S01]  /*cc60*/  F2FP.PACK_AB R110, R233, R230 ;  /* 0x000000e6e96e723e */ /* 0x000fe200000000ff */
[----:B------:R-:W-:Y:S01]  /*cc70*/  FADD.FTZ R3, R224, R3 ;  /* 0x00000003e0037221 */ /* 0x000fe20000010000 */
[----:B------:R-:W-:Y:S01]  /*cc80*/  F2FP.PACK_AB R109, R222, R217 ;  /* 0x000000d9de6d723e */ /* 0x000fe200000000ff */
        /* <DEDUP_REMOVED lines=14> */
[-C--:B--2---:R-:W-:Y:S04]  /*cd70*/  HMMA.16816.F32 R20, R116, R112.reuse, R20 ;  /* 0x000000707414723c */ /* 0x084fe80000001814 */
        /* <DEDUP_REMOVED lines=19> */
[-C--:B------:R-:W-:Y:S07]  /*ceb0*/  HMMA.16816.F32 R92, R108, R122.reuse, R92 ;  /* 0x0000007a6c5c723c */ /* 0x080fee000000185c */
[----:B------:R-:W-:Y:S01]  /*cec0*/  F2FP.PACK_AB R108, R136, R137 ;  /* 0x00000089886c723e */ /* 0x000fe200000000ff */
[----:B------:R-:W-:Y:S04]  /*ced0*/  HMMA.16816.F32 R96, R116, R122, R96 ;  /* 0x0000007a7460723c */ /* 0x000fe80000001860 */
[----:B------:R-:W-:Y:S02]  /*cee0*/  F2FP.PACK_AB R110, R106, R107 ;  /* 0x0000006b6a6e723e */ /* 0x000fe400000000ff */
[----:B------:R-:W-:Y:S02]  /*cef0*/  F2FP.PACK_AB R109, R197, R196 ;  /* 0x000000c4c56d723e */ /* 0x000fe400000000ff */
        /* <DEDUP_REMOVED lines=41> */
[----:B--2---:R-:W-:Y:S03]  /*d190*/  ISETP.GT.AND P0, PT, R220, R6, PT ;  /* 0x00000006dc00720c */ /* 0x004fe60003f04270 */
[----:B------:R-:W-:Y:S10]  /*d1a0*/  MOV R220, R0 ;  /* 0x0000000000dc7202 */ /* 0x000ff40000000f00 */
[----:B------:R-:W-:-:S05]  /*d1b0*/  @P0 BRA `(.L_x_3107) ;  /* 0xffffcb7000000947 */ /* 0x000fca000383ffff */
.L_x_3100:
[----:B------:R-:W-:Y:S05]  /*d1c0*/  BRA.DIV ~URZ, `(.L_x_3108) ;  /* 0x000051027f007947 */ /* 0x000fea000b800000 */
[----:B------:R2:W3:Y:S02]  /*d1d0*/  SHFL.BFLY PT, R7, R236, 0x2, 0x1f ;  /* 0x0c401f00ec077f89 */ /* 0x0004e400000e0000 */
.L_x_3146:
        /* <DEDUP_REMOVED lines=15> */
.L_x_3147:
        /* <DEDUP_REMOVED lines=134> */
.L_x_3069:
        /* <DEDUP_REMOVED lines=19> */
.L_x_3111:
[----:B--2---:R-:W-:Y:S05]  /*dc60*/  BSYNC B0 ;  /* 0x0000000000007941 */ /* 0x004fea0003800000 */
.L_x_3110:
        /* <DEDUP_REMOVED lines=15> */
[----:B-1----:R-:W-:Y:S05]  /*dd60*/  CALL.REL.NOINC `($__internal_45_$__cuda_sm70_shflsync_idx_p) ;  /* 0x000048c000007944 */ /* 0x002fea0003c00000 */
.L_x_3114:
        /* <DEDUP_REMOVED lines=54> */
[C---:B-1----:R-:W-:Y:S02]  /*e0d0*/  IMAD R11, R13.reuse, c[0x0][0x4dc], R9 ;  /* 0x000137000d0b7a24 */ /* 0x042fe400078e0209 */
[----:B------:R-:W-:Y:S01]  /*e0e0*/  IMAD R12, R13, c[0x0][0x444], R8 ;  /* 0x000111000d0c7a24 */ /* 0x000fe200078e0208 */
        /* <DEDUP_REMOVED lines=122> */
.L_x_3116:
[----:B------:R-:W-:Y:S05]  /*e890*/  BSYNC B0 ;  /* 0x0000000000007941 */ /* 0x000fea0003800000 */
.L_x_3115:
        /* <DEDUP_REMOVED lines=52> */
.L_x_3118:
[----:B------:R-:W-:Y:S05]  /*ebe0*/  BSYNC B0 ;  /* 0x0000000000007941 */ /* 0x000fea0003800000 */
.L_x_3117:
        /* <DEDUP_REMOVED lines=52> */
.L_x_3120:
[----:B------:R-:W-:Y:S05]  /*ef30*/  BSYNC B0 ;  /* 0x0000000000007941 */ /* 0x000fea0003800000 */
.L_x_3119:
        /* <DEDUP_REMOVED lines=53> */
.L_x_3113:
        /* <DEDUP_REMOVED lines=44> */
.L_x_3121:
[----:B------:R-:W-:Y:S05]  /*f550*/  BSYNC B1 ;  /* 0x0000000000017941 */ /* 0x000fea0003800000 */
.L_x_3112:
        /* <DEDUP_REMOVED lines=10> */
.L_x_3148:
[----:B---3--:R-:W3:Y:S01]  /*f600*/  S2R R2, SR_TID.X ;  /* 0x0000000000027919 */ /* 0x008ee20000002100 */
[----:B------:R-:W-:Y:S03]  /*f610*/  WARPSYNC 0xffffffff ;  /* 0xffffffff00007948 */ /* 0x000fe60003800000 */
[----:B------:R-:W-:Y:S06]  /*f620*/  BAR.SYNC.DEFER_BLOCKING 0x4, 0x80 ;  /* 0x0102000000007b1d */ /* 0x000fec0000010000 */
[----:B--2---:R2:W-:Y:S01]  /*f630*/  STL [R1+0x78], R0 ;  /* 0x0000780001007387 */ /* 0x0045e20000100800 */
[----:B---3--:R-:W-:-:S13]  /*f640*/  LOP3.LUT P0, RZ, R2, 0x7f, RZ, 0xc0, !PT ;  /* 0x0000007f02ff7812 */ /* 0x008fda000780c0ff */
[----:B------:R2:W-:Y:S04]  /*f650*/  @!P0 STS [0xc100], R24 ;  /* 0x00c10018ff008388 */ /* 0x0005e80000000800 */
[----:B------:R-:W-:Y:S06]  /*f660*/  BAR.ARV 0x5, 0x80 ;  /* 0x0142000000007b1d */ /* 0x000fec0000002000 */
.L_x_3122:
[----:B-12---:R-:W2:Y:S02]  /*f670*/  LDL R0, [R1+0x78] ;  /* 0x0000780001007983 */ /* 0x006ea40000100800 */
[----:B--2---:R-:W-:-:S13]  /*f680*/  ISETP.GE.AND P0, PT, R0, c[0x0][0x538], PT ;  /* 0x00014e0000007a0c */ /* 0x004fda0003f06270 */
[----:B---345:R-:W-:Y:S01]  /*f690*/  @P0 CALL.REL.NOINC `(.L_x_3124) ;  /* 0x0000001000000944 */ /* 0x038fe20003c00000 */
[----:B------:R-:W-:Y:S05]  /*f6a0*/  BRA `(.L_x_3125) ;  /* 0xffff144000007947 */ /* 0x000fea000383ffff */
.L_x_3124:
[----:B------:R-:W-:Y:S05]  /*f6b0*/  EXIT ;  /* 0x000000000000794d */ /* 0x000fea0003800000 */
.L_x_3070:
[----:B------:R-:W-:Y:S01]  /*f6c0*/  IMAD.MOV.U32 R0, RZ, RZ, R5 ;  /* 0x000000ffff007224 */ /* 0x000fe200078e0005 */
[----:B------:R-:W-:Y:S01]  /*f6d0*/  MOV R223, RZ ;  /* 0x000000ff00df7202 */ /* 0x000fe20000000f00 */
[----:B------:R-:W-:Y:S01]  /*f6e0*/  IMAD.MOV.U32 R3, RZ, RZ, 0x1c1f ;  /* 0x00001c1fff037424 */ /* 0x000fe200078e00ff */
[----:B------:R-:W-:Y:S02]  /*f6f0*/  MOV R2, 0xf710 ;  /* 0x0000f71000027802 */ /* 0x000fe40000000f00 */
[----:B-----5:R-:W-:Y:S05]  /*f700*/  CALL.REL.NOINC `($__internal_45_$__cuda_sm70_shflsync_idx_p) ;  /* 0x00002f2000007944 */ /* 0x020fea0003c00000 */
[----:B------:R-:W-:Y:S01]  /*f710*/  MOV R4, R0 ;  /* 0x0000000000047202 */ /* 0x000fe20000000f00 */
[----:B------:R-:W-:Y:S05]  /*f720*/  BRA `(.L_x_3126) ;  /* 0xffff218000007947 */ /* 0x000fea000383ffff */
.L_x_3071:
[----:B------:R-:W-:Y:S01]  /*f730*/  IMAD.MOV.U32 R0, RZ, RZ, R11 ;  /* 0x000000ffff007224 */ /* 0x000fe200078e000b */
[----:B------:R-:W-:Y:S01]  /*f740*/  MOV R223, RZ ;  /* 0x000000ff00df7202 */ /* 0x000fe20000000f00 */
[----:B------:R-:W-:Y:S01]  /*f750*/  IMAD.MOV.U32 R3, RZ, RZ, 0x1c1f ;  /* 0x00001c1fff037424 */ /* 0x000fe200078e00ff */
[----:B------:R-:W-:Y:S02]  /*f760*/  MOV R2, 0xf780 ;  /* 0x0000f78000027802 */ /* 0x000fe40000000f00 */
[----:B-12--5:R-:W-:Y:S05]  /*f770*/  CALL.REL.NOINC `($__internal_45_$__cuda_sm70_shflsync_idx_p) ;  /* 0x00002eb000007944 */ /* 0x026fea0003c00000 */
[----:B------:R-:W-:Y:S05]  /*f780*/  BRA `(.L_x_3127) ;  /* 0xffff214000007947 */ /* 0x000fea000383ffff */
.L_x_3074:
[----:B-1--4-:R-:W-:Y:S01]  /*f790*/  IMAD.MOV.U32 R0, RZ, RZ, R5 ;  /* 0x000000ffff007224 */ /* 0x012fe200078e0005 */
[----:B------:R-:W-:Y:S01]  /*f7a0*/  MOV R223, 0x1 ;  /* 0x0000000100df7802 */ /* 0x000fe20000000f00 */
[----:B------:R-:W-:Y:S01]  /*f7b0*/  IMAD.MOV.U32 R3, RZ, RZ, 0x1c1f ;  /* 0x00001c1fff037424 */ /* 0x000fe200078e00ff */
[----:B------:R-:W-:-:S02]  /*f7c0*/  MOV R2, 0xf7e0 ;  /* 0x0000f7e000027802 */ /* 0x000fc40000000f00 */
[----:B--2--5:R-:W-:Y:S05]  /*f7d0*/  CALL.REL.NOINC `($__internal_45_$__cuda_sm70_shflsync_idx_p) ;  /* 0x00002e5000007944 */ /* 0x024fea0003c00000 */
[----:B------:R-:W-:Y:S01]  /*f7e0*/  IMAD.MOV.U32 R4, RZ, RZ, R0 ;  /* 0x000000ffff047224 */ /* 0x000fe200078e0000 */
[----:B------:R-:W-:Y:S01]  /*f7f0*/  MOV R223, 0x1 ;  /* 0x0000000100df7802 */ /* 0x000fe20000000f00 */
[----:B------:R-:W-:Y:S01]  /*f800*/  IMAD.MOV.U32 R0, RZ, RZ, R11 ;  /* 0x000000ffff007224 */ /* 0x000fe200078e000b */
[----:B------:R-:W-:-:S02]  /*f810*/  MOV R3, 0x1c1f ;  /* 0x00001c1f00037802 */ /* 0x000fc40000000f00 */
[----:B------:R-:W-:Y:S02]  /*f820*/  MOV R2, 0xf840 ;  /* 0x0000f84000027802 */ /* 0x000fe40000000f00 */
[----:B------:R-:W-:Y:S05]  /*f830*/  CALL.REL.NOINC `($__internal_45_$__cuda_sm70_shflsync_idx_p) ;  /* 0x00002df000007944 */ /* 0x000fea0003c00000 */
[----:B------:R-:W-:Y:S05]  /*f840*/  BRA `(.L_x_3128) ;  /* 0xffff22c000007947 */ /* 0x000fea000383ffff */
.L_x_3077:
[----:B-1----:R-:W-:Y:S01]  /*f850*/  IMAD.MOV.U32 R0, RZ, RZ, R5 ;  /* 0x000000ffff007224 */ /* 0x002fe200078e0005 */
[----:B------:R-:W-:Y:S01]  /*f860*/  MOV R223, 0x2 ;  /* 0x0000000200df7802 */ /* 0x000fe20000000f00 */
[----:B------:R-:W-:Y:S01]  /*f870*/  IMAD.MOV.U32 R3, RZ, RZ, 0x1c1f ;  /* 0x00001c1fff037424 */ /* 0x000fe200078e00ff */
[----:B------:R-:W-:Y:S02]  /*f880*/  MOV R2, 0xf8a0 ;  /* 0x0000f8a000027802 */ /* 0x000fe40000000f00 */
[----:B--23-5:R-:W-:Y:S05]  /*f890*/  CALL.REL.NOINC `($__internal_45_$__cuda_sm70_shflsync_idx_p) ;  /* 0x00002d9000007944 */ /* 0x02cfea0003c00000 */
[----:B------:R-:W-:Y:S01]  /*f8a0*/  MOV R4, R0 ;  /* 0x0000000000047202 */ /* 0x000fe20000000f00 */
[----:B------:R-:W-:Y:S05]  /*f8b0*/  BRA `(.L_x_3129) ;  /* 0xffff241000007947 */ /* 0x000fea000383ffff */
.L_x_3078:
[----:B-1----:R-:W-:Y:S01]  /*f8c0*/  IMAD.MOV.U32 R0, RZ, RZ, R11 ;  /* 0x000000ffff007224 */ /* 0x002fe200078e000b */
[----:B------:R-:W-:Y:S01]  /*f8d0*/  MOV R223, 0x2 ;  /* 0x0000000200df7802 */ /* 0x000fe20000000f00 */
[----:B------:R-:W-:Y:S01]  /*f8e0*/  IMAD.MOV.U32 R3, RZ, RZ, 0x1c1f ;  /* 0x00001c1fff037424 */ /* 0x000fe200078e00ff */
[----:B------:R-:W-:Y:S02]  /*f8f0*/  MOV R2, 0xf910 ;  /* 0x0000f91000027802 */ /* 0x000fe40000000f00 */
[----:B--2345:R-:W-:Y:S05]  /*f900*/  CALL.REL.NOINC `($__internal_45_$__cuda_sm70_shflsync_idx_p) ;  /* 0x00002d2000007944 */ /* 0x03cfea0003c00000 */
[----:B------:R-:W-:Y:S05]  /*f910*/  BRA `(.L_x_3130) ;  /* 0xffff23d000007947 */ /* 0x000fea000383ffff */
.L_x_3081:
[----:B--2---:R-:W-:Y:S01]  /*f920*/  IMAD.MOV.U32 R0, RZ, RZ, R5 ;  /* 0x000000ffff007224 */ /* 0x004fe200078e0005 */
[----:B------:R-:W-:Y:S01]  /*f930*/  MOV R223, 0x3 ;  /* 0x0000000300df7802 */ /* 0x000fe20000000f00 */
[----:B------:R-:W-:Y:S01]  /*f940*/  IMAD.MOV.U32 R3, RZ, RZ, 0x1c1f ;  /* 0x00001c1fff037424 */ /* 0x000fe200078e00ff */
[----:B------:R-:W-:-:S02]  /*f950*/  MOV R2, 0xf970 ;  /* 0x0000f97000027802 */ /* 0x000fc40000000f00 */
[----:B-1-345:R-:W-:Y:S05]  /*f960*/  CALL.REL.NOINC `($__internal_45_$__cuda_sm70_shflsync_idx_p) ;  /* 0x00002cc000007944 */ /* 0x03afea0003c00000 */
[----:B------:R-:W-:Y:S01]  /*f970*/  IMAD.MOV.U32 R4, RZ, RZ, R0 ;  /* 0x000000ffff047224 */ /* 0x000fe200078e0000 */
[----:B------:R-:W-:Y:S01]  /*f980*/  MOV R223, 0x3 ;  /* 0x0000000300df7802 */ /* 0x000fe20000000f00 */
[----:B------:R-:W-:Y:S01]  /*f990*/  IMAD.MOV.U32 R0, RZ, RZ, R11 ;  /* 0x000000ffff007224 */ /* 0x000fe200078e000b */
[----:B------:R-:W-:-:S02]  /*f9a0*/  MOV R3, 0x1c1f ;  /* 0x00001c1f00037802 */ /* 0x000fc40000000f00 */
[----:B------:R-:W-:Y:S02]  /*f9b0*/  MOV R2, 0xf9d0 ;  /* 0x0000f9d000027802 */ /* 0x000fe40000000f00 */
[----:B------:R-:W-:Y:S05]  /*f9c0*/  CALL.REL.NOINC `($__internal_45_$__cuda_sm70_shflsync_idx_p) ;  /* 0x00002c6000007944 */ /* 0x000fea0003c00000 */
[----:B------:R-:W-:Y:S05]  /*f9d0*/  BRA `(.L_x_3131) ;  /* 0xffff24e000007947 */ /* 0x000fea000383ffff */
.L_x_3084:
[----:B------:R-:W-:Y:S01]  /*f9e0*/  IMAD.MOV.U32 R0, RZ, RZ, R5 ;  /* 0x000000ffff007224 */ /* 0x000fe200078e0005 */
[----:B------:R-:W-:Y:S01]  /*f9f0*/  MOV R223, RZ ;  /* 0x000000ff00df7202 */ /* 0x000fe20000000f00 */
[----:B------:R-:W-:Y:S01]  /*fa00*/  IMAD.MOV.U32 R3, RZ, RZ, 0x1c1f ;  /* 0x00001c1fff037424 */ /* 0x000fe200078e00ff */
[----:B------:R-:W-:Y:S02]  /*fa10*/  MOV R2, 0xfa30 ;  /* 0x0000fa3000027802 */ /* 0x000fe40000000f00 */
[----:B------:R-:W-:Y:S05]  /*fa20*/  CALL.REL.NOINC `($__internal_45_$__cuda_sm70_shflsync_idx_p) ;  /* 0x00002c0000007944 */ /* 0x000fea0003c00000 */
[----:B------:R-:W-:Y:S01]  /*fa30*/  MOV R4, R0 ;  /* 0x0000000000047202 */ /* 0x000fe20000000f00 */
[----:B------:R-:W-:Y:S05]  /*fa40*/  BRA `(.L_x_3132) ;  /* 0xffff39b000007947 */ /* 0x000fea000383ffff */
.L_x_3085:
[----:B------:R-:W-:Y:S01]  /*fa50*/  IMAD.MOV.U32 R0, RZ, RZ, R12 ;  /* 0x000000ffff007224 */ /* 0x000fe200078e000c */
[----:B------:R-:W-:Y:S01]  /*fa60*/  MOV R223, RZ ;  /* 0x000000ff00df7202 */ /* 0x000fe20000000f00 */
[----:B------:R-:W-:Y:S01]  /*fa70*/  IMAD.MOV.U32 R3, RZ, RZ, 0x1c1f ;  /* 0x00001c1fff037424 */ /* 0x000fe200078e00ff */
[----:B------:R-:W-:Y:S02]  /*fa80*/  MOV R2, 0xfaa0 ;  /* 0x0000faa000027802 */ /* 0x000fe40000000f00 */
[----:B-12---:R-:W-:Y:S05]  /*fa90*/  CALL.REL.NOINC `($__internal_45_$__cuda_sm70_shflsync_idx_p) ;  /* 0x00002b9000007944 */ /* 0x006fea0003c00000 */
[----:B------:R-:W-:Y:S01]  /*faa0*/  IADD3 R8, P0, R0, R149, RZ ;  /* 0x0000009500087210 */ /* 0x000fe20007f1e0ff */
[----:B------:R-:W-:Y:S01]  /*fab0*/  IMAD.MOV.U32 R223, RZ, RZ, 0x1 ;  /* 0x00000001ffdf7424 */ /* 0x000fe200078e00ff */
        /* <DEDUP_REMOVED lines=9> */
[----:B------:R-:W-:Y:S01]  /*fb50*/  IMAD.MOV.U32 R0, RZ, RZ, R5 ;  /* 0x000000ffff007224 */ /* 0x000fe200078e0005 */
        /* <DEDUP_REMOVED lines=12> */
[----:B-1----:R-:W-:Y:S05]  /*fc20*/  CALL.REL.NOINC `($__internal_45_$__cuda_sm70_shflsync_idx_p) ;  /* 0x00002a0000007944 */ /* 0x002fea0003c00000 */
[----:B------:R-:W-:Y:S01]  /*fc30*/  IMAD.MOV.U32 R4, RZ, RZ, R0 ;  /* 0x000000ffff047224 */ /* 0x000fe200078e0000 */
[----:B------:R-:W-:Y:S01]  /*fc40*/  MOV R223, 0x1 ;  /* 0x0000000100df7802 */ /* 0x000fe20000000f00 */
[----:B------:R-:W-:Y:S01]  /*fc50*/  IMAD.MOV.U32 R0, RZ, RZ, R12 ;  /* 0x000000ffff007224 */ /* 0x000fe200078e000c */
[----:B------:R-:W-:-:S02]  /*fc60*/  MOV R3, 0x1c1f ;  /* 0x00001c1f00037802 */ /* 0x000fc40000000f00 */
[----:B------:R-:W-:Y:S02]  /*fc70*/  MOV R2, 0xfc90 ;  /* 0x0000fc9000027802 */ /* 0x000fe40000000f00 */
[----:B------:R-:W-:Y:S05]  /*fc80*/  CALL.REL.NOINC `($__internal_45_$__cuda_sm70_shflsync_idx_p) ;  /* 0x000029a000007944 */ /* 0x000fea0003c00000 */
[----:B------:R-:W-:Y:S05]  /*fc90*/  BRA `(.L_x_3133) ;  /* 0xffff38d000007947 */ /* 0x000fea000383ffff */
.L_x_3086:
[----:B------:R-:W-:Y:S01]  /*fca0*/  IMAD.MOV.U32 R0, RZ, RZ, R4 ;  /* 0x000000ffff007224 */ /* 0x000fe200078e0004 */
[----:B------:R-:W-:Y:S01]  /*fcb0*/  MOV R223, RZ ;  /* 0x000000ff00df7202 */ /* 0x000fe20000000f00 */
[----:B------:R-:W-:Y:S01]  /*fcc0*/  IMAD.MOV.U32 R3, RZ, RZ, 0x1c1f ;  /* 0x00001c1fff037424 */ /* 0x000fe200078e00ff */
[----:B------:R-:W-:Y:S02]  /*fcd0*/  MOV R2, 0xfcf0 ;  /* 0x0000fcf000027802 */ /* 0x000fe40000000f00 */
[----:B------:R-:W-:Y:S05]  /*fce0*/  CALL.REL.NOINC `($__internal_45_$__cuda_sm70_shflsync_idx_p) ;  /* 0x0000294000007944 */ /* 0x000fea0003c00000 */
[----:B------:R-:W-:Y:S05]  /*fcf0*/  BRA `(.L_x_3134) ;  /* 0xffff3ad000007947 */ /* 0x000fea000383ffff */
.L_x_3087:
[----:B------:R-:W-:Y:S01]  /*fd00*/  IMAD.MOV.U32 R0, RZ, RZ, R4 ;  /* 0x000000ffff007224 */ /* 0x000fe200078e0004 */
[----:B------:R-:W-:Y:S01]  /*fd10*/  MOV R223, 0x1 ;  /* 0x0000000100df7802 */ /* 0x000fe20000000f00 */
[----:B------:R-:W-:Y:S01]  /*fd20*/  IMAD.MOV.U32 R3, RZ, RZ, 0x1c1f ;  /* 0x00001c1fff037424 */ /* 0x000fe200078e00ff */
[----:B------:R-:W-:Y:S02]  /*fd30*/  MOV R2, 0xfd50 ;  /* 0x0000fd5000027802 */ /* 0x000fe40000000f00 */
[----:B-1----:R-:W-:Y:S05]  /*fd40*/  CALL.REL.NOINC `($__internal_45_$__cuda_sm70_shflsync_idx_p) ;  /* 0x000028e000007944 */ /* 0x002fea0003c00000 */
[----:B------:R-:W-:Y:S01]  /*fd50*/  IMAD.IADD R0, R5, 0x1, R0 ;  /* 0x0000000105007824 */ /* 0x000fe200078e0200 */
[----:B------:R-:W-:Y:S01]  /*fd60*/  MOV R2, 0xffc0 ;  /* 0x0000ffc000027802 */ /* 0x000fe20000000f00 */
[----:B------:R-:W-:Y:S02]  /*fd70*/  IMAD.MOV.U32 R223, RZ, RZ, 0x2 ;  /* 0x00000002ffdf7424 */ /* 0x000fe400078e00ff */
        /* <DEDUP_REMOVED lines=30> */
[----:B------:R-:W-:Y:S01]  /*ff60*/  IMAD.MOV.U32 R0, RZ, RZ, R4 ;  /* 0x000000ffff007224 */ /* 0x000fe200078e0004 */
[----:B------:R-:W-:Y:S02]  /*ff70*/  FSEL R129, R30, -INF , P6 ;  /* 0xff8000001e817808 */ /* 0x000fe40003000000 */
[----:B------:R-:W-:-:S02]  /*ff80*/  FSEL R132, R31, -INF , P5 ;  /* 0xff8000001f847808 */ /* 0x000fc40002800000 */
[----:B------:R-:W-:Y:S02]  /*ff90*/  FSEL R131, R26, -INF , P4 ;  /* 0xff8000001a837808 */ /* 0x000fe40002000000 */
[----:B------:R-:W-:Y:S02]  /*ffa0*/  FSEL R130, R27, -INF , P0 ;  /* 0xff8000001b827808 */ /* 0x000fe40000000000 */
[----:B------:R-:W-:Y:S05]  /*ffb0*/  CALL.REL.NOINC `($__internal_45_$__cuda_sm70_shflsync_idx_p) ;  /* 0x0000267000007944 */ /* 0x000fea0003c00000 */
        /* <DEDUP_REMOVED lines=40> */
[----:B------:R-:W-:Y:S02]  /*10240*/  FMNMX.FTZ R104, R7, R8, !PT ;  /* 0x0000000807687209 */ /* 0x000fe40007810000 */
[----:B------:R-:W-:Y:S02]  /*10250*/  MOV R2, 0x10850 ;  /* 0x0001085000027802 */ /* 0x000fe40000000f00 */
[----:B------:R-:W-:Y:S01]  /*10260*/  IMNMX R6, R6, R0, PT ;  /* 0x0000000006067217 */ /* 0x000fe20003800200 */
[----:B------:R-:W-:Y:S01]  /*10270*/  IMAD.MOV.U32 R0, RZ, RZ, 0x2 ;  /* 0x00000002ff007424 */ /* 0x000fe200078e00ff */
[----:B------:R-:W-:Y:S02]  /*10280*/  FMNMX.FTZ R104, R11, R104, !PT ;  /* 0x000000680b687209 */ /* 0x000fe40007810000 */
        /* <DEDUP_REMOVED lines=83> */
[----:B------:R-:W-:Y:S02]  /*107c0*/  FSEL R109, R67, -INF , P0 ;  /* 0xff800000436d7808 */ /* 0x000fe40000000000 */
[----:B------:R-:W-:Y:S01]  /*107d0*/  FMNMX.FTZ R103, R131, R103, !PT ;  /* 0x0000006783677209 */ /* 0x000fe20007810000 */
[----:B------:R-:W-:Y:S01]  /*107e0*/  IMAD.MOV.U32 R100, RZ, RZ, R104 ;  /* 0x000000ffff647224 */ /* 0x000fe200078e0068 */
[----:B------:R-:W-:-:S02]  /*107f0*/  FMNMX.FTZ R102, R120, R102, !PT ;  /* 0x0000006678667209 */ /* 0x000fc40007810000 */
[----:B------:R-:W-:Y:S02]  /*10800*/  FMNMX.FTZ R6, R110, R6, !PT ;  /* 0x000000066e067209 */ /* 0x000fe40007810000 */
[----:B------:R-:W-:Y:S02]  /*10810*/  FMNMX.FTZ R103, R130, R103, !PT ;  /* 0x0000006782677209 */ /* 0x000fe40007810000 */
[----:B------:R-:W-:Y:S02]  /*10820*/  FMNMX.FTZ R102, R117, R102, !PT ;  /* 0x0000006675667209 */ /* 0x000fe40007810000 */
[----:B------:R-:W-:Y:S02]  /*10830*/  FMNMX.FTZ R6, R109, R6, !PT ;  /* 0x000000066d067209 */ /* 0x000fe40007810000 */
[----:B------:R-:W-:Y:S05]  /*10840*/  CALL.REL.NOINC `($__internal_44_$__cuda_sm70_shflsync_bfly_p) ;  /* 0x00001d8000007944 */ /* 0x000fea0003c00000 */
[----:B------:R-:W-:Y:S01]  /*10850*/  FMNMX.FTZ R104, R104, R0, !PT ;  /* 0x0000000068687209 */ /* 0x000fe20007810000 */
[----:B------:R-:W-:Y:S01]  /*10860*/  IMAD.MOV.U32 R0, RZ, RZ, 0x1 ;  /* 0x00000001ff007424 */ /* 0x000fe200078e00ff */
[----:B------:R-:W-:-:S03]  /*10870*/  MOV R2, 0x108a0 ;  /* 0x000108a000027802 */ /* 0x000fc60000000f00 */
[----:B------:R-:W-:Y:S02]  /*10880*/  IMAD.MOV.U32 R100, RZ, RZ, R104 ;  /* 0x000000ffff647224 */ /* 0x000fe400078e0068 */
[----:B------:R-:W-:Y:S05]  /*10890*/  CALL.REL.NOINC `($__internal_44_$__cuda_sm70_shflsync_bfly_p) ;  /* 0x00001d3000007944 */ /* 0x000fea0003c00000 */
[----:B------:R-:W-:Y:S01]  /*108a0*/  FMNMX.FTZ R104, R104, R0, !PT ;  /* 0x0000000068687209 */ /* 0x000fe20007810000 */
[----:B------:R-:W-:Y:S01]  /*108b0*/  IMAD.MOV.U32 R100, RZ, RZ, R103 ;  /* 0x000000ffff647224 */ /* 0x000fe200078e0067 */
[----:B------:R-:W-:Y:S01]  /*108c0*/  MOV R2, 0x108f0 ;  /* 0x000108f000027802 */ /* 0x000fe20000000f00 */
[----:B------:R-:W-:Y:S02]  /*108d0*/  IMAD.MOV.U32 R0, RZ, RZ, 0x2 ;  /* 0x00000002ff007424 */ /* 0x000fe400078e00ff */
        /* <DEDUP_REMOVED lines=26> */
[----:B------:R-:W-:Y:S01]  /*10a80*/  MOV R101, R0 ;  /* 0x0000000000657202 */ /* 0x000fe20000000f00 */
[----:B------:R-:W-:Y:S05]  /*10a90*/  BRA `(.L_x_3135) ;  /* 0xffff3aa000007947 */ /* 0x000fea000383ffff */
.L_x_3091:
[----:B------:R-:W-:Y:S01]  /*10aa0*/  MOV R223, RZ ;  /* 0x000000ff00df7202 */ /* 0x000fe20000000f00 */
[----:B------:R-:W-:Y:S01]  /*10ab0*/  IMAD.MOV.U32 R0, RZ, RZ, R5 ;  /* 0x000000ffff007224 */ /* 0x000fe200078e0005 */
[----:B------:R-:W-:Y:S01]  /*10ac0*/  MOV R2, 0x10af0 ;  /* 0x00010af000027802 */ /* 0x000fe20000000f00 */
[----:B------:R-:W-:Y:S02]  /*10ad0*/  IMAD.MOV.U32 R3, RZ, RZ, 0x1c1f ;  /* 0x00001c1fff037424 */ /* 0x000fe400078e00ff */
[----:B------:R-:W-:Y:S05]  /*10ae0*/  CALL.REL.NOINC `($__internal_45_$__cuda_sm70_shflsync_idx_p) ;  /* 0x00001b4000007944 */ /* 0x000fea0003c00000 */
[----:B------:R-:W-:Y:S01]  /*10af0*/  MOV R4, R0 ;  /* 0x0000000000047202 */ /* 0x000fe20000000f00 */
[----:B------:R-:W-:-:S05]  /*10b00*/  BRA `(.L_x_3136) ;  /* 0xffff54b000007947 */ /* 0x000fca000383ffff */
.L_x_3092:
[----:B------:R-:W-:Y:S01]  /*10b10*/  MOV R223, RZ ;  /* 0x000000ff00df7202 */ /* 0x000fe20000000f00 */
[----:B------:R-:W-:Y:S01]  /*10b20*/  IMAD.MOV.U32 R0, RZ, RZ, R12 ;  /* 0x000000ffff007224 */ /* 0x000fe200078e000c */
[----:B------:R-:W-:Y:S01]  /*10b30*/  MOV R2, 0x10b60 ;  /* 0x00010b6000027802 */ /* 0x000fe20000000f00 */
[----:B------:R-:W-:Y:S02]  /*10b40*/  IMAD.MOV.U32 R3, RZ, RZ, 0x1c1f ;  /* 0x00001c1fff037424 */ /* 0x000fe400078e00ff */
[----:B-12---:R-:W-:Y:S05]  /*10b50*/  CALL.REL.NOINC `($__internal_45_$__cuda_sm70_shflsync_idx_p) ;  /* 0x00001ad000007944 */ /* 0x006fea0003c00000 */
[C---:B------:R-:W-:Y:S01]  /*10b60*/  ISETP.GE.AND P6, PT, R227.reuse, c[0x0][0x1d4], PT ;  /* 0x00007500e3007a0c */ /* 0x040fe20003fc6270 */
[----:B------:R-:W-:Y:S01]  /*10b70*/  IMAD.MOV.U32 R223, RZ, RZ, 0x1 ;  /* 0x00000001ffdf7424 */ /* 0x000fe200078e00ff */
        /* <DEDUP_REMOVED lines=11> */
[----:B------:R-:W-:Y:S01]  /*10c30*/  SEL R11, RZ, 0x10, P6 ;  /* 0x00000010ff0b7807 */ /* 0x000fe20003000000 */
[----:B------:R-:W-:Y:S01]  /*10c40*/  IMAD.X R7, R4, 0x1, R14, P4 ;  /* 0x0000000104077824 */ /* 0x000fe200020e060e */
[----:B------:R-:W-:Y:S05]  /*10c50*/  SEL R10, RZ, 0x10, P5 ;  /* 0x00000010ff0a7807 */ /* 0x000fea0002800000 */
[----:B------:R2:W-:Y:S01]  /*10c60*/  LDGSTS.E.BYPASS.LTC128B.128 [R218+0x1100], [R6.64], !P5 ;  /* 0x0110000006da7fae */ /* 0x0005e2000e901d46 */
[----:B-1----:R-:W-:Y:S01]  /*10c70*/  IADD3 R2, P4, R0, R22, RZ ;  /* 0x0000001600027210 */ /* 0x002fe20007f9e0ff */
[----:B------:R-:W-:Y:S01]  /*10c80*/  IMAD.MOV.U32 R0, RZ, RZ, R5 ;  /* 0x000000ffff007224 */ /* 0x000fe200078e0005 */
[----:B------:R-:W-:Y:S03]  /*10c90*/  SEL R5, RZ, 0x10, P0 ;  /* 0x00000010ff057807 */ /* 0x000fe60000000000 */
[----:B------:R-:W-:Y:S05]  /*10ca0*/  IMAD.X R3, R4, 0x1, R15, P4 ;  /* 0x0000000104037824 */ /* 0x000fea00020e060f */
[----:B------:R1:W-:Y:S02]  /*10cb0*/  LDGSTS.E.BYPASS.LTC128B.128 [R218+0x2100], [R2.64], !P0 ;  /* 0x0210000002da7fae */ /* 0x0003e4000c101d46 */
[----:B-1----:R-:W-:Y:S01]  /*10cc0*/  MOV R2, 0x10cf0 ;  /* 0x00010cf000027802 */ /* 0x002fe20000000f00 */
[----:B------:R-:W-:Y:S02]  /*10cd0*/  IMAD.MOV.U32 R3, RZ, RZ, 0x1c1f ;  /* 0x00001c1fff037424 */ /* 0x000fe400078e00ff */
[----:B--2---:R-:W-:Y:S05]  /*10ce0*/  CALL.REL.NOINC `($__internal_45_$__cuda_sm70_shflsync_idx_p) ;  /* 0x0000194000007944 */ /* 0x004fea0003c00000 */
[----:B------:R-:W-:Y:S01]  /*10cf0*/  MOV R223, 0x1 ;  /* 0x0000000100df7802 */ /* 0x000fe20000000f00 */
[----:B------:R-:W-:Y:S01]  /*10d00*/  IMAD.MOV.U32 R4, RZ, RZ, R0 ;  /* 0x000000ffff047224 */ /* 0x000fe200078e0000 */
[----:B------:R-:W-:Y:S01]  /*10d10*/  MOV R3, 0x1c1f ;  /* 0x00001c1f00037802 */ /* 0x000fe20000000f00 */
[----:B------:R-:W-:Y:S01]  /*10d20*/  IMAD.MOV.U32 R0, RZ, RZ, R12 ;  /* 0x000000ffff007224 */ /* 0x000fe200078e000c */
[----:B------:R-:W-:Y:S02]  /*10d30*/  MOV R2, 0x10d50 ;  /* 0x00010d5000027802 */ /* 0x000fe40000000f00 */
[----:B------:R-:W-:Y:S05]  /*10d40*/  CALL.REL.NOINC `($__internal_45_$__cuda_sm70_shflsync_idx_p) ;  /* 0x000018e000007944 */ /* 0x000fea0003c00000 */
[----:B------:R-:W-:-:S05]  /*10d50*/  BRA `(.L_x_3137) ;  /* 0xffff53d000007947 */ /* 0x000fca000383ffff */
.L_x_3095:
[----:B------:R-:W-:Y:S01]  /*10d60*/  MOV R223, RZ ;  /* 0x000000ff00df7202 */ /* 0x000fe20000000f00 */
[----:B------:R-:W-:Y:S01]  /*10d70*/  IMAD.MOV.U32 R0, RZ, RZ, R101 ;  /* 0x000000ffff007224 */ /* 0x000fe200078e0065 */
[----:B------:R-:W-:Y:S01]  /*10d80*/  MOV R2, 0x10db0 ;  /* 0x00010db000027802 */ /* 0x000fe20000000f00 */
[----:B------:R-:W-:Y:S02]  /*10d90*/  IMAD.MOV.U32 R3, RZ, RZ, 0x1c1f ;  /* 0x00001c1fff037424 */ /* 0x000fe400078e00ff */
[----:B------:R-:W-:Y:S05]  /*10da0*/  CALL.REL.NOINC `($__internal_45_$__cuda_sm70_shflsync_idx_p) ;  /* 0x0000188000007944 */ /* 0x000fea0003c00000 */
[----:B------:R-:W-:Y:S01]  /*10db0*/  MOV R100, R0 ;  /* 0x0000000000647202 */ /* 0x000fe20000000f00 */
[----:B------:R-:W-:-:S05]  /*10dc0*/  BRA `(.L_x_3138) ;  /* 0xffff5fc000007947 */ /* 0x000fca000383ffff */
.L_x_3096:
        /* <DEDUP_REMOVED lines=17> */
[----:B------:R1:W-:Y:S02]  /*10ee0*/  LDGSTS.E.BYPASS.LTC128B.128 [R218+0x3100], [R2.64], !P6 ;  /* 0x0310000002da7fae */ /* 0x0003e4000f101d46 */
[----:B------:R-:W-:Y:S06]  /*10ef0*/  IMAD.X R103, R100, 0x1, R110, P4 ;  /* 0x0000000164677824 */ /* 0x000fec00020e066e */
[----:B------:R2:W-:Y:S01]  /*10f00*/  LDGSTS.E.BYPASS.LTC128B.128 [R218+0x4100], [R102.64], !P5 ;  /* 0x0410000066da7fae */ /* 0x0005e2000e901d46 */
[----:B-1----:R-:W-:Y:S01]  /*10f10*/  IADD3 R2, P4, R0, R178, RZ ;  /* 0x000000b200027210 */ /* 0x002fe20007f9e0ff */
[----:B------:R-:W-:Y:S01]  /*10f20*/  IMAD.MOV.U32 R0, RZ, RZ, R101 ;  /* 0x000000ffff007224 */ /* 0x000fe200078e0065 */
[----:B------:R-:W-:Y:S03]  /*10f30*/  SEL R101, RZ, 0x10, P0 ;  /* 0x00000010ff657807 */ /* 0x000fe60000000000 */
[----:B------:R-:W-:Y:S01]  /*10f40*/  IMAD.X R3, R100, 0x1, R111, P4 ;  /* 0x0000000164037824 */ /* 0x000fe200020e066f */
[----:B--2---:R-:W-:Y:S04]  /*10f50*/  SEL R102, RZ, 0x10, P6 ;  /* 0x00000010ff667807 */ /* 0x004fe80003000000 */
[----:B------:R1:W-:Y:S01]  /*10f60*/  LDGSTS.E.BYPASS.LTC128B.128 [R218+0x5100], [R2.64], !P0 ;  /* 0x0510000002da7fae */ /* 0x0003e2000c101d46 */
[----:B------:R-:W-:Y:S02]  /*10f70*/  SEL R103, RZ, 0x10, P5 ;  /* 0x00000010ff677807 */ /* 0x000fe40002800000 */
[----:B-1----:R-:W-:Y:S01]  /*10f80*/  MOV R2, 0x10fb0 ;  /* 0x00010fb000027802 */ /* 0x002fe20000000f00 */
[----:B------:R-:W-:Y:S02]  /*10f90*/  IMAD.MOV.U32 R3, RZ, RZ, 0x1c1f ;  /* 0x00001c1fff037424 */ /* 0x000fe400078e00ff */
[----:B------:R-:W-:Y:S05]  /*10fa0*/  CALL.REL.NOINC `($__internal_45_$__cuda_sm70_shflsync_idx_p) ;  /* 0x0000168000007944 */ /* 0x000fea0003c00000 */
[----:B------:R-:W-:Y:S01]  /*10fb0*/  MOV R223, 0x1 ;  /* 0x0000000100df7802 */ /* 0x000fe20000000f00 */
[----:B------:R-:W-:Y:S01]  /*10fc0*/  IMAD.MOV.U32 R100, RZ, RZ, R0 ;  /* 0x000000ffff647224 */ /* 0x000fe200078e0000 */
[----:B------:R-:W-:Y:S01]  /*10fd0*/  MOV R3, 0x1c1f ;  /* 0x00001c1f00037802 */ /* 0x000fe20000000f00 */
[----:B------:R-:W-:Y:S01]  /*10fe0*/  IMAD.MOV.U32 R0, RZ, RZ, R104 ;  /* 0x000000ffff007224 */ /* 0x000fe200078e0068 */
[----:B------:R-:W-:Y:S02]  /*10ff0*/  MOV R2, 0x11010 ;  /* 0x0001101000027802 */ /* 0x000fe40000000f00 */
[----:B------:R-:W-:Y:S05]  /*11000*/  CALL.REL.NOINC `($__internal_45_$__cuda_sm70_shflsync_idx_p) ;  /* 0x0000162000007944 */ /* 0x000fea0003c00000 */
[----:B------:R-:W-:-:S05]  /*11010*/  BRA `(.L_x_3139) ;  /* 0xffff5ee000007947 */ /* 0x000fca000383ffff */
.L_x_3097:
[----:B------:R-:W-:Y:S01]  /*11020*/  MOV R223, RZ ;  /* 0x000000ff00df7202 */ /* 0x000fe20000000f00 */
[----:B------:R-:W-:Y:S01]  /*11030*/  IMAD.MOV.U32 R0, RZ, RZ, R100 ;  /* 0x000000ffff007224 */ /* 0x000fe200078e0064 */
[----:B------:R-:W-:Y:S01]  /*11040*/  MOV R2, 0x11070 ;  /* 0x0001107000027802 */ /* 0x000fe20000000f00 */
[----:B------:R-:W-:Y:S02]  /*11050*/  IMAD.MOV.U32 R3, RZ, RZ, 0x1c1f ;  /* 0x00001c1fff037424 */ /* 0x000fe400078e00ff */
[----:B------:R-:W-:Y:S05]  /*11060*/  CALL.REL.NOINC `($__internal_45_$__cuda_sm70_shflsync_idx_p) ;  /* 0x000015c000007944 */ /* 0x000fea0003c00000 */
[----:B------:R-:W-:-:S05]  /*11070*/  BRA `(.L_x_3140) ;  /* 0xffff60c000007947 */ /* 0x000fca000383ffff */
.L_x_3098:
[----:B------:R-:W-:Y:S01]  /*11080*/  MOV R223, 0x1 ;  /* 0x0000000100df7802 */ /* 0x000fe20000000f00 */
[----:B------:R-:W-:Y:S01]  /*11090*/  IMAD.MOV.U32 R0, RZ, RZ, R100 ;  /* 0x000000ffff007224 */ /* 0x000fe200078e0064 */
[----:B------:R-:W-:Y:S01]  /*110a0*/  MOV R2, 0x110d0 ;  /* 0x000110d000027802 */ /* 0x000fe20000000f00 */
[----:B------:R-:W-:Y:S02]  /*110b0*/  IMAD.MOV.U32 R3, RZ, RZ, 0x1c1f ;  /* 0x00001c1fff037424 */ /* 0x000fe400078e00ff */
[----:B-1----:R-:W-:Y:S05]  /*110c0*/  CALL.REL.NOINC `($__internal_45_$__cuda_sm70_shflsync_idx_p) ;  /* 0x0000156000007944 */ /* 0x002fea0003c00000 */
[----:B------:R-:W-:Y:S01]  /*110d0*/  MOV R2, 0x11330 ;  /* 0x0001133000027802 */ /* 0x000fe20000000f00 */
[----:B------:R-:W-:Y:S02]  /*110e0*/  IMAD.IADD R0, R101, 0x1, R0 ;  /* 0x0000000165007824 */ /* 0x000fe400078e0200 */
[----:B------:R-:W-:Y:S02]  /*110f0*/  IMAD.MOV.U32 R223, RZ, RZ, 0x2 ;  /* 0x00000002ffdf7424 */ /* 0x000fe400078e00ff */
[----:B------:R-:W-:Y:S01]  /*11100*/  IMAD.MOV.U32 R3, RZ, RZ, 0x1c1f ;  /* 0x00001c1fff037424 */ /* 0x000fe200078e00ff */
        /* <DEDUP_REMOVED lines=27> */
[----:B------:R-:W-:Y:S01]  /*112c0*/  ISETP.GT.AND P0, PT, R0, 0x39, PT ;  /* 0x000000390000780c */ /* 0x000fe20003f04270 */
[----:B------:R-:W-:Y:S01]  /*112d0*/  IMAD.MOV.U32 R0, RZ, RZ, R100 ;  /* 0x000000ffff007224 */ /* 0x000fe200078e0064 */
[----:B------:R-:W-:Y:S02]  /*112e0*/  FSEL R54, R54, -INF , P6 ;  /* 0xff80000036367808 */ /* 0x000fe40003000000 */
[----:B------:R-:W-:Y:S02]  /*112f0*/  FSEL R55, R55, -INF , P5 ;  /* 0xff80000037377808 */ /* 0x000fe40002800000 */
[----:B------:R-:W-:Y:S02]  /*11300*/  FSEL R66, R66, -INF , P4 ;  /* 0xff80000042427808 */ /* 0x000fe40002000000 */
[----:B------:R-:W-:Y:S02]  /*11310*/  FSEL R67, R67, -INF , P0 ;  /* 0xff80000043437808 */ /* 0x000fe40000000000 */
[----:B------:R-:W-:Y:S05]  /*11320*/  CALL.REL.NOINC `($__internal_45_$__cuda_sm70_shflsync_idx_p) ;  /* 0x0000130000007944 */ /* 0x000fea0003c00000 */
        /* <DEDUP_REMOVED lines=31> */
[----:B------:R-:W-:Y:S01]  /*11520*/  ISETP.GT.AND P0, PT, R0, 0x39, PT ;  /* 0x000000390000780c */ /* 0x000fe20003f04270 */
[----:B------:R-:W-:Y:S01]  /*11530*/  IMAD.MOV.U32 R0, RZ, RZ, R100 ;  /* 0x000000ffff007224 */ /* 0x000fe200078e0064 */
[----:B------:R-:W-:Y:S02]  /*11540*/  FSEL R56, R56, -INF , P6 ;  /* 0xff80000038387808 */ /* 0x000fe40003000000 */
[----:B------:R-:W-:Y:S02]  /*11550*/  FSEL R57, R57, -INF , P5 ;  /* 0xff80000039397808 */ /* 0x000fe40002800000 */
[----:B------:R-:W-:Y:S02]  /*11560*/  FSEL R60, R60, -INF , P4 ;  /* 0xff8000003c3c7808 */ /* 0x000fe40002000000 */
[----:B------:R-:W-:Y:S02]  /*11570*/  FSEL R61, R61, -INF , P0 ;  /* 0xff8000003d3d7808 */ /* 0x000fe40000000000 */
[----:B------:R-:W-:Y:S05]  /*11580*/  CALL.REL.NOINC `($__internal_45_$__cuda_sm70_shflsync_idx_p) ;  /* 0x000010a000007944 */ /* 0x000fea0003c00000 */
[----:B------:R-:W-:Y:S01]  /*11590*/  FMNMX.FTZ R100, R4, R105, !PT ;  /* 0x0000006904647209 */ /* 0x000fe20007810000 */
[----:B------:R-:W-:Y:S01]  /*115a0*/  IMAD.IADD R0, R101, 0x1, R0 ;  /* 0x0000000165007824 */ /* 0x000fe200078e0200 */
[----:B------:R-:W-:Y:S02]  /*115b0*/  FMNMX.FTZ R7, R6, R106, !PT ;  /* 0x0000006a06077209 */ /* 0x000fe40007810000 */
[----:B------:R-:W-:Y:S02]  /*115c0*/  FMNMX.FTZ R8, R16, R107, !PT ;  /* 0x0000006b10087209 */ /* 0x000fe40007810000 */
[C---:B------:R-:W-:Y:S02]  /*115d0*/  ISETP.GT.AND P6, PT, R0.reuse, RZ, PT ;  /* 0x000000ff0000720c */ /* 0x040fe40003fc4270 */
[----:B------:R-:W-:Y:S02]  /*115e0*/  ISETP.GT.AND P5, PT, R0, 0x1, PT ;  /* 0x000000010000780c */ /* 0x000fe40003fa4270 */
[----:B------:R-:W-:Y:S02]  /*115f0*/  FSEL R10, R10, -INF , P6 ;  /* 0xff8000000a0a7808 */ /* 0x000fe40003000000 */
[----:B------:R-:W-:Y:S02]  /*11600*/  ISETP.GT.AND P4, PT, R0, 0x8, PT ;  /* 0x000000080000780c */ /* 0x000fe40003f84270 */
[----:B------:R-:W-:Y:S02]  /*11610*/  FSEL R11, R11, -INF , P5 ;  /* 0xff8000000b0b7808 */ /* 0x000fe40002800000 */
[----:B------:R-:W-:Y:S02]  /*11620*/  FMNMX.FTZ R101, R10, R108, !PT ;  /* 0x0000006c0a657209 */ /* 0x000fe40007810000 */
[----:B------:R-:W-:Y:S02]  /*11630*/  ISETP.GT.AND P0, PT, R0, 0x9, PT ;  /* 0x000000090000780c */ /* 0x000fe40003f04270 */
[----:B------:R-:W-:Y:S02]  /*11640*/  FSEL R14, R14, -INF , P4 ;  /* 0xff8000000e0e7808 */ /* 0x000fe40002000000 */
[----:B------:R-:W-:Y:S02]  /*11650*/  FMNMX.FTZ R100, R110, R100, !PT ;  /* 0x000000646e647209 */ /* 0x000fe40007810000 */
[----:B------:R-:W-:Y:S02]  /*11660*/  FMNMX.FTZ R7, R17, R7, !PT ;  /* 0x0000000711077209 */ /* 0x000fe40007810000 */
[----:B------:R-:W-:Y:S02]  /*11670*/  FMNMX.FTZ R8, R9, R8, !PT ;  /* 0x0000000809087209 */ /* 0x000fe40007810000 */
[----:B------:R-:W-:Y:S02]  /*11680*/  FMNMX.FTZ R101, R11, R101, !PT ;  /* 0x000000650b657209 */ /* 0x000fe40007810000 */
[----:B------:R-:W-:Y:S02]  /*11690*/  FSEL R15, R15, -INF , P0 ;  /* 0xff8000000f0f7808 */ /* 0x000fe40000000000 */
[----:B------:R-:W-:Y:S02]  /*116a0*/  ISETP.GT.AND P6, PT, R0, 0x10, PT ;  /* 0x000000100000780c */ /* 0x000fe40003fc4270 */
[----:B------:R-:W-:Y:S02]  /*116b0*/  FMNMX.FTZ R100, R5, R100, !PT ;  /* 0x0000006405647209 */ /* 0x000fe40007810000 */
[----:B------:R-:W-:Y:S02]  /*116c0*/  FMNMX.FTZ R7, R18, R7, !PT ;  /* 0x0000000712077209 */ /* 0x000fe40007810000 */
[----:B------:R-:W-:Y:S02]  /*116d0*/  FMNMX.FTZ R8, R12, R8, !PT ;  /* 0x000000080c087209 */ /* 0x000fe40007810000 */
[----:B------:R-:W-:Y:S02]  /*116e0*/  FMNMX.FTZ R101, R14, R101, !PT ;  /* 0x000000650e657209 */ /* 0x000fe40007810000 */
[----:B------:R-:W-:Y:S02]  /*116f0*/  ISETP.GT.AND P5, PT, R0, 0x11, PT ;  /* 0x000000110000780c */ /* 0x000fe40003fa4270 */
[----:B------:R-:W-:Y:S02]  /*11700*/  FSEL R26, R26, -INF , P6 ;  /* 0xff8000001a1a7808 */ /* 0x000fe40003000000 */
        /* <DEDUP_REMOVED lines=58> */
[----:B------:R-:W-:Y:S01]  /*11ab0*/  ISETP.GT.AND P0, PT, R0, 0x39, PT ;  /* 0x000000390000780c */ /* 0x000fe20003f04270 */
[----:B------:R-:W-:Y:S01]  /*11ac0*/  IMAD.MOV.U32 R0, RZ, RZ, 0x2 ;  /* 0x00000002ff007424 */ /* 0x000fe200078e00ff */
        /* <DEDUP_REMOVED lines=15> */
[----:B------:R-:W-:Y:S05]  /*11bc0*/  CALL.REL.NOINC `($__internal_44_$__cuda_sm70_shflsync_bfly_p) ;  /* 0x00000a0000007944 */ /* 0x000fea0003c00000 */
[----:B------:R-:W-:Y:S01]  /*11bd0*/  FMNMX.FTZ R100, R100, R0, !PT ;  /* 0x0000000064647209 */ /* 0x000fe20007810000 */
[----:B------:R-:W-:Y:S01]  /*11be0*/  IMAD.MOV.U32 R0, RZ, RZ, 0x1 ;  /* 0x00000001ff007424 */ /* 0x000fe200078e00ff */
[----:B------:R-:W-:Y:S02]  /*11bf0*/  MOV R2, 0x11c10 ;  /* 0x00011c1000027802 */ /* 0x000fe40000000f00 */
        /* <DEDUP_REMOVED lines=28> */
[----:B------:R-:W-:-:S05]  /*11dc0*/  BRA `(.L_x_3141) ;  /* 0xffff60e000007947 */ /* 0x000fca000383ffff */
.L_x_3101:
[----:B-1--4-:R-:W-:Y:S01]  /*11dd0*/  MOV R223, RZ ;  /* 0x000000ff00df7202 */ /* 0x012fe20000000f00 */
[----:B------:R-:W-:Y:S01]  /*11de0*/  IMAD.MOV.U32 R0, RZ, RZ, R52 ;  /* 0x000000ffff007224 */ /* 0x000fe200078e0034 */
[----:B------:R-:W-:Y:S01]  /*11df0*/  MOV R2, 0x11e20 ;  /* 0x00011e2000027802 */ /* 0x000fe20000000f00 */
[----:B------:R-:W-:Y:S02]  /*11e00*/  IMAD.MOV.U32 R3, RZ, RZ, 0x1c1f ;  /* 0x00001c1fff037424 */ /* 0x000fe400078e00ff */
[----:B------:R-:W-:Y:S05]  /*11e10*/  CALL.REL.NOINC `($__internal_45_$__cuda_sm70_shflsync_idx_p) ;  /* 0x0000081000007944 */ /* 0x000fea0003c00000 */
[----:B------:R-:W-:-:S05]  /*11e20*/  BRA `(.L_x_3142) ;  /* 0xffff81d000007947 */ /* 0x000fca000383ffff */
.L_x_3104:
[----:B------:R-:W-:Y:S01]  /*11e30*/  MOV R223, RZ ;  /* 0x000000ff00df7202 */ /* 0x000fe20000000f00 */
[----:B------:R-:W-:Y:S01]  /*11e40*/  IMAD.MOV.U32 R0, RZ, RZ, R101 ;  /* 0x000000ffff007224 */ /* 0x000fe200078e0065 */
[----:B------:R-:W-:Y:S01]  /*11e50*/  MOV R2, 0x11e80 ;  /* 0x00011e8000027802 */ /* 0x000fe20000000f00 */
[----:B------:R-:W-:Y:S02]  /*11e60*/  IMAD.MOV.U32 R3, RZ, RZ, 0x1c1f ;  /* 0x00001c1fff037424 */ /* 0x000fe400078e00ff */
[----:B------:R-:W-:Y:S05]  /*11e70*/  CALL.REL.NOINC `($__internal_45_$__cuda_sm70_shflsync_idx_p) ;  /* 0x000007b000007944 */ /* 0x000fea0003c00000 */
[----:B------:R-:W-:Y:S01]  /*11e80*/  MOV R100, R0 ;  /* 0x0000000000647202 */ /* 0x000fe20000000f00 */
[----:B------:R-:W-:-:S05]  /*11e90*/  BRA `(.L_x_3143) ;  /* 0xffff8e9000007947 */ /* 0x000fca000383ffff */
.L_x_3105:
[----:B------:R-:W-:Y:S01]  /*11ea0*/  MOV R223, RZ ;  /* 0x000000ff00df7202 */ /* 0x000fe20000000f00 */
[----:B------:R-:W-:Y:S01]  /*11eb0*/  IMAD.MOV.U32 R0, RZ, RZ, R104 ;  /* 0x000000ffff007224 */ /* 0x000fe200078e0068 */
[----:B------:R-:W-:Y:S01]  /*11ec0*/  MOV R2, 0x11ef0 ;  /* 0x00011ef000027802 */ /* 0x000fe20000000f00 */
[----:B------:R-:W-:Y:S02]  /*11ed0*/  IMAD.MOV.U32 R3, RZ, RZ, 0x1c1f ;  /* 0x00001c1fff037424 */ /* 0x000fe400078e00ff */
[----:B-12---:R-:W-:Y:S05]  /*11ee0*/  CALL.REL.NOINC `($__internal_45_$__cuda_sm70_shflsync_idx_p) ;  /* 0x0000074000007944 */ /* 0x006fea0003c00000 */
[C---:B------:R-:W-:Y:S01]  /*11ef0*/  IADD3 R2, -R217.reuse, 0x10, RZ ;  /* 0x00000010d9027810 */ /* 0x040fe20007ffe1ff */
[----:B------:R-:W-:Y:S01]  /*11f00*/  IMAD.MOV.U32 R223, RZ, RZ, 0x1 ;  /* 0x00000001ffdf7424 */ /* 0x000fe200078e00ff */
        /* <DEDUP_REMOVED lines=12> */
[----:B------:R-:W-:Y:S04]  /*11fd0*/  IMAD.MOV.U32 R0, RZ, RZ, R101 ;  /* 0x000000ffff007224 */ /* 0x000fe800078e0065 */
        /* <DEDUP_REMOVED lines=12> */
.L_x_3106:
[----:B------:R-:W-:Y:S02]  /*120a0*/  MOV R0, 0x2 ;  /* 0x0000000200007802 */ /* 0x000fe40000000f00 */
        /* <DEDUP_REMOVED lines=34> */
.L_x_3108:
[----:B------:R-:W-:Y:S01]  /*122d0*/  IMAD.MOV.U32 R100, RZ, RZ, R236 ;  /* 0x000000ffff647224 */ /* 0x000fe200078e00ec */
[----:B------:R-:W-:-:S02]  /*122e0*/  MOV R0, 0x2 ;  /* 0x0000000200007802 */ /* 0x000fc40000000f00 */
[----:B------:R-:W-:Y:S02]  /*122f0*/  MOV R2, 0x12310 ;  /* 0x0001231000027802 */ /* 0x000fe40000000f00 */
[----:B-1----:R-:W-:Y:S05]  /*12300*/  CALL.REL.NOINC `($__internal_44_$__cuda_sm70_shflsync_bfly_p) ;  /* 0x000002c000007944 */ /* 0x002fea0003c00000 */
[----:B------:R-:W-:Y:S01]  /*12310*/  MOV R7, R0 ;  /* 0x0000000000077202 */ /* 0x000fe20000000f00 */
[----:B------:R-:W-:Y:S05]  /*12320*/  BRA `(.L_x_3146) ;  /* 0xffffaeb000007947 */ /* 0x000fea000383ffff */
.L_x_3109:
[----:B------:R-:W-:Y:S01]  /*12330*/  IMAD.MOV.U32 R100, RZ, RZ, R7 ;  /* 0x000000ffff647224 */ /* 0x000fe200078e0007 */
[----:B------:R-:W-:Y:S02]  /*12340*/  MOV R0, 0x1 ;  /* 0x0000000100007802 */ /* 0x000fe40000000f00 */
[----:B------:R-:W-:Y:S02]  /*12350*/  MOV R2, 0x12370 ;  /* 0x0001237000027802 */ /* 0x000fe40000000f00 */
[----:B-12---:R-:W-:Y:S05]  /*12360*/  CALL.REL.NOINC `($__internal_44_$__cuda_sm70_shflsync_bfly_p) ;  /* 0x0000026000007944 */ /* 0x006fea0003c00000 */
[----:B------:R-:W-:Y:S01]  /*12370*/  FADD.FTZ R7, R7, R0 ;  /* 0x0000000007077221 */ /* 0x000fe20000010000 */
[----:B------:R-:W-:Y:S02]  /*12380*/  MOV R100, R222 ;  /* 0x000000de00647202 */ /* 0x000fe40000000f00 */
[----:B------:R-:W-:Y:S02]  /*12390*/  MOV R0, 0x2 ;  /* 0x0000000200007802 */ /* 0x000fe40000000f00 */
[----:B------:R-:W-:Y:S02]  /*123a0*/  MOV R2, 0x123c0 ;  /* 0x000123c000027802 */ /* 0x000fe40000000f00 */
[----:B------:R-:W-:Y:S05]  /*123b0*/  CALL.REL.NOINC `($__internal_44_$__cuda_sm70_shflsync_bfly_p) ;  /* 0x0000021000007944 */ /* 0x000fea0003c00000 */
[----:B------:R-:W-:Y:S01]  /*123c0*/  FADD.FTZ R6, R222, R0 ;  /* 0x00000000de067221 */ /* 0x000fe20000010000 */
[----:B------:R-:W-:-:S02]  /*123d0*/  MOV R0, 0x1 ;  /* 0x0000000100007802 */ /* 0x000fc40000000f00 */
[----:B------:R-:W-:Y:S02]  /*123e0*/  MOV R2, 0x12410 ;  /* 0x0001241000027802 */ /* 0x000fe40000000f00 */
[----:B------:R-:W-:Y:S02]  /*123f0*/  MOV R100, R6 ;  /* 0x0000000600647202 */ /* 0x000fe40000000f00 */
[----:B------:R-:W-:Y:S05]  /*12400*/  CALL.REL.NOINC `($__internal_44_$__cuda_sm70_shflsync_bfly_p) ;  /* 0x000001c000007944 */ /* 0x000fea0003c00000 */
[----:B------:R-:W-:Y:S01]  /*12410*/  FADD.FTZ R6, R6, R0 ;  /* 0x0000000006067221 */ /* 0x000fe20000010000 */
[----:B------:R-:W-:Y:S02]  /*12420*/  MOV R100, R250 ;  /* 0x000000fa00647202 */ /* 0x000fe40000000f00 */
[----:B------:R-:W-:Y:S02]  /*12430*/  MOV R0, 0x2 ;  /* 0x0000000200007802 */ /* 0x000fe40000000f00 */
[----:B------:R-:W-:Y:S02]  /*12440*/  MOV R2, 0x12460 ;  /* 0x0001246000027802 */ /* 0x000fe40000000f00 */
[----:B------:R-:W-:Y:S05]  /*12450*/  CALL.REL.NOINC `($__internal_44_$__cuda_sm70_shflsync_bfly_p) ;  /* 0x0000017000007944 */ /* 0x000fea0003c00000 */
[----:B------:R-:W-:Y:S01]  /*12460*/  FADD.FTZ R5, R250, R0 ;  /* 0x00000000fa057221 */ /* 0x000fe20000010000 */
[----:B------:R-:W-:Y:S02]  /*12470*/  MOV R0, 0x1 ;  /* 0x0000000100007802 */ /* 0x000fe40000000f00 */
[----:B------:R-:W-:-:S02]  /*12480*/  MOV R2, 0x124b0 ;  /* 0x000124b000027802 */ /* 0x000fc40000000f00 */
        /* <DEDUP_REMOVED lines=9> */
[----:B------:R-:W-:Y:S02]  /*12520*/  MOV R2, 0x12550 ;  /* 0x0001255000027802 */ /* 0x000fe40000000f00 */
[----:B------:R-:W-:-:S02]  /*12530*/  MOV R100, R251 ;  /* 0x000000fb00647202 */ /* 0x000fc40000000f00 */
[----:B------:R-:W-:Y:S05]  /*12540*/  CALL.REL.NOINC `($__internal_44_$__cuda_sm70_shflsync_bfly_p) ;  /* 0x0000008000007944 */ /* 0x000fea0003c00000 */
[----:B------:R-:W-:Y:S01]  /*12550*/  MOV R4, R0 ;  /* 0x0000000000047202 */ /* 0x000fe20000000f00 */
[----:B------:R-:W-:Y:S05]  /*12560*/  BRA `(.L_x_3147) ;  /* 0xffffad6000007947 */ /* 0x000fea000383ffff */
.L_x_3123:
[----:B-1----:R-:W-:Y:S01]  /*12570*/  IMAD.MOV.U32 R0, RZ, RZ, R24 ;  /* 0x000000ffff007224 */ /* 0x002fe200078e0018 */
[----:B------:R-:W-:Y:S01]  /*12580*/  MOV R223, RZ ;  /* 0x000000ff00df7202 */ /* 0x000fe20000000f00 */
[----:B------:R-:W-:Y:S01]  /*12590*/  IMAD.MOV.U32 R3, RZ, RZ, 0x1f ;  /* 0x0000001fff037424 */ /* 0x000fe200078e00ff */
[----:B---3--:R-:W-:-:S02]  /*125a0*/  MOV R2, 0x125c0 ;  /* 0x000125c000027802 */ /* 0x008fc40000000f00 */
[----:B----45:R-:W-:Y:S05]  /*125b0*/  CALL.REL.NOINC `($__internal_45_$__cuda_sm70_shflsync_idx_p) ;  /* 0x0000007000007944 */ /* 0x030fea0003c00000 */
[----:B------:R-:W-:Y:S05]  /*125c0*/  BRA `(.L_x_3148) ;  /* 0xffffd03000007947 */ /* 0x000fea000383ffff */
        .weak           $__internal_44_$__cuda_sm70_shflsync_bfly_p
        .type           $__internal_44_$__cuda_sm70_shflsync_bfly_p,@function
        .size           $__internal_44_$__cuda_sm70_shflsync_bfly_p,($__internal_45_$__cuda_sm70_shflsync_idx_p - $__internal_44_$__cuda_sm70_shflsync_bfly_p)
$__internal_44_$__cuda_sm70_shflsync_bfly_p:
[----:B------:R-:W-:Y:S02]  /*125d0*/  MOV R176, 0xffffffff ;  /* 0xffffffff00b07802 */ /* 0x000fe40000000f00 */
[----:B------:R-:W-:-:S02]  /*125e0*/  MOV R3, 0x1f ;  /* 0x0000001f00037802 */ /* 0x000fc40000000f00 */
[----:B------:R-:W-:Y:S04]  /*125f0*/  WARPSYNC R176 ;  /* 0x000000b000007348 */ /* 0x000fe80003800000 */
[----:B------:R1:W2:Y:S02]  /*12600*/  SHFL.BFLY PT, R0, R100, R0, R3 ;  /* 0x0c00000064007389 */ /* 0x0002a400000e0003 */
[----:B-1----:R-:W-:-:S04]  /*12610*/  MOV R3, 0x0 ;  /* 0x0000000000037802 */ /* 0x002fc80000000f00 */
[----:B--2---:R-:W-:Y:S05]  /*12620*/  RET.REL.NODEC R2 `(_ZN7cutlass13device_kernelIN5flash19enable_sm80_to_sm89INS1_16FlashAttnFwdSm80INS1_25CollectiveMainloopFwdSm80ILi4ELi1ELb0EN4cute5tupleIJNS5_1CILi128EEENS7_ILi64EEENS7_ILi96EEEEEELi96ENS_6half_tEfNS_4arch4Sm80ELb1ELb0ELb0ELb0ELb1ELb0ELb1ELb1EEENS1_21CollectiveEpilogueFwdINS6_IJS8_SA_S9_EEENS6_IJNS7_ILi1EEESI_SI_EEESC_SE_Li128ELb0ELb1ELb1ELb0EEENS1_30DynamicPersistentTileSchedulerILi128ELi128ELb1ELb1ELb0EEEEEEEEEvNT_6ParamsE) ;  /* 0xfffed9d002007950 */ /* 0x004fea0003c3ffff */
        .weak           $__internal_45_$__cuda_sm70_shflsync_idx_p
        .type           $__internal_45_$__cuda_sm70_shflsync_idx_p,@function
        .size           $__internal_45_$__cuda_sm70_shflsync_idx_p,(.L_x_3687 - $__internal_45_$__cuda_sm70_shflsync_idx_p)
$__internal_45_$__cuda_sm70_shflsync_idx_p:
[----:B------:R-:W-:-:S04]  /*12630*/  MOV R225, 0xffffffff ;  /* 0xffffffff00e17802 */ /* 0x000fc80000000f00 */
[----:B------:R-:W-:Y:S04]  /*12640*/  WARPSYNC R225 ;  /* 0x000000e100007348 */ /* 0x000fe80003800000 */
[----:B------:R1:W2:Y:S02]  /*12650*/  SHFL.IDX PT, R0, R0, R223, R3 ;  /* 0x000000df00007389 */ /* 0x0002a400000e0003 */
[----:B-1----:R-:W-:-:S04]  /*12660*/  MOV R3, 0x0 ;  /* 0x0000000000037802 */ /* 0x002fc80000000f00 */
[----:B--2---:R-:W-:Y:S05]  /*12670*/  RET.REL.NODEC R2 `(_ZN7cutlass13device_kernelIN5flash19enable_sm80_to_sm89INS1_16FlashAttnFwdSm80INS1_25CollectiveMainloopFwdSm80ILi4ELi1ELb0EN4cute5tupleIJNS5_1CILi128EEENS7_ILi64EEENS7_ILi96EEEEEELi96ENS_6half_tEfNS_4arch4Sm80ELb1ELb0ELb0ELb0ELb1ELb0ELb1ELb1EEENS1_21CollectiveEpilogueFwdINS6_IJS8_SA_S9_EEENS6_IJNS7_ILi1EEESI_SI_EEESC_SE_Li128ELb0ELb1ELb1ELb0EEENS1_30DynamicPersistentTileSchedulerILi128ELi128ELb1ELb1ELb0EEEEEEEEEvNT_6ParamsE) ;  /* 0xfffed98002007950 */ /* 0x004fea0003c3ffff */
.L_x_3149:
        /* <DEDUP_REMOVED lines=16> */
.L_x_3687:


//--------------------- .text._ZN7cutlass13device_kernelIN5flash19enable_sm80_to_sm89INS1_16FlashAttnFwdSm80INS1_25CollectiveMainloopFwdSm80ILi4ELi1ELb0EN4cute5tupleIJNS5_1CILi128EEENS7_ILi48EEENS7_ILi96EEEEEELi96ENS_6half_tEfNS_4arch4Sm80ELb1ELb0ELb0ELb1ELb1ELb0ELb1ELb1EEENS1_21CollectiveEpilogueFwdINS6_IJS8_SA_S9_EEENS6_IJNS7_ILi1EEESI_SI_EEESC_SE_Li128ELb1ELb1ELb1ELb0EEENS1_36VarlenDynamicPersistentTileSchedulerILi128ELi48ELi128ELi128ELb1ELb1ELb0ELb1ELb1ELb1EEEEEEEEEvNT_6ParamsE --------------------------
	.section	.text._ZN7cutlass13device_kernelIN5flash19enable_sm80_to_sm89INS1_16FlashAttnFwdSm80INS1_25CollectiveMainloopFwdSm80ILi4ELi1ELb0EN4cute5tupleIJNS5_1CILi128EEENS7_ILi48EEENS7_ILi96EEEEEELi96ENS_6half_tEfNS_4arch4Sm80ELb1ELb0ELb0ELb1ELb1ELb0ELb1ELb1EEENS1_21CollectiveEpilogueFwdINS6_IJS8_SA_S9_EEENS6_IJNS7_ILi1EEESI_SI_EEESC_SE_Li128ELb1ELb1ELb1ELb0EEENS1_36VarlenDynamicPersistentTileSchedulerILi128ELi48ELi128ELi128ELb1ELb1ELb0ELb1ELb1ELb1EEEEEEEEEvNT_6ParamsE,"ax",@progbits
	.sectioninfo	@"SHI_REGISTERS=255"
	.align	128
.text._ZN7cutlass13device_kernelIN5flash19enable_sm80_to_sm89INS1_16FlashAttnFwdSm80INS1_25CollectiveMainloopFwdSm80ILi4ELi1ELb0EN4cute5tupleIJNS5_1CILi128EEENS7_ILi48EEENS7_ILi96EEEEEELi96ENS_6half_tEfNS_4arch4Sm80ELb1ELb0ELb0ELb1ELb1ELb0ELb1ELb1EEENS1_21CollectiveEpilogueFwdINS6_IJS8_SA_S9_EEENS6_IJNS7_ILi1EEESI_SI_EEESC_SE_Li128ELb1ELb1ELb1ELb0EEENS1_36VarlenDynamicPersistentTileSchedulerILi128ELi48ELi128ELi128ELb1ELb1ELb0ELb1ELb1ELb1EEEEEEEEEvNT_6ParamsE:
        .type           _ZN7cutlass13device_kernelIN5flash19enable_sm80_to_sm89INS1_16FlashAttnFwdSm80INS1_25CollectiveMainloopFwdSm80ILi4ELi1ELb0EN4cute5tupleIJNS5_1CILi128EEENS7_ILi48EEENS7_ILi96EEEEEELi96ENS_6half_tEfNS_4arch4Sm80ELb1ELb0ELb0ELb1ELb1ELb0ELb1ELb1EEENS1_21CollectiveEpilogueFwdINS6_IJS8_SA_S9_EEENS6_IJNS7_ILi1EEESI_SI_EEESC_SE_Li128ELb1ELb1ELb1ELb0EEENS1_36VarlenDynamicPersistentTileSchedulerILi128ELi48ELi128ELi128ELb1ELb1ELb0ELb1ELb1ELb1EEEEEEEEEvNT_6ParamsE,@function
        .size           _ZN7cutlass13device_kernelIN5flash19enable_sm80_to_sm89INS1_16FlashAttnFwdSm80INS1_25CollectiveMainloopFwdSm80ILi4ELi1ELb0EN4cute5tupleIJNS5_1CILi128EEENS7_ILi48EEENS7_ILi96EEEEEELi96ENS_6half_tEfNS_4arch4Sm80ELb1ELb0ELb0ELb1ELb1ELb0ELb1ELb1EEENS1_21CollectiveEpilogueFwdINS6_IJS8_SA_S9_EEENS6_IJNS7_ILi1EEESI_SI_EEESC_SE_Li128ELb1ELb1ELb1ELb0EEENS1_36VarlenDynamicPersistentTileSchedulerILi128ELi48ELi128ELi128ELb1ELb1ELb0ELb1ELb1ELb1EEEEEEEEEvNT_6ParamsE,(.L_x_3690 - _ZN7cutlass13device_kernelIN5flash19enable_sm80_to_sm89INS1_16FlashAttnFwdSm80INS1_25CollectiveMainloopFwdSm80ILi4ELi1ELb0EN4cute5tupleIJNS5_1CILi128EEENS7_ILi48EEENS7_ILi96EEEEEELi96ENS_6half_tEfNS_4arch4Sm80ELb1ELb0ELb0ELb1ELb1ELb0ELb1ELb1EEENS1_21CollectiveEpilogueFwdINS6_IJS8_SA_S9_EEENS6_IJNS7_ILi1EEESI_SI_EEESC_SE_Li128ELb1ELb1ELb1ELb0EEENS1_36VarlenDynamicPersistentTileSchedulerILi128ELi48ELi128ELi128ELb1ELb1ELb0ELb1ELb1ELb1EEEEEEEEEvNT_6ParamsE)
        .other          _ZN7cutlass13device_kernelIN5flash19enable_sm80_to_sm89INS1_16FlashAttnFwdSm80INS1_25CollectiveMainloopFwdSm80ILi4ELi1ELb0EN4cute5tupleIJNS5_1CILi128EEENS7_ILi48EEENS7_ILi96EEEEEELi96ENS_6half_tEfNS_4arch4Sm80ELb1ELb0ELb0ELb1ELb1ELb0ELb1ELb1EEENS1_21CollectiveEpilogueFwdINS6_IJS8_SA_S9_EEENS6_IJNS7_ILi1EEESI_SI_EEESC_SE_Li128ELb1ELb1ELb1ELb0EEENS1_36VarlenDynamicPersistentTileSchedulerILi128ELi48ELi128ELi128ELb1ELb1ELb0ELb1ELb1ELb1EEEEEEEEEvNT_6ParamsE,@"STO_CUDA_ENTRY STV_DEFAULT"
_ZN7cutlass13device_kernelIN5flash19enable_sm80_to_sm89INS1_16FlashAttnFwdSm80INS1_25CollectiveMainloopFwdSm80ILi4ELi1ELb0EN4cute5tupleIJNS5_1CILi128EEENS7_ILi48EEENS7_ILi96EEEEEELi96ENS_6half_tEfNS_4arch4Sm80ELb1ELb0ELb0ELb1ELb1ELb0ELb1ELb1EEENS1_21CollectiveEpilogueFwdINS6_IJS8_SA_S9_EEENS6_IJNS7_ILi1EEESI_SI_EEESC_SE_Li128ELb1ELb1ELb1ELb0EEENS1_36VarlenDynamicPersistentTileSchedulerILi128ELi48ELi128ELi128ELb1ELb1ELb0ELb1ELb1ELb1EEEEEEEEEvNT_6ParamsE:
        /* <DEDUP_REMOVED lines=13> */
[----:B------:R-:W-:-:S03]  /*00d0*/  CS2R R8, SRZ ;  /* 0x0000000000087805 */ /* 0x000fc6000001ff00 */
        /* <DEDUP_REMOVED lines=10> */
[C---:B------:R-:W-:Y:S01]  /*0180*/  ISETP.GE.U32.AND P4, PT, R12.reuse, 0x2, PT ;  /* 0x000000020c00780c */ /* 0x040fe20003f86070 */
[----:B------:R-:W-:Y:S01]  /*0190*/  IMAD.MOV.U32 R7, RZ, RZ, RZ ;  /* 0x000000ffff077224 */ /* 0x000fe200078e00ff */
        /* <DEDUP_REMOVED lines=26> */
.L_x_3155:
        /* <DEDUP_REMOVED lines=11> */
[----:B------:R-:W3:Y:S04]  /*03f0*/  @!P0 LDG.E R9, [R4.64] ;  /* 0x0000000604098981 */ /* 0x000ee8000c1e1900 */
[----:B------:R-:W3:Y:S02]  /*0400*/  @!P0 LDG.E R8, [R2.64] ;  /* 0x0000000602088981 */ /* 0x000ee4000c1e1900 */
[----:B---3--:R-:W-:Y:S01]  /*0410*/  IMAD R5, R9, R8, RZ ;  /* 0x0000000809057224 */ /* 0x008fe200078e02ff */
[----:B------:R-:W-:Y:S05]  /*0420*/  BRA.DIV ~URZ, `(.L_x_3153) ;  /* 0x00010e527f007947 */ /* 0x000fea000b800000 */
[----:B------:R1:W3:Y:S02]  /*0430*/  SHFL.UP PT, R0, R5, 0x1, RZ ;  /* 0x0420000005007989 */ /* 0x0002e400000e00ff */
.L_x_3292:
        /* <DEDUP_REMOVED lines=16> */
.L_x_3293:
[----:B---3--:R-:W-:-:S05]  /*0540*/  IMAD R0, R0, c[0x0][0x538], RZ ;  /* 0x00014e0000007a24 */ /* 0x008fca00078e02ff */
[----:B------:R-:W-:-:S04]  /*0550*/  IADD3 R6, R0, R6, RZ ;  /* 0x0000000600067210 */ /* 0x000fc80007ffe0ff */
[----:B------:R-:W-:-:S13]  /*0560*/  ISETP.GT.AND P0, PT, R6, UR4, PT ;  /* 0x0000000406007c0c */ /* 0x000fda000bf04270 */
[----:B-12---:R-:W-:Y:S05]  /*0570*/  @!P0 BRA `(.L_x_3155) ;  /* 0xfffffdc000008947 */ /* 0x006fea000383ffff */
.L_x_3151:
[----:B------:R-:W-:-:S05]  /*0580*/  IADD3 R10, -R0, R6, RZ ;  /* 0x00000006000a7210 */ /* 0x000fca0007ffe1ff */
[----:B------:R-:W-:-:S05]  /*0590*/  IMAD R0, R4, c[0x0][0x538], R10 ;  /* 0x00014e0004007a24 */ /* 0x000fca00078e020a */
[----:B------:R-:W-:Y:S01]  /*05a0*/  ISETP.GT.AND P0, PT, R0, UR4, PT ;  /* 0x0000000400007c0c */ /* 0x000fe2000bf04270 */
[----:B------:R-:W-:-:S12]  /*05b0*/  BRA.DIV ~URZ, `(.L_x_3156) ;  /* 0x00010ee27f007947 */ /* 0x000fd8000b800000 */
[----:B------:R-:W-:-:S04]  /*05c0*/  VOTE.ANY R6, PT, !P0 ;  /* 0x0000000000067806 */ /* 0x000fc800040e0100 */
.L_x_3294:
[----:B------:R-:W1:Y:S02]  /*05d0*/  POPC R0, R6 ;  /* 0x0000000600007309 */ /* 0x000e640000000000 */
[----:B-12---:R-:W-:Y:S01]  /*05e0*/  IADD3 R247, R0, R7, RZ ;  /* 0x0000000700f77210 */ /* 0x006fe20007ffe0ff */
[----:B------:R-:W-:Y:S05]  /*05f0*/  BRA.DIV ~URZ, `(.L_x_3157) ;  /* 0x00010ef27f007947 */ /* 0x000fea000b800000 */
[----:B------:R1:W2:Y:S01]  /*0600*/  SHFL.IDX PT, R245, R9, R0, 0x1f ;  /* 0x00001f0009f57589 */ /* 0x0002a200000e0000 */
[----:B------:R-:W-:-:S03]  /*0610*/  MOV R5, RZ ;  /* 0x000000ff00057202 */ /* 0x000fc60000000f00 */
[----:B------:R1:W3:Y:S04]  /*0620*/  SHFL.IDX PT, R9, R8, R0, 0x1f ;  /* 0x00001f0008097589 */ /* 0x0002e800000e0000 */
.L_x_3295:
[----:B------:R-:W-:Y:S01]  /*0630*/  ISETP.NE.AND P0, PT, R6, RZ, PT ;  /* 0x000000ff0600720c */ /* 0x000fe20003f05270 */
[----:B------:R-:W-:-:S12]  /*0640*/  BSSY B0, `(.L_x_3158) ;  /* 0x0000005000007945 */ /* 0x000fd80003800000 */
[----:B------:R-:W-:Y:S05]  /*0650*/  @!P0 BRA `(.L_x_3159) ;  /* 0x0000003000008947 */ /* 0x000fea0003800000 */
[----:B-1----:R-:W-:Y:S01]  /*0660*/  IADD3 R0, R0, -0x1, RZ ;  /* 0xffffffff00007810 */ /* 0x002fe20007ffe0ff */
[----:B------:R-:W-:Y:S05]  /*0670*/  BRA.DIV ~URZ, `(.L_x_3160) ;  /* 0x00010f527f007947 */ /* 0x000fea000b800000 */
[----:B------:R1:W4:Y:S02]  /*0680*/  SHFL.IDX PT, R5, R4, R0, 0x1f ;  /* 0x00001f0004057589 */ /* 0x00032400000e0000 */
.L_x_3159:
[----:B------:R-:W-:Y:S05]  /*0690*/  BSYNC B0 ;  /* 0x0000000000007941 */ /* 0x000fea0003800000 */
.L_x_3158:
[----:B---3--:R-:W-:Y:S01]  /*06a0*/  ISETP.NE.AND P0, PT, R9, 0x1, PT ;  /* 0x000000010900780c */ /* 0x008fe20003f05270 */
[----:B----4-:R-:W-:Y:S01]  /*06b0*/  IMAD R244, R5, c[0x0][0x538], R10 ;  /* 0x00014e0005f47a24 */ /* 0x010fe200078e020a */
[----:B------:R-:W-:Y:S04]  /*06c0*/  BSSY B0, `(.L_x_3161) ;  /* 0x0000085000007945 */ /* 0x000fe80003800000 */
[----:B------:R-:W-:-:S07]  /*06d0*/  IADD3 R11, -R244, UR4, RZ ;  /* 0x00000004f40b7c10 */ /* 0x000fce000fffe1ff */
[----:B------:R-:W-:Y:S05]  /*06e0*/  @!P0 BRA `(.L_x_3162) ;  /* 0x000003e000008947 */ /* 0x000fea0003800000 */
[-C--:B-12---:R-:W-:Y:S02]  /*06f0*/  IABS R0, R245.reuse ;  /* 0x000000f500007213 */ /* 0x086fe40000000000 */
        /* <DEDUP_REMOVED lines=59> */
[----:B------:R-:W-:Y:S01]  /*0ab0*/  IMAD R246, R3, 0x10000, R2 ;  /* 0x0001000003f67824 */ /* 0x000fe200078e0202 */
[----:B------:R-:W-:Y:S05]  /*0ac0*/  BRA `(.L_x_3163) ;  /* 0x0000044000007947 */ /* 0x000fea0003800000 */
.L_x_3162:
[----:B------:R-:W-:-:S04]  /*0ad0*/  IMAD.MOV.U32 R2, RZ, RZ, 0x4 ;  /* 0x00000004ff027424 */ /* 0x000fc800078e00ff */
[----:B------:R-:W-:-:S05]  /*0ae0*/  IMAD.WIDE R2, R247, R2, c[0x0][0x590] ;  /* 0x00016400f7027625 */ /* 0x000fca00078e0202 */
[----:B------:R-:W3:Y:S02]  /*0af0*/  LDG.E R7, [R2.64] ;  /* 0x0000000602077981 */ /* 0x000ee4000c1e1900 */
[----:B-123--:R-:W-:-:S05]  /*0b00*/  IMAD R9, R7, R245, RZ ;  /* 0x000000f507097224 */ /* 0x00efca00078e02ff */
        /* <DEDUP_REMOVED lines=63> */
[----:B------:R-:W-:Y:S02]  /*0f00*/  IMAD R246, R0, R2, R3 ;  /* 0x0000000200f67224 */ /* 0x000fe400078e0203 */
.L_x_3163:
[----:B------:R-:W-:Y:S05]  /*0f10*/  BSYNC B0 ;  /* 0x0000000000007941 */ /* 0x000fea0003800000 */
.L_x_3161:
[----:B------:R-:W-:-:S04]  /*0f20*/  LOP3.LUT R0, RZ, R0, RZ, 0x33, !PT ;  /* 0x00000000ff007212 */ /* 0x000fc800078e33ff */
[----:B------:R-:W-:Y:S01]  /*0f30*/  IADD3 R245, R0, R245, RZ ;  /* 0x000000f500f57210 */ /* 0x000fe20007ffe0ff */
[----:B------:R-:W-:Y:S05]  /*0f40*/  BRA `(.L_x_3164) ;  /* 0x0000004000007947 */ /* 0x000fea0003800000 */
.L_x_3152:
[----:B--2---:R-:W-:Y:S01]  /*0f50*/  IMAD.MOV.U32 R245, RZ, RZ, RZ ;  /* 0x000000fffff57224 */ /* 0x004fe200078e00ff */
[----:B------:R-:W-:Y:S01]  /*0f60*/  MOV R246, RZ ;  /* 0x000000ff00f67202 */ /* 0x000fe20000000f00 */
[----:B------:R-:W-:Y:S01]  /*0f70*/  IMAD.U32 R244, RZ, RZ, UR4 ;  /* 0x00000004fff47e24 */ /* 0x000fe2000f8e00ff */
[----:B------:R-:W-:Y:S02]  /*0f80*/  MOV R247, c[0x0][0x53c] ;  /* 0x00014f0000f77a02 */ /* 0x000fe40000000f00 */
.L_x_3164:
[----:B------:R-:W-:Y:S01]  /*0f90*/  ISETP.NE.AND P0, PT, R12, RZ, PT ;  /* 0x000000ff0c00720c */ /* 0x000fe20003f05270 */
[----:B------:R-:W-:-:S12]  /*0fa0*/  WARPSYNC 0xffffffff ;  /* 0xffffffff00007948 */ /* 0x000fd80003800000 */
[----:B------:R1:W-:Y:S04]  /*0fb0*/  @!P0 STS.128 [0xc080], R244 ;  /* 0x00c080f4ff008388 */ /* 0x0003e80000000c00 */
[----:B------:R-:W-:Y:S06]  /*0fc0*/  BAR.ARV 0x5, 0x80 ;  /* 0x0142000000007b1d */ /* 0x000fec0000002000 */
.L_x_3150:
        /* <DEDUP_REMOVED lines=100> */
[----:B------:R-:W-:Y:S01]  /*1610*/  IMAD.IADD R248, R17, 0x1, R248 ;  /* 0x0000000111f87824 */ /* 0x000fe200078e02f8 */
        /* <DEDUP_REMOVED lines=9> */
[----:B------:R-:W-:-:S02]  /*16b0*/  IADD3 R251, R250, 0x70, RZ ;  /* 0x00000070fafb7810 */ /* 0x000fc40007ffe0ff */
        /* <DEDUP_REMOVED lines=10> */
[----:B------:R-:W-:Y:S01]  /*1760*/  SHF.R.S32.HI R4, RZ, 0x1f, R226 ;  /* 0x0000001fff047819 */ /* 0x000fe200000114e2 */
[----:B------:R-:W-:Y:S01]  /*1770*/  IMAD.IADD R3, R3, 0x1, R7 ;  /* 0x0000000103037824 */ /* 0x000fe200078e0207 */
[----:B------:R-:W-:-:S02]  /*1780*/  SHF.R.S32.HI R7, RZ, 0x1f, R202 ;  /* 0x0000001fff077819 */ /* 0x000fc400000114ca */
[C---:B------:R-:W-:Y:S02]  /*1790*/  IADD3 R9, R243.reuse, 0x40, RZ ;  /* 0x00000040f3097810 */ /* 0x040fe40007ffe0ff */
[C---:B------:R-:W-:Y:S02]  /*17a0*/  IADD3 R7, R243.reuse, 0x50, RZ ;  /* 0x00000050f3077810 */ /* 0x040fe40007ffe0ff */
[----:B------:R-:W-:Y:S02]  /*17b0*/  SHF.R.S32.HI R0, RZ, 0x1f, R9 ;  /* 0x0000001fff007819 */ /* 0x000fe40000011409 */
[----:B------:R-:W-:Y:S01]  /*17c0*/  SHF.R.S32.HI R0, RZ, 0x1f, R7 ;  /* 0x0000001fff007819 */ /* 0x000fe20000011407 */
[----:B------:R-:W-:Y:S01]  /*17d0*/  IMAD.IADD R0, R250, 0x1, R5 ;  /* 0x00000001fa007824 */ /* 0x000fe200078e0205 */
[----:B------:R-:W-:Y:S02]  /*17e0*/  IADD3 R15, R243, 0x10, RZ ;  /* 0x00000010f30f7810 */ /* 0x000fe40007ffe0ff */
[----:B------:R-:W-:-:S02]  /*17f0*/  SHF.R.S32.HI R4, RZ, 0x1f, R243 ;  /* 0x0000001fff047819 */ /* 0x000fc400000114f3 */
[----:B------:R1:W-:Y:S01]  /*1800*/  STL [R1+0x4], R0 ;  /* 0x0000040001007387 */ /* 0x0003e20000100800 */
[C---:B------:R-:W-:Y:S02]  /*1810*/  IADD3 R12, R243.reuse, 0x28, RZ ;  /* 0x00000028f30c7810 */ /* 0x040fe40007ffe0ff */
[----:B------:R-:W-:Y:S02]  /*1820*/  IADD3 R10, R243, 0x38, RZ ;  /* 0x00000038f30a7810 */ /* 0x000fe40007ffe0ff */
[----:B------:R-:W-:Y:S02]  /*1830*/  SEL R4, R6, 0xffffffe0, !P3 ;  /* 0xffffffe006047807 */ /* 0x000fe40005800000 */
[----:B------:R-:W-:Y:S02]  /*1840*/  IADD3 R189, R184, 0x20, RZ ;  /* 0x00000020b8bd7810 */ /* 0x000fe40007ffe0ff */
[----:B------:R-:W-:Y:S02]  /*1850*/  LEA R187, R2, 0x6080, 0x1 ;  /* 0x0000608002bb7811 */ /* 0x000fe400078e08ff */
[----:B------:R-:W-:-:S02]  /*1860*/  LEA R185, R3, 0x1880, 0x1 ;  /* 0x0000188003b97811 */ /* 0x000fc400078e08ff */
[----:B------:R-:W-:Y:S01]  /*1870*/  IADD3 R16, R243, 0x8, RZ ;  /* 0x00000008f3107810 */ /* 0x000fe20007ffe0ff */
[----:B------:R-:W-:Y:S01]  /*1880*/  IMAD.IADD R188, R187, 0x1, R4 ;  /* 0x00000001bbbc7824 */ /* 0x000fe200078e0204 */
[C---:B------:R-:W-:Y:S01]  /*1890*/  IADD3 R14, R243.reuse, 0x18, RZ ;  /* 0x00000018f30e7810 */ /* 0x040fe20007ffe0ff */
[----:B------:R-:W-:Y:S01]  /*18a0*/  IMAD.IADD R186, R4, 0x1, R185 ;  /* 0x0000000104ba7824 */ /* 0x000fe200078e02b9 */
[C---:B------:R-:W-:Y:S02]  /*18b0*/  IADD3 R13, R243.reuse, 0x20, RZ ;  /* 0x00000020f30d7810 */ /* 0x040fe40007ffe0ff */
[C---:B------:R-:W-:Y:S02]  /*18c0*/  IADD3 R11, R243.reuse, 0x30, RZ ;  /* 0x00000030f30b7810 */ /* 0x040fe40007ffe0ff */
[C---:B------:R-:W-:Y:S02]  /*18d0*/  IADD3 R8, R243.reuse, 0x48, RZ ;  /* 0x00000048f3087810 */ /* 0x040fe40007ffe0ff */
[----:B------:R-:W-:Y:S01]  /*18e0*/  IADD3 R252, R243, 0x58, RZ ;  /* 0x00000058f3fc7810 */ /* 0x000fe20007ffe0ff */
[----:B-1----:R-:W-:Y:S01]  /*18f0*/  IMAD.IADD R0, R5, 0x1, R251 ;  /* 0x0000000105007824 */ /* 0x002fe200078e02fb */
[----:B------:R-:W-:-:S02]  /*1900*/  @P2 IADD3 R189, R184, -0x20, RZ ;  /* 0xffffffe0b8bd2810 */ /* 0x000fc40007ffe0ff */
[----:B------:R-:W-:Y:S02]  /*1910*/  SHF.R.S32.HI R6, RZ, 0x1f, R15 ;  /* 0x0000001fff067819 */ /* 0x000fe4000001140f */
[----:B------:R1:W-:Y:S01]  /*1920*/  STL [R1], R0 ;  /* 0x0000000001007387 */ /* 0x0003e20000100800 */
        /* <DEDUP_REMOVED lines=8> */
[C---:B------:R-:W-:Y:S02]  /*19b0*/  IADD3 R197, R189.reuse, 0x400, RZ ;  /* 0x00000400bdc57810 */ /* 0x040fe40007ffe0ff */
[C---:B------:R-:W-:Y:S02]  /*19c0*/  IADD3 R196, R189.reuse, 0x800, RZ ;  /* 0x00000800bdc47810 */ /* 0x040fe40007ffe0ff */
[----:B------:R-:W-:-:S02]  /*19d0*/  IADD3 R195, R189, 0xc00, RZ ;  /* 0x00000c00bdc37810 */ /* 0x000fc40007ffe0ff */
[C---:B------:R-:W-:Y:S02]  /*19e0*/  IADD3 R194, R189.reuse, 0x1000, RZ ;  /* 0x00001000bdc27810 */ /* 0x040fe40007ffe0ff */
[C---:B------:R-:W-:Y:S02]  /*19f0*/  IADD3 R193, R189.reuse, 0x1400, RZ ;  /* 0x00001400bdc17810 */ /* 0x040fe40007ffe0ff */
[C---:B------:R-:W-:Y:S02]  /*1a00*/  IADD3 R192, R189.reuse, 0x1800, RZ ;  /* 0x00001800bdc07810 */ /* 0x040fe40007ffe0ff */
[C---:B------:R-:W-:Y:S02]  /*1a10*/  IADD3 R191, R189.reuse, 0x1c00, RZ ;  /* 0x00001c00bdbf7810 */ /* 0x040fe40007ffe0ff */
[----:B-1----:R-:W-:Y:S02]  /*1a20*/  IADD3 R190, R189, 0x2000, RZ ;  /* 0x00002000bdbe7810 */ /* 0x002fe40007ffe0ff */
.L_x_3291:
        /* <DEDUP_REMOVED lines=33> */
.L_x_3165:
[----:B------:R-:W-:-:S04]  /*1c40*/  ISETP.NE.U32.AND P1, PT, RZ, c[0x0][0x368], PT ;  /* 0x0000da00ff007a0c */ /* 0x000fc80003f25070 */
[----:B------:R-:W-:-:S13]  /*1c50*/  ISETP.NE.AND.EX P1, PT, RZ, c[0x0][0x36c], PT, P1 ;  /* 0x0000db00ff007a0c */ /* 0x000fda0003f25310 */
[----:B------:R-:W-:Y:S05]  /*1c60*/  @!P1 BRA `(.L_x_3166) ;  /* 0x0000004000009947 */ /* 0x000fea0003800000 */
[----:B-1----:R-:W-:-:S04]  /*1c70*/  IADD3 R2, P1, R14, c[0x0][0x368], RZ ;  /* 0x0000da000e027a10 */ /* 0x002fc80007f3e0ff */
[----:B------:R-:W-:-:S05]  /*1c80*/  IADD3.X R3, R13, c[0x0][0x36c], RZ, P1, !PT ;  /* 0x0000db000d037a10 */ /* 0x000fca0000ffe4ff */
[----:B------:R1:W5:Y:S01]  /*1c90*/  LDG.E R0, [R2.64] ;  /* 0x0000000602007981 */ /* 0x000362000c1e1900 */
[----:B------:R-:W-:Y:S05]  /*1ca0*/  BRA `(.L_x_3167) ;  /* 0x0000008000007947 */ /* 0x000fea0003800000 */
.L_x_3166:
        /* <DEDUP_REMOVED lines=8> */
.L_x_3167:
[----:B-1----:R-:W-:Y:S01]  /*1d30*/  IMAD.MOV.U32 R2, RZ, RZ, c[0x0][0x2c4] ;  /* 0x0000b100ff027624 */ /* 0x002fe200078e00ff */
[----:B------:R-:W-:Y:S01]  /*1d40*/  BSSY B0, `(.L_x_3168) ;  /* 0x000003b000007945 */ /* 0x000fe20003800000 */
[----:B------:R-:W-:Y:S02]  /*1d50*/  IMAD.SHL.U32 R242, R245, 0x80, RZ ;  /* 0x00000080f5f27824 */ /* 0x000fe400078e00ff */
[----:B-----5:R-:W-:Y:S01]  /*1d60*/  IMAD.IADD R241, R0, 0x1, -R230 ;  /* 0x0000000100f17824 */ /* 0x020fe200078e0ae6 */
[----:B------:R-:W-:-:S02]  /*1d70*/  ISETP.NE.AND P3, PT, R2, 0x1, PT ;  /* 0x000000010200780c */ /* 0x000fc40003f65270 */
[----:B------:R-:W-:-:S05]  /*1d80*/  IADD3 R2, R242, 0x7f, RZ ;  /* 0x0000007ff2027810 */ /* 0x000fca0007ffe0ff */
[----:B------:R-:W-:-:S06]  /*1d90*/  IMAD.MOV.U32 R0, RZ, RZ, R2 ;  /* 0x000000ffff007224 */ /* 0x000fcc00078e0002 */
[----:B------:R-:W-:Y:S01]  /*1da0*/  @P3 IMAD.HI.U32 R3, R2, c[0x0][0x2c8], RZ ;  /* 0x0000b20002033a27 */ /* 0x000fe200078e00ff */
[----:B------:R-:W-:-:S04]  /*1db0*/  IADD3 R2, R241, 0x30, -R240 ;  /* 0x00000030f1027810 */ /* 0x000fc80007ffe8f0 */
        /* <DEDUP_REMOVED lines=9> */
[----:B------:R-:W-:Y:S02]  /*1e50*/  LOP3.LUT R2, R246, 0xff000000, RZ, 0xc0, !PT ;  /* 0xff000000f6027812 */ /* 0x000fe400078ec0ff */
        /* <DEDUP_REMOVED lines=41> */
.L_x_3169:
[----:B------:R-:W-:Y:S05]  /*20f0*/  BSYNC B0 ;  /* 0x0000000000007941 */ /* 0x000fea0003800000 */
.L_x_3168:
        /* <DEDUP_REMOVED lines=101> */
.L_x_3296:
[----:B------:R-:W-:Y:S05]  /*2750*/  BRA.DIV ~URZ, `(.L_x_3172) ;  /* 0x0000ef527f007947 */ /* 0x000fea000b800000 */
[----:B------:R3:W4:Y:S02]  /*2760*/  SHFL.IDX PT, R0, R12, RZ, 0x1c1f ;  /* 0x001c1fff0c007589 */ /* 0x00072400000e0000 */
.L_x_3297:
        /* <DEDUP_REMOVED lines=22> */
.L_x_3174:
[----:B------:R-:W-:Y:S05]  /*28d0*/  BSYNC B0 ;  /* 0x0000000000007941 */ /* 0x000fea0003800000 */
.L_x_3173:
[----:B------:R-:W-:Y:S05]  /*28e0*/  BRA.DIV ~URZ, `(.L_x_3175) ;  /* 0x0000ee327f007947 */ /* 0x000fea000b800000 */
[----:B--2---:R2:W1:Y:S04]  /*28f0*/  SHFL.IDX PT, R4, R5, 0x1, 0x1c1f ;  /* 0x003c1f0005047f89 */ /* 0x00446800000e0000 */
[----:B----4-:R2:W4:Y:S02]  /*2900*/  SHFL.IDX PT, R0, R12, 0x1, 0x1c1f ;  /* 0x003c1f000c007f89 */ /* 0x01052400000e0000 */
.L_x_3298:
        /* <DEDUP_REMOVED lines=21> */
.L_x_3177:
[----:B------:R-:W-:Y:S05]  /*2a60*/  BSYNC B0 ;  /* 0x0000000000007941 */ /* 0x000fea0003800000 */
.L_x_3176:
[----:B------:R-:W-:Y:S05]  /*2a70*/  BRA.DIV ~URZ, `(.L_x_3178) ;  /* 0x0000ed727f007947 */ /* 0x000fea000b800000 */
[----:B-1----:R1:W2:Y:S02]  /*2a80*/  SHFL.IDX PT, R4, R5, 0x2, 0x1c1f ;  /* 0x005c1f0005047f89 */ /* 0x0022a400000e0000 */
.L_x_3299:
[----:B------:R-:W-:Y:S05]  /*2a90*/  BRA.DIV ~URZ, `(.L_x_3179) ;  /* 0x0000edc27f007947 */ /* 0x000fea000b800000 */
[----:B----4-:R4:W1:Y:S02]  /*2aa0*/  SHFL.IDX PT, R0, R12, 0x2, 0x1c1f ;  /* 0x005c1f000c007f89 */ /* 0x01086400000e0000 */
.L_x_3300:
        /* <DEDUP_REMOVED lines=21> */
.L_x_3181:
[----:B------:R-:W-:Y:S05]  /*2c00*/  BSYNC B0 ;  /* 0x0000000000007941 */ /* 0x000fea0003800000 */
.L_x_3180:
[----:B------:R-:W-:Y:S05]  /*2c10*/  BRA.DIV ~URZ, `(.L_x_3182) ;  /* 0x0000ecb27f007947 */ /* 0x000fea000b800000 */
[----:B--2---:R2:W3:Y:S04]  /*2c20*/  SHFL.IDX PT, R4, R5, 0x3, 0x1c1f ;  /* 0x007c1f0005047f89 */ /* 0x0044e800000e0000 */
[----:B-1----:R2:W1:Y:S02]  /*2c30*/  SHFL.IDX PT, R0, R12, 0x3, 0x1c1f ;  /* 0x007c1f000c007f89 */ /* 0x00246400000e0000 */
.L_x_3301:
[----:B--2---:R-:W2:Y:S01]  /*2c40*/  LDL R16, [R1+0x14] ;  /* 0x0000140001107983 */ /* 0x004ea20000100800 */
[----:B------:R-:W-:Y:S01]  /*2c50*/  IADD3 R2, R10, 0x60, RZ ;  /* 0x000000600a027810 */ /* 0x000fe20007ffe0ff */
[----:B-----5:R-:W-:Y:S01]  /*2c60*/  IMAD.WIDE.U32 R234, R14, c[0x0][0x2b0], RZ ;  /* 0x0000ac000eea7a25 */ /* 0x020fe200078e00ff */
[----:B------:R-:W-:-:S02]  /*2c70*/  SHF.R.S32.HI R15, RZ, 0x1f, R202 ;  /* 0x0000001fff0f7819 */ /* 0x000fc400000114ca */
[----:B------:R-:W-:Y:S02]  /*2c80*/  ISETP.GE.AND P2, PT, R2, R11, PT ;  /* 0x0000000b0200720c */ /* 0x000fe40003f46270 */
[----:B------:R-:W-:Y:S02]  /*2c90*/  SHF.R.S32.HI R23, RZ, 0x1f, R225 ;  /* 0x0000001fff177819 */ /* 0x000fe400000114e1 */
[----:B------:R-:W-:-:S09]  /*2ca0*/  SHF.R.S32.HI R27, RZ, 0x1f, R226 ;  /* 0x0000001fff1b7819 */ /* 0x000fd200000114e2 */
[CC--:B-1----:R-:W-:Y:S02]  /*2cb0*/  @!P2 LEA R8, P0, R202.reuse, R0.reuse, 0x1 ;  /* 0x00000000ca08a211 */ /* 0x0c2fe400078008ff */
[C---:B------:R-:W-:Y:S02]  /*2cc0*/  @!P2 LEA R6, P1, R225.reuse, R0, 0x1 ;  /* 0x00000000e106a211 */ /* 0x040fe400078208ff */
        /* <DEDUP_REMOVED lines=52> */
[----:B------:R-:W-:Y:S02]  /*3010*/  IMAD R239, R13, c[0x0][0x214], R237 ;  /* 0x000085000def7a24 */ /* 0x000fe400078e02ed */
[----:B------:R-:W-:Y:S02]  /*3020*/  IMAD.SHL.U32 R26, R226, 0x2, RZ ;  /* 0x00000002e21a7824 */ /* 0x000fe400078e00ff */
[----:B------:R-:W-:Y:S01]  /*3030*/  IMAD.SHL.U32 R22, R225, 0x2, RZ ;  /* 0x00000002e1167824 */ /* 0x000fe200078e00ff */
[----:B--2---:R-:W-:Y:S01]  /*3040*/  SHF.R.S32.HI R9, RZ, 0x1f, R199 ;  /* 0x0000001fff097819 */ /* 0x004fe200000114c7 */
[----:B------:R-:W-:-:S04]  /*3050*/  IMAD.WIDE.U32 R2, R199, c[0x0][0x1f0], R2 ;  /* 0x00007c00c7027a25 */ /* 0x000fc800078e0002 */
[----:B------:R-:W-:-:S04]  /*3060*/  IMAD R0, R9, c[0x0][0x1f0], RZ ;  /* 0x00007c0009007a24 */ /* 0x000fc800078e02ff */
[----:B------:R-:W-:Y:S01]  /*3070*/  IMAD R4, R199, c[0x0][0x1f4], R0 ;  /* 0x00007d00c7047a24 */ /* 0x000fe200078e0200 */
[----:B------:R-:W-:-:S04]  /*3080*/  IADD3 R0, P0, R2, R232, RZ ;  /* 0x000000e802007210 */ /* 0x000fc80007f1e0ff */
[----:B------:R-:W-:Y:S02]  /*3090*/  IADD3.X R2, R231, R3, R4, P0, !PT ;  /* 0x00000003e7027210 */ /* 0x000fe400007fe404 */
[C---:B------:R-:W-:Y:S02]  /*30a0*/  LEA R6, P0, R0.reuse, c[0x0][0x1c8], 0x1 ;  /* 0x0000720000067a11 */ /* 0x040fe400078008ff */
        /* <DEDUP_REMOVED lines=22> */
[----:B------:R-:W-:Y:S01]  /*3210*/  @P6 LEA R4, P4, R226, R0, 0x1 ;  /* 0x00000000e2046211 */ /* 0x000fe200078808ff */
[----:B------:R1:W3:Y:S01]  /*3220*/  SHFL.IDX PT, R9, R12, 0x1, 0x1c1f ;  /* 0x003c1f000c097f89 */ /* 0x0002e200000e0000 */
[----:B------:R-:W-:Y:S01]  /*3230*/  IADD3 R0, P0, R2, R236, RZ ;  /* 0x000000ec02007210 */ /* 0x000fe20007f1e0ff */
[----:B-1----:R-:W-:Y:S01]  /*3240*/  IMAD R12, R199, c[0x0][0x21c], R5 ;  /* 0x00008700c70c7a24 */ /* 0x002fe200078e0205 */
[----:B------:R-:W-:Y:S01]  /*3250*/  @P6 LEA.HI.X R5, R226, R8, R27, 0x1, P4 ;  /* 0x00000008e2056211 */ /* 0x000fe200020f0c1b */
        /* <DEDUP_REMOVED lines=19> */
[----:B------:R-:W-:Y:S02]  /*3390*/  @P1 LEA.HI.X R3, R226, R9, R27, 0x1, P6 ;  /* 0x00000009e2031211 */ /* 0x000fe400030f0c1b */
[----:B------:R-:W-:Y:S02]  /*33a0*/  ISETP.GE.AND P6, PT, R202, c[0x0][0x1d4], PT ;  /* 0x00007500ca007a0c */ /* 0x000fe40003fc6270 */
[----:B------:R-:W-:Y:S01]  /*33b0*/  ISETP.GE.AND P4, PT, R226, c[0x0][0x1d4], PT ;  /* 0x00007500e2007a0c */ /* 0x000fe20003f86270 */
[----:B------:R2:W-:Y:S01]  /*33c0*/  @P1 LDGSTS.E.BYPASS.LTC128B.128 [R0+0x5c80], [R2.64], !P0 ;  /* 0x05c8000002001fae */ /* 0x0005e2000c101d46 */
[----:B-1----:R-:W-:-:S03]  /*33d0*/  IADD3 R22, P1, R21, R22, RZ ;  /* 0x0000001615167210 */ /* 0x002fc60007f3e0ff */
[----:B------:R-:W0:Y:S02]  /*33e0*/  LDGDEPBAR ;  /* 0x00000000000079af */ /* 0x000e240000000000 */
[----:B----4-:R-:W-:Y:S01]  /*33f0*/  IMAD.X R23, R20, 0x1, R212, P1 ;  /* 0x0000000114177824 */ /* 0x010fe200008e06d4 */
[----:B--2---:R-:W-:Y:S01]  /*3400*/  IADD3 R2, P0, R21, R8, RZ ;  /* 0x0000000815027210 */ /* 0x004fe20007f1e0ff */
[----:B------:R-:W-:-:S04]  /*3410*/  DEPBAR.LE SB0, 0x1 ;  /* 0x000080400000791a */ /* 0x000fc80000000000 */
[----:B------:R-:W-:-:S04]  /*3420*/  DEPBAR.LE SB0, 0x0 ;  /* 0x000080000000791a */ /* 0x000fc80000000000 */
[----:B------:R-:W-:Y:S01]  /*3430*/  BAR.SYNC.DEFER_BLOCKING 0x0 ;  /* 0x0000000000007b1d */ /* 0x000fe20000010000 */
[----:B---3--:R-:W-:Y:S02]  /*3440*/  IMAD.IADD R0, R117, 0x1, -R229 ;  /* 0x0000000175007824 */ /* 0x008fe400078e0ae5 */
[----:B------:R-:W-:-:S03]  /*3450*/  IMAD.X R3, R20, 0x1, R214, P0 ;  /* 0x0000000114037824 */ /* 0x000fc600000e06d6 */
[C---:B------:R-:W-:Y:S02]  /*3460*/  ISETP.LT.OR P0, PT, R0.reuse, 0x1, P6 ;  /* 0x000000010000780c */ /* 0x040fe40003701670 */
        /* <DEDUP_REMOVED lines=26> */
[----:B-1----:R2:W1:Y:S02]  /*3610*/  SHFL.IDX PT, R2, R25, 0x1, 0x1c1f ;  /* 0x003c1f0019027f89 */ /* 0x00246400000e0000 */
.L_x_3302:
[----:B------:R-:W-:Y:S01]  /*3620*/  IMAD.SHL.U32 R21, R202, 0x2, RZ ;  /* 0x00000002ca157824 */ /* 0x000fe200078e00ff */
[C---:B------:R-:W-:Y:S01]  /*3630*/  ISETP.LT.OR P6, PT, R0.reuse, 0x21, P6 ;  /* 0x000000210000780c */ /* 0x040fe200037c1670 */
[----:B------:R-:W-:Y:S01]  /*3640*/  IMAD.SHL.U32 R3, R225, 0x2, RZ ;  /* 0x00000002e1037824 */ /* 0x000fe200078e00ff */
[----:B------:R-:W-:Y:S02]  /*3650*/  ISETP.LT.OR P5, PT, R0, 0x21, P5 ;  /* 0x000000210000780c */ /* 0x000fe40002fa1670 */
[----:B-12---:R-:W-:Y:S02]  /*3660*/  IADD3 R24, P0, R2, R21, RZ ;  /* 0x0000001502187210 */ /* 0x006fe40007f1e0ff */
        /* <DEDUP_REMOVED lines=13> */
.L_x_3184:
[----:B--234-:R-:W-:Y:S05]  /*3740*/  BSYNC B0 ;  /* 0x0000000000007941 */ /* 0x01cfea0003800000 */
.L_x_3183:
[----:B------:R-:W0:Y:S01]  /*3750*/  LDGDEPBAR ;  /* 0x00000000000079af */ /* 0x000e220000000000 */
[----:B------:R-:W-:Y:S01]  /*3760*/  WARPSYNC 0xffffffff ;  /* 0xffffffff00007948 */ /* 0x000fe20003800000 */
[C---:B------:R-:W-:Y:S01]  /*3770*/  HMMA.16816.F32 R48, R8.reuse, R36, RZ ;  /* 0x000000240830723c */ /* 0x040fe200000018ff */
[----:B------:R-:W-:Y:S01]  /*3780*/  ISETP.GT.AND P0, PT, R119, R227, PT ;  /* 0x000000e37700720c */ /* 0x000fe20003f04270 */
[----:B------:R-:W-:Y:S06]  /*3790*/  BSSY B1, `(.L_x_3186) ;  /* 0x00000ac000017945 */ /* 0x000fec0003800000 */
[C---:B-1----:R-:W-:Y:S08]  /*37a0*/  HMMA.16816.F32 R40, R8.reuse, R32, RZ ;  /* 0x000000200828723c */ /* 0x042ff000000018ff */
        /* <DEDUP_REMOVED lines=94> */
[----:B------:R-:W-:Y:S01]  /*3d90*/  IADD3 R2, R224, R118, R230 ;  /* 0x00000076e0027210 */ /* 0x000fe20007ffe0e6 */
[----:B------:R-:W-:-:S03]  /*3da0*/  IMAD.MOV.U32 R199, RZ, RZ, RZ ;  /* 0x000000ffffc77224 */ /* 0x000fc600078e00ff */
[----:B------:R-:W-:-:S05]  /*3db0*/  IADD3 R2, R2, -0x30, RZ ;  /* 0xffffffd002027810 */ /* 0x000fca0007ffe0ff */
        /* <DEDUP_REMOVED lines=27> */
.L_x_3303:
[----:B------:R-:W-:Y:S05]  /*3f70*/  BRA.DIV ~URZ, `(.L_x_3189) ;  /* 0x0000db627f007947 */ /* 0x000fea000b800000 */
[----:B------:R3:W4:Y:S02]  /*3f80*/  SHFL.IDX PT, R0, R10, RZ, 0x1c1f ;  /* 0x001c1fff0a007589 */ /* 0x00072400000e0000 */
.L_x_3304:
        /* <DEDUP_REMOVED lines=9> */
[----:B--2---:R-:W-:Y:S01]  /*4020*/  IMAD.X R9, R4, 0x1, R214, P0 ;  /* 0x0000000104097824 */ /* 0x004fe200000e06d6 */
        /* <DEDUP_REMOVED lines=10> */
.L_x_3191:
[----:B------:R-:W-:Y:S05]  /*40d0*/  BSYNC B0 ;  /* 0x0000000000007941 */ /* 0x000fea0003800000 */
.L_x_3190:
[----:B------:R-:W-:Y:S01]  /*40e0*/  ISETP.GE.AND P0, PT, R11, 0x21, PT ;  /* 0x000000210b00780c */ /* 0x000fe20003f06270 */
[----:B------:R-:W-:Y:S06]  /*40f0*/  BRA.DIV ~URZ, `(.L_x_3192) ;  /* 0x0000da527f007947 */ /* 0x000fec000b800000 */
[----:B--2---:R2:W1:Y:S04]  /*4100*/  SHFL.IDX PT, R4, R5, 0x1, 0x1c1f ;  /* 0x003c1f0005047f89 */ /* 0x00446800000e0000 */
[----:B----4-:R2:W4:Y:S02]  /*4110*/  SHFL.IDX PT, R0, R10, 0x1, 0x1c1f ;  /* 0x003c1f000a007f89 */ /* 0x01052400000e0000 */
.L_x_3305:
[----:B------:R-:W-:Y:S05]  /*4120*/  @!P0 BRA `(.L_x_3187) ;  /* 0x0000012000008947 */ /* 0x000fea0003800000 */
[C---:B------:R-:W-:Y:S01]  /*4130*/  IMAD.SHL.U32 R3, R202.reuse, 0x2, RZ ;  /* 0x00000002ca037824 */ /* 0x040fe200078e00ff */
[----:B------:R-:W-:Y:S01]  /*4140*/  ISETP.GE.AND P5, PT, R202, c[0x0][0x1d4], PT ;  /* 0x00007500ca007a0c */ /* 0x000fe20003fa6270 */
[C---:B------:R-:W-:Y:S01]  /*4150*/  IMAD.SHL.U32 R2, R225.reuse, 0x2, RZ ;  /* 0x00000002e1027824 */ /* 0x040fe200078e00ff */
[----:B------:R-:W-:-:S02]  /*4160*/  ISETP.GE.AND P4, PT, R225, c[0x0][0x1d4], PT ;  /* 0x00007500e1007a0c */ /* 0x000fc40003f86270 */
[C---:B----4-:R-:W-:Y:S02]  /*4170*/  IADD3 R8, P0, R0.reuse, R3, RZ ;  /* 0x0000000300087210 */ /* 0x050fe40007f1e0ff */
[----:B------:R-:W-:Y:S01]  /*4180*/  IADD3 R6, P6, R0, R2, RZ ;  /* 0x0000000200067210 */ /* 0x000fe20007fde0ff */
[----:B------:R-:W-:Y:S02]  /*4190*/  IMAD.SHL.U32 R2, R226, 0x2, RZ ;  /* 0x00000002e2027824 */ /* 0x000fe400078e00ff */
[----:B-1----:R-:W-:Y:S01]  /*41a0*/  IMAD.X R9, R4, 0x1, R214, P0 ;  /* 0x0000000104097824 */ /* 0x002fe200000e06d6 */
        /* <DEDUP_REMOVED lines=10> */
.L_x_3187:
[----:B------:R-:W-:Y:S05]  /*4250*/  BSYNC B1 ;  /* 0x0000000000017941 */ /* 0x000fea0003800000 */
.L_x_3186:
[----:B----4-:R-:W-:Y:S01]  /*4260*/  IMAD.IADD R0, R248, 0x1, R242 ;  /* 0x00000001f8007824 */ /* 0x010fe200078e02f2 */
[C---:B-1----:R-:W-:Y:S01]  /*4270*/  IADD3 R2, -R243.reuse, 0x1, R117 ;  /* 0x00000001f3027810 */ /* 0x042fe20007ffe175 */
[----:B------:R-:W0:Y:S01]  /*4280*/  LDGDEPBAR ;  /* 0x00000000000079af */ /* 0x000e220000000000 */
[----:B--2---:R-:W-:Y:S01]  /*4290*/  IADD3 R5, -R243, R117, RZ ;  /* 0x00000075f3057210 */ /* 0x004fe20007ffe1ff */
[----:B------:R-:W-:-:S04]  /*42a0*/  @P3 IMAD.HI.U32 R3, R0, c[0x0][0x2c8], RZ ;  /* 0x0000b20000033a27 */ /* 0x000fc800078e00ff */
[----:B------:R-:W-:Y:S01]  /*42b0*/  IMAD.IADD R4, R2, 0x1, -R240 ;  /* 0x0000000102047824 */ /* 0x000fe200078e0af0 */
[----:B------:R-:W-:Y:S01]  /*42c0*/  @P3 SHF.R.U32.HI R0, RZ, c[0x0][0x2cc], R3 ;  /* 0x0000b300ff003a19 */ /* 0x000fe20000011603 */
[----:B------:R-:W-:Y:S05]  /*42d0*/  BRA.DIV ~URZ, `(.L_x_3193) ;  /* 0x0000d9427f007947 */ /* 0x000fea000b800000 */
[----:B------:R1:W2:Y:S02]  /*42e0*/  SHFL.IDX PT, R2, R0, RZ, 0x1c1f ;  /* 0x001c1fff00027589 */ /* 0x0002a400000e0000 */
.L_x_3306:
[----:B--2---:R-:W-:-:S05]  /*42f0*/  IMAD.IADD R2, R4, 0x1, R2 ;  /* 0x0000000104027824 */ /* 0x004fca00078e0202 */
[----:B------:R-:W-:-:S04]  /*4300*/  IMNMX R2, R5, R2, PT ;  /* 0x0000000205027217 */ /* 0x000fc80003800200 */
[C---:B------:R-:W-:Y:S02]  /*4310*/  ISETP.GT.AND P6, PT, R2.reuse, RZ, PT ;  /* 0x000000ff0200720c */ /* 0x040fe40003fc4270 */
[C---:B------:R-:W-:Y:S02]  /*4320*/  ISETP.GT.AND P5, PT, R2.reuse, 0x1, PT ;  /* 0x000000010200780c */ /* 0x040fe40003fa4270 */
[C---:B------:R-:W-:Y:S02]  /*4330*/  ISETP.GT.AND P4, PT, R2.reuse, 0x8, PT ;  /* 0x000000080200780c */ /* 0x040fe40003f84270 */
[----:B------:R-:W-:Y:S02]  /*4340*/  ISETP.GT.AND P0, PT, R2, 0x9, PT ;  /* 0x000000090200780c */ /* 0x000fe40003f04270 */
[----:B---3--:R-:W-:Y:S02]  /*4350*/  FSEL R10, R48, -INF , P6 ;  /* 0xff800000300a7808 */ /* 0x008fe40003000000 */
        /* <DEDUP_REMOVED lines=22> */
[----:B-1----:R-:W1:Y:S01]  /*44c0*/  SHFL.IDX PT, R0, R0, 0x3, 0x1c1f ;  /* 0x007c1f0000007f89 */ /* 0x002e6200000e0000 */
[----:B--2---:R-:W-:-:S02]  /*44d0*/  IMAD.IADD R3, R4, 0x1, R3 ;  /* 0x0000000104037824 */ /* 0x004fc400078e0203 */
[----:B---3--:R-:W-:-:S03]  /*44e0*/  IMAD.IADD R2, R4, 0x1, R2 ;  /* 0x0000000104027824 */ /* 0x008fc600078e0202 */
[----:B------:R-:W-:Y:S01]  /*44f0*/  IMNMX R3, R5, R3, PT ;  /* 0x0000000305037217 */ /* 0x000fe20003800200 */
[----:B-1----:R-:W-:-:S03]  /*4500*/  IMAD.IADD R0, R4, 0x1, R0 ;  /* 0x0000000104007824 */ /* 0x002fc600078e0200 */
[C---:B------:R-:W-:Y:S02]  /*4510*/  ISETP.GT.AND P0, PT, R3.reuse, 0x9, PT ;  /* 0x000000090300780c */ /* 0x040fe40003f04270 */
[----:B------:R-:W-:Y:S02]  /*4520*/  ISETP.GT.AND P5, PT, R3, 0x1, PT ;  /* 0x000000010300780c */ /* 0x000fe40003fa4270 */
[----:B------:R-:W-:Y:S02]  /*4530*/  FSEL R19, R47, -INF , P0 ;  /* 0xff8000002f137808 */ /* 0x000fe40000000000 */
[----:B------:R-:W-:Y:S02]  /*4540*/  ISETP.GT.AND P0, PT, R3, 0x19, PT ;  /* 0x000000190300780c */ /* 0x000fe40003f04270 */
[----:B------:R-:W-:Y:S02]  /*4550*/  IMNMX R2, R5, R2, PT ;  /* 0x0000000205027217 */ /* 0x000fe40003800200 */
[----:B------:R-:W-:-:S02]  /*4560*/  FSEL R29, R43, -INF , P0 ;  /* 0xff8000002b1d7808 */ /* 0x000fc40000000000 */
[----:B------:R-:W-:Y:S02]  /*4570*/  ISETP.GT.AND P0, PT, R3, 0x21, PT ;  /* 0x000000210300780c */ /* 0x000fe40003f04270 */
[----:B------:R-:W-:Y:S02]  /*4580*/  FSEL R13, R51, -INF , P5 ;  /* 0xff800000330d7808 */ /* 0x000fe40002800000 */
[----:B------:R-:W-:Y:S02]  /*4590*/  ISETP.GT.AND P5, PT, R3, 0x11, PT ;  /* 0x000000110300780c */ /* 0x000fe40003fa4270 */
[----:B------:R-:W-:Y:S02]  /*45a0*/  FSEL R114, R35, -INF , P0 ;  /* 0xff80000023727808 */ /* 0x000fe40000000000 */
[----:B------:R-:W-:Y:S02]  /*45b0*/  ISETP.GT.AND P4, PT, R3, 0x8, PT ;  /* 0x000000080300780c */ /* 0x000fe40003f84270 */
[----:B------:R-:W-:-:S02]  /*45c0*/  ISETP.GT.AND P0, PT, R2, RZ, PT ;  /* 0x000000ff0200720c */ /* 0x000fc40003f04270 */
[----:B------:R-:W-:Y:S02]  /*45d0*/  IMNMX R0, R5, R0, PT ;  /* 0x0000000005007217 */ /* 0x000fe40003800200 */
[----:B------:R-:W-:Y:S02]  /*45e0*/  FSEL R24, R39, -INF , P5 ;  /* 0xff80000027187808 */ /* 0x000fe40002800000 */
[C---:B------:R-:W-:Y:S02]  /*45f0*/  ISETP.GT.AND P6, PT, R3.reuse, RZ, PT ;  /* 0x000000ff0300720c */ /* 0x040fe40003fc4270 */
[----:B------:R-:W-:Y:S02]  /*4600*/  FSEL R17, R46, -INF , P4 ;  /* 0xff8000002e117808 */ /* 0x000fe40002000000 */
[----:B------:R-:W-:Y:S02]  /*4610*/  ISETP.GT.AND P5, PT, R3, 0x28, PT ;  /* 0x000000280300780c */ /* 0x000fe40003fa4270 */
[----:B------:R-:W-:-:S02]  /*4620*/  FSEL R25, R72, -INF , P0 ;  /* 0xff80000048197808 */ /* 0x000fc40000000000 */
[C---:B------:R-:W-:Y:S02]  /*4630*/  ISETP.GT.AND P4, PT, R3.reuse, 0x18, PT ;  /* 0x000000180300780c */ /* 0x040fe40003f84270 */
[----:B------:R-:W-:Y:S02]  /*4640*/  ISETP.GT.AND P0, PT, R0, 0x1, PT ;  /* 0x000000010000780c */ /* 0x000fe40003f04270 */
[----:B------:R-:W-:Y:S02]  /*4650*/  FSEL R12, R50, -INF , P6 ;  /* 0xff800000320c7808 */ /* 0x000fe40003000000 */
[----:B------:R-:W-:Y:S02]  /*4660*/  FSEL R113, R30, -INF , P5 ;  /* 0xff8000001e717808 */ /* 0x000fe40002800000 */
[----:B------:R-:W-:Y:S02]  /*4670*/  ISETP.GT.AND P6, PT, R3, 0x10, PT ;  /* 0x000000100300780c */ /* 0x000fe40003fc4270 */
[----:B------:R-:W-:-:S02]  /*4680*/  FSEL R28, R42, -INF , P4 ;  /* 0xff8000002a1c7808 */ /* 0x000fc40002000000 */
[----:B------:R-:W-:Y:S02]  /*4690*/  FSEL R30, R75, -INF , P0 ;  /* 0xff8000004b1e7808 */ /* 0x000fe40000000000 */
[C---:B------:R-:W-:Y:S02]  /*46a0*/  ISETP.GT.AND P4, PT, R3.reuse, 0x29, PT ;  /* 0x000000290300780c */ /* 0x040fe40003f84270 */
[----:B------:R-:W-:Y:S02]  /*46b0*/  ISETP.GT.AND P0, PT, R2, 0x9, PT ;  /* 0x000000090200780c */ /* 0x000fe40003f04270 */
[----:B------:R-:W-:Y:S02]  /*46c0*/  FSEL R21, R38, -INF , P6 ;  /* 0xff80000026157808 */ /* 0x000fe40003000000 */
[----:B------:R-:W-:Y:S02]  /*46d0*/  ISETP.GT.AND P6, PT, R3, 0x20, PT ;  /* 0x000000200300780c */ /* 0x000fe40003fc4270 */
[----:B------:R-:W-:-:S02]  /*46e0*/  FSEL R112, R31, -INF , P4 ;  /* 0xff8000001f707808 */ /* 0x000fc40002000000 */
[----:B------:R-:W-:Y:S02]  /*46f0*/  FSEL R32, R69, -INF , P0 ;  /* 0xff80000045207808 */ /* 0x000fe40000000000 */
[----:B------:R-:W-:Y:S02]  /*4700*/  ISETP.GT.AND P5, PT, R2, 0x1, PT ;  /* 0x000000010200780c */ /* 0x000fe40003fa4270 */
[C---:B------:R-:W-:Y:S02]  /*4710*/  ISETP.GT.AND P4, PT, R0.reuse, RZ, PT ;  /* 0x000000ff0000720c */ /* 0x040fe40003f84270 */
[----:B------:R-:W-:Y:S02]  /*4720*/  ISETP.GT.AND P0, PT, R0, 0x8, PT ;  /* 0x000000080000780c */ /* 0x000fe40003f04270 */
[----:B------:R-:W-:Y:S02]  /*4730*/  FSEL R115, R34, -INF , P6 ;  /* 0xff80000022737808 */ /* 0x000fe40003000000 */
        /* <DEDUP_REMOVED lines=73> */
[----:B------:R-:W-:Y:S02]  /*4bd0*/  FSEL R126, R54, -INF , P4 ;  /* 0xff800000367e7808 */ /* 0x000fe40002000000 */
[----:B------:R-:W-:Y:S02]  /*4be0*/  FMNMX.FTZ R0, R122, R0, !PT ;  /* 0x000000007a007209 */ /* 0x000fe40007810000 */
[----:B------:R-:W-:Y:S02]  /*4bf0*/  FMNMX.FTZ R3, R130, R2, !PT ;  /* 0x0000000282037209 */ /* 0x000fe40007810000 */
[----:B------:R-:W-:Y:S02]  /*4c00*/  FMNMX.FTZ R5, R127, R5, !PT ;  /* 0x000000057f057209 */ /* 0x000fe40007810000 */
[----:B------:R-:W-:Y:S02]  /*4c10*/  FMNMX.FTZ R2, R112, R4, !PT ;  /* 0x0000000470027209 */ /* 0x000fe40007810000 */
[----:B------:R-:W-:-:S02]  /*4c20*/  FMNMX.FTZ R0, R118, R0, !PT ;  /* 0x0000000076007209 */ /* 0x000fc40007810000 */
        /* <DEDUP_REMOVED lines=19> */
.L_x_3307:
        /* <DEDUP_REMOVED lines=24> */
[----:B------:R4:W-:Y:S01]  /*4ee0*/  MUFU.EX2 R215, R0 ;  /* 0x0000000000d77308 */ /* 0x0009e20000000800 */
[----:B------:R-:W-:Y:S02]  /*4ef0*/  FSEL R2, R2, RZ, P0 ;  /* 0x000000ff02027208 */ /* 0x000fe40000000000 */
[----:B------:R-:W-:-:S03]  /*4f00*/  FSETP.NEU.FTZ.AND P0, PT, R117, -INF , PT ;  /* 0xff8000007500780b */ /* 0x000fc60003f1d000 */
[----:B-1----:R-:W-:-:S04]  /*4f10*/  FFMA.FTZ R4, R36, c[0x0][0x2d0], -R2 ;  /* 0x0000b40024047a23 */ /* 0x002fc80000010802 */
[----:B------:R1:W-:Y:S01]  /*4f20*/  MUFU.EX2 R164, R4 ;  /* 0x0000000400a47308 */ /* 0x0003e20000000800 */
[----:B----4-:R-:W-:-:S07]  /*4f30*/  FFMA.FTZ R0, R14, c[0x0][0x2d0], -R20 ;  /* 0x0000b4000e007a23 */ /* 0x010fce0000010814 */
[----:B------:R4:W-:Y:S01]  /*4f40*/  MUFU.EX2 R221, R0 ;  /* 0x0000000000dd7308 */ /* 0x0009e20000000800 */
[----:B-1----:R-:W-:Y:S02]  /*4f50*/  FFMA.FTZ R4, R37, c[0x0][0x2d0], -R2 ;  /* 0x0000b40025047a23 */ /* 0x002fe40000010802 */
[----:B------:R-:W1:Y:S05]  /*4f60*/  LDSM.16.MT88.4 R36, [R185] ;  /* 0x00000000b924783b */ /* 0x000e6a0000004200 */
[----:B------:R-:W2:Y:S01]  /*4f70*/  MUFU.EX2 R64, R4 ;  /* 0x0000000400407308 */ /* 0x000ea20000000800 */
[----:B----4-:R-:W-:-:S07]  /*4f80*/  FFMA.FTZ R0, R15, c[0x0][0x2d0], -R20 ;  /* 0x0000b4000f007a23 */ /* 0x010fce0000010814 */
[----:B------:R4:W1:Y:S01]  /*4f90*/  MUFU.EX2 R222, R0 ;  /* 0x0000000000de7308 */ /* 0x0008620000000800 */
[----:B--2---:R-:W-:Y:S01]  /*4fa0*/  F2FP.PACK_AB R6, R64, R164 ;  /* 0x000000a44006723e */ /* 0x004fe200000000ff */
[----:B----4-:R-:W-:Y:S01]  /*4fb0*/  FFMA.FTZ R0, R16, c[0x0][0x2d0], -R20 ;  /* 0x0000b40010007a23 */ /* 0x010fe20000010814 */
[----:B------:R-:W-:-:S05]  /*4fc0*/  F2FP.PACK_AB R16, R215, R220 ;  /* 0x000000dcd710723e */ /* 0x000fca00000000ff */
[----:B------:R2:W-:Y:S02]  /*4fd0*/  MUFU.EX2 R228, R0 ;  /* 0x0000000000e47308 */ /* 0x0005e40000000800 */
[----:B--2---:R-:W-:Y:S01]  /*4fe0*/  FFMA.FTZ R0, R18, c[0x0][0x2d0], -R20 ;  /* 0x0000b40012007a23 */ /* 0x004fe20000010814 */
[----:B-1----:R-:W-:-:S05]  /*4ff0*/  F2FP.PACK_AB R18, R222, R221 ;  /* 0x000000ddde12723e */ /* 0x002fca00000000ff */
        /* <DEDUP_REMOVED lines=28> */
[----:B------:R1:W-:Y:S11]  /*51c0*/  MUFU.EX2 R137, R0 ;  /* 0x0000000000897308 */ /* 0x0003f60000000800 */
        /* <DEDUP_REMOVED lines=13> */
[----:B-1----:R-:W-:-:S05]  /*52a0*/  FMUL.FTZ R0, R117, c[0x0][0x2d0] ;  /* 0x0000b40075007a20 */ /* 0x002fca0000410000 */
[----:B------:R-:W-:-:S05]  /*52b0*/  FSEL R0, R0, RZ, P0 ;  /* 0x000000ff00007208 */ /* 0x000fca0000000000 */
[----:B------:R-:W-:-:S04]  /*52c0*/  FFMA.FTZ R4, R23, c[0x0][0x2d0], -R0 ;  /* 0x0000b40017047a23 */ /* 0x000fc80000010800 */
[----:B------:R1:W-:Y:S02]  /*52d0*/  MUFU.EX2 R133, R4 ;  /* 0x0000000400857308 */ /* 0x0003e40000000800 */
[--C-:B-1----:R-:W-:Y:S02]  /*52e0*/  FFMA.FTZ R4, R30, c[0x0][0x2d0], -R0.reuse ;  /* 0x0000b4001e047a23 */ /* 0x102fe40000010800 */
[----:B------:R-:W1:Y:S04]  /*52f0*/  LDSM.16.MT88.4 R28, [R185+0x400] ;  /* 0x00040000b91c783b */ /* 0x000e680000004200 */
[----:B------:R2:W3:Y:S02]  /*5300*/  MUFU.EX2 R116, R4 ;  /* 0x0000000400747308 */ /* 0x0004e40000000800 */
[--C-:B--2---:R-:W-:Y:S01]  /*5310*/  FFMA.FTZ R4, R34, c[0x0][0x2d0], -R0.reuse ;  /* 0x0000b40022047a23 */ /* 0x104fe20000010800 */
[----:B---3--:R-:W-:Y:S01]  /*5320*/  F2FP.PACK_AB R13, R116, R133 ;  /* 0x00000085740d723e */ /* 0x008fe200000000ff */
[----:B------:R-:W-:Y:S04]  /*5330*/  HMMA.16816.F32 R32, R16, R36, RZ ;  /* 0x000000241020723c */ /* 0x000fe800000018ff */
[----:B------:R2:W-:Y:S02]  /*5340*/  MUFU.EX2 R134, R4 ;  /* 0x0000000400867308 */ /* 0x0005e40000000800 */
[----:B--2---:R-:W-:-:S06]  /*5350*/  FFMA.FTZ R4, R40, c[0x0][0x2d0], -R0 ;  /* 0x0000b40028047a23 */ /* 0x004fcc0000010800 */
[----:B------:R2:W3:Y:S11]  /*5360*/  MUFU.EX2 R245, R4 ;  /* 0x0000000400f57308 */ /* 0x0004f60000000800 */
[----:B------:R-:W-:Y:S01]  /*5370*/  @!UPT UIADD3 URZ, URZ, URZ, URZ ;  /* 0x0000003f3f3ff290 */ /* 0x000fe2000fffe03f */
[----:B-1----:R-:W-:Y:S01]  /*5380*/  HMMA.16816.F32 R144, R8, R28, R32 ;  /* 0x0000001c0890723c */ /* 0x002fe20000001820 */
[----:B------:R-:W-:Y:S01]  /*5390*/  LDSM.16.MT88.4 R32, [R186+0x400] ;  /* 0x00040000ba20783b */ /* 0x000fe20000004200 */
[----:B--2---:R-:W-:Y:S01]  /*53a0*/  FFMA.FTZ R4, R41, c[0x0][0x2d0], -R0 ;  /* 0x0000b40029047a23 */ /* 0x004fe20000010800 */
[----:B---3--:R-:W-:-:S03]  /*53b0*/  F2FP.PACK_AB R15, R245, R134 ;  /* 0x00000086f50f723e */ /* 0x008fc600000000ff */
[----:B------:R1:W-:Y:S04]  /*53c0*/  MUFU.EX2 R157, R4 ;  /* 0x00000004009d7308 */ /* 0x0003e80000000800 */
[C---:B------:R-:W-:Y:S08]  /*53d0*/  HMMA.16816.F32 R24, R12.reuse, R36, RZ ;  /* 0x000000240c18723c */ /* 0x040ff000000018ff */
[----:B------:R-:W-:Y:S01]  /*53e0*/  HMMA.16816.F32 R88, R12, R68, RZ ;  /* 0x000000440c58723c */ /* 0x000fe200000018ff */
[----:B-1----:R-:W-:-:S06]  /*53f0*/  FFMA.FTZ R4, R42, c[0x0][0x2d0], -R0 ;  /* 0x0000b4002a047a23 */ /* 0x002fcc0000010800 */
[----:B------:R-:W-:Y:S01]  /*5400*/  MOV R69, R166 ;  /* 0x000000a600457202 */ /* 0x000fe20000000f00 */
[----:B------:R1:W2:Y:S01]  /*5410*/  MUFU.EX2 R165, R4 ;  /* 0x0000000400a57308 */ /* 0x0002a20000000800 */
[C---:B------:R-:W-:Y:S07]  /*5420*/  HMMA.16816.F32 R92, R12.reuse, R48, RZ ;  /* 0x000000300c5c723c */ /* 0x040fee00000018ff */
[----:B------:R-:W-:Y:S01]  /*5430*/  MOV R48, R64 ;  /* 0x0000004000307202 */ /* 0x000fe20000000f00 */
[----:B------:R-:W-:Y:S01]  /*5440*/  HMMA.16816.F32 R80, R12, R52, RZ ;  /* 0x000000340c50723c */ /* 0x000fe200000018ff */
[--C-:B-1----:R-:W-:Y:S01]  /*5450*/  FFMA.FTZ R4, R43, c[0x0][0x2d0], -R0.reuse ;  /* 0x0000b4002b047a23 */ /* 0x102fe20000010800 */
[----:B--2---:R-:W-:Y:S01]  /*5460*/  F2FP.PACK_AB R5, R165, R157 ;  /* 0x0000009da505723e */ /* 0x004fe200000000ff */
[----:B------:R-:W1:Y:S02]  /*5470*/  LDSM.16.MT88.4 R40, [R186] ;  /* 0x00000000ba28783b */ /* 0x000e640000004200 */
[----:B------:R2:W3:Y:S02]  /*5480*/  MUFU.EX2 R65, R4 ;  /* 0x0000000400417308 */ /* 0x0004e40000000800 */
[----:B--2---:R-:W-:Y:S01]  /*5490*/  FFMA.FTZ R4, R44, c[0x0][0x2d0], -R0 ;  /* 0x0000b4002c047a23 */ /* 0x004fe20000010800 */
[----:B---3--:R-:W-:Y:S01]  /*54a0*/  MOV R49, R65 ;  /* 0x0000004100317202 */ /* 0x008fe20000000f00 */
[----:B------:R-:W2:Y:S04]  /*54b0*/  LDSM.16.MT88.4 R44, [R186+0x1000] ;  /* 0x00100000ba2c783b */ /* 0x000ea80000004200 */
[----:B------:R3:W4:Y:S02]  /*54c0*/  MUFU.EX2 R66, R4 ;  /* 0x0000000400427308 */ /* 0x0007240000000800 */
[----:B---3--:R-:W-:Y:S01]  /*54d0*/  F2FP.PACK_AB R4, R156, R151 ;  /* 0x000000979c04723e */ /* 0x008fe200000000ff */
[----:B-1----:R-:W-:Y:S01]  /*54e0*/  HMMA.16816.F32 R108, R16, R40, RZ ;  /* 0x00000028106c723c */ /* 0x002fe200000018ff */
[----:B----4-:R-:W-:-:S07]  /*54f0*/  F2FP.PACK_AB R7, R66, R65 ;  /* 0x000000414207723e */ /* 0x010fce00000000ff */
[----:B------:R-:W-:Y:S07]  /*5500*/  HMMA.16816.F32 R96, R12, R40, RZ ;  /* 0x000000280c60723c */ /* 0x000fee00000018ff */
[----:B------:R-:W-:Y:S01]  /*5510*/  FFMA.FTZ R40, R124, c[0x0][0x2d0], -R20 ;  /* 0x0000b4007c287a23 */ /* 0x000fe20000010814 */
[----:B------:R-:W-:Y:S01]  /*5520*/  HMMA.16816.F32 R140, R4, R28, R24 ;  /* 0x0000001c048c723c */ /* 0x000fe20000001818 */
[----:B------:R-:W1:Y:S01]  /*5530*/  LDSM.16.MT88.4 R24, [R185+0x1000] ;  /* 0x00100000b918783b */ /* 0x000e620000004200 */
[----:B------:R-:W-:-:S02]  /*5540*/  MOV R41, R66 ;  /* 0x0000004200297202 */ /* 0x000fc40000000f00 */
[----:B------:R-:W-:Y:S01]  /*5550*/  MOV R124, R165 ;  /* 0x000000a5007c7202 */ /* 0x000fe20000000f00 */
[----:B------:R-:W-:Y:S02]  /*5560*/  MUFU.EX2 R40, R40 ;  /* 0x0000002800287308 */ /* 0x000fe40000000800 */
[--C-:B------:R-:W-:Y:S01]  /*5570*/  FFMA.FTZ R29, R118, c[0x0][0x2d0], -R20.reuse ;  /* 0x0000b400761d7a23 */ /* 0x100fe20000010814 */
[-C--:B------:R-:W-:Y:S01]  /*5580*/  HMMA.16816.F32 R152, R8, R32.reuse, R108 ;  /* 0x000000200898723c */ /* 0x080fe2000000186c */
[----:B------:R-:W-:Y:S01]  /*5590*/  MOV R118, R158 ;  /* 0x0000009e00767202 */ /* 0x000fe20000000f00 */
[----:B------:R-:W-:Y:S01]  /*55a0*/  FFMA.FTZ R28, R115, c[0x0][0x2d0], -R3 ;  /* 0x0000b400731c7a23 */ /* 0x000fe20000010803 */
[----:B------:R-:W3:Y:S05]  /*55b0*/  LDSM.16.MT88.4 R108, [R185+0x1400] ;  /* 0x00140000b96c783b */ /* 0x000eea0000004200 */
[C---:B------:R-:W-:Y:S07]  /*55c0*/  HMMA.16816.F32 R160, R4.reuse, R32, R96 ;  /* 0x0000002004a0723c */ /* 0x040fee0000001860 */
[--C-:B------:R-:W-:Y:S01]  /*55d0*/  FFMA.FTZ R33, R123, c[0x0][0x2d0], -R20.reuse ;  /* 0x0000b4007b217a23 */ /* 0x100fe20000010814 */
[----:B--2---:R-:W-:Y:S01]  /*55e0*/  HMMA.16816.F32 R216, R4, R44, R88 ;  /* 0x0000002c04d8723c */ /* 0x004fe20000001858 */
[----:B------:R-:W-:Y:S01]  /*55f0*/  FFMA.FTZ R32, R122, c[0x0][0x2d0], -R20 ;  /* 0x0000b4007a207a23 */ /* 0x000fe20000010814 */
[----:B------:R-:W-:-:S02]  /*5600*/  MOV R123, R164 ;  /* 0x000000a4007b7202 */ /* 0x000fc40000000f00 */
[----:B------:R-:W-:Y:S01]  /*5610*/  MOV R122, R159 ;  /* 0x0000009f007a7202 */ /* 0x000fe20000000f00 */
[----:B------:R-:W2:Y:S03]  /*5620*/  MUFU.EX2 R33, R33 ;  /* 0x0000002100217308 */ /* 0x000ea60000000800 */
[C---:B------:R-:W-:Y:S08]  /*5630*/  HMMA.16816.F32 R20, R12.reuse, R50, RZ ;  /* 0x000000320c14723c */ /* 0x040ff000000018ff */
[----:B------:R-:W-:Y:S01]  /*5640*/  HMMA.16816.F32 R64, R12, R72, RZ ;  /* 0x000000480c40723c */ /* 0x000fe200000018ff */
[----:B--2---:R-:W-:-:S07]  /*5650*/  F2FP.PACK_AB R96, R33, R40 ;  /* 0x000000282160723e */ /* 0x004fce00000000ff */
[----:B------:R-:W-:Y:S07]  /*5660*/  HMMA.16816.F32 R180, R8, R44, R100 ;  /* 0x0000002c08b4723c */ /* 0x000fee0000001864 */
[----:B------:R-:W-:Y:S01]  /*5670*/  MOV R45, R172 ;  /* 0x000000ac002d7202 */ /* 0x000fe20000000f00 */
[----:B-1----:R-:W-:Y:S01]  /*5680*/  HMMA.16816.F32 R88, R4, R26, R20 ;  /* 0x0000001a0458723c */ /* 0x002fe20000001814 */
[----:B------:R-:W-:-:S07]  /*5690*/  MOV R44, R167 ;  /* 0x000000a7002c7202 */ /* 0x000fce0000000f00 */
[----:B------:R-:W-:Y:S08]  /*56a0*/  HMMA.16816.F32 R20, R12, R70, RZ ;  /* 0x000000460c14723c */ /* 0x000ff000000018ff */
[-C--:B------:R-:W-:Y:S08]  /*56b0*/  HMMA.16816.F32 R172, R8, R56.reuse, R76 ;  /* 0x0000003808ac723c */ /* 0x080ff0000000184c */
[C---:B------:R-:W-:Y:S08]  /*56c0*/  HMMA.16816.F32 R204, R4.reuse, R56, R64 ;  /* 0x0000003804cc723c */ /* 0x040ff00000001840 */
[----:B------:R-:W-:Y:S08]  /*56d0*/  HMMA.16816.F32 R164, R4, R46, R20 ;  /* 0x0000002e04a4723c */ /* 0x000ff00000001814 */
[C---:B------:R-:W-:Y:S08]  /*56e0*/  HMMA.16816.F32 R76, R12.reuse, R38, RZ ;  /* 0x000000260c4c723c */ /* 0x040ff000000018ff */
[C---:B------:R-:W-:Y:S08]  /*56f0*/  HMMA.16816.F32 R64, R12.reuse, R42, RZ ;  /* 0x0000002a0c40723c */ /* 0x040ff000000018ff */
[C---:B------:R-:W-:Y:S08]  /*5700*/  HMMA.16816.F32 R20, R12.reuse, R54, RZ ;  /* 0x000000360c14723c */ /* 0x040ff000000018ff */
[----:B------:R-:W-:Y:S08]  /*5710*/  HMMA.16816.F32 R12, R12, R74, RZ ;  /* 0x0000004a0c0c723c */ /* 0x000ff000000018ff */
[-C--:B------:R-:W-:Y:S08]  /*5720*/  HMMA.16816.F32 R168, R8, R24.reuse, R104 ;  /* 0x0000001808a8723c */ /* 0x080ff00000001868 */
[C---:B------:R-:W-:Y:S07]  /*5730*/  HMMA.16816.F32 R104, R4.reuse, R24, R92 ;  /* 0x000000180468723c */ /* 0x040fee000000185c */
[--C-:B------:R-:W-:Y:S01]  /*5740*/  FFMA.FTZ R25, R114, c[0x0][0x2d0], -R3.reuse ;  /* 0x0000b40072197a23 */ /* 0x100fe20000010803 */
[----:B------:R-:W-:Y:S01]  /*5750*/  HMMA.16816.F32 R208, R4, R60, R80 ;  /* 0x0000003c04d0723c */ /* 0x000fe20000001850 */
[----:B------:R-:W-:-:S02]  /*5760*/  FFMA.FTZ R24, R113, c[0x0][0x2d0], -R3 ;  /* 0x0000b40071187a23 */ /* 0x000fc40000010803 */
[----:B------:R-:W-:-:S05]  /*5770*/  FFMA.FTZ R3, R112, c[0x0][0x2d0], -R3 ;  /* 0x0000b40070037a23 */ /* 0x000fca0000010803 */
[C---:B------:R-:W-:Y:S08]  /*5780*/  HMMA.16816.F32 R76, R4.reuse, R30, R76 ;  /* 0x0000001e044c723c */ /* 0x040ff0000000184c */
[C---:B------:R-:W-:Y:S08]  /*5790*/  HMMA.16816.F32 R84, R4.reuse, R34, R64 ;  /* 0x000000220454723c */ /* 0x040ff00000001840 */
[C---:B------:R-:W-:Y:S08]  /*57a0*/  HMMA.16816.F32 R20, R4.reuse, R62, R20 ;  /* 0x0000003e0414723c */ /* 0x040ff00000001814 */
[----:B------:R-:W-:Y:S08]  /*57b0*/  HMMA.16816.F32 R12, R4, R58, R12 ;  /* 0x0000003a040c723c */ /* 0x000ff0000000180c */
[C---:B------:R-:W-:Y:S07]  /*57c0*/  HMMA.16816.F32 R4, R16.reuse, R42, RZ ;  /* 0x0000002a1004723c */ /* 0x040fee00000018ff */
[----:B------:R-:W-:Y:S01]  /*57d0*/  MOV R43, R157 ;  /* 0x0000009d002b7202 */ /* 0x000fe20000000f00 */
[----:B------:R-:W-:Y:S01]  /*57e0*/  HMMA.16816.F32 R36, R16, R38, RZ ;  /* 0x000000261024723c */ /* 0x000fe200000018ff */
[----:B------:R-:W-:Y:S11]  /*57f0*/  MOV R42, R156 ;  /* 0x0000009c002a7202 */ /* 0x000ff60000000f00 */
[----:B------:R-:W-:Y:S04]  /*5800*/  @!UPT UIADD3 URZ, URZ, URZ, URZ ;  /* 0x0000003f3f3ff290 */ /* 0x000fe8000fffe03f */
[----:B------:R-:W-:Y:S01]  /*5810*/  HMMA.16816.F32 R156, R8, R34, R4 ;  /* 0x00000022089c723c */ /* 0x000fe20000001804 */
[----:B------:R-:W-:Y:S07]  /*5820*/  MUFU.EX2 R35, R29 ;  /* 0x0000001d00237308 */ /* 0x000fee0000000800 */
[----:B------:R-:W-:Y:S01]  /*5830*/  HMMA.16816.F32 R4, R16, R50, RZ ;  /* 0x000000321004723c */ /* 0x000fe200000018ff */
[----:B------:R-:W-:Y:S06]  /*5840*/  MUFU.EX2 R29, R28 ;  /* 0x0000001c001d7308 */ /* 0x000fec0000000800 */
[----:B------:R-:W-:Y:S01]  /*5850*/  MOV R50, R203 ;  /* 0x000000cb00327202 */ /* 0x000fe20000000f00 */
[----:B------:R-:W-:Y:S01]  /*5860*/  HMMA.16816.F32 R36, R8, R30, R36 ;  /* 0x0000001e0824723c */ /* 0x000fe20000001824 */
[----:B------:R1:W-:Y:S01]  /*5870*/  MUFU.EX2 R203, R3 ;  /* 0x0000000300cb7308 */ /* 0x0003e20000000800 */
[----:B------:R-:W-:-:S07]  /*5880*/  MOV R51, R69 ;  /* 0x0000004500337202 */ /* 0x000fce0000000f00 */
[----:B------:R-:W2:Y:S07]  /*5890*/  MUFU.EX2 R31, R25 ;  /* 0x00000019001f7308 */ /* 0x000eae0000000800 */
[----:B------:R-:W-:Y:S01]  /*58a0*/  HMMA.16816.F32 R112, R8, R26, R4 ;  /* 0x0000001a0870723c */ /* 0x000fe20000001804 */
[--C-:B-1----:R-:W-:Y:S01]  /*58b0*/  FFMA.FTZ R3, R132, c[0x0][0x2d0], -R2.reuse ;  /* 0x0000b40084037a23 */ /* 0x102fe20000010802 */
[----:B------:R-:W1:Y:S06]  /*58c0*/  MUFU.EX2 R34, R32 ;  /* 0x0000002000227308 */ /* 0x000e6c0000000800 */
[----:B------:R-:W-:Y:S01]  /*58d0*/  HMMA.16816.F32 R4, R16, R70, RZ ;  /* 0x000000461004723c */ /* 0x000fe200000018ff */
[----:B--2---:R-:W-:Y:S01]  /*58e0*/  F2FP.PACK_AB R97, R31, R29 ;  /* 0x0000001d1f61723e */ /* 0x004fe200000000ff */
[----:B------:R2:W-:Y:S08]  /*58f0*/  MUFU.EX2 R27, R3 ;  /* 0x00000003001b7308 */ /* 0x0005f00000000800 */
[----:B------:R-:W4:Y:S01]  /*5900*/  MUFU.EX2 R32, R24 ;  /* 0x0000001800207308 */ /* 0x000f220000000800 */
[----:B-1----:R-:W-:Y:S01]  /*5910*/  F2FP.PACK_AB R98, R35, R34 ;  /* 0x000000222362723e */ /* 0x002fe200000000ff */
[----:B--2---:R-:W-:-:S06]  /*5920*/  FFMA.FTZ R3, R131, c[0x0][0x2d0], -R2 ;  /* 0x0000b40083037a23 */ /* 0x004fcc0000010802 */
[----:B------:R1:W2:Y:S06]  /*5930*/  MUFU.EX2 R28, R3 ;  /* 0x00000003001c7308 */ /* 0x0002ac0000000800 */
[----:B------:R-:W-:Y:S01]  /*5940*/  HMMA.16816.F32 R64, R8, R46, R4 ;  /* 0x0000002e0840723c */ /* 0x000fe20000001804 */
[----:B----4-:R-:W-:-:S07]  /*5950*/  F2FP.PACK_AB R99, R203, R32 ;  /* 0x00000020cb63723e */ /* 0x010fce00000000ff */
[----:B------:R-:W-:Y:S01]  /*5960*/  HMMA.16816.F32 R4, R16, R54, RZ ;  /* 0x000000361004723c */ /* 0x000fe200000018ff */
[----:B-1----:R-:W-:Y:S01]  /*5970*/  FFMA.FTZ R3, R130, c[0x0][0x2d0], -R2 ;  /* 0x0000b40082037a23 */ /* 0x002fe20000010802 */
[----:B--2---:R-:W-:-:S06]  /*5980*/  F2FP.PACK_AB R92, R28, R27 ;  /* 0x0000001b1c5c723e */ /* 0x004fcc00000000ff */
[----:B------:R-:W-:Y:S01]  /*5990*/  HMMA.16816.F32 R16, R16, R74, RZ ;  /* 0x0000004a1010723c */ /* 0x000fe200000018ff */
[----:B------:R-:W-:Y:S01]  /*59a0*/  FFMA.FTZ R2, R129, c[0x0][0x2d0], -R2 ;  /* 0x0000b40081027a23 */ /* 0x000fe20000010802 */
[----:B------:R1:W-:Y:S06]  /*59b0*/  MUFU.EX2 R30, R3 ;  /* 0x00000003001e7308 */ /* 0x0003ec0000000800 */
[----:B---3--:R-:W-:Y:S08]  /*59c0*/  HMMA.16816.F32 R100, R96, R108, R168 ;  /* 0x0000006c6064723c */ /* 0x008ff000000018a8 */
[----:B------:R-:W-:Y:S01]  /*59d0*/  HMMA.16816.F32 R80, R8, R62, R4 ;  /* 0x0000003e0850723c */ /* 0x000fe20000001804 */
[----:B------:R-:W2:Y:S01]  /*59e0*/  LDSM.16.MT88.4 R60, [R186+0x1400] ;  /* 0x00140000ba3c783b */ /* 0x000ea20000004200 */
[----:B-1----:R-:W-:-:S03]  /*59f0*/  FFMA.FTZ R3, R128, c[0x0][0x2d0], -R0 ;  /* 0x0000b40080037a23 */ /* 0x002fc60000010800 */
[----:B------:R-:W1:Y:S01]  /*5a00*/  LDSM.16.MT88.4 R128, [R186+0x800] ;  /* 0x00080000ba80783b */ /* 0x000e620000004200 */
[----:B------:R3:W-:Y:S01]  /*5a10*/  MUFU.EX2 R25, R3 ;  /* 0x0000000300197308 */ /* 0x0007e20000000800 */
[----:B------:R-:W-:Y:S01]  /*5a20*/  FADD.FTZ R6, R149, R138 ;  /* 0x0000008a95067221 */ /* 0x000fe20000010000 */
[----:B------:R-:W-:Y:S01]  /*5a30*/  HMMA.16816.F32 R16, R8, R58, R16 ;  /* 0x0000003a0810723c */ /* 0x000fe20000001810 */
[----:B------:R-:W-:Y:S02]  /*5a40*/  FADD.FTZ R7, R137, R135 ;  /* 0x0000008789077221 */ /* 0x000fe40000010000 */
[----:B------:R-:W-:Y:S02]  /*5a50*/  FADD.FTZ R5, R220, R215 ;  /* 0x000000d7dc057221 */ /* 0x000fe40000010000 */
[----:B------:R-:W-:Y:S01]  /*5a60*/  FFMA.FTZ R4, R126, c[0x0][0x2d0], -R0 ;  /* 0x0000b4007e047a23 */ /* 0x000fe20000010800 */
[----:B------:R-:W4:Y:S01]  /*5a70*/  MUFU.EX2 R215, R2 ;  /* 0x0000000200d77308 */ /* 0x000f220000000800 */
[----:B------:R-:W-:Y:S01]  /*5a80*/  FADD.FTZ R5, R221, R5 ;  /* 0x00000005dd057221 */ /* 0x000fe20000010000 */
[----:B------:R-:W-:Y:S03]  /*5a90*/  HMMA.16816.F32 R112, R96, R110, R112 ;  /* 0x0000006e6070723c */ /* 0x000fe60000001870 */
[----:B------:R-:W-:-:S02]  /*5aa0*/  FADD.FTZ R5, R222, R5 ;  /* 0x00000005de057221 */ /* 0x000fc40000010000 */
[----:B---3--:R-:W-:Y:S01]  /*5ab0*/  FADD.FTZ R3, R139, R6 ;  /* 0x000000068b037221 */ /* 0x008fe20000010000 */
[----:B------:R-:W-:Y:S01]  /*5ac0*/  MUFU.EX2 R11, R4 ;  /* 0x00000004000b7308 */ /* 0x000fe20000000800 */
[----:B------:R-:W-:Y:S02]  /*5ad0*/  FADD.FTZ R6, R136, R7 ;  /* 0x0000000788067221 */ /* 0x000fe40000010000 */
[----:B------:R-:W3:Y:S01]  /*5ae0*/  LDSM.16.MT88.4 R136, [R185+0x800] ;  /* 0x00080000b988783b */ /* 0x000ee20000004200 */
[----:B------:R-:W-:Y:S02]  /*5af0*/  FADD.FTZ R7, R133, R116 ;  /* 0x0000007485077221 */ /* 0x000fe40000010000 */
[----:B------:R-:W-:Y:S01]  /*5b00*/  FADD.FTZ R3, R150, R3 ;  /* 0x0000000396037221 */ /* 0x000fe20000010000 */
[----:B----4-:R-:W-:Y:S01]  /*5b10*/  F2FP.PACK_AB R94, R215, R30 ;  /* 0x0000001ed75e723e */ /* 0x010fe200000000ff */
[--C-:B------:R-:W-:Y:S02]  /*5b20*/  FFMA.FTZ R2, R127, c[0x0][0x2d0], -R0.reuse ;  /* 0x0000b4007f027a23 */ /* 0x100fe40000010800 */
[----:B------:R-:W-:-:S02]  /*5b30*/  FFMA.FTZ R0, R125, c[0x0][0x2d0], -R0 ;  /* 0x0000b4007d007a23 */ /* 0x000fc40000010800 */
[----:B------:R-:W4:Y:S01]  /*5b40*/  MUFU.EX2 R24, R2 ;  /* 0x0000000200187308 */ /* 0x000f220000000800 */
[----:B------:R-:W-:Y:S02]  /*5b50*/  FADD.FTZ R10, R134, R7 ;  /* 0x00000007860a7221 */ /* 0x000fe40000010000 */
[----:B------:R-:W-:Y:S02]  /*5b60*/  FADD.FTZ R9, R228, R5 ;  /* 0x00000005e4097221 */ /* 0x000fe40000010000 */
[----:B------:R-:W-:Y:S01]  /*5b70*/  FADD.FTZ R3, R223, R3 ;  /* 0x00000003df037221 */ /* 0x000fe20000010000 */
[----:B--2---:R-:W-:Y:S02]  /*5b80*/  HMMA.16816.F32 R52, R96, R60, R180 ;  /* 0x0000003c6034723c */ /* 0x004fe400000018b4 */
[----:B------:R-:W2:Y:S01]  /*5b90*/  MUFU.EX2 R26, R0 ;  /* 0x00000000001a7308 */ /* 0x000ea20000000800 */
[----:B------:R-:W-:-:S05]  /*5ba0*/  FADD.FTZ R3, R51, R3 ;  /* 0x0000000333037221 */ /* 0x000fca0000010000 */
[C---:B-1----:R-:W-:Y:S01]  /*5bb0*/  HMMA.16816.F32 R152, R96.reuse, R128, R152 ;  /* 0x000000806098723c */ /* 0x042fe20000001898 */
[----:B----4-:R-:W-:Y:S01]  /*5bc0*/  F2FP.PACK_AB R93, R24, R25 ;  /* 0x00000019185d723e */ /* 0x010fe200000000ff */
[----:B------:R-:W-:Y:S02]  /*5bd0*/  FADD.FTZ R2, R148, R6 ;  /* 0x0000000694027221 */ /* 0x000fe40000010000 */
[----:B------:R-:W-:Y:S02]  /*5be0*/  LDSM.16.MT88.4 R4, [R186+0x2000] ;  /* 0x00200000ba04783b */ /* 0x000fe40000004200 */
[----:B------:R-:W-:Y:S02]  /*5bf0*/  FADD.FTZ R8, R151, R2 ;  /* 0x0000000297087221 */ /* 0x000fe40000010000 */
[----:B------:R-:W-:Y:S01]  /*5c00*/  HMMA.16816.F32 R156, R96, R130, R156 ;  /* 0x00000082609c723c */ /* 0x000fe2000000189c */
[----:B------:R-:W-:Y:S01]  /*5c10*/  @P3 IMAD.HI.U32 R2, R242, c[0x0][0x2c8], RZ ;  /* 0x0000b200f2023a27 */ /* 0x000fe200078e00ff */
[----:B--2---:R-:W-:-:S02]  /*5c20*/  F2FP.PACK_AB R95, R26, R11 ;  /* 0x0000000b1a5f723e */ /* 0x004fc400000000ff */
[----:B------:R-:W-:Y:S02]  /*5c30*/  MOV R0, R242 ;  /* 0x000000f200007202 */ /* 0x000fe40000000f00 */
[----:B------:R-:W-:Y:S02]  /*5c40*/  @P3 SHF.R.U32.HI R0, RZ, c[0x0][0x2cc], R2 ;  /* 0x0000b300ff003a19 */ /* 0x000fe40000011602 */
[----:B------:R-:W-:Y:S02]  /*5c50*/  HMMA.16816.F32 R64, R96, R62, R64 ;  /* 0x0000003e6040723c */ /* 0x000fe40000001840 */
[----:B------:R-:W-:-:S05]  /*5c60*/  IADD3 R0, R0, R241, -R240 ;  /* 0x000000f100007210 */ /* 0x000fca0007ffe8f0 */
[----:B------:R-:W-:Y:S01]  /*5c70*/  IMAD.HI R0, R0, 0x2aaaaaab, RZ ;  /* 0x2aaaaaab00007827 */ /* 0x000fe200078e02ff */
[----:B---3--:R-:W-:Y:S04]  /*5c80*/  HMMA.16816.F32 R144, R96, R136, R144 ;  /* 0x000000886090723c */ /* 0x008fe80000001890 */
[----:B------:R-:W-:-:S04]  /*5c90*/  SHF.R.U32.HI R2, RZ, 0x1f, R0 ;  /* 0x0000001fff027819 */ /* 0x000fc80000011600 */
[----:B------:R-:W-:Y:S08]  /*5ca0*/  HMMA.16816.F32 R140, R92, R136, R140 ;  /* 0x000000885c8c723c */ /* 0x000ff0000000188c */
[-C--:B------:R-:W-:Y:S08]  /*5cb0*/  HMMA.16816.F32 R148, R96, R138.reuse, R36 ;  /* 0x0000008a6094723c */ /* 0x080ff00000001824 */
[C---:B------:R-:W-:Y:S01]  /*5cc0*/  HMMA.16816.F32 R136, R92.reuse, R138, R76 ;  /* 0x0000008a5c88723c */ /* 0x040fe2000000184c */
[----:B------:R-:W1:Y:S07]  /*5cd0*/  LDSM.16.MT88.4 R76, [R185+0x2000] ;  /* 0x00200000b94c783b */ /* 0x000e6e0000004200 */
[C---:B------:R-:W-:Y:S08]  /*5ce0*/  HMMA.16816.F32 R132, R92.reuse, R128, R160 ;  /* 0x000000805c84723c */ /* 0x040ff000000018a0 */
        /* <DEDUP_REMOVED lines=17> */
[----:B------:R-:W-:Y:S01]  /*5e00*/  FADD.FTZ R0, R50, R9 ;  /* 0x0000000932007221 */ /* 0x000fe20000010000 */
[----:B------:R-:W-:Y:S01]  /*5e10*/  IMNMX R228, R227, R7, !PT ;  /* 0x00000007e3e47217 */ /* 0x000fe20007800200 */
[----:B------:R-:W-:-:S02]  /*5e20*/  FADD.FTZ R5, R43, R2 ;  /* 0x000000022b057221 */ /* 0x000fc40000010000 */
[----:B------:R-:W-:Y:S01]  /*5e30*/  FADD.FTZ R2, R118, R0 ;  /* 0x0000000076027221 */ /* 0x000fe20000010000 */
[----:B------:R-:W-:Y:S01]  /*5e40*/  ISETP.GE.AND P0, PT, R200, R228, PT ;  /* 0x000000e4c800720c */ /* 0x000fe20003f06270 */
        /* <DEDUP_REMOVED lines=24> */
[----:B------:R-:W-:Y:S01]  /*5fd0*/  IMAD.MOV.U32 R122, RZ, RZ, R120 ;  /* 0x000000ffff7a7224 */ /* 0x000fe200078e0078 */
[----:B------:R-:W-:Y:S01]  /*5fe0*/  MOV R124, R117 ;  /* 0x00000075007c7202 */ /* 0x000fe20000000f00 */
[----:B------:R-:W-:Y:S01]  /*5ff0*/  IMAD.MOV.U32 R118, RZ, RZ, R121 ;  /* 0x000000ffff767224 */ /* 0x000fe200078e0079 */
[----:B------:R-:W-:-:S02]  /*6000*/  MOV R123, R119 ;  /* 0x00000077007b7202 */ /* 0x000fc40000000f00 */
.L_x_3208:
        /* <DEDUP_REMOVED lines=31> */
.L_x_3308:
[----:B------:R-:W-:-:S05]  /*6200*/  BRA.DIV ~URZ, `(.L_x_3199) ;  /* 0x0000c6127f007947 */ /* 0x000fca000b800000 */
[----:B------:R4:W3:Y:S02]  /*6210*/  SHFL.IDX PT, R0, R10, RZ, 0x1c1f ;  /* 0x001c1fff0a007589 */ /* 0x0008e400000e0000 */
.L_x_3309:
[----:B------:R-:W5:Y:S01]  /*6220*/  S2R R11, SR_TID.X ;  /* 0x00000000000b7919 */ /* 0x000f620000002100 */
[C---:B------:R-:W-:Y:S01]  /*6230*/  ISETP.GE.AND P6, PT, R202.reuse, c[0x0][0x1d4], PT ;  /* 0x00007500ca007a0c */ /* 0x040fe20003fc6270 */
[----:B------:R-:W-:Y:S01]  /*6240*/  IMAD.SHL.U32 R3, R202, 0x2, RZ ;  /* 0x00000002ca037824 */ /* 0x000fe200078e00ff */
[C---:B------:R-:W-:Y:S01]  /*6250*/  ISETP.GE.AND P5, PT, R225.reuse, c[0x0][0x1d4], PT ;  /* 0x00007500e1007a0c */ /* 0x040fe20003fa6270 */
[----:B------:R-:W-:Y:S03]  /*6260*/  IMAD.SHL.U32 R2, R225, 0x2, RZ ;  /* 0x00000002e1027824 */ /* 0x000fe600078e00ff */
[C---:B---3--:R-:W-:Y:S02]  /*6270*/  IADD3 R8, P4, R0.reuse, R3, RZ ;  /* 0x0000000300087210 */ /* 0x048fe40007f9e0ff */
[----:B------:R-:W-:Y:S01]  /*6280*/  IADD3 R6, P0, R0, R2, RZ ;  /* 0x0000000200067210 */ /* 0x000fe20007f1e0ff */
[----:B------:R-:W-:Y:S02]  /*6290*/  IMAD.SHL.U32 R2, R226, 0x2, RZ ;  /* 0x00000002e2027824 */ /* 0x000fe400078e00ff */
[----:B------:R-:W-:Y:S01]  /*62a0*/  IMAD.X R9, R4, 0x1, R214, P4 ;  /* 0x0000000104097824 */ /* 0x000fe200020e06d6 */
        /* <DEDUP_REMOVED lines=15> */
.L_x_3310:
        /* <DEDUP_REMOVED lines=15> */
.L_x_3197:
[----:B------:R-:W-:Y:S05]  /*6490*/  BSYNC B0 ;  /* 0x0000000000007941 */ /* 0x000fea0003800000 */
.L_x_3196:
        /* <DEDUP_REMOVED lines=100> */
[----:B------:R-:W-:Y:S01]  /*6ae0*/  IMAD R2, R200, 0x30, R230 ;  /* 0x00000030c8027824 */ /* 0x000fe200078e02e6 */
[----:B------:R-:W-:Y:S01]  /*6af0*/  IADD3 R119, -R229, 0x30, RZ ;  /* 0x00000030e5777810 */ /* 0x000fe20007ffe1ff */
[----:B------:R-:W-:Y:S03]  /*6b00*/  IMAD.MOV.U32 R199, RZ, RZ, RZ ;  /* 0x000000ffffc77224 */ /* 0x000fe600078e00ff */
[----:B------:R-:W-:Y:S02]  /*6b10*/  IADD3 R2, R2, -0x30, R224 ;  /* 0xffffffd002027810 */ /* 0x000fe40007ffe0e0 */
[----:B------:R-:W-:Y:S03]  /*6b20*/  ISETP.GE.AND P5, PT, R119, 0x1, PT ;  /* 0x000000017700780c */ /* 0x000fe60003fa6270 */
[----:B------:R-:W-:Y:S04]  /*6b30*/  @P2 IMAD.HI.U32 R3, R2, c[0x0][0x2bc], RZ ;  /* 0x0000af0002032a27 */ /* 0x000fe800078e00ff */
[----:B------:R-:W-:Y:S01]  /*6b40*/  IMAD.MOV.U32 R0, RZ, RZ, R2 ;  /* 0x000000ffff007224 */ /* 0x000fe200078e0002 */
        /* <DEDUP_REMOVED lines=23> */
.L_x_3311:
[----:B------:R-:W-:-:S05]  /*6cc0*/  BRA.DIV ~URZ, `(.L_x_3204) ;  /* 0x0000bd027f007947 */ /* 0x000fca000b800000 */
[----:B------:R3:W4:Y:S02]  /*6cd0*/  SHFL.IDX PT, R0, R126, RZ, 0x1c1f ;  /* 0x001c1fff7e007589 */ /* 0x00072400000e0000 */
.L_x_3312:
[C---:B------:R-:W-:Y:S01]  /*6ce0*/  @P5 ISETP.GE.AND P0, PT, R202.reuse, c[0x0][0x1d4], PT ;  /* 0x00007500ca005a0c */ /* 0x040fe20003f06270 */
[----:B------:R-:W-:Y:S02]  /*6cf0*/  IMAD.SHL.U32 R2, R202, 0x2, RZ ;  /* 0x00000002ca027824 */ /* 0x000fe400078e00ff */
[----:B------:R-:W-:Y:S02]  /*6d00*/  IMAD.SHL.U32 R120, R225, 0x2, RZ ;  /* 0x00000002e1787824 */ /* 0x000fe400078e00ff */
[----:B------:R-:W-:Y:S01]  /*6d10*/  IMAD.SHL.U32 R116, R226, 0x2, RZ ;  /* 0x00000002e2747824 */ /* 0x000fe200078e00ff */
[C---:B----4-:R-:W-:Y:S02]  /*6d20*/  @P5 IADD3 R2, P4, R0.reuse, R2, RZ ;  /* 0x0000000200025210 */ /* 0x050fe40007f9e0ff */
[----:B------:R-:W-:Y:S03]  /*6d30*/  @P5 IADD3 R120, P6, R0, R120, RZ ;  /* 0x0000007800785210 */ /* 0x000fe60007fde0ff */
[----:B--2---:R-:W-:Y:S01]  /*6d40*/  @P5 IMAD.X R3, R117, 0x1, R214, P4 ;  /* 0x0000000175035824 */ /* 0x004fe200020e06d6 */
[----:B------:R-:W-:Y:S01]  /*6d50*/  @P5 ISETP.GE.AND P4, PT, R225, c[0x0][0x1d4], PT ;  /* 0x00007500e1005a0c */ /* 0x000fe20003f86270 */
[C---:B------:R-:W-:Y:S03]  /*6d60*/  @P5 IMAD.X R121, R117.reuse, 0x1, R212, P6 ;  /* 0x0000000175795824 */ /* 0x040fe600030e06d4 */
        /* <DEDUP_REMOVED lines=13> */
.L_x_3313:
[C---:B----4-:R-:W-:Y:S01]  /*6e40*/  IMAD.SHL.U32 R2, R202.reuse, 0x2, RZ ;  /* 0x00000002ca027824 */ /* 0x050fe200078e00ff */
[----:B------:R-:W-:Y:S01]  /*6e50*/  @P5 ISETP.GE.AND P0, PT, R202, c[0x0][0x1d4], PT ;  /* 0x00007500ca005a0c */ /* 0x000fe20003f06270 */
[----:B------:R-:W-:Y:S02]  /*6e60*/  IMAD.SHL.U32 R119, R225, 0x2, RZ ;  /* 0x00000002e1777824 */ /* 0x000fe400078e00ff */
[----:B------:R-:W-:Y:S01]  /*6e70*/  IMAD.SHL.U32 R116, R226, 0x2, RZ ;  /* 0x00000002e2747824 */ /* 0x000fe200078e00ff */
[C---:B---3--:R-:W-:Y:S02]  /*6e80*/  @P5 IADD3 R2, P4, R0.reuse, R2, RZ ;  /* 0x0000000200025210 */ /* 0x048fe40007f9e0ff */
[----:B------:R-:W-:Y:S03]  /*6e90*/  @P5 IADD3 R120, P6, R0, R119, RZ ;  /* 0x0000007700785210 */ /* 0x000fe60007fde0ff */
[----:B-1----:R-:W-:Y:S01]  /*6ea0*/  @P5 IMAD.X R3, R117, 0x1, R214, P4 ;  /* 0x0000000175035824 */ /* 0x002fe200020e06d6 */
        /* <DEDUP_REMOVED lines=11> */
.L_x_3202:
[----:B------:R-:W-:Y:S05]  /*6f60*/  BSYNC B0 ;  /* 0x0000000000007941 */ /* 0x000fea0003800000 */
.L_x_3201:
[----:B------:R-:W-:Y:S01]  /*6f70*/  IADD3 R116, R248, R242, RZ ;  /* 0x000000f2f8747210 */ /* 0x000fe20007ffe0ff */
[----:B------:R-:W0:Y:S04]  /*6f80*/  LDGDEPBAR ;  /* 0x00000000000079af */ /* 0x000e280000000000 */
[----:B------:R-:W-:Y:S05]  /*6f90*/  @P3 IMAD.HI.U32 R0, R116, c[0x0][0x2c8], RZ ;  /* 0x0000b20074003a27 */ /* 0x000fea00078e00ff */
[----:B------:R-:W-:Y:S01]  /*6fa0*/  @P3 SHF.R.U32.HI R116, RZ, c[0x0][0x2cc], R0 ;  /* 0x0000b300ff743a19 */ /* 0x000fe20000011600 */
[----:B------:R-:W-:Y:S05]  /*6fb0*/  IMAD R0, R200, -0x30, RZ ;  /* 0xffffffd0c8007824 */ /* 0x000fea00078e02ff */
[----:B------:R-:W-:Y:S04]  /*6fc0*/  IADD3 R0, -R243, 0x1, R0 ;  /* 0x00000001f3007810 */ /* 0x000fe80007ffe100 */
[----:B------:R-:W-:Y:S01]  /*6fd0*/  IADD3 R117, -R240, R0, R241 ;  /* 0x00000000f0757210 */ /* 0x000fe20007ffe1f1 */
[----:B------:R-:W-:-:S05]  /*6fe0*/  BRA.DIV ~URZ, `(.L_x_3206) ;  /* 0x0000bb227f007947 */ /* 0x000fca000b800000 */
[----:B------:R1:W4:Y:S02]  /*6ff0*/  SHFL.IDX PT, R0, R116, RZ, 0x1c1f ;  /* 0x001c1fff74007589 */ /* 0x00032400000e0000 */
.L_x_3314:
[----:B----4-:R-:W-:Y:S05]  /*7000*/  IMAD.IADD R0, R117, 0x1, R0 ;  /* 0x0000000175007824 */ /* 0x010fea00078e0200 */
        /* <DEDUP_REMOVED lines=22> */
[----:B--2---:R-:W-:Y:S02]  /*7170*/  FSEL R125, R48, -INF , P4 ;  /* 0xff800000307d7808 */ /* 0x004fe40002000000 */
[----:B------:R-:W-:Y:S01]  /*7180*/  FSEL R49, R49, -INF , P0 ;  /* 0xff80000031317808 */ /* 0x000fe20000000000 */
[----:B------:R-:W-:-:S05]  /*7190*/  BRA.DIV ~URZ, `(.L_x_3207) ;  /* 0x0000b9d27f007947 */ /* 0x000fca000b800000 */
[----:B---3--:R-:W-:Y:S08]  /*71a0*/  SHFL.IDX PT, R3, R116, 0x1, 0x1c1f ;  /* 0x003c1f0074037f89 */ /* 0x008ff000000e0000 */
        /* <DEDUP_REMOVED lines=84> */
[----:B------:R-:W-:Y:S02]  /*76f0*/  FSEL R7, R43, -INF , P5 ;  /* 0xff8000002b077808 */ /* 0x000fe40002800000 */
[----:B------:R-:W-:Y:S02]  /*7700*/  FMNMX.FTZ R0, R125, R0, !PT ;  /* 0x000000007d007209 */ /* 0x000fe40007810000 */
[----:B------:R-:W-:Y:S02]  /*7710*/  FSEL R6, R46, -INF , P4 ;  /* 0xff8000002e067808 */ /* 0x000fe40002000000 */
[----:B------:R-:W-:Y:S02]  /*7720*/  FMNMX.FTZ R0, R49, R0, !PT ;  /* 0x0000000031007209 */ /* 0x000fe40007810000 */
[----:B------:R-:W-:Y:S03]  /*7730*/  FSEL R5, R47, -INF , P0 ;  /* 0xff8000002f057808 */ /* 0x000fe60000000000 */
        /* <DEDUP_REMOVED lines=51> */
.L_x_3315:
        /* <DEDUP_REMOVED lines=71> */
[C---:B--2---:R-:W-:Y:S01]  /*7ee0*/  F2FP.PACK_AB R161, R2.reuse, R20 ;  /* 0x0000001402a1723e */ /* 0x044fe200000000ff */
[----:B------:R-:W-:Y:S01]  /*7ef0*/  FADD.FTZ R48, R2, R0 ;  /* 0x0000000002307221 */ /* 0x000fe20000010000 */
[C---:B------:R-:W-:Y:S01]  /*7f00*/  FSEL R0, R119.reuse, RZ, P0 ;  /* 0x000000ff77007208 */ /* 0x040fe20000000000 */
[----:B------:R-:W-:Y:S02]  /*7f10*/  FMUL.FTZ R2, R119, c[0x0][0x2d0] ;  /* 0x0000b40077027a20 */ /* 0x000fe40000410000 */
[----:B------:R-:W-:Y:S01]  /*7f20*/  FMUL.FTZ R87, R3, R87 ;  /* 0x0000005703577220 */ /* 0x000fe20000410000 */
[----:B------:R-:W1:Y:S01]  /*7f30*/  MUFU.EX2 R20, R14 ;  /* 0x0000000e00147308 */ /* 0x000e620000000800 */
[----:B------:R-:W-:Y:S01]  /*7f40*/  FADD.FTZ R0, -R0, R123 ;  /* 0x0000007b00007221 */ /* 0x000fe20000010100 */
[----:B------:R-:W-:Y:S01]  /*7f50*/  FSEL R2, R2, RZ, P0 ;  /* 0x000000ff02027208 */ /* 0x000fe20000000000 */
[----:B------:R-:W-:Y:S01]  /*7f60*/  FMUL.FTZ R96, R116, R96 ;  /* 0x0000006074607220 */ /* 0x000fe20000410000 */
[----:B------:R-:W-:Y:S01]  /*7f70*/  FSETP.NEU.FTZ.AND P0, PT, R117, -INF , PT ;  /* 0xff8000007500780b */ /* 0x000fe20003f1d000 */
[----:B------:R-:W-:Y:S02]  /*7f80*/  FMUL.FTZ R0, R0, c[0x0][0x2d0] ;  /* 0x0000b40000007a20 */ /* 0x000fe40000410000 */
        /* <DEDUP_REMOVED lines=14> */
[----:B------:R-:W-:Y:S01]  /*8070*/  FFMA.FTZ R182, R12, c[0x0][0x2d0], -R2 ;  /* 0x0000b4000cb67a23 */ /* 0x000fe20000010802 */
[----:B------:R-:W1:Y:S01]  /*8080*/  MUFU.EX2 R0, R0 ;  /* 0x0000000000007308 */ /* 0x000e620000000800 */
[----:B------:R-:W-:Y:S01]  /*8090*/  FSEL R2, R117, RZ, P0 ;  /* 0x000000ff75027208 */ /* 0x000fe20000000000 */
[C---:B------:R-:W-:Y:S02]  /*80a0*/  FMUL.FTZ R50, R3.reuse, R114 ;  /* 0x0000007203327220 */ /* 0x040fe40000410000 */
[C---:B------:R-:W-:Y:S02]  /*80b0*/  FMUL.FTZ R51, R3.reuse, R115 ;  /* 0x0000007303337220 */ /* 0x040fe40000410000 */
[----:B------:R-:W-:Y:S02]  /*80c0*/  FADD.FTZ R2, -R2, R124 ;  /* 0x0000007c02027221 */ /* 0x000fe40000010100 */
[----:B------:R-:W-:Y:S02]  /*80d0*/  FMUL.FTZ R97, R116, R97 ;  /* 0x0000006174617220 */ /* 0x000fe40000410000 */
[----:B------:R-:W3:Y:S01]  /*80e0*/  MUFU.EX2 R23, R9 ;  /* 0x0000000900177308 */ /* 0x000ee20000000800 */
[----:B------:R-:W-:Y:S02]  /*80f0*/  FMUL.FTZ R2, R2, c[0x0][0x2d0] ;  /* 0x0000b40002027a20 */ /* 0x000fe40000410000 */
[----:B------:R-:W-:Y:S02]  /*8100*/  FMUL.FTZ R98, R3, R98 ;  /* 0x0000006203627220 */ /* 0x000fe40000410000 */
[----:B--2---:R-:W-:Y:S02]  /*8110*/  FMUL.FTZ R4, R117, c[0x0][0x2d0] ;  /* 0x0000b40075047a20 */ /* 0x004fe40000410000 */
[----:B------:R-:W-:Y:S03]  /*8120*/  FMUL.FTZ R99, R3, R99 ;  /* 0x0000006303637220 */ /* 0x000fe60000410000 */
[----:B------:R-:W-:Y:S01]  /*8130*/  FSEL R4, R4, RZ, P0 ;  /* 0x000000ff04047208 */ /* 0x000fe20000000000 */
[----:B------:R-:W-:Y:S01]  /*8140*/  MUFU.EX2 R2, R2 ;  /* 0x0000000200027308 */ /* 0x000fe20000000800 */
[----:B------:R-:W-:Y:S01]  /*8150*/  ISETP.GT.AND P0, PT, R200, R228, PT ;  /* 0x000000e4c800720c */ /* 0x000fe20003f04270 */
[----:B-1----:R-:W-:Y:S01]  /*8160*/  FMUL.FTZ R40, R0, R104 ;  /* 0x0000006800287220 */ /* 0x002fe20000410000 */
[----:B------:R-:W-:Y:S01]  /*8170*/  IADD3 R200, R200, -0x1, RZ ;  /* 0xffffffffc8c87810 */ /* 0x000fe20007ffe0ff */
[--C-:B------:R-:W-:Y:S02]  /*8180*/  FFMA.FTZ R17, R38, c[0x0][0x2d0], -R4.reuse ;  /* 0x0000b40026117a23 */ /* 0x100fe40000010804 */
[--C-:B------:R-:W-:Y:S02]  /*8190*/  FFMA.FTZ R124, R21, c[0x0][0x2d0], -R4.reuse ;  /* 0x0000b400157c7a23 */ /* 0x100fe40000010804 */
[--C-:B------:R-:W-:Y:S02]  /*81a0*/  FFMA.FTZ R126, R19, c[0x0][0x2d0], -R4.reuse ;  /* 0x0000b400137e7a23 */ /* 0x100fe40000010804 */
[----:B------:R-:W-:Y:S01]  /*81b0*/  MUFU.EX2 R220, R127 ;  /* 0x0000007f00dc7308 */ /* 0x000fe20000000800 */
[--C-:B------:R-:W-:Y:S02]  /*81c0*/  FFMA.FTZ R14, R33, c[0x0][0x2d0], -R4.reuse ;  /* 0x0000b400210e7a23 */ /* 0x100fe40000010804 */
[--C-:B------:R-:W-:Y:S01]  /*81d0*/  FFMA.FTZ R32, R163, c[0x0][0x2d0], -R4.reuse ;  /* 0x0000b400a3207a23 */ /* 0x100fe20000010804 */
[----:B---3--:R-:W-:Y:S01]  /*81e0*/  F2FP.PACK_AB R104, R23, R37 ;  /* 0x000000251768723e */ /* 0x008fe200000000ff */
[--C-:B------:R-:W-:Y:S02]  /*81f0*/  FFMA.FTZ R16, R35, c[0x0][0x2d0], -R4.reuse ;  /* 0x0000b40023107a23 */ /* 0x100fe40000010804 */
[--C-:B------:R-:W-:Y:S02]  /*8200*/  FFMA.FTZ R167, R18, c[0x0][0x2d0], -R4.reuse ;  /* 0x0000b40012a77a23 */ /* 0x100fe40000010804 */
[--C-:B------:R-:W-:Y:S01]  /*8210*/  FFMA.FTZ R168, R15, c[0x0][0x2d0], -R4.reuse ;  /* 0x0000b4000fa87a23 */ /* 0x100fe20000010804 */
[----:B------:R-:W-:Y:S01]  /*8220*/  MUFU.EX2 R33, R10 ;  /* 0x0000000a00217308 */ /* 0x000fe20000000800 */
[--C-:B------:R-:W-:Y:S02]  /*8230*/  FFMA.FTZ R178, R8, c[0x0][0x2d0], -R4.reuse ;  /* 0x0000b40008b27a23 */ /* 0x100fe40000010804 */
[--C-:B------:R-:W-:Y:S02]  /*8240*/  FFMA.FTZ R181, R7, c[0x0][0x2d0], -R4.reuse ;  /* 0x0000b40007b57a23 */ /* 0x100fe40000010804 */
[----:B------:R-:W-:Y:S02]  /*8250*/  FADD.FTZ R7, R22, R11 ;  /* 0x0000000b16077221 */ /* 0x000fe40000010000 */
[--C-:B------:R-:W-:Y:S02]  /*8260*/  FFMA.FTZ R183, R6, c[0x0][0x2d0], -R4.reuse ;  /* 0x0000b40006b77a23 */ /* 0x100fe40000010804 */
[----:B------:R-:W-:Y:S01]  /*8270*/  FFMA.FTZ R203, R5, c[0x0][0x2d0], -R4 ;  /* 0x0000b40005cb7a23 */ /* 0x000fe20000010804 */
[----:B------:R-:W-:Y:S01]  /*8280*/  MUFU.EX2 R223, R125 ;  /* 0x0000007d00df7308 */ /* 0x000fe20000000800 */
[----:B------:R-:W-:Y:S02]  /*8290*/  FFMA.FTZ R4, R0, R215, R37 ;  /* 0x000000d700047223 */ /* 0x000fe40000010025 */
[----:B------:R-:W-:Y:S02]  /*82a0*/  FADD.FTZ R165, R20, R7 ;  /* 0x0000000714a57221 */ /* 0x000fe40000010000 */
[----:B------:R-:W-:Y:S02]  /*82b0*/  FADD.FTZ R123, R23, R4 ;  /* 0x00000004177b7221 */ /* 0x000fe40000010000 */
[----:B------:R-:W1:Y:S01]  /*82c0*/  LDSM.16.MT88.4 R20, [R185] ;  /* 0x00000000b914783b */ /* 0x000e620000004200 */
[C---:B------:R-:W-:Y:S02]  /*82d0*/  FMUL.FTZ R25, R0.reuse, R133 ;  /* 0x0000008500197220 */ /* 0x040fe40000410000 */
[----:B------:R-:W2:Y:S01]  /*82e0*/  MUFU.EX2 R133, R49 ;  /* 0x0000003100857308 */ /* 0x000ea20000000800 */
[C---:B------:R-:W-:Y:S02]  /*82f0*/  FMUL.FTZ R24, R0.reuse, R132 ;  /* 0x0000008400187220 */ /* 0x040fe40000410000 */
        /* <DEDUP_REMOVED lines=13> */
[----:B--2---:R-:W-:Y:S01]  /*83d0*/  F2FP.PACK_AB R163, R133, R33 ;  /* 0x0000002185a3723e */ /* 0x004fe200000000ff */
[C---:B------:R-:W-:Y:S02]  /*83e0*/  FMUL.FTZ R60, R0.reuse, R60 ;  /* 0x0000003c003c7220 */ /* 0x040fe40000410000 */
[C---:B------:R-:W-:Y:S02]  /*83f0*/  FMUL.FTZ R61, R0.reuse, R61 ;  /* 0x0000003d003d7220 */ /* 0x040fe40000410000 */
[C---:B------:R-:W-:Y:S01]  /*8400*/  FMUL.FTZ R72, R0.reuse, R72 ;  /* 0x0000004800487220 */ /* 0x040fe20000410000 */
[----:B------:R2:W-:Y:S01]  /*8410*/  MUFU.EX2 R129, R17 ;  /* 0x0000001100817308 */ /* 0x0005e20000000800 */
        /* <DEDUP_REMOVED lines=8> */
[----:B------:R-:W-:Y:S02]  /*84a0*/  FMUL.FTZ R93, R0, R93 ;  /* 0x0000005d005d7220 */ /* 0x000fe40000410000 */
[C---:B------:R-:W-:Y:S02]  /*84b0*/  FMUL.FTZ R26, R2.reuse, R134 ;  /* 0x00000086021a7220 */ /* 0x040fe40000410000 */
[----:B------:R-:W-:Y:S02]  /*84c0*/  FMUL.FTZ R27, R2, R135 ;  /* 0x00000087021b7220 */ /* 0x000fe40000410000 */
[C---:B------:R-:W-:Y:S01]  /*84d0*/  FMUL.FTZ R4, R116.reuse, R144 ;  /* 0x0000009074047220 */ /* 0x040fe20000410000 */
[----:B------:R-:W4:Y:S01]  /*84e0*/  MUFU.EX2 R0, R14 ;  /* 0x0000000e00007308 */ /* 0x000f220000000800 */
[C---:B------:R-:W-:Y:S02]  /*84f0*/  FMUL.FTZ R5, R116.reuse, R145 ;  /* 0x0000009174057220 */ /* 0x040fe40000410000 */
[C---:B------:R-:W-:Y:S02]  /*8500*/  FMUL.FTZ R6, R3.reuse, R146 ;  /* 0x0000009203067220 */ /* 0x040fe40000410000 */
[C---:B------:R-:W-:Y:S02]  /*8510*/  FMUL.FTZ R7, R3.reuse, R147 ;  /* 0x0000009303077220 */ /* 0x040fe40000410000 */
[----:B--2---:R-:W-:Y:S02]  /*8520*/  FMUL.FTZ R17, R116, R149 ;  /* 0x0000009574117220 */ /* 0x004fe40000410000 */
[C---:B------:R-:W-:Y:S01]  /*8530*/  FMUL.FTZ R18, R3.reuse, R150 ;  /* 0x0000009603127220 */ /* 0x040fe20000410000 */
[----:B------:R-:W2:Y:S01]  /*8540*/  MUFU.EX2 R134, R34 ;  /* 0x0000002200867308 */ /* 0x000ea20000000800 */
[C---:B------:R-:W-:Y:S01]  /*8550*/  FMUL.FTZ R19, R3.reuse, R151 ;  /* 0x0000009703137220 */ /* 0x040fe20000410000 */
[-C--:B-1----:R-:W-:Y:S05]  /*8560*/  HMMA.16816.F32 R4, R160, R20.reuse, R4 ;  /* 0x00000014a004723c */ /* 0x082fea0000001804 */
[C---:B------:R-:W-:Y:S02]  /*8570*/  FMUL.FTZ R10, R2.reuse, R142 ;  /* 0x0000008e020a7220 */ /* 0x040fe40000410000 */
[C---:B------:R-:W-:Y:S01]  /*8580*/  FMUL.FTZ R11, R2.reuse, R143 ;  /* 0x0000008f020b7220 */ /* 0x040fe20000410000 */
[----:B------:R-:W1:Y:S01]  /*8590*/  MUFU.EX2 R135, R16 ;  /* 0x0000001000877308 */ /* 0x000e620000000800 */
[----:B------:R-:W-:Y:S03]  /*85a0*/  FMUL.FTZ R42, R2, R106 ;  /* 0x0000006a022a7220 */ /* 0x000fe60000410000 */
[----:B----4-:R-:W-:Y:S01]  /*85b0*/  F2FP.PACK_AB R105, R128, R0 ;  /* 0x000000008069723e */ /* 0x010fe200000000ff */
[C---:B------:R-:W-:Y:S02]  /*85c0*/  FMUL.FTZ R43, R2.reuse, R107 ;  /* 0x0000006b022b7220 */ /* 0x040fe40000410000 */
[C---:B------:R-:W-:Y:S02]  /*85d0*/  FMUL.FTZ R14, R2.reuse, R138 ;  /* 0x0000008a020e7220 */ /* 0x040fe40000410000 */
[C---:B------:R-:W-:Y:S01]  /*85e0*/  FMUL.FTZ R15, R2.reuse, R139 ;  /* 0x0000008b020f7220 */ /* 0x040fe20000410000 */
[----:B------:R-:W-:Y:S01]  /*85f0*/  MUFU.EX2 R219, R164 ;  /* 0x000000a400db7308 */ /* 0x000fe20000000800 */
[C---:B------:R-:W-:Y:S02]  /*8600*/  FMUL.FTZ R46, R2.reuse, R110 ;  /* 0x0000006e022e7220 */ /* 0x040fe40000410000 */
[----:B------:R-:W-:Y:S01]  /*8610*/  FMUL.FTZ R47, R2, R111 ;  /* 0x0000006f022f7220 */ /* 0x000fe20000410000 */
[----:B--2---:R-:W-:Y:S01]  /*8620*/  F2FP.PACK_AB R106, R134, R132 ;  /* 0x00000084866a723e */ /* 0x004fe200000000ff */
[----:B------:R-:W2:Y:S01]  /*8630*/  LDSM.16.MT88.4 R108, [R185+0xc00] ;  /* 0x000c0000b96c783b */ /* 0x000ea20000004200 */
[C---:B------:R-:W-:Y:S02]  /*8640*/  FMUL.FTZ R30, R2.reuse, R130 ;  /* 0x00000082021e7220 */ /* 0x040fe40000410000 */
[----:B------:R-:W-:Y:S02]  /*8650*/  FMUL.FTZ R31, R2, R131 ;  /* 0x00000083021f7220 */ /* 0x000fe40000410000 */
[C---:B------:R-:W-:Y:S01]  /*8660*/  FMUL.FTZ R32, R116.reuse, R156 ;  /* 0x0000009c74207220 */ /* 0x040fe20000410000 */
[----:B------:R-:W-:Y:S01]  /*8670*/  MUFU.EX2 R131, R172 ;  /* 0x000000ac00837308 */ /* 0x000fe20000000800 */
[----:B------:R-:W-:Y:S01]  /*8680*/  FMUL.FTZ R34, R3, R158 ;  /* 0x0000009e03227220 */ /* 0x000fe20000410000 */
[----:B-1----:R-:W-:Y:S01]  /*8690*/  F2FP.PACK_AB R107, R135, R129 ;  /* 0x00000081876b723e */ /* 0x002fe200000000ff */
[C---:B------:R-:W-:Y:S02]  /*86a0*/  FMUL.FTZ R16, R116.reuse, R148 ;  /* 0x0000009474107220 */ /* 0x040fe40000410000 */
[----:B------:R-:W-:Y:S01]  /*86b0*/  LDSM.16.MT88.4 R148, [R185+0x800] ;  /* 0x00080000b994783b */ /* 0x000fe20000004200 */
[----:B------:R-:W-:Y:S02]  /*86c0*/  FMUL.FTZ R35, R3, R159 ;  /* 0x0000009f03237220 */ /* 0x000fe40000410000 */
[C---:B------:R-:W-:Y:S01]  /*86d0*/  FMUL.FTZ R49, R116.reuse, R113 ;  /* 0x0000007174317220 */ /* 0x040fe20000410000 */
[C---:B------:R-:W-:Y:S01]  /*86e0*/  HMMA.16816.F32 R8, R104.reuse, R20, R8 ;  /* 0x000000146808723c */ /* 0x040fe20000001808 */
[----:B------:R-:W-:Y:S03]  /*86f0*/  MUFU.EX2 R130, R166 ;  /* 0x000000a600827308 */ /* 0x000fe60000000800 */
[----:B------:R-:W-:Y:S02]  /*8700*/  FADD.FTZ R122, R33, R48 ;  /* 0x00000030217a7221 */ /* 0x000fe40000010000 */
[C---:B------:R-:W-:Y:S02]  /*8710*/  FMUL.FTZ R33, R116.reuse, R157 ;  /* 0x0000009d74217220 */ /* 0x040fe40000410000 */
[-C--:B------:R-:W-:Y:S01]  /*8720*/  HMMA.16816.F32 R12, R104, R22.reuse, R12 ;  /* 0x00000016680c723c */ /* 0x080fe2000000180c */
[----:B------:R-:W-:Y:S02]  /*8730*/  LDSM.16.MT88.4 R156, [R186+0x800] ;  /* 0x00080000ba9c783b */ /* 0x000fe40000004200 */
[----:B------:R-:W-:Y:S01]  /*8740*/  MUFU.EX2 R215, R167 ;  /* 0x000000a700d77308 */ /* 0x000fe20000000800 */
[----:B------:R-:W-:Y:S02]  /*8750*/  FMUL.FTZ R48, R116, R112 ;  /* 0x0000007074307220 */ /* 0x000fe40000410000 */
        /* <DEDUP_REMOVED lines=10> */
[C---:B------:R-:W-:Y:S02]  /*8800*/  FMUL.FTZ R62, R2.reuse, R62 ;  /* 0x0000003e023e7220 */ /* 0x040fe40000410000 */
[C---:B------:R-:W-:Y:S01]  /*8810*/  FMUL.FTZ R63, R2.reuse, R63 ;  /* 0x0000003f023f7220 */ /* 0x040fe20000410000 */
[-C--:B---3--:R-:W-:Y:S03]  /*8820*/  HMMA.16816.F32 R20, R160, R36.reuse, R20 ;  /* 0x00000024a014723c */ /* 0x088fe60000001814 */
[C---:B------:R-:W-:Y:S02]  /*8830*/  FMUL.FTZ R74, R2.reuse, R74 ;  /* 0x0000004a024a7220 */ /* 0x040fe40000410000 */
[C---:B------:R-:W-:Y:S01]  /*8840*/  FMUL.FTZ R75, R2.reuse, R75 ;  /* 0x0000004b024b7220 */ /* 0x040fe20000410000 */
[----:B------:R-:W-:Y:S01]  /*8850*/  MUFU.EX2 R169, R180 ;  /* 0x000000b400a97308 */ /* 0x000fe20000000800 */
[C---:B------:R-:W-:Y:S01]  /*8860*/  FMUL.FTZ R78, R2.reuse, R78 ;  /* 0x0000004e024e7220 */ /* 0x040fe20000410000 */
[C---:B------:R-:W-:Y:S04]  /*8870*/  HMMA.16816.F32 R24, R104.reuse, R36, R24 ;  /* 0x000000246818723c */ /* 0x040fe80000001818 */
[C---:B------:R-:W-:Y:S02]  /*8880*/  FMUL.FTZ R79, R2.reuse, R79 ;  /* 0x0000004f024f7220 */ /* 0x040fe40000410000 */
[----:B------:R-:W-:Y:S02]  /*8890*/  FMUL.FTZ R90, R2, R90 ;  /* 0x0000005a025a7220 */ /* 0x000fe40000410000 */
        /* <DEDUP_REMOVED lines=11> */
[----:B------:R-:W1:Y:S01]  /*8950*/  LDSM.16.MT88.4 R100, [R186+0xc00] ;  /* 0x000c0000ba64783b */ /* 0x000e620000004200 */
[C---:B------:R-:W-:Y:S02]  /*8960*/  FMUL.FTZ R95, R2.reuse, R95 ;  /* 0x0000005f025f7220 */ /* 0x040fe40000410000 */
[----:B------:R-:W-:Y:S02]  /*8970*/  FFMA.FTZ R118, R2, R216, R0 ;  /* 0x000000d802767223 */ /* 0x000fe40000010000 */
[-C--:B--2---:R-:W-:Y:S03]  /*8980*/  HMMA.16816.F32 R36, R160, R108.reuse, R36 ;  /* 0x0000006ca024723c */ /* 0x084fe60000001824 */
[----:B------:R-:W-:Y:S01]  /*8990*/  FADD.FTZ R3, R132, R123 ;  /* 0x0000007b84037221 */ /* 0x000fe20000010000 */
[----:B------:R2:W-:Y:S01]  /*89a0*/  MUFU.EX2 R216, R126 ;  /* 0x0000007e00d87308 */ /* 0x0005e20000000800 */
[----:B------:R-:W-:Y:S03]  /*89b0*/  FADD.FTZ R116, R133, R122 ;  /* 0x0000007a85747221 */ /* 0x000fe60000010000 */
[C---:B------:R-:W-:Y:S06]  /*89c0*/  HMMA.16816.F32 R40, R104.reuse, R108, R40 ;  /* 0x0000006c6828723c */ /* 0x040fec0000001828 */
[----:B------:R-:W3:Y:S02]  /*89d0*/  MUFU.EX2 R108, R176 ;  /* 0x000000b0006c7308 */ /* 0x000ee40000000800 */
[-C--:B------:R-:W-:Y:S08]  /*89e0*/  HMMA.16816.F32 R44, R104, R110.reuse, R44 ;  /* 0x0000006e682c723c */ /* 0x080ff0000000182c */
[C---:B------:R-:W-:Y:S01]  /*89f0*/  HMMA.16816.F32 R48, R160.reuse, R110, R48 ;  /* 0x0000006ea030723c */ /* 0x040fe20000001830 */
[----:B------:R-:W4:Y:S01]  /*8a00*/  MUFU.EX2 R2, R175 ;  /* 0x000000af00027308 */ /* 0x000f220000000800 */
[----:B--2---:R-:W-:Y:S06]  /*8a10*/  LDSM.16.MT88.4 R124, [R185+0x1000] ;  /* 0x00100000b97c783b */ /* 0x004fec0000004200 */
[-C--:B-1----:R-:W-:Y:S03]  /*8a20*/  HMMA.16816.F32 R52, R160, R100.reuse, R52 ;  /* 0x00000064a034723c */ /* 0x082fe60000001834 */
[----:B------:R-:W1:Y:S01]  /*8a30*/  MUFU.EX2 R110, R174 ;  /* 0x000000ae006e7308 */ /* 0x000e620000000800 */
[----:B---3--:R-:W-:Y:S04]  /*8a40*/  FADD.FTZ R0, R108, R165 ;  /* 0x000000a56c007221 */ /* 0x008fe80000010000 */
[C---:B------:R-:W-:Y:S05]  /*8a50*/  HMMA.16816.F32 R56, R104.reuse, R100, R56 ;  /* 0x000000646838723c */ /* 0x040fea0000001838 */
[----:B------:R-:W-:Y:S01]  /*8a60*/  MUFU.EX2 R109, R173 ;  /* 0x000000ad006d7308 */ /* 0x000fe20000000800 */
[----:B----4-:R-:W-:Y:S02]  /*8a70*/  FADD.FTZ R0, R2, R0 ;  /* 0x0000000002007221 */ /* 0x010fe40000010000 */
[-C--:B------:R-:W-:Y:S07]  /*8a80*/  HMMA.16816.F32 R60, R104, R102.reuse, R60 ;  /* 0x00000066683c723c */ /* 0x080fee000000183c */
[----:B------:R-:W2:Y:S01]  /*8a90*/  MUFU.EX2 R176, R168 ;  /* 0x000000a800b07308 */ /* 0x000ea20000000800 */
[C---:B------:R-:W-:Y:S01]  /*8aa0*/  HMMA.16816.F32 R64, R160.reuse, R102, R64 ;  /* 0x00000066a040723c */ /* 0x040fe20000001840 */
[----:B------:R-:W3:Y:S03]  /*8ab0*/  LDSM.16.MT88.4 R100, [R185+0x1800] ;  /* 0x00180000b964783b */ /* 0x000ee60000004200 */
[----:B-1----:R-:W-:Y:S05]  /*8ac0*/  FADD.FTZ R0, R110, R0 ;  /* 0x000000006e007221 */ /* 0x002fea0000010000 */
[----:B------:R-:W1:Y:S10]  /*8ad0*/  MUFU.EX2 R123, R211 ;  /* 0x000000d3007b7308 */ /* 0x000e740000000800 */
[----:B------:R-:W4:Y:S01]  /*8ae0*/  MUFU.EX2 R122, R210 ;  /* 0x000000d2007a7308 */ /* 0x000f220000000800 */
[----:B--2---:R-:W-:Y:S09]  /*8af0*/  F2FP.PACK_AB R111, R176, R215 ;  /* 0x000000d7b06f723e */ /* 0x004ff200000000ff */
[----:B------:R-:W-:Y:S10]  /*8b00*/  MUFU.EX2 R174, R205 ;  /* 0x000000cd00ae7308 */ /* 0x000ff40000000800 */
[----:B------:R-:W2:Y:S01]  /*8b10*/  MUFU.EX2 R175, R204 ;  /* 0x000000cc00af7308 */ /* 0x000ea20000000800 */
[-C--:B---3--:R-:W-:Y:S09]  /*8b20*/  HMMA.16816.F32 R68, R160, R100.reuse, R68 ;  /* 0x00000064a044723c */ /* 0x088ff20000001844 */
[----:B------:R-:W-:Y:S01]  /*8b30*/  MUFU.EX2 R173, R177 ;  /* 0x000000b100ad7308 */ /* 0x000fe20000000800 */
[C---:B------:R-:W-:Y:S08]  /*8b40*/  HMMA.16816.F32 R72, R104.reuse, R100, R72 ;  /* 0x000000646848723c */ /* 0x040ff00000001848 */
[-C--:B------:R-:W-:Y:S01]  /*8b50*/  HMMA.16816.F32 R76, R104, R102.reuse, R76 ;  /* 0x00000066684c723c */ /* 0x080fe2000000184c */
[----:B------:R-:W-:Y:S07]  /*8b60*/  MUFU.EX2 R168, R182 ;  /* 0x000000b600a87308 */ /* 0x000fee0000000800 */
[C---:B------:R-:W-:Y:S01]  /*8b70*/  HMMA.16816.F32 R80, R160.reuse, R102, R80 ;  /* 0x00000066a050723c */ /* 0x040fe20000001850 */
[----:B------:R-:W3:Y:S02]  /*8b80*/  LDSM.16.MT88.4 R100, [R186+0x1800] ;  /* 0x00180000ba64783b */ /* 0x000ee40000004200 */
[----:B------:R-:W-:Y:S10]  /*8b90*/  MUFU.EX2 R165, R183 ;  /* 0x000000b700a57308 */ /* 0x000ff40000000800 */
[----:B------:R-:W-:Y:S01]  /*8ba0*/  MUFU.EX2 R164, R203 ;  /* 0x000000cb00a47308 */ /* 0x000fe20000000800 */
[-C--:B---3--:R-:W-:Y:S08]  /*8bb0*/  HMMA.16816.F32 R84, R160, R100.reuse, R84 ;  /* 0x00000064a054723c */ /* 0x088ff00000001854 */
[C---:B------:R-:W-:Y:S07]  /*8bc0*/  HMMA.16816.F32 R88, R104.reuse, R100, R88 ;  /* 0x000000646858723c */ /* 0x040fee0000001858 */
[----:B------:R-:W-:Y:S01]  /*8bd0*/  F2FP.PACK_AB R100, R2, R108 ;  /* 0x0000006c0264723e */ /* 0x000fe200000000ff */
[-C--:B------:R-:W-:Y:S01]  /*8be0*/  HMMA.16816.F32 R92, R104, R102.reuse, R92 ;  /* 0x00000066685c723c */ /* 0x080fe2000000185c */
[----:B------:R-:W3:Y:S03]  /*8bf0*/  LDSM.16.MT88.4 R104, [R185+0x400] ;  /* 0x00040000b968783b */ /* 0x000ee60000004200 */
[----:B------:R-:W-:Y:S01]  /*8c00*/  F2FP.PACK_AB R101, R218, R131 ;  /* 0x00000083da65723e */ /* 0x000fe200000000ff */
[----:B------:R-:W-:Y:S01]  /*8c10*/  FADD.FTZ R2, R109, R0 ;  /* 0x000000006d027221 */ /* 0x000fe20000010000 */
[----:B------:R-:W-:Y:S01]  /*8c20*/  F2FP.PACK_AB R108, R219, R130 ;  /* 0x00000082db6c723e */ /* 0x000fe200000000ff */
[----:B------:R-:W-:Y:S01]  /*8c30*/  FADD.FTZ R0, R128, R118 ;  /* 0x0000007680007221 */ /* 0x000fe20000010000 */
[----:B------:R-:W-:Y:S01]  /*8c40*/  HMMA.16816.F32 R96, R160, R102, R96 ;  /* 0x00000066a060723c */ /* 0x000fe20000001860 */
[----:B------:R-:W-:Y:S03]  /*8c50*/  MUFU.EX2 R128, R208 ;  /* 0x000000d000807308 */ /* 0x000fe60000000800 */
[----:B------:R-:W-:Y:S02]  /*8c60*/  FADD.FTZ R118, R129, R0 ;  /* 0x0000000081767221 */ /* 0x000fe40000010000 */
[----:B-1----:R-:W-:Y:S01]  /*8c70*/  FADD.FTZ R0, R123, R2 ;  /* 0x000000027b007221 */ /* 0x002fe20000010000 */
[----:B------:R-:W-:Y:S01]  /*8c80*/  F2FP.PACK_AB R102, R109, R110 ;  /* 0x0000006e6d66723e */ /* 0x000fe200000000ff */
[----:B------:R-:W-:Y:S01]  /*8c90*/  FADD.FTZ R2, R135, R118 ;  /* 0x0000007687027221 */ /* 0x000fe20000010000 */
[----:B------:R-:W-:Y:S02]  /*8ca0*/  F2FP.PACK_AB R103, R222, R221 ;  /* 0x000000ddde67723e */ /* 0x000fe400000000ff */
[----:B------:R-:W1:Y:S01]  /*8cb0*/  MUFU.EX2 R129, R209 ;  /* 0x000000d100817308 */ /* 0x000e620000000800 */
[----:B------:R-:W-:Y:S01]  /*8cc0*/  F2FP.PACK_AB R110, R223, R220 ;  /* 0x000000dcdf6e723e */ /* 0x000fe200000000ff */
[----:B----4-:R-:W-:Y:S01]  /*8cd0*/  FADD.FTZ R0, R122, R0 ;  /* 0x000000007a007221 */ /* 0x010fe20000010000 */
[----:B------:R-:W-:Y:S01]  /*8ce0*/  F2FP.PACK_AB R109, R216, R217 ;  /* 0x000000d9d86d723e */ /* 0x000fe200000000ff */
[----:B------:R-:W-:Y:S01]  /*8cf0*/  FADD.FTZ R2, R217, R2 ;  /* 0x00000002d9027221 */ /* 0x000fe20000010000 */
[----:B------:R-:W-:Y:S02]  /*8d00*/  F2FP.PACK_AB R160, R122, R123 ;  /* 0x0000007b7aa0723e */ /* 0x000fe400000000ff */
[----:B------:R-:W-:Y:S01]  /*8d10*/  F2FP.PACK_AB R161, R171, R170 ;  /* 0x000000aaaba1723e */ /* 0x000fe200000000ff */
[----:B------:R-:W-:Y:S01]  /*8d20*/  FADD.FTZ R2, R216, R2 ;  /* 0x00000002d8027221 */ /* 0x000fe20000010000 */
[----:B--2---:R-:W-:Y:S02]  /*8d30*/  F2FP.PACK_AB R163, R175, R174 ;  /* 0x000000aeafa3723e */ /* 0x004fe400000000ff */
[----:B------:R-:W-:Y:S01]  /*8d40*/  MOV R122, R120 ;  /* 0x00000078007a7202 */ /* 0x000fe20000000f00 */
[----:B------:R-:W-:Y:S01]  /*8d50*/  FADD.FTZ R2, R215, R2 ;  /* 0x00000002d7027221 */ /* 0x000fe20000010000 */
[----:B------:R-:W-:Y:S02]  /*8d60*/  MOV R118, R121 ;  /* 0x0000007900767202 */ /* 0x000fe40000000f00 */
[----:B------:R-:W-:Y:S01]  /*8d70*/  MOV R123, R119 ;  /* 0x00000077007b7202 */ /* 0x000fe20000000f00 */
[----:B------:R-:W-:Y:S01]  /*8d80*/  FADD.FTZ R2, R176, R2 ;  /* 0x00000002b0027221 */ /* 0x000fe20000010000 */
[-C--:B---3--:R-:W-:Y:S05]  /*8d90*/  HMMA.16816.F32 R4, R100, R104.reuse, R4 ;  /* 0x000000686404723c */ /* 0x088fea0000001804 */
[C---:B-1----:R-:W-:Y:S01]  /*8da0*/  F2FP.PACK_AB R162, R128.reuse, R129 ;  /* 0x0000008180a2723e */ /* 0x042fe200000000ff */
        /* <DEDUP_REMOVED lines=33> */
[C---:B------:R-:W-:Y:S01]  /*8fc0*/  HMMA.16816.F32 R80, R100.reuse, R114, R80 ;  /* 0x000000726450723c */ /* 0x040fe20000001850 */
[----:B------:R-:W1:Y:S07]  /*8fd0*/  LDSM.16.MT88.4 R112, [R185+0x1400] ;  /* 0x00140000b970783b */ /* 0x000e6e0000004200 */
[-C--:B---3--:R-:W-:Y:S08]  /*8fe0*/  HMMA.16816.F32 R84, R100, R124.reuse, R84 ;  /* 0x0000007c6454723c */ /* 0x088ff00000001854 */
[C---:B------:R-:W-:Y:S07]  /*8ff0*/  HMMA.16816.F32 R88, R108.reuse, R124, R88 ;  /* 0x0000007c6c58723c */ /* 0x040fee0000001858 */
[----:B------:R-:W-:Y:S01]  /*9000*/  F2FP.PACK_AB R124, R172, R169 ;  /* 0x000000a9ac7c723e */ /* 0x000fe200000000ff */
[-C--:B------:R-:W-:Y:S04]  /*9010*/  HMMA.16816.F32 R92, R108, R126.reuse, R92 ;  /* 0x0000007e6c5c723c */ /* 0x080fe8000000185c */
[----:B------:R-:W-:Y:S04]  /*9020*/  F2FP.PACK_AB R125, R166, R167 ;  /* 0x000000a7a67d723e */ /* 0x000fe800000000ff */
[----:B------:R-:W-:Y:S07]  /*9030*/  HMMA.16816.F32 R96, R100, R126, R96 ;  /* 0x0000007e6460723c */ /* 0x000fee0000001860 */
[----:B------:R-:W-:Y:S01]  /*9040*/  F2FP.PACK_AB R126, R168, R173 ;  /* 0x000000ada87e723e */ /* 0x000fe200000000ff */
[-C--:B------:R-:W-:Y:S01]  /*9050*/  HMMA.16816.F32 R144, R160, R148.reuse, R4 ;  /* 0x00000094a090723c */ /* 0x080fe20000001804 */
[----:B------:R-:W2:Y:S04]  /*9060*/  LDSM.16.MT88.4 R4, [R186+0x1400] ;  /* 0x00140000ba04783b */ /* 0x000ea80000004200 */
[----:B------:R-:W-:Y:S07]  /*9070*/  F2FP.PACK_AB R127, R164, R165 ;  /* 0x000000a5a47f723e */ /* 0x000fee00000000ff */
        /* <DEDUP_REMOVED lines=34> */
[-C--:B------:R-:W-:Y:S07]  /*92a0*/  HMMA.16816.F32 R92, R124, R14.reuse, R92 ;  /* 0x0000000e7c5c723c */ /* 0x080fee000000185c */
[----:B------:R-:W-:Y:S01]  /*92b0*/  MOV R124, R117 ;  /* 0x00000075007c7202 */ /* 0x000fe20000000f00 */
[----:B------:R-:W-:Y:S01]  /*92c0*/  HMMA.16816.F32 R96, R160, R14, R96 ;  /* 0x0000000ea060723c */ /* 0x000fe20000001860 */
[----:B------:R-:W-:-:S07]  /*92d0*/  @P0 BRA `(.L_x_3208) ;  /* 0xffffcd3000000947 */ /* 0x000fce000383ffff */
.L_x_3195:
[----:B------:R-:W-:-:S13]  /*92e0*/  ISETP.GE.AND P0, PT, R200, R227, PT ;  /* 0x000000e3c800720c */ /* 0x000fda0003f06270 */
[----:B------:R-:W-:Y:S05]  /*92f0*/  @!P0 BRA `(.L_x_3209) ;  /* 0x00002ab000008947 */ /* 0x000fea0003800000 */
.L_x_3221:
[----:B------:R-:W-:Y:S04]  /*9300*/  DEPBAR.LE SB0, 0x0 ;  /* 0x000080000000791a */ /* 0x000fe80000000000 */
[----:B------:R-:W-:Y:S01]  /*9310*/  WARPSYNC 0xffffffff ;  /* 0xffffffff00007948 */ /* 0x000fe20003800000 */
[----:B------:R-:W-:Y:S01]  /*9320*/  BAR.SYNC.DEFER_BLOCKING 0x0 ;  /* 0x0000000000007b1d */ /* 0x000fe20000010000 */
[----:B------:R-:W-:Y:S01]  /*9330*/  SHF.R.S32.HI R0, RZ, 0x1f, R201 ;  /* 0x0000001fff007819 */ /* 0x000fe200000114c9 */
[C---:B------:R-:W-:Y:S01]  /*9340*/  IMAD.WIDE.U32 R2, R201.reuse, c[0x0][0x208], RZ ;  /* 0x00008200c9027a25 */ /* 0x040fe200078e00ff */
[----:B------:R-:W-:Y:S02]  /*9350*/  MOV R124, R120 ;  /* 0x00000078007c7202 */ /* 0x000fe40000000f00 */
[----:B------:R-:W-:Y:S01]  /*9360*/  MOV R123, R119 ;  /* 0x00000077007b7202 */ /* 0x000fe20000000f00 */
[----:B------:R-:W-:Y:S02]  /*9370*/  IMAD R0, R0, c[0x0][0x208], RZ ;  /* 0x0000820000007a24 */ /* 0x000fe400078e02ff */
[----:B------:R-:W-:Y:S02]  /*9380*/  IMAD.MOV.U32 R122, RZ, RZ, R121 ;  /* 0x000000ffff7a7224 */ /* 0x000fe400078e0079 */
[----:B------:R-:W-:Y:S04]  /*9390*/  IMAD R0, R201, c[0x0][0x20c], R0 ;  /* 0x00008300c9007a24 */ /* 0x000fe800078e0200 */
[----:B------:R-:W-:Y:S01]  /*93a0*/  IMAD.IADD R3, R3, 0x1, R0 ;  /* 0x0000000103037824 */ /* 0x000fe200078e0200 */
[----:B------:R-:W-:Y:S03]  /*93b0*/  SHF.R.S32.HI R0, RZ, 0x1f, R199 ;  /* 0x0000001fff007819 */ /* 0x000fe600000114c7 */
[C---:B------:R-:W-:Y:S04]  /*93c0*/  IMAD.WIDE.U32 R2, R199.reuse, c[0x0][0x218], R2 ;  /* 0x00008600c7027a25 */ /* 0x040fe800078e0002 */
        /* <DEDUP_REMOVED lines=18> */
.L_x_3316:
[----:B------:R-:W5:Y:S01]  /*94f0*/  SHFL.IDX PT, R2, R8, RZ, 0x1c1f ;  /* 0x001c1fff08027589 */ /* 0x000f6200000e0000 */
[C---:B------:R-:W-:Y:S01]  /*9500*/  IMAD.SHL.U32 R3, R202.reuse, 0x2, RZ ;  /* 0x00000002ca037824 */ /* 0x040fe200078e00ff */
[----:B------:R-:W-:Y:S01]  /*9510*/  ISETP.GE.AND P5, PT, R202, c[0x0][0x1d4], PT ;  /* 0x00007500ca007a0c */ /* 0x000fe20003fa6270 */
[C---:B------:R-:W-:Y:S01]  /*9520*/  IMAD.SHL.U32 R4, R225.reuse, 0x2, RZ ;  /* 0x00000002e1047824 */ /* 0x040fe200078e00ff */
[----:B------:R-:W4:Y:S01]  /*9530*/  S2R R9, SR_TID.X ;  /* 0x0000000000097919 */ /* 0x000f220000002100 */
[----:B------:R-:W-:Y:S01]  /*9540*/  ISETP.GE.AND P4, PT, R225, c[0x0][0x1d4], PT ;  /* 0x00007500e1007a0c */ /* 0x000fe20003f86270 */
[----:B------:R-:W-:Y:S01]  /*9550*/  BSSY B0, `(.L_x_3211) ;  /* 0x0000022000007945 */ /* 0x000fe20003800000 */
[----:B------:R-:W-:Y:S02]  /*9560*/  ISETP.GE.AND P3, PT, R226, c[0x0][0x1d4], PT ;  /* 0x00007500e2007a0c */ /* 0x000fe40003f66270 */
[----:B-----5:R-:W-:Y:S01]  /*9570*/  IADD3 R6, P0, R2, R3, RZ ;  /* 0x0000000302067210 */ /* 0x020fe20007f1e0ff */
        /* <DEDUP_REMOVED lines=16> */
.L_x_3317:
        /* <DEDUP_REMOVED lines=15> */
.L_x_3212:
[----:B------:R-:W-:Y:S05]  /*9770*/  BSYNC B0 ;  /* 0x0000000000007941 */ /* 0x000fea0003800000 */
.L_x_3211:
        /* <DEDUP_REMOVED lines=103> */
[----:B------:R-:W-:Y:S05]  /*9df0*/  IADD3 R2, R2, -0x30, R224 ;  /* 0xffffffd002027810 */ /* 0x000fea0007ffe0e0 */
        /* <DEDUP_REMOVED lines=26> */
.L_x_3318:
[----:B------:R-:W-:-:S05]  /*9fa0*/  BRA.DIV ~URZ, `(.L_x_3217) ;  /* 0x000097f27f007947 */ /* 0x000fca000b800000 */
[----:B------:R3:W4:Y:S02]  /*9fb0*/  SHFL.IDX PT, R0, R161, RZ, 0x1c1f ;  /* 0x001c1fffa1007589 */ /* 0x00072400000e0000 */
.L_x_3319:
        /* <DEDUP_REMOVED lines=19> */
.L_x_3320:
        /* <DEDUP_REMOVED lines=15> */
.L_x_3215:
[----:B------:R-:W-:Y:S05]  /*a1e0*/  BSYNC B0 ;  /* 0x0000000000007941 */ /* 0x000fea0003800000 */
.L_x_3214:
        /* <DEDUP_REMOVED lines=51> */
.L_x_3321:
        /* <DEDUP_REMOVED lines=15> */
.L_x_3322:
[----:B---3--:R-:W-:Y:S01]  /*a610*/  FMNMX.FTZ R118, R0, R116, !PT ;  /* 0x0000007400767209 */ /* 0x008fe20007810000 */
[C---:B------:R-:W-:Y:S01]  /*a620*/  FADD.FTZ R0, -R121.reuse, R122 ;  /* 0x0000007a79007221 */ /* 0x040fe20000010100 */
[----:B------:R-:W-:Y:S01]  /*a630*/  WARPSYNC 0xffffffff ;  /* 0xffffffff00007948 */ /* 0x000fe20003800000 */
[----:B------:R-:W-:Y:S01]  /*a640*/  FMUL.FTZ R2, R121, c[0x0][0x2d0] ;  /* 0x0000b40079027a20 */ /* 0x000fe20000410000 */
[----:B------:R-:W-:Y:S01]  /*a650*/  ISETP.GT.AND P0, PT, R200, R227, PT ;  /* 0x000000e3c800720c */ /* 0x000fe20003f04270 */
[----:B------:R-:W-:Y:S02]  /*a660*/  FMUL.FTZ R0, R0, c[0x0][0x2d0] ;  /* 0x0000b40000007a20 */ /* 0x000fe40000410000 */
[--C-:B------:R-:W-:Y:S02]  /*a670*/  FFMA.FTZ R125, R16, c[0x0][0x2d0], -R2.reuse ;  /* 0x0000b400107d7a23 */ /* 0x100fe40000010802 */
[----:B-1----:R1:W-:Y:S01]  /*a680*/  MUFU.EX2 R116, R0 ;  /* 0x0000000000747308 */ /* 0x0023e20000000800 */
        /* <DEDUP_REMOVED lines=8> */
[--C-:B------:R-:W-:Y:S02]  /*a710*/  FFMA.FTZ R179, R49, c[0x0][0x2d0], -R2.reuse ;  /* 0x0000b40031b37a23 */ /* 0x100fe40000010802 */
[--C-:B------:R-:W-:Y:S02]  /*a720*/  FFMA.FTZ R5, R5, c[0x0][0x2d0], -R2.reuse ;  /* 0x0000b40005057a23 */ /* 0x100fe40000010802 */
[--C-:B------:R-:W-:Y:S01]  /*a730*/  FFMA.FTZ R182, R36, c[0x0][0x2d0], -R2.reuse ;  /* 0x0000b40024b67a23 */ /* 0x100fe20000010802 */
[----:B------:R-:W-:Y:S01]  /*a740*/  MUFU.EX2 R205, R122 ;  /* 0x0000007a00cd7308 */ /* 0x000fe20000000800 */
[----:B------:R-:W-:Y:S02]  /*a750*/  FFMA.FTZ R181, R37, c[0x0][0x2d0], -R2 ;  /* 0x0000b40025b57a23 */ /* 0x000fe40000010802 */
[----:B-1----:R-:W-:Y:S04]  /*a760*/  FMUL.FTZ R0, R120, c[0x0][0x2d0] ;  /* 0x0000b40078007a20 */ /* 0x002fe80000410000 */
        /* <DEDUP_REMOVED lines=14> */
[----:B------:R1:W5:Y:S01]  /*a850*/  MUFU.EX2 R18, R5 ;  /* 0x0000000500127308 */ /* 0x0003620000000800 */
[C---:B------:R-:W-:Y:S02]  /*a860*/  FADD.FTZ R0, -R119.reuse, R123 ;  /* 0x0000007b77007221 */ /* 0x040fe40000010100 */
[----:B---3--:R-:W-:Y:S02]  /*a870*/  FMUL.FTZ R3, R119, c[0x0][0x2d0] ;  /* 0x0000b40077037a20 */ /* 0x008fe40000410000 */
[----:B------:R-:W-:Y:S02]  /*a880*/  FMUL.FTZ R0, R0, c[0x0][0x2d0] ;  /* 0x0000b40000007a20 */ /* 0x000fe40000410000 */
        /* <DEDUP_REMOVED lines=10> */
[--C-:B--2---:R-:W-:Y:S02]  /*a930*/  FFMA.FTZ R161, R25, c[0x0][0x2d0], -R3.reuse ;  /* 0x0000b40019a17a23 */ /* 0x104fe40000010803 */
[--C-:B-1----:R-:W-:Y:S02]  /*a940*/  FFMA.FTZ R5, R9, c[0x0][0x2d0], -R3.reuse ;  /* 0x0000b40009057a23 */ /* 0x102fe40000010803 */
[--C-:B------:R-:W-:Y:S02]  /*a950*/  FFMA.FTZ R160, R28, c[0x0][0x2d0], -R3.reuse ;  /* 0x0000b4001ca07a23 */ /* 0x100fe40000010803 */
[----:B------:R-:W-:Y:S01]  /*a960*/  FFMA.FTZ R29, R29, c[0x0][0x2d0], -R3 ;  /* 0x0000b4001d1d7a23 */ /* 0x000fe20000010803 */
[----:B------:R-:W-:Y:S01]  /*a970*/  MUFU.EX2 R25, R4 ;  /* 0x0000000400197308 */ /* 0x000fe20000000800 */
[----:B------:R-:W-:Y:S02]  /*a980*/  FMUL.FTZ R123, R118, c[0x0][0x2d0] ;  /* 0x0000b400767b7a20 */ /* 0x000fe40000410000 */
[----:B---3--:R-:W-:Y:S02]  /*a990*/  FADD.FTZ R0, -R120, R124 ;  /* 0x0000007c78007221 */ /* 0x008fe40000010100 */
[--C-:B------:R-:W-:Y:S02]  /*a9a0*/  FFMA.FTZ R122, R46, c[0x0][0x2d0], -R123.reuse ;  /* 0x0000b4002e7a7a23 */ /* 0x100fe4000001087b */
[----:B------:R-:W-:Y:S03]  /*a9b0*/  FMUL.FTZ R0, R0, c[0x0][0x2d0] ;  /* 0x0000b40000007a20 */ /* 0x000fe60000410000 */
[----:B------:R1:W-:Y:S10]  /*a9c0*/  MUFU.EX2 R207, R6 ;  /* 0x0000000600cf7308 */ /* 0x0003f40000000800 */
[----:B------:R2:W-:Y:S10]  /*a9d0*/  MUFU.EX2 R3, R0 ;  /* 0x0000000000037308 */ /* 0x0005f40000000800 */
[----:B------:R-:W-:Y:S01]  /*a9e0*/  MUFU.EX2 R21, R16 ;  /* 0x0000001000157308 */ /* 0x000fe20000000800 */
[----:B-1----:R-:W-:Y:S09]  /*a9f0*/  FFMA.FTZ R6, R11, c[0x0][0x2d0], -R123 ;  /* 0x0000b4000b067a23 */ /* 0x002ff2000001087b */
[----:B------:R-:W-:Y:S01]  /*aa00*/  MUFU.EX2 R23, R5 ;  /* 0x0000000500177308 */ /* 0x000fe20000000800 */
[----:B--2---:R-:W-:Y:S02]  /*aa10*/  FADD.FTZ R0, -R118, R117 ;  /* 0x0000007576007221 */ /* 0x004fe40000010100 */
[--C-:B------:R-:W-:Y:S02]  /*aa20*/  FFMA.FTZ R117, R43, c[0x0][0x2d0], -R123.reuse ;  /* 0x0000b4002b757a23 */ /* 0x100fe4000001087b */
[----:B------:R-:W-:Y:S05]  /*aa30*/  FMUL.FTZ R0, R0, c[0x0][0x2d0] ;  /* 0x0000b40000007a20 */ /* 0x000fea0000410000 */
[----:B------:R-:W-:Y:S10]  /*aa40*/  MUFU.EX2 R28, R125 ;  /* 0x0000007d001c7308 */ /* 0x000ff40000000800 */
[----:B------:R-:W1:Y:S10]  /*aa50*/  MUFU.EX2 R0, R0 ;  /* 0x0000000000007308 */ /* 0x000e740000000800 */
        /* <DEDUP_REMOVED lines=8> */
[----:B----4-:R-:W-:Y:S01]  /*aae0*/  FFMA.FTZ R4, R116, R206, R20 ;  /* 0x000000ce74047223 */ /* 0x010fe20000010014 */
[----:B-----5:R-:W-:Y:S01]  /*aaf0*/  F2FP.PACK_AB R124, R18, R20 ;  /* 0x00000014127c723e */ /* 0x020fe200000000ff */
[----:B-1----:R-:W-:Y:S01]  /*ab00*/  FMUL.FTZ R34, R0, R134 ;  /* 0x0000008600227220 */ /* 0x002fe20000410000 */
[----:B------:R-:W-:Y:S01]  /*ab10*/  F2FP.PACK_AB R125, R21, R22 ;  /* 0x00000016157d723e */ /* 0x000fe200000000ff */
[----:B------:R-:W-:Y:S01]  /*ab20*/  FADD.FTZ R24, R18, R4 ;  /* 0x0000000412187221 */ /* 0x000fe20000010000 */
[----:B------:R-:W-:Y:S01]  /*ab30*/  F2FP.PACK_AB R126, R205, R28 ;  /* 0x0000001ccd7e723e */ /* 0x000fe200000000ff */
[----:B------:R-:W-:Y:S01]  /*ab40*/  FFMA.FTZ R4, R10, c[0x0][0x2d0], -R123 ;  /* 0x0000b4000a047a23 */ /* 0x000fe2000001087b */
[----:B------:R-:W-:Y:S01]  /*ab50*/  F2FP.PACK_AB R127, R207, R204 ;  /* 0x000000cccf7f723e */ /* 0x000fe200000000ff */
[C---:B------:R-:W-:Y:S02]  /*ab60*/  FMUL.FTZ R35, R0.reuse, R135 ;  /* 0x0000008700237220 */ /* 0x040fe40000410000 */
        /* <DEDUP_REMOVED lines=27> */
[----:B-1----:R-:W-:Y:S02]  /*ad20*/  FFMA.FTZ R4, R0, R216, R7 ;  /* 0x000000d800047223 */ /* 0x002fe40000010007 */
[----:B------:R-:W-:Y:S02]  /*ad30*/  FFMA.FTZ R0, R14, c[0x0][0x2d0], -R123 ;  /* 0x0000b4000e007a23 */ /* 0x000fe4000001087b */
[C---:B------:R-:W-:Y:S01]  /*ad40*/  FMUL.FTZ R32, R2.reuse, R132 ;  /* 0x0000008402207220 */ /* 0x040fe20000410000 */
[----:B------:R-:W-:Y:S01]  /*ad50*/  MUFU.EX2 R216, R167 ;  /* 0x000000a700d87308 */ /* 0x000fe20000000800 */
[C---:B------:R-:W-:Y:S02]  /*ad60*/  FMUL.FTZ R33, R2.reuse, R133 ;  /* 0x0000008502217220 */ /* 0x040fe40000410000 */
[C---:B------:R-:W-:Y:S01]  /*ad70*/  FFMA.FTZ R5, R2.reuse, R215, R25 ;  /* 0x000000d702057223 */ /* 0x040fe20000010019 */
[----:B------:R-:W-:Y:S01]  /*ad80*/  LDSM.16.MT88.4 R132, [R186] ;  /* 0x00000000ba84783b */ /* 0x000fe20000004200 */
[C---:B------:R-:W-:Y:S02]  /*ad90*/  FMUL.FTZ R8, R2.reuse, R140 ;  /* 0x0000008c02087220 */ /* 0x040fe40000410000 */
[C---:B------:R-:W-:Y:S02]  /*ada0*/  FMUL.FTZ R9, R2.reuse, R141 ;  /* 0x0000008d02097220 */ /* 0x040fe40000410000 */
[C---:B------:R-:W-:Y:S01]  /*adb0*/  FMUL.FTZ R16, R2.reuse, R136 ;  /* 0x0000008802107220 */ /* 0x040fe20000410000 */
[----:B------:R-:W-:Y:S01]  /*adc0*/  MUFU.EX2 R44, R0 ;  /* 0x00000000002c7308 */ /* 0x000fe20000000800 */
[C---:B------:R-:W-:Y:S02]  /*add0*/  FMUL.FTZ R17, R2.reuse, R137 ;  /* 0x0000008902117220 */ /* 0x040fe40000410000 */
[C---:B------:R-:W-:Y:S01]  /*ade0*/  FMUL.FTZ R36, R2.reuse, R128 ;  /* 0x0000008002247220 */ /* 0x040fe20000410000 */
[----:B------:R-:W-:Y:S01]  /*adf0*/  F2FP.PACK_AB R128, R23, R25 ;  /* 0x000000191780723e */ /* 0x000fe200000000ff */
[C---:B------:R-:W-:Y:S02]  /*ae00*/  FMUL.FTZ R37, R2.reuse, R129 ;  /* 0x0000008102257220 */ /* 0x040fe40000410000 */
        /* <DEDUP_REMOVED lines=19> */
[----:B------:R-:W-:Y:S02]  /*af40*/  FMUL.FTZ R93, R2, R93 ;  /* 0x0000005d025d7220 */ /* 0x000fe40000410000 */
[----:B------:R-:W-:Y:S01]  /*af50*/  FFMA.FTZ R2, R3, R203, R22 ;  /* 0x000000cb03027223 */ /* 0x000fe20000010016 */
[----:B------:R-:W-:Y:S01]  /*af60*/  MUFU.EX2 R215, R163 ;  /* 0x000000a300d77308 */ /* 0x000fe20000000800 */
[----:B------:R-:W-:Y:S02]  /*af70*/  FADD.FTZ R40, R23, R5 ;  /* 0x0000000517287221 */ /* 0x000fe40000010000 */
[----:B------:R-:W-:Y:S02]  /*af80*/  FADD.FTZ R41, R21, R2 ;  /* 0x0000000215297221 */ /* 0x000fe40000010000 */
[----:B------:R-:W1:Y:S01]  /*af90*/  LDSM.16.MT88.4 R20, [R185] ;  /* 0x00000000b914783b */ /* 0x000e620000004200 */
[--C-:B------:R-:W-:Y:S02]  /*afa0*/  FFMA.FTZ R0, R15, c[0x0][0x2d0], -R123.reuse ;  /* 0x0000b4000f007a23 */ /* 0x100fe4000001087b */
[C---:B------:R-:W-:Y:S02]  /*afb0*/  FMUL.FTZ R5, R116.reuse, R145 ;  /* 0x0000009174057220 */ /* 0x040fe40000410000 */
[----:B------:R-:W2:Y:S01]  /*afc0*/  MUFU.EX2 R2, R6 ;  /* 0x0000000600027308 */ /* 0x000ea20000000800 */
[C---:B------:R-:W-:Y:S02]  /*afd0*/  FMUL.FTZ R12, R116.reuse, R148 ;  /* 0x00000094740c7220 */ /* 0x040fe40000410000 */
[C---:B------:R-:W-:Y:S02]  /*afe0*/  FMUL.FTZ R13, R116.reuse, R149 ;  /* 0x00000095740d7220 */ /* 0x040fe40000410000 */
[C---:B------:R-:W-:Y:S02]  /*aff0*/  FMUL.FTZ R14, R3.reuse, R150 ;  /* 0x00000096030e7220 */ /* 0x040fe40000410000 */
[C---:B------:R-:W-:Y:S02]  /*b000*/  FMUL.FTZ R15, R3.reuse, R151 ;  /* 0x00000097030f7220 */ /* 0x040fe40000410000 */
[C---:B------:R-:W-:Y:S01]  /*b010*/  FMUL.FTZ R48, R116.reuse, R156 ;  /* 0x0000009c74307220 */ /* 0x040fe20000410000 */
[----:B------:R-:W3:Y:S01]  /*b020*/  MUFU.EX2 R45, R0 ;  /* 0x00000000002d7308 */ /* 0x000ee20000000800 */
[C---:B------:R-:W-:Y:S01]  /*b030*/  FMUL.FTZ R49, R116.reuse, R157 ;  /* 0x0000009d74317220 */ /* 0x040fe20000410000 */
[----:B------:R-:W-:Y:S01]  /*b040*/  LDSM.16.MT88.4 R148, [R185+0x800] ;  /* 0x00080000b994783b */ /* 0x000fe20000004200 */
[C---:B------:R-:W-:Y:S02]  /*b050*/  FMUL.FTZ R50, R3.reuse, R158 ;  /* 0x0000009e03327220 */ /* 0x040fe40000410000 */
[C---:B------:R-:W-:Y:S02]  /*b060*/  FMUL.FTZ R51, R3.reuse, R159 ;  /* 0x0000009f03337220 */ /* 0x040fe40000410000 */
[C---:B------:R-:W-:Y:S02]  /*b070*/  FMUL.FTZ R100, R116.reuse, R100 ;  /* 0x0000006474647220 */ /* 0x040fe40000410000 */
[----:B------:R-:W-:Y:S01]  /*b080*/  FMUL.FTZ R101, R116, R101 ;  /* 0x0000006574657220 */ /* 0x000fe20000410000 */
[----:B------:R-:W-:Y:S01]  /*b090*/  LDSM.16.MT88.4 R156, [R186+0x800] ;  /* 0x00080000ba9c783b */ /* 0x000fe20000004200 */
[C---:B------:R-:W-:Y:S01]  /*b0a0*/  FMUL.FTZ R102, R3.reuse, R102 ;  /* 0x0000006603667220 */ /* 0x040fe20000410000 */
[----:B------:R-:W-:Y:S01]  /*b0b0*/  MUFU.EX2 R145, R165 ;  /* 0x000000a500917308 */ /* 0x000fe20000000800 */
[C---:B------:R-:W-:Y:S01]  /*b0c0*/  FMUL.FTZ R103, R3.reuse, R103 ;  /* 0x0000006703677220 */ /* 0x040fe20000410000 */
[C---:B--2---:R-:W-:Y:S01]  /*b0d0*/  F2FP.PACK_AB R129, R2.reuse, R7 ;  /* 0x000000070281723e */ /* 0x044fe200000000ff */
[----:B------:R-:W-:Y:S02]  /*b0e0*/  FADD.FTZ R25, R2, R4 ;  /* 0x0000000402197221 */ /* 0x000fe40000010000 */
[----:B------:R-:W-:Y:S02]  /*b0f0*/  FMUL.FTZ R4, R116, R144 ;  /* 0x0000009074047220 */ /* 0x000fe40000410000 */
[C---:B------:R-:W-:Y:S02]  /*b100*/  FMUL.FTZ R6, R3.reuse, R146 ;  /* 0x0000009203067220 */ /* 0x040fe40000410000 */
[----:B------:R-:W-:Y:S01]  /*b110*/  FMUL.FTZ R7, R3, R147 ;  /* 0x0000009303077220 */ /* 0x000fe20000410000 */
[----:B------:R-:W2:Y:S01]  /*b120*/  MUFU.EX2 R144, R161 ;  /* 0x000000a100907308 */ /* 0x000ea20000000800 */
[----:B------:R-:W-:Y:S01]  /*b130*/  FADD.FTZ R2, R136, R40 ;  /* 0x0000002888027221 */ /* 0x000fe20000010000 */
[----:B---3--:R-:W-:Y:S01]  /*b140*/  F2FP.PACK_AB R131, R45, R44 ;  /* 0x0000002c2d83723e */ /* 0x008fe200000000ff */
[C---:B------:R-:W-:Y:S02]  /*b150*/  FMUL.FTZ R112, R116.reuse, R112 ;  /* 0x0000007074707220 */ /* 0x040fe40000410000 */
[C---:B------:R-:W-:Y:S01]  /*b160*/  FMUL.FTZ R113, R116.reuse, R113 ;  /* 0x0000007174717220 */ /* 0x040fe20000410000 */
[-C--:B-1----:R-:W-:Y:S04]  /*b170*/  HMMA.16816.F32 R4, R124, R20.reuse, R4 ;  /* 0x000000147c04723c */ /* 0x082fe80000001804 */
[----:B------:R-:W-:Y:S01]  /*b180*/  MUFU.EX2 R163, R182 ;  /* 0x000000b600a37308 */ /* 0x000fe20000000800 */
[C---:B------:R-:W-:Y:S02]  /*b190*/  FMUL.FTZ R114, R3.reuse, R114 ;  /* 0x0000007203727220 */ /* 0x040fe40000410000 */
[C---:B------:R-:W-:Y:S01]  /*b1a0*/  FMUL.FTZ R115, R3.reuse, R115 ;  /* 0x0000007303737220 */ /* 0x040fe20000410000 */
[C---:B------:R-:W-:Y:S04]  /*b1b0*/  HMMA.16816.F32 R8, R128.reuse, R20, R8 ;  /* 0x000000148008723c */ /* 0x040fe80000001808 */
[C---:B------:R-:W-:Y:S02]  /*b1c0*/  FMUL.FTZ R52, R116.reuse, R52 ;  /* 0x0000003474347220 */ /* 0x040fe40000410000 */
[C---:B------:R-:W-:Y:S01]  /*b1d0*/  FMUL.FTZ R53, R116.reuse, R53 ;  /* 0x0000003574357220 */ /* 0x040fe20000410000 */
[----:B------:R-:W-:Y:S01]  /*b1e0*/  MUFU.EX2 R162, R178 ;  /* 0x000000b200a27308 */ /* 0x000fe20000000800 */
[-C--:B------:R-:W-:Y:S04]  /*b1f0*/  HMMA.16816.F32 R16, R128, R22.reuse, R16 ;  /* 0x000000168010723c */ /* 0x080fe80000001810 */
[C---:B------:R-:W-:Y:S02]  /*b200*/  FMUL.FTZ R20, R116.reuse, R152 ;  /* 0x0000009874147220 */ /* 0x040fe40000410000 */
[C---:B------:R-:W-:Y:S02]  /*b210*/  FMUL.FTZ R21, R116.reuse, R153 ;  /* 0x0000009974157220 */ /* 0x040fe40000410000 */
[C---:B------:R-:W-:Y:S01]  /*b220*/  HMMA.16816.F32 R12, R124.reuse, R22, R12 ;  /* 0x000000167c0c723c */ /* 0x040fe2000000180c */
[----:B------:R-:W-:Y:S03]  /*b230*/  MUFU.EX2 R166, R177 ;  /* 0x000000b100a67308 */ /* 0x000fe60000000800 */
[C---:B------:R-:W-:Y:S02]  /*b240*/  FMUL.FTZ R54, R3.reuse, R54 ;  /* 0x0000003603367220 */ /* 0x040fe40000410000 */
[C---:B------:R-:W-:Y:S02]  /*b250*/  FMUL.FTZ R55, R3.reuse, R55 ;  /* 0x0000003703377220 */ /* 0x040fe40000410000 */
[C---:B------:R-:W-:Y:S03]  /*b260*/  FMUL.FTZ R22, R3.reuse, R154 ;  /* 0x0000009a03167220 */ /* 0x040fe60000410000 */
[----:B------:R-:W-:Y:S01]  /*b270*/  MUFU.EX2 R167, R176 ;  /* 0x000000b000a77308 */ /* 0x000fe20000000800 */
[C---:B------:R-:W-:Y:S02]  /*b280*/  FMUL.FTZ R23, R3.reuse, R155 ;  /* 0x0000009b03177220 */ /* 0x040fe40000410000 */
[C---:B------:R-:W-:Y:S02]  /*b290*/  FMUL.FTZ R64, R116.reuse, R64 ;  /* 0x0000004074407220 */ /* 0x040fe40000410000 */
[C---:B------:R-:W-:Y:S02]  /*b2a0*/  FMUL.FTZ R65, R116.reuse, R65 ;  /* 0x0000004174417220 */ /* 0x040fe40000410000 */
        /* <DEDUP_REMOVED lines=9> */
[C---:B------:R-:W-:Y:S02]  /*b340*/  FMUL.FTZ R71, R3.reuse, R71 ;  /* 0x0000004703477220 */ /* 0x040fe40000410000 */
[-C--:B------:R-:W-:Y:S04]  /*b350*/  HMMA.16816.F32 R36, R128, R134.reuse, R36 ;  /* 0x000000868024723c */ /* 0x080fe80000001824 */
[--C-:B------:R-:W-:Y:S01]  /*b360*/  FFMA.FTZ R0, R26, c[0x0][0x2d0], -R123.reuse ;  /* 0x0000b4001a007a23 */ /* 0x100fe2000001087b */
[----:B------:R-:W-:Y:S01]  /*b370*/  F2FP.PACK_AB R26, R216, R210 ;  /* 0x000000d2d81a723e */ /* 0x000fe200000000ff */
[C---:B------:R-:W-:Y:S02]  /*b380*/  FMUL.FTZ R80, R116.reuse, R80 ;  /* 0x0000005074507220 */ /* 0x040fe40000410000 */
[C---:B------:R-:W-:Y:S01]  /*b390*/  HMMA.16816.F32 R48, R124.reuse, R134, R48 ;  /* 0x000000867c30723c */ /* 0x040fe20000001830 */
[----:B------:R-:W1:Y:S01]  /*b3a0*/  LDSM.16.MT88.4 R132, [R185+0xc00] ;  /* 0x000c0000b984783b */ /* 0x000e620000004200 */
[----:B------:R3:W-:Y:S02]  /*b3b0*/  MUFU.EX2 R138, R0 ;  /* 0x00000000008a7308 */ /* 0x0007e40000000800 */
        /* <DEDUP_REMOVED lines=9> */
[--C-:B------:R-:W-:Y:S02]  /*b450*/  FFMA.FTZ R116, R42, c[0x0][0x2d0], -R123.reuse ;  /* 0x0000b4002a747a23 */ /* 0x100fe4000001087b */
[----:B---3--:R-:W-:Y:S01]  /*b460*/  FFMA.FTZ R0, R27, c[0x0][0x2d0], -R123 ;  /* 0x0000b4001b007a23 */ /* 0x008fe2000001087b */
[----:B------:R-:W-:Y:S01]  /*b470*/  F2FP.PACK_AB R27, R215, R209 ;  /* 0x000000d1d71b723e */ /* 0x000fe200000000ff */
[C---:B------:R-:W-:Y:S02]  /*b480*/  FMUL.FTZ R98, R3.reuse, R98 ;  /* 0x0000006203627220 */ /* 0x040fe40000410000 */
[----:B------:R-:W3:Y:S01]  /*b490*/  MUFU.EX2 R139, R0 ;  /* 0x00000000008b7308 */ /* 0x000ee20000000800 */
[----:B------:R-:W-:Y:S02]  /*b4a0*/  FMUL.FTZ R99, R3, R99 ;  /* 0x0000006303637220 */ /* 0x000fe40000410000 */
[----:B------:R-:W-:Y:S02]  /*b4b0*/  FADD.FTZ R3, R204, R41 ;  /* 0x00000029cc037221 */ /* 0x000fe40000010000 */
[----:B------:R-:W-:Y:S01]  /*b4c0*/  LDSM.16.MT88.4 R40, [R186+0x1000] ;  /* 0x00100000ba28783b */ /* 0x000fe20000004200 */
[----:B------:R-:W-:Y:S01]  /*b4d0*/  FADD.FTZ R24, R28, R24 ;  /* 0x000000181c187221 */ /* 0x000fe20000010000 */
[----:B--2---:R-:W-:Y:S01]  /*b4e0*/  F2FP.PACK_AB R28, R144, R140 ;  /* 0x0000008c901c723e */ /* 0x004fe200000000ff */
[----:B------:R-:W-:Y:S02]  /*b4f0*/  FADD.FTZ R136, R207, R3 ;  /* 0x00000003cf887221 */ /* 0x000fe40000010000 */
[----:B------:R-:W-:Y:S01]  /*b500*/  FADD.FTZ R137, R205, R24 ;  /* 0x00000018cd897221 */ /* 0x000fe20000010000 */
[-C--:B-1----:R-:W-:Y:S01]  /*b510*/  HMMA.16816.F32 R100, R124, R132.reuse, R100 ;  /* 0x000000847c64723c */ /* 0x082fe20000001864 */
[----:B------:R-:W-:Y:S02]  /*b520*/  MUFU.EX2 R116, R116 ;  /* 0x0000007400747308 */ /* 0x000fe40000000800 */
[----:B------:R-:W-:Y:S01]  /*b530*/  F2FP.PACK_AB R24, R143, R142 ;  /* 0x0000008e8f18723e */ /* 0x000fe200000000ff */
[----:B------:R-:W-:Y:S04]  /*b540*/  FADD.FTZ R3, R183, R2 ;  /* 0x00000002b7037221 */ /* 0x000fe80000010000 */
[C---:B------:R-:W-:Y:S04]  /*b550*/  HMMA.16816.F32 R104, R128.reuse, R132, R104 ;  /* 0x000000848068723c */ /* 0x040fe80000001868 */
[----:B------:R-:W-:Y:S01]  /*b560*/  FADD.FTZ R3, R140, R3 ;  /* 0x000000038c037221 */ /* 0x000fe20000010000 */
[----:B---3--:R-:W-:Y:S01]  /*b570*/  F2FP.PACK_AB R29, R139, R138 ;  /* 0x0000008a8b1d723e */ /* 0x008fe200000000ff */
[--C-:B------:R-:W-:Y:S01]  /*b580*/  FFMA.FTZ R0, R30, c[0x0][0x2d0], -R123.reuse ;  /* 0x0000b4001e007a23 */ /* 0x100fe2000001087b */
[----:B------:R-:W-:Y:S01]  /*b590*/  F2FP.PACK_AB R30, R211, R208 ;  /* 0x000000d0d31e723e */ /* 0x000fe200000000ff */
[-C--:B------:R-:W-:Y:S02]  /*b5a0*/  HMMA.16816.F32 R108, R128, R134.reuse, R108 ;  /* 0x00000086806c723c */ /* 0x080fe4000000186c */
[----:B------:R1:W-:Y:S06]  /*b5b0*/  MUFU.EX2 R206, R0 ;  /* 0x0000000000ce7308 */ /* 0x0003ec0000000800 */
[C---:B------:R-:W-:Y:S01]  /*b5c0*/  HMMA.16816.F32 R112, R124.reuse, R134, R112 ;  /* 0x000000867c70723c */ /* 0x040fe20000001870 */
[----:B------:R-:W2:Y:S03]  /*b5d0*/  LDSM.16.MT88.4 R132, [R186+0xc00] ;  /* 0x000c0000ba84783b */ /* 0x000ea60000004200 */
[--C-:B-1----:R-:W-:Y:S02]  /*b5e0*/  FFMA.FTZ R0, R31, c[0x0][0x2d0], -R123.reuse ;  /* 0x0000b4001f007a23 */ /* 0x102fe4000001087b */
[----:B------:R-:W-:Y:S02]  /*b5f0*/  FFMA.FTZ R123, R47, c[0x0][0x2d0], -R123 ;  /* 0x0000b4002f7b7a23 */ /* 0x000fe4000001087b */
[----:B------:R1:W3:Y:S01]  /*b600*/  MUFU.EX2 R203, R0 ;  /* 0x0000000000cb7308 */ /* 0x0002e20000000800 */
[-C--:B--2---:R-:W-:Y:S03]  /*b610*/  HMMA.16816.F32 R52, R124, R132.reuse, R52 ;  /* 0x000000847c34723c */ /* 0x084fe60000001834 */
[----:B-1----:R-:W-:Y:S01]  /*b620*/  FADD.FTZ R0, R44, R25 ;  /* 0x000000192c007221 */ /* 0x002fe20000010000 */
[----:B------:R-:W-:Y:S04]  /*b630*/  F2FP.PACK_AB R25, R145, R141 ;  /* 0x0000008d9119723e */ /* 0x000fe800000000ff */
[C---:B------:R-:W-:Y:S04]  /*b640*/  HMMA.16816.F32 R56, R128.reuse, R132, R56 ;  /* 0x000000848038723c */ /* 0x040fe80000001838 */
[----:B------:R-:W-:Y:S01]  /*b650*/  FADD.FTZ R2, R45, R0 ;  /* 0x000000002d027221 */ /* 0x000fe20000010000 */
[----:B---3--:R-:W-:Y:S01]  /*b660*/  F2FP.PACK_AB R31, R203, R206 ;  /* 0x000000cecb1f723e */ /* 0x008fe200000000ff */
[----:B------:R-:W-:Y:S01]  /*b670*/  LDSM.16.MT88.4 R44, [R185+0x1c00] ;  /* 0x001c0000b92c783b */ /* 0x000fe20000004200 */
[----:B------:R-:W-:Y:S01]  /*b680*/  FADD.FTZ R0, R142, R137 ;  /* 0x000000898e007221 */ /* 0x000fe20000010000 */
        /* <DEDUP_REMOVED lines=10> */
[C---:B------:R-:W-:Y:S08]  /*b730*/  HMMA.16816.F32 R88, R128.reuse, R132, R88 ;  /* 0x000000848058723c */ /* 0x040ff00000001858 */
[-C--:B------:R-:W-:Y:S01]  /*b740*/  HMMA.16816.F32 R92, R128, R134.reuse, R92 ;  /* 0x00000086805c723c */ /* 0x080fe2000000185c */
[----:B------:R-:W1:Y:S07]  /*b750*/  LDSM.16.MT88.4 R128, [R185+0x400] ;  /* 0x00040000b980783b */ /* 0x000e6e0000004200 */
[----:B------:R-:W-:Y:S01]  /*b760*/  HMMA.16816.F32 R96, R124, R134, R96 ;  /* 0x000000867c60723c */ /* 0x000fe20000001860 */
[----:B------:R-:W2:Y:S08]  /*b770*/  LDSM.16.MT88.4 R124, [R186+0x400] ;  /* 0x00040000ba7c783b */ /* 0x000eb00000004200 */
[----:B------:R-:W3:Y:S01]  /*b780*/  LDSM.16.MT88.4 R132, [R185+0x1000] ;  /* 0x00100000b984783b */ /* 0x000ee20000004200 */
        /* <DEDUP_REMOVED lines=21> */
[----:B------:R-:W-:Y:S02]  /*b8e0*/  FADD.FTZ R0, R144, R3 ;  /* 0x0000000390007221 */ /* 0x000fe40000010000 */
[----:B------:R-:W-:Y:S02]  /*b8f0*/  FADD.FTZ R3, R210, R42 ;  /* 0x0000002ad2037221 */ /* 0x000fe40000010000 */
[C---:B------:R-:W-:Y:S01]  /*b900*/  HMMA.16816.F32 R72, R28.reuse, R44, R72 ;  /* 0x0000002c1c48723c */ /* 0x040fe20000001848 */
[----:B------:R2:W3:Y:S03]  /*b910*/  MUFU.EX2 R45, R117 ;  /* 0x00000075002d7308 */ /* 0x0004e60000000800 */
[----:B------:R-:W-:Y:S02]  /*b920*/  FADD.FTZ R0, R208, R0 ;  /* 0x00000000d0007221 */ /* 0x000fe40000010000 */
[----:B------:R-:W-:Y:S02]  /*b930*/  FADD.FTZ R3, R216, R3 ;  /* 0x00000003d8037221 */ /* 0x000fe40000010000 */
[-C--:B------:R-:W-:Y:S03]  /*b940*/  HMMA.16816.F32 R76, R28, R46.reuse, R76 ;  /* 0x0000002e1c4c723c */ /* 0x080fe6000000184c */
[----:B------:R-:W4:Y:S01]  /*b950*/  MUFU.EX2 R44, R122 ;  /* 0x0000007a002c7308 */ /* 0x000f220000000800 */
[----:B------:R-:W-:Y:S04]  /*b960*/  FADD.FTZ R0, R211, R0 ;  /* 0x00000000d3007221 */ /* 0x000fe80000010000 */
[C---:B------:R-:W-:Y:S08]  /*b970*/  HMMA.16816.F32 R80, R24.reuse, R46, R80 ;  /* 0x0000002e1850723c */ /* 0x040ff00000001850 */
[-C--:B-1----:R-:W-:Y:S04]  /*b980*/  HMMA.16816.F32 R84, R24, R124.reuse, R84 ;  /* 0x0000007c1854723c */ /* 0x082fe80000001854 */
[----:B--2---:R-:W-:Y:S04]  /*b990*/  MOV R117, R118 ;  /* 0x0000007600757202 */ /* 0x004fe80000000f00 */
[C---:B------:R-:W-:Y:S08]  /*b9a0*/  HMMA.16816.F32 R88, R28.reuse, R124, R88 ;  /* 0x0000007c1c58723c */ /* 0x040ff00000001858 */
[-C--:B------:R-:W-:Y:S07]  /*b9b0*/  HMMA.16816.F32 R92, R28, R126.reuse, R92 ;  /* 0x0000007e1c5c723c */ /* 0x080fee000000185c */
[----:B------:R-:W-:Y:S01]  /*b9c0*/  FADD.FTZ R28, R141, R136 ;  /* 0x000000888d1c7221 */ /* 0x000fe20000010000 */
[----:B------:R-:W-:Y:S04]  /*b9d0*/  HMMA.16816.F32 R96, R24, R126, R96 ;  /* 0x0000007e1860723c */ /* 0x000fe80000001860 */
[----:B------:R-:W-:Y:S01]  /*b9e0*/  FADD.FTZ R41, R145, R28 ;  /* 0x0000001c91297221 */ /* 0x000fe20000010000 */
[----:B------:R-:W-:Y:S02]  /*b9f0*/  F2FP.PACK_AB R28, R164, R161 ;  /* 0x000000a1a41c723e */ /* 0x000fe400000000ff */
[----:B------:R-:W-:Y:S01]  /*ba00*/  F2FP.PACK_AB R24, R168, R163 ;  /* 0x000000a3a818723e */ /* 0x000fe200000000ff */
[----:B------:R-:W-:Y:S01]  /*ba10*/  FADD.FTZ R2, R209, R41 ;  /* 0x00000029d1027221 */ /* 0x000fe20000010000 */
[----:B------:R-:W-:Y:S03]  /*ba20*/  F2FP.PACK_AB R25, R166, R162 ;  /* 0x000000a2a619723e */ /* 0x000fe600000000ff */
[----:B------:R-:W-:Y:S01]  /*ba30*/  F2FP.PACK_AB R26, R179, R169 ;  /* 0x000000a9b31a723e */ /* 0x000fe200000000ff */
[----:B------:R-:W-:Y:S01]  /*ba40*/  FADD.FTZ R2, R215, R2 ;  /* 0x00000002d7027221 */ /* 0x000fe20000010000 */
[----:B------:R-:W-:Y:S02]  /*ba50*/  F2FP.PACK_AB R27, R170, R167 ;  /* 0x000000a7aa1b723e */ /* 0x000fe400000000ff */
[----:B------:R-:W-:Y:S02]  /*ba60*/  F2FP.PACK_AB R30, R160, R165 ;  /* 0x000000a5a01e723e */ /* 0x000fe400000000ff */
[----:B---3--:R-:W-:Y:S02]  /*ba70*/  F2FP.PACK_AB R29, R45, R116 ;  /* 0x000000742d1d723e */ /* 0x008fe400000000ff */
[----:B----4-:R-:W-:Y:S01]  /*ba80*/  F2FP.PACK_AB R31, R43, R44 ;  /* 0x0000002c2b1f723e */ /* 0x010fe200000000ff */
[-C--:B------:R-:W-:Y:S01]  /*ba90*/  HMMA.16816.F32 R144, R24, R148.reuse, R4 ;  /* 0x000000941890723c */ /* 0x080fe20000001804 */
[----:B------:R-:W1:Y:S07]  /*baa0*/  LDSM.16.MT88.4 R4, [R185+0x1400] ;  /* 0x00140000b904783b */ /* 0x000e6e0000004200 */
        /* <DEDUP_REMOVED lines=48> */
.L_x_3209:
[----:B------:R-:W-:Y:S05]  /*bdb0*/  BRA.DIV ~URZ, `(.L_x_3222) ;  /* 0x00007d527f007947 */ /* 0x000fea000b800000 */
[----:B------:R1:W2:Y:S02]  /*bdc0*/  SHFL.BFLY PT, R0, R206, 0x2, 0x1f ;  /* 0x0c401f00ce007f89 */ /* 0x0002a400000e0000 */
.L_x_3323:
        /* <DEDUP_REMOVED lines=15> */
.L_x_3324:
        /* <DEDUP_REMOVED lines=134> */
.L_x_3170:
        /* <DEDUP_REMOVED lines=17> */
.L_x_3225:
[----:B------:R-:W-:Y:S05]  /*c830*/  BSYNC B0 ;  /* 0x0000000000007941 */ /* 0x000fea0003800000 */
.L_x_3224:
[----:B------:R-:W-:Y:S01]  /*c840*/  PRMT R0, R0, 0x9910, RZ ;  /* 0x0000991000007816 */ /* 0x000fe200000000ff */
[----:B------:R-:W-:Y:S01]  /*c850*/  BSSY B1, `(.L_x_3226) ;  /* 0x00003a1000017945 */ /* 0x000fe20003800000 */
[----:B------:R-:W-:Y:S02]  /*c860*/  IMAD.MOV.U32 R74, RZ, RZ, R244 ;  /* 0x000000ffff4a7224 */ /* 0x000fe400078e00f4 */
[----:B------:R-:W-:-:S13]  /*c870*/  ISETP.NE.AND P0, PT, R0, RZ, PT ;  /* 0x000000ff0000720c */ /* 0x000fda0003f05270 */
[----:B------:R-:W-:Y:S05]  /*c880*/  @!P0 BRA `(.L_x_3227) ;  /* 0x00002d0000008947 */ /* 0x000fea0003800000 */
[----:B------:R-:W2:Y:S04]  /*c890*/  LDL R10, [R1+0x4] ;  /* 0x00000400010a7983 */ /* 0x000ea80000100800 */
[----:B------:R-:W3:Y:S04]  /*c8a0*/  LDL.LU R9, [R1+0x8] ;  /* 0x0000080001097983 */ /* 0x000ee80000300800 */
[----:B------:R-:W4:Y:S04]  /*c8b0*/  LDL R8, [R1] ;  /* 0x0000000001087983 */ /* 0x000f280000100800 */
        /* <DEDUP_REMOVED lines=120> */
.L_x_3228:
        /* <DEDUP_REMOVED lines=9> */
[----:B------:R1:W1:Y:S08]  /*d0d0*/  LDC.64 R6, c[0x0][R2+0x170] ;  /* 0x00005c0002067b82 */ /* 0x0002700000000a00 */
[----:B------:R1:W2:Y:S08]  /*d0e0*/  LDC.64 R14, c[0x0][R2+0x168] ;  /* 0x00005a00020e7b82 */ /* 0x0002b00000000a00 */
[----:B------:R1:W2:Y:S08]  /*d0f0*/  LDC.64 R16, c[0x0][R2+0x178] ;  /* 0x00005e0002107b82 */ /* 0x0002b00000000a00 */
[----:B------:R1:W2:Y:S02]  /*d100*/  LDC.64 R20, c[0x0][R2+0x160] ;  /* 0x0000580002147b82 */ /* 0x0002a40000000a00 */
[----:B-1----:R-:W-:-:S05]  /*d110*/  IMAD.MOV.U32 R2, RZ, RZ, c[0x0][0x4e8] ;  /* 0x00013a00ff027624 */ /* 0x002fca00078e00ff */
[----:B------:R-:W-:Y:S02]  /*d120*/  ISETP.NE.AND P2, PT, R2, 0x1, PT ;  /* 0x000000010200780c */ /* 0x000fe40003f45270 */
[----:B------:R-:W-:-:S05]  /*d130*/  SEL R2, R249, RZ, !P0 ;  /* 0x000000fff9027207 */ /* 0x000fca0004000000 */
[----:B------:R-:W-:Y:S01]  /*d140*/  IMAD R4, R7, R2, RZ ;  /* 0x0000000207047224 */ /* 0x000fe200078e02ff */
[----:B------:R-:W1:Y:S02]  /*d150*/  S2R R76, SR_TID.X ;  /* 0x00000000004c7919 */ /* 0x000e640000002100 */
[----:B-1----:R-:W-:-:S04]  /*d160*/  SHF.R.S32.HI R25, RZ, 0x1f, R76 ;  /* 0x0000001fff197819 */ /* 0x002fc8000001144c */
[----:B------:R-:W-:-:S04]  /*d170*/  LEA.HI R25, R25, R76, RZ, 0x5 ;  /* 0x0000004c19197211 */ /* 0x000fc800078f28ff */
[----:B------:R-:W-:-:S05]  /*d180*/  LOP3.LUT R25, R25, 0xffffffe0, RZ, 0xc0, !PT ;  /* 0xffffffe019197812 */ /* 0x000fca00078ec0ff */
[----:B------:R-:W-:Y:S01]  /*d190*/  IMAD.IADD R25, R76, 0x1, -R25 ;  /* 0x000000014c197824 */ /* 0x000fe200078e0a19 */
        /* <DEDUP_REMOVED lines=9> */
[----:B---3--:R-:W-:Y:S02]  /*d230*/  SEL R5, R18, RZ, P3 ;  /* 0x000000ff12057207 */ /* 0x008fe40001800000 */
        /* <DEDUP_REMOVED lines=96> */
.L_x_3325:
[----:B------:R-:W-:Y:S05]  /*d840*/  BRA.DIV ~URZ, `(.L_x_3231) ;  /* 0x000065c27f007947 */ /* 0x000fea000b800000 */
[----:B------:R3:W4:Y:S02]  /*d850*/  SHFL.IDX PT, R0, R12, RZ, 0x1c1f ;  /* 0x001c1fff0c007589 */ /* 0x00072400000e0000 */
.L_x_3326:
        /* <DEDUP_REMOVED lines=19> */
.L_x_3233:
[----:B------:R-:W-:Y:S05]  /*d990*/  BSYNC B0 ;  /* 0x0000000000007941 */ /* 0x000fea0003800000 */
.L_x_3232:
[----:B------:R-:W-:Y:S05]  /*d9a0*/  BRA.DIV ~URZ, `(.L_x_3234) ;  /* 0x000064d27f007947 */ /* 0x000fea000b800000 */
[----:B--2---:R2:W1:Y:S04]  /*d9b0*/  SHFL.IDX PT, R5, R10, 0x1, 0x1c1f ;  /* 0x003c1f000a057f89 */ /* 0x00446800000e0000 */
[----:B----4-:R2:W4:Y:S02]  /*d9c0*/  SHFL.IDX PT, R0, R12, 0x1, 0x1c1f ;  /* 0x003c1f000c007f89 */ /* 0x01052400000e0000 */
.L_x_3327:
        /* <DEDUP_REMOVED lines=19> */
.L_x_3236:
[----:B------:R-:W-:Y:S05]  /*db00*/  BSYNC B0 ;  /* 0x0000000000007941 */ /* 0x000fea0003800000 */
.L_x_3235:
[----:B------:R-:W-:Y:S05]  /*db10*/  BRA.DIV ~URZ, `(.L_x_3237) ;  /* 0x000064327f007947 */ /* 0x000fea000b800000 */
[----:B-1----:R1:W2:Y:S02]  /*db20*/  SHFL.IDX PT, R5, R10, 0x2, 0x1c1f ;  /* 0x005c1f000a057f89 */ /* 0x0022a400000e0000 */
.L_x_3328:
[----:B------:R-:W-:Y:S05]  /*db30*/  BRA.DIV ~URZ, `(.L_x_3238) ;  /* 0x000064827f007947 */ /* 0x000fea000b800000 */
[----:B----4-:R4:W1:Y:S02]  /*db40*/  SHFL.IDX PT, R0, R12, 0x2, 0x1c1f ;  /* 0x005c1f000c007f89 */ /* 0x01086400000e0000 */
.L_x_3329:
        /* <DEDUP_REMOVED lines=19> */
.L_x_3240:
[----:B------:R-:W-:Y:S05]  /*dc80*/  BSYNC B0 ;  /* 0x0000000000007941 */ /* 0x000fea0003800000 */
.L_x_3239:
[----:B------:R-:W-:Y:S05]  /*dc90*/  BRA.DIV ~URZ, `(.L_x_3241) ;  /* 0x000063927f007947 */ /* 0x000fea000b800000 */
[----:B-1----:R1:W3:Y:S04]  /*dca0*/  SHFL.IDX PT, R6, R10, 0x3, 0x1c1f ;  /* 0x007c1f000a067f89 */ /* 0x0022e800000e0000 */
[----:B------:R1:W4:Y:S02]  /*dcb0*/  SHFL.IDX PT, R0, R12, 0x3, 0x1c1f ;  /* 0x007c1f000c007f89 */ /* 0x00032400000e0000 */
.L_x_3330:
[----:B------:R-:W-:-:S04]  /*dcc0*/  IADD3 R2, R11, 0x60, RZ ;  /* 0x000000600b027810 */ /* 0x000fc80007ffe0ff */
[----:B------:R-:W-:-:S13]  /*dcd0*/  ISETP.GE.AND P0, PT, R2, R4, PT ;  /* 0x000000040200720c */ /* 0x000fda0003f06270 */
[----:B------:R-:W-:Y:S05]  /*dce0*/  @P0 BRA `(.L_x_3242) ;  /* 0x0000257000000947 */ /* 0x000fea0003800000 */
[----:B------:R-:W-:Y:S02]  /*dcf0*/  ISETP.GE.AND P1, PT, R202, c[0x0][0x3c8], PT ;  /* 0x0000f200ca007a0c */ /* 0x000fe40003f26270 */
[----:B------:R-:W-:Y:S02]  /*dd00*/  ISETP.GE.AND P0, PT, R225, c[0x0][0x3c8], PT ;  /* 0x0000f200e1007a0c */ /* 0x000fe40003f06270 */
[----:B------:R-:W-:Y:S02]  /*dd10*/  SHF.R.S32.HI R8, RZ, 0x1f, R202 ;  /* 0x0000001fff087819 */ /* 0x000fe400000114ca */
[----:B------:R-:W-:-:S07]  /*dd20*/  SHF.R.S32.HI R7, RZ, 0x1f, R225 ;  /* 0x0000001fff077819 */ /* 0x000fce00000114e1 */
[CC--:B----4-:R-:W-:Y:S02]  /*dd30*/  @!P1 LEA R4, P3, R202.reuse, R0.reuse, 0x1 ;  /* 0x00000000ca049211 */ /* 0x0d0fe400078608ff */
[C---:B------:R-:W-:Y:S02]  /*dd40*/  @!P0 LEA R2, P2, R225.reuse, R0, 0x1 ;  /* 0x00000000e1028211 */ /* 0x040fe400078408ff */
        /* <DEDUP_REMOVED lines=11> */
.L_x_3229:
        /* <DEDUP_REMOVED lines=33> */
.L_x_3331:
[----:B------:R-:W-:Y:S05]  /*e010*/  BRA.DIV ~URZ, `(.L_x_3244) ;  /* 0x000061527f007947 */ /* 0x000fea000b800000 */
[----:B------:R3:W4:Y:S02]  /*e020*/  SHFL.IDX PT, R0, R12, RZ, 0x1c1f ;  /* 0x001c1fff0c007589 */ /* 0x00072400000e0000 */
.L_x_3332:
        /* <DEDUP_REMOVED lines=61> */
[----:B------:R-:W-:-:S02]  /*e400*/  SHF.R.S32.HI R13, RZ, 0x1f, R13 ;  /* 0x0000001fff0d7819 */ /* 0x000fc4000001140d */
        /* <DEDUP_REMOVED lines=12> */
[C---:B----4-:R-:W-:Y:S02]  /*e4d0*/  @!P3 LEA R6, P1, R11.reuse, R0, 0x2 ;  /* 0x000000000b06b211 */ /* 0x050fe400078210ff */
[----:B------:R-:W-:Y:S01]  /*e4e0*/  SHF.R.S32.HI R10, RZ, 0x1f, R252 ;  /* 0x0000001fff0a7819 */ /* 0x000fe200000114fc */
[----:B------:R4:W-:Y:S01]  /*e4f0*/  @!P6 ST.E.64 [R8.64], R168 ;  /* 0x000000a80800e985 */ /* 0x0009e2000c101b06 */
[----:B------:R-:W-:-:S05]  /*e500*/  @!P3 LEA.HI.X R7, R11, R4, R13, 0x2, P1 ;  /* 0x000000040b07b211 */ /* 0x000fca00008f140d */
[----:B------:R4:W-:Y:S01]  /*e510*/  @!P3 ST.E.64 [R6.64], R166 ;  /* 0x000000a60600b985 */ /* 0x0009e2000c101b06 */
[----:B--2---:R-:W-:-:S04]  /*e520*/  @!P2 LEA R2, P1, R252, R0, 0x2 ;  /* 0x00000000fc02a211 */ /* 0x004fc800078210ff */
[----:B------:R-:W-:-:S05]  /*e530*/  @!P2 LEA.HI.X R3, R252, R4, R10, 0x2, P1 ;  /* 0x00000004fc03a211 */ /* 0x000fca00008f140a */
[----:B------:R4:W-:Y:S04]  /*e540*/  @!P2 ST.E.64 [R2.64], R84 ;  /* 0x000000540200a985 */ /* 0x0009e8000c101b06 */
.L_x_3246:
[----:B------:R-:W-:Y:S05]  /*e550*/  BSYNC B0 ;  /* 0x0000000000007941 */ /* 0x000fea0003800000 */
.L_x_3245:
[----:B------:R-:W-:Y:S05]  /*e560*/  BRA.DIV ~URZ, `(.L_x_3247) ;  /* 0x00005c727f007947 */ /* 0x000fea000b800000 */
[----:B--2---:R2:W1:Y:S04]  /*e570*/  SHFL.IDX PT, R4, R5, 0x1, 0x1c1f ;  /* 0x003c1f0005047f89 */ /* 0x00446800000e0000 */
[----:B----4-:R2:W4:Y:S02]  /*e580*/  SHFL.IDX PT, R0, R12, 0x1, 0x1c1f ;  /* 0x003c1f000c007f89 */ /* 0x01052400000e0000 */
.L_x_3333:
        /* <DEDUP_REMOVED lines=27> */
[----:B------:R-:W-:-:S04]  /*e740*/  IADD3 R16, R243, 0x30, RZ ;  /* 0x00000030f3107810 */ /* 0x000fc80007ffe0ff */
[----:B------:R-:W-:Y:S02]  /*e750*/  SHF.R.S32.HI R16, RZ, 0x1f, R16 ;  /* 0x0000001fff107819 */ /* 0x000fe40000011410 */
[----:B-1----:R-:W-:-:S04]  /*e760*/  @!P1 LEA R2, P3, R13, R0, 0x2 ;  /* 0x000000000d029211 */ /* 0x002fc800078610ff */
[----:B------:R-:W-:Y:S02]  /*e770*/  @!P1 LEA.HI.X R3, R13, R4, R14, 0x2, P3 ;  /* 0x000000040d039211 */ /* 0x000fe400018f140e */
[C---:B------:R-:W-:Y:S02]  /*e780*/  IADD3 R14, R243.reuse, 0x30, RZ ;  /* 0x00000030f30e7810 */ /* 0x040fe40007ffe0ff */
[----:B------:R-:W-:Y:S01]  /*e790*/  IADD3 R13, R243, 0x28, RZ ;  /* 0x00000028f30d7810 */ /* 0x000fe20007ffe0ff */
[----:B------:R1:W-:Y:S01]  /*e7a0*/  @!P1 ST.E.64 [R2.64], R150 ;  /* 0x0000009602009985 */ /* 0x0003e2000c101b06 */
[C---:B----4-:R-:W-:Y:S02]  /*e7b0*/  @!P0 LEA R6, P3, R9.reuse, R0, 0x2 ;  /* 0x0000000009068211 */ /* 0x050fe400078610ff */
[----:B------:R-:W-:Y:S02]  /*e7c0*/  ISETP.GE.AND P1, PT, R14, c[0x0][0x3c8], PT ;  /* 0x0000f2000e007a0c */ /* 0x000fe40003f26270 */
[----:B------:R-:W-:-:S02]  /*e7d0*/  @!P0 LEA.HI.X R7, R9, R4, R10, 0x2, P3 ;  /* 0x0000000409078211 */ /* 0x000fc400018f140a */
[C---:B------:R-:W-:Y:S02]  /*e7e0*/  IADD3 R9, R243.reuse, 0x20, RZ ;  /* 0x00000020f3097810 */ /* 0x040fe40007ffe0ff */
[----:B------:R-:W-:Y:S01]  /*e7f0*/  IADD3 R10, R243, 0x38, RZ ;  /* 0x00000038f30a7810 */ /* 0x000fe20007ffe0ff */
[----:B------:R4:W-:Y:S01]  /*e800*/  @!P0 ST.E.64 [R6.64], R96 ;  /* 0x0000006006008985 */ /* 0x0009e2000c101b06 */
[----:B------:R-:W-:Y:S02]  /*e810*/  SHF.R.S32.HI R9, RZ, 0x1f, R9 ;  /* 0x0000001fff097819 */ /* 0x000fe40000011409 */
[----:B------:R-:W-:Y:S02]  /*e820*/  ISETP.GE.AND P0, PT, R10, c[0x0][0x3c8], PT ;  /* 0x0000f2000a007a0c */ /* 0x000fe40003f06270 */
[----:B------:R-:W-:Y:S02]  /*e830*/  SHF.R.S32.HI R13, RZ, 0x1f, R13 ;  /* 0x0000001fff0d7819 */ /* 0x000fe4000001140d */
[----:B-1----:R-:W-:-:S04]  /*e840*/  @!P2 LEA R2, P3, R8, R0, 0x2 ;  /* 0x000000000802a211 */ /* 0x002fc800078610ff */
[----:B------:R-:W-:Y:S02]  /*e850*/  @!P2 LEA.HI.X R3, R8, R4, R9, 0x2, P3 ;  /* 0x000000040803a211 */ /* 0x000fe400018f1409 */
[----:B------:R-:W-:-:S03]  /*e860*/  @!P6 LEA R8, P3, R11, R0, 0x2 ;  /* 0x000000000b08e211 */ /* 0x000fc600078610ff */
[----:B------:R1:W-:Y:S01]  /*e870*/  @!P2 ST.E.64 [R2.64], R102 ;  /* 0x000000660200a985 */ /* 0x0003e2000c101b06 */
[----:B------:R-:W-:Y:S02]  /*e880*/  @!P6 LEA.HI.X R9, R11, R4, R13, 0x2, P3 ;  /* 0x000000040b09e211 */ /* 0x000fe400018f140d */
[----:B------:R-:W-:Y:S02]  /*e890*/  ISETP.GE.AND P3, PT, R15, c[0x0][0x3c8], PT ;  /* 0x0000f2000f007a0c */ /* 0x000fe40003f66270 */
[----:B----4-:R-:W-:Y:S01]  /*e8a0*/  @!P1 LEA R6, P2, R14, R0, 0x2 ;  /* 0x000000000e069211 */ /* 0x010fe200078410ff */
[----:B------:R4:W-:Y:S01]  /*e8b0*/  @!P6 ST.E.64 [R8.64], R114 ;  /* 0x000000720800e985 */ /* 0x0009e2000c101b06 */
[C---:B------:R-:W-:Y:S02]  /*e8c0*/  IADD3 R11, R243.reuse, 0x38, RZ ;  /* 0x00000038f30b7810 */ /* 0x040fe40007ffe0ff */
[----:B------:R-:W-:Y:S02]  /*e8d0*/  IADD3 R13, R243, 0x48, RZ ;  /* 0x00000048f30d7810 */ /* 0x000fe40007ffe0ff */
[----:B------:R-:W-:-:S02]  /*e8e0*/  SHF.R.S32.HI R11, RZ, 0x1f, R11 ;  /* 0x0000001fff0b7819 */ /* 0x000fc4000001140b */
[----:B------:R-:W-:Y:S02]  /*e8f0*/  @!P1 LEA.HI.X R7, R14, R4, R16, 0x2, P2 ;  /* 0x000000040e079211 */ /* 0x000fe400010f1410 */
[----:B------:R-:W-:Y:S02]  /*e900*/  ISETP.GE.AND P2, PT, R13, c[0x0][0x3c8], PT ;  /* 0x0000f2000d007a0c */ /* 0x000fe40003f46270 */
[C---:B------:R-:W-:Y:S01]  /*e910*/  IADD3 R16, R243.reuse, 0x40, RZ ;  /* 0x00000040f3107810 */ /* 0x040fe20007ffe0ff */
[----:B------:R5:W-:Y:S01]  /*e920*/  @!P1 ST.E.64 [R6.64], R112 ;  /* 0x0000007006009985 */ /* 0x000be2000c101b06 */
[----:B------:R-:W-:Y:S02]  /*e930*/  IADD3 R14, R243, 0x50, RZ ;  /* 0x00000050f30e7810 */ /* 0x000fe40007ffe0ff */
[----:B------:R-:W-:Y:S02]  /*e940*/  SHF.R.S32.HI R16, RZ, 0x1f, R16 ;  /* 0x0000001fff107819 */ /* 0x000fe40000011410 */
[----:B------:R-:W-:-:S02]  /*e950*/  ISETP.GE.AND P1, PT, R14, c[0x0][0x3c8], PT ;  /* 0x0000f2000e007a0c */ /* 0x000fc40003f26270 */
[----:B-1----:R-:W-:-:S04]  /*e960*/  @!P0 LEA R2, P6, R10, R0, 0x2 ;  /* 0x000000000a028211 */ /* 0x002fc800078c10ff */
[----:B------:R-:W-:Y:S02]  /*e970*/  @!P0 LEA.HI.X R3, R10, R4, R11, 0x2, P6 ;  /* 0x000000040a038211 */ /* 0x000fe400030f140b */
[----:B------:R-:W-:-:S03]  /*e980*/  @!P3 LEA R10, P6, R15, R0, 0x2 ;  /* 0x000000000f0ab211 */ /* 0x000fc600078c10ff */
[----:B------:R1:W-:Y:S01]  /*e990*/  @!P0 ST.E.64 [R2.64], R122 ;  /* 0x0000007a02008985 */ /* 0x0003e2000c101b06 */
[----:B------:R-:W-:Y:S02]  /*e9a0*/  @!P3 LEA.HI.X R11, R15, R4, R16, 0x2, P6 ;  /* 0x000000040f0bb211 */ /* 0x000fe400030f1410 */
[----:B------:R-:W-:Y:S02]  /*e9b0*/  IADD3 R16, R243, 0x48, RZ ;  /* 0x00000048f3107810 */ /* 0x000fe40007ffe0ff */
[----:B------:R-:W-:Y:S01]  /*e9c0*/  ISETP.GE.AND P0, PT, R252, c[0x0][0x3c8], PT ;  /* 0x0000f200fc007a0c */ /* 0x000fe20003f06270 */
[----:B------:R2:W-:Y:S01]  /*e9d0*/  @!P3 ST.E.64 [R10.64], R158 ;  /* 0x0000009e0a00b985 */ /* 0x0005e2000c101b06 */
[----:B------:R-:W-:Y:S02]  /*e9e0*/  SHF.R.S32.HI R16, RZ, 0x1f, R16 ;  /* 0x0000001fff107819 */ /* 0x000fe40000011410 */
[----:B----4-:R-:W-:Y:S02]  /*e9f0*/  @!P2 LEA R8, P6, R13, R0, 0x2 ;  /* 0x000000000d08a211 */ /* 0x010fe400078c10ff */
[----:B------:R-:W-:-:S02]  /*ea00*/  IADD3 R15, R243, 0x50, RZ ;  /* 0x00000050f30f7810 */ /* 0x000fc40007ffe0ff */
[----:B------:R-:W-:Y:S02]  /*ea10*/  @!P2 LEA.HI.X R9, R13, R4, R16, 0x2, P6 ;  /* 0x000000040d09a211 */ /* 0x000fe400030f1410 */
[----:B------:R-:W-:Y:S02]  /*ea20*/  SHF.R.S32.HI R15, RZ, 0x1f, R15 ;  /* 0x0000001fff0f7819 */ /* 0x000fe4000001140f */
[C---:B-----5:R-:W-:Y:S01]  /*ea30*/  @!P1 LEA R6, P6, R14.reuse, R0, 0x2 ;  /* 0x000000000e069211 */ /* 0x060fe200078c10ff */
[----:B------:R2:W-:Y:S01]  /*ea40*/  @!P2 ST.E.64 [R8.64], R154 ;  /* 0x0000009a0800a985 */ /* 0x0005e2000c101b06 */
[----:B------:R-:W-:Y:S02]  /*ea50*/  SHF.R.S32.HI R13, RZ, 0x1f, R252 ;  /* 0x0000001fff0d7819 */ /* 0x000fe400000114fc */
[----:B------:R-:W-:-:S05]  /*ea60*/  @!P1 LEA.HI.X R7, R14, R4, R15, 0x2, P6 ;  /* 0x000000040e079211 */ /* 0x000fca00030f140f */
[----:B------:R2:W-:Y:S01]  /*ea70*/  @!P1 ST.E.64 [R6.64], R82 ;  /* 0x0000005206009985 */ /* 0x0005e2000c101b06 */
[----:B-1----:R-:W-:-:S04]  /*ea80*/  @!P0 LEA R2, P6, R252, R0, 0x2 ;  /* 0x00000000fc028211 */ /* 0x002fc800078c10ff */
[----:B------:R-:W-:-:S05]  /*ea90*/  @!P0 LEA.HI.X R3, R252, R4, R13, 0x2, P6 ;  /* 0x00000004fc038211 */ /* 0x000fca00030f140d */
[----:B------:R2:W-:Y:S04]  /*eaa0*/  @!P0 ST.E.64 [R2.64], R80 ;  /* 0x0000005002008985 */ /* 0x0005e8000c101b06 */
.L_x_3249:
[----:B------:R-:W-:Y:S05]  /*eab0*/  BSYNC B0 ;  /* 0x0000000000007941 */ /* 0x000fea0003800000 */
.L_x_3248:
[----:B------:R-:W-:Y:S05]  /*eac0*/  BRA.DIV ~URZ, `(.L_x_3250) ;  /* 0x000057e27f007947 */ /* 0x000fea000b800000 */
[----:B-1----:R1:W2:Y:S02]  /*ead0*/  SHFL.IDX PT, R4, R5, 0x2, 0x1c1f ;  /* 0x005c1f0005047f89 */ /* 0x0022a400000e0000 */
.L_x_3334:
[----:B------:R-:W-:Y:S05]  /*eae0*/  BRA.DIV ~URZ, `(.L_x_3251) ;  /* 0x000058327f007947 */ /* 0x000fea000b800000 */
[----:B----4-:R4:W1:Y:S02]  /*eaf0*/  SHFL.IDX PT, R0, R12, 0x2, 0x1c1f ;  /* 0x005c1f000c007f89 */ /* 0x01086400000e0000 */
.L_x_3335:
[----:B------:R-:W-:Y:S01]  /*eb00*/  BSSY B0, `(.L_x_3252) ;  /* 0x0000052000007945 */ /* 0x000fe20003800000 */
[----:B------:R-:W-:Y:S05]  /*eb10*/  @P4 BRA `(.L_x_3253) ;  /* 0x0000050000004947 */ /* 0x000fea0003800000 */
[C---:B--2---:R-:W-:Y:S02]  /*eb20*/  IADD3 R6, R243.reuse, 0x8, RZ ;  /* 0x00000008f3067810 */ /* 0x044fe40007ffe0ff */
[C---:B------:R-:W-:Y:S02]  /*eb30*/  ISETP.GE.AND P0, PT, R243.reuse, c[0x0][0x3c8], PT ;  /* 0x0000f200f3007a0c */ /* 0x040fe40003f06270 */
        /* <DEDUP_REMOVED lines=10> */
[CC--:B------:R-:W-:Y:S02]  /*ebe0*/  @!P0 LEA.HI.X R3, R243.reuse, R4.reuse, R11, 0x2, P6 ;  /* 0x00000004f3038211 */ /* 0x0c0fe400030f140b */
        /* <DEDUP_REMOVED lines=20> */
[----:B------:R-:W-:Y:S02]  /*ed30*/  SHF.R.S32.HI R17, RZ, 0x1f, R17 ;  /* 0x0000001fff117819 */ /* 0x000fe40000011411 */
        /* <DEDUP_REMOVED lines=24> */
[----:B------:R-:W-:Y:S02]  /*eec0*/  SHF.R.S32.HI R11, RZ, 0x1f, R11 ;  /* 0x0000001fff0b7819 */ /* 0x000fe4000001140b */
[----:B------:R-:W-:Y:S02]  /*eed0*/  IADD3 R15, R243, 0x40, RZ ;  /* 0x00000040f30f7810 */ /* 0x000fe40007ffe0ff */
[----:B------:R-:W-:Y:S02]  /*eee0*/  ISETP.GE.AND P0, PT, R252, c[0x0][0x3c8], PT ;  /* 0x0000f200fc007a0c */ /* 0x000fe40003f06270 */
[----:B------:R-:W-:-:S02]  /*eef0*/  SHF.R.S32.HI R15, RZ, 0x1f, R15 ;  /* 0x0000001fff0f7819 */ /* 0x000fc4000001140f */
[----:B-1----:R-:W-:-:S04]  /*ef00*/  @!P4 LEA R2, P6, R10, R0, 0x2 ;  /* 0x000000000a02c211 */ /* 0x002fc800078c10ff */
[----:B------:R-:W-:Y:S02]  /*ef10*/  @!P4 LEA.HI.X R3, R10, R4, R11, 0x2, P6 ;  /* 0x000000040a03c211 */ /* 0x000fe400030f140b */
[----:B------:R-:W-:-:S03]  /*ef20*/  @!P3 LEA R10, P6, R13, R0, 0x2 ;  /* 0x000000000d0ab211 */ /* 0x000fc600078c10ff */
[----:B------:R1:W-:Y:S01]  /*ef30*/  @!P4 ST.E.64 [R2.64], R52 ;  /* 0x000000340200c985 */ /* 0x0003e2000c101b06 */
[----:B------:R-:W-:Y:S02]  /*ef40*/  @!P3 LEA.HI.X R11, R13, R4, R15, 0x2, P6 ;  /* 0x000000040d0bb211 */ /* 0x000fe400030f140f */
[-C--:B------:R-:W-:Y:S02]  /*ef50*/  @!P2 LEA R8, P4, R16, R0.reuse, 0x2 ;  /* 0x000000001008a211 */ /* 0x080fe400078810ff */
[----:B------:R-:W-:Y:S01]  /*ef60*/  IADD3 R15, R243, 0x50, RZ ;  /* 0x00000050f30f7810 */ /* 0x000fe20007ffe0ff */
[----:B------:R3:W-:Y:S01]  /*ef70*/  @!P3 ST.E.64 [R10.64], R72 ;  /* 0x000000480a00b985 */ /* 0x0007e2000c101b06 */
[----:B--2---:R-:W-:Y:S02]  /*ef80*/  @!P1 LEA R6, P6, R14, R0, 0x2 ;  /* 0x000000000e069211 */ /* 0x004fe400078c10ff */
[----:B------:R-:W-:Y:S02]  /*ef90*/  SHF.R.S32.HI R15, RZ, 0x1f, R15 ;  /* 0x0000001fff0f7819 */ /* 0x000fe4000001140f */
[----:B------:R-:W-:-:S02]  /*efa0*/  @!P2 LEA.HI.X R9, R16, R4, R17, 0x2, P4 ;  /* 0x000000041009a211 */ /* 0x000fc400020f1411 */
[----:B------:R-:W-:Y:S02]  /*efb0*/  SHF.R.S32.HI R13, RZ, 0x1f, R252 ;  /* 0x0000001fff0d7819 */ /* 0x000fe400000114fc */
[----:B------:R-:W-:Y:S01]  /*efc0*/  @!P1 LEA.HI.X R7, R14, R4, R15, 0x2, P6 ;  /* 0x000000040e079211 */ /* 0x000fe200030f140f */
[----:B------:R3:W-:Y:S04]  /*efd0*/  @!P2 ST.E.64 [R8.64], R68 ;  /* 0x000000440800a985 */ /* 0x0007e8000c101b06 */
[----:B------:R3:W-:Y:S01]  /*efe0*/  @!P1 ST.E.64 [R6.64], R56 ;  /* 0x0000003806009985 */ /* 0x0007e2000c101b06 */
[----:B-1----:R-:W-:-:S04]  /*eff0*/  @!P0 LEA R2, P4, R252, R0, 0x2 ;  /* 0x00000000fc028211 */ /* 0x002fc800078810ff */
[----:B------:R-:W-:-:S05]  /*f000*/  @!P0 LEA.HI.X R3, R252, R4, R13, 0x2, P4 ;  /* 0x00000004fc038211 */ /* 0x000fca00020f140d */
[----:B------:R3:W-:Y:S04]  /*f010*/  @!P0 ST.E.64 [R2.64], R28 ;  /* 0x0000001c02008985 */ /* 0x0007e8000c101b06 */
.L_x_3253:
[----:B------:R-:W-:Y:S05]  /*f020*/  BSYNC B0 ;  /* 0x0000000000007941 */ /* 0x000fea0003800000 */
.L_x_3252:
[----:B------:R-:W-:Y:S05]  /*f030*/  BRA.DIV ~URZ, `(.L_x_3254) ;  /* 0x000053527f007947 */ /* 0x000fea000b800000 */
[----:B--2---:R2:W3:Y:S04]  /*f040*/  SHFL.IDX PT, R4, R5, 0x3, 0x1c1f ;  /* 0x007c1f0005047f89 */ /* 0x0044e800000e0000 */
[----:B-1----:R2:W1:Y:S02]  /*f050*/  SHFL.IDX PT, R0, R12, 0x3, 0x1c1f ;  /* 0x007c1f000c007f89 */ /* 0x00246400000e0000 */
.L_x_3336:
[----:B------:R-:W-:Y:S05]  /*f060*/  @P5 BRA `(.L_x_3242) ;  /* 0x000011f000005947 */ /* 0x000fea0003800000 */
[C---:B---3--:R-:W-:Y:S02]  /*f070*/  IADD3 R8, R243.reuse, 0x8, RZ ;  /* 0x00000008f3087810 */ /* 0x048fe40007ffe0ff */
[C---:B------:R-:W-:Y:S02]  /*f080*/  ISETP.GE.AND P4, PT, R243.reuse, c[0x0][0x3c8], PT ;  /* 0x0000f200f3007a0c */ /* 0x040fe40003f86270 */
        /* <DEDUP_REMOVED lines=14> */
[C---:B------:R-:W-:Y:S01]  /*f170*/  IADD3 R16, R243.reuse, 0x10, RZ ;  /* 0x00000010f3107810 */ /* 0x040fe20007ffe0ff */
        /* <DEDUP_REMOVED lines=20> */
[----:B--2---:R-:W-:Y:S02]  /*f2c0*/  @!P0 LEA R2, P3, R5, R0, 0x2 ;  /* 0x0000000005028211 */ /* 0x004fe400078610ff */
        /* <DEDUP_REMOVED lines=12> */
[C---:B--2---:R-:W-:Y:S02]  /*f390*/  @!P5 LEA R2, P6, R10.reuse, R0, 0x2 ;  /* 0x000000000a02d211 */ /* 0x044fe400078c10ff */
[----:B------:R-:W-:Y:S01]  /*f3a0*/  IADD3 R14, R243, 0x38, RZ ;  /* 0x00000038f30e7810 */ /* 0x000fe20007ffe0ff */
[----:B------:R1:W-:Y:S01]  /*f3b0*/  @!P4 ST.E.64 [R6.64], R46 ;  /* 0x0000002e0600c985 */ /* 0x0003e2000c101b06 */
[----:B------:R-:W-:Y:S02]  /*f3c0*/  ISETP.GE.AND P0, PT, R5, c[0x0][0x3c8], PT ;  /* 0x0000f20005007a0c */ /* 0x000fe40003f06270 */
[----:B------:R-:W-:Y:S02]  /*f3d0*/  @!P5 LEA.HI.X R3, R10, R4, R11, 0x2, P6 ;  /* 0x000000040a03d211 */ /* 0x000fe400030f140b */
[----:B------:R-:W-:-:S02]  /*f3e0*/  @!P3 LEA R10, P4, R12, R0, 0x2 ;  /* 0x000000000c0ab211 */ /* 0x000fc400078810ff */
[----:B------:R-:W-:Y:S01]  /*f3f0*/  SHF.R.S32.HI R14, RZ, 0x1f, R14 ;  /* 0x0000001fff0e7819 */ /* 0x000fe2000001140e */
[----:B------:R2:W-:Y:S01]  /*f400*/  @!P5 ST.E.64 [R2.64], R50 ;  /* 0x000000320200d985 */ /* 0x0005e2000c101b06 */
[C---:B------:R-:W-:Y:S02]  /*f410*/  IADD3 R16, R243.reuse, 0x40, RZ ;  /* 0x00000040f3107810 */ /* 0x040fe40007ffe0ff */
        /* <DEDUP_REMOVED lines=14> */
[----:B------:R-:W-:-:S05]  /*f500*/  @!P0 LEA.HI.X R3, R5, R4, R12, 0x2, P4 ;  /* 0x0000000405038211 */ /* 0x000fca00020f140c */
        /* <DEDUP_REMOVED lines=8> */
.L_x_3227:
        /* <DEDUP_REMOVED lines=22> */
.L_x_3255:
        /* <DEDUP_REMOVED lines=57> */
.L_x_3257:
[----:B------:R-:W-:Y:S05]  /*fa80*/  BSYNC B0 ;  /* 0x0000000000007941 */ /* 0x000fea0003800000 */
.L_x_3256:
        /* <DEDUP_REMOVED lines=34> */
.L_x_3337:
[----:B------:R-:W-:Y:S05]  /*fcb0*/  BRA.DIV ~URZ, `(.L_x_3259) ;  /* 0x000048127f007947 */ /* 0x000fea000b800000 */
[----:B------:R3:W4:Y:S02]  /*fcc0*/  SHFL.IDX PT, R0, R12, RZ, 0x1c1f ;  /* 0x001c1fff0c007589 */ /* 0x00072400000e0000 */
.L_x_3338:
        /* <DEDUP_REMOVED lines=20> */
.L_x_3261:
[----:B------:R-:W-:Y:S05]  /*fe10*/  BSYNC B0 ;  /* 0x0000000000007941 */ /* 0x000fea0003800000 */
.L_x_3260:
[----:B------:R-:W-:Y:S05]  /*fe20*/  BRA.DIV ~URZ, `(.L_x_3262) ;  /* 0x000047127f007947 */ /* 0x000fea000b800000 */
[----:B--2---:R2:W1:Y:S04]  /*fe30*/  SHFL.IDX PT, R4, R5, 0x1, 0x1c1f ;  /* 0x003c1f0005047f89 */ /* 0x00446800000e0000 */
[----:B----4-:R2:W4:Y:S02]  /*fe40*/  SHFL.IDX PT, R0, R12, 0x1, 0x1c1f ;  /* 0x003c1f000c007f89 */ /* 0x01052400000e0000 */
.L_x_3339:
        /* <DEDUP_REMOVED lines=19> */
.L_x_3264:
[----:B------:R-:W-:Y:S05]  /*ff80*/  BSYNC B0 ;  /* 0x0000000000007941 */ /* 0x000fea0003800000 */
.L_x_3263:
[----:B------:R-:W-:Y:S05]  /*ff90*/  BRA.DIV ~URZ, `(.L_x_3265) ;  /* 0x000046727f007947 */ /* 0x000fea000b800000 */
[----:B-1----:R1:W2:Y:S02]  /*ffa0*/  SHFL.IDX PT, R4, R5, 0x2, 0x1c1f ;  /* 0x005c1f0005047f89 */ /* 0x0022a400000e0000 */
.L_x_3340:
[----:B------:R-:W-:Y:S05]  /*ffb0*/  BRA.DIV ~URZ, `(.L_x_3266) ;  /* 0x000046c27f007947 */ /* 0x000fea000b800000 */
[----:B----4-:R4:W1:Y:S02]  /*ffc0*/  SHFL.IDX PT, R0, R12, 0x2, 0x1c1f ;  /* 0x005c1f000c007f89 */ /* 0x01086400000e0000 */
.L_x_3341:
        /* <DEDUP_REMOVED lines=19> */
.L_x_3268:
[----:B------:R-:W-:Y:S05]  /*10100*/  BSYNC B0 ;  /* 0x0000000000007941 */ /* 0x000fea0003800000 */
.L_x_3267:
[----:B------:R-:W-:Y:S05]  /*10110*/  BRA.DIV ~URZ, `(.L_x_3269) ;  /* 0x000045d27f007947 */ /* 0x000fea000b800000 */
[----:B--2---:R2:W3:Y:S04]  /*10120*/  SHFL.IDX PT, R4, R5, 0x3, 0x1c1f ;  /* 0x007c1f0005047f89 */ /* 0x0044e800000e0000 */
[----:B-1----:R2:W1:Y:S02]  /*10130*/  SHFL.IDX PT, R0, R12, 0x3, 0x1c1f ;  /* 0x007c1f000c007f89 */ /* 0x00246400000e0000 */
.L_x_3342:
        /* <DEDUP_REMOVED lines=18> */
.L_x_3242:
[----:B------:R-:W-:Y:S05]  /*10260*/  BSYNC B1 ;  /* 0x0000000000017941 */ /* 0x000fea0003800000 */
.L_x_3226:
        /* <DEDUP_REMOVED lines=9> */
[----:B--2-4-:R-:W-:-:S04]  /*10300*/  LOP3.LUT R12, R0, 0x1f, RZ, 0xc0, !PT ;  /* 0x0000001f000c7812 */ /* 0x014fc800078ec0ff */
[----:B------:R-:W-:Y:S01]  /*10310*/  ISETP.NE.AND P5, PT, R12, 0x1f, PT ;  /* 0x0000001f0c00780c */ /* 0x000fe20003fa5270 */
[----:B------:R-:W-:Y:S10]  /*10320*/  BRA.DIV ~URZ, `(.L_x_3271) ;  /* 0x000044927f007947 */ /* 0x000ff4000b800000 */
[----:B------:R2:W3:Y:S02]  /*10330*/  SHFL.IDX PT, R9, R74, RZ, 0x1f ;  /* 0x00001fff4a097589 */ /* 0x0004e400000e0000 */
.L_x_3343:
[----:B------:R-:W-:Y:S05]  /*10340*/  BRA.DIV ~URZ, `(.L_x_3272) ;  /* 0x000044e27f007947 */ /* 0x000fea000b800000 */
[----:B------:R4:W2:Y:S02]  /*10350*/  SHFL.IDX PT, R8, R74, 0x1, 0x1f ;  /* 0x00201f004a087f89 */ /* 0x0008a400000e0000 */
.L_x_3344:
[----:B-1----:R-:W-:Y:S02]  /*10360*/  IMAD.IADD R0, R247, 0x1, R12 ;  /* 0x00000001f7007824 */ /* 0x002fe400078e020c */
[----:B------:R-:W-:-:S03]  /*10370*/  IMAD.MOV.U32 R6, RZ, RZ, RZ ;  /* 0x000000ffff067224 */ /* 0x000fc600078e00ff */
        /* <DEDUP_REMOVED lines=15> */
[----:B------:R1:W4:Y:S02]  /*10470*/  SHFL.UP PT, R4, R0, 0x1, RZ ;  /* 0x0420000000047989 */ /* 0x00032400000e00ff */
.L_x_3345:
[----:B----4-:R-:W-:-:S04]  /*10480*/  SEL R4, R4, RZ, P0 ;  /* 0x000000ff04047207 */ /* 0x010fc80000000000 */
        /* <DEDUP_REMOVED lines=14> */
[----:B------:R1:W4:Y:S02]  /*10570*/  SHFL.IDX PT, R0, R4, 0x1f, 0x1f ;  /* 0x03e01f0004007f89 */ /* 0x00032400000e0000 */
.L_x_3346:
[----:B----4-:R-:W-:Y:S01]  /*10580*/  IMAD R0, R0, c[0x0][0x538], RZ ;  /* 0x00014e0000007a24 */ /* 0x010fe200078e02ff */
[----:B------:R-:W-:Y:S04]  /*10590*/  BSSY B1, `(.L_x_3275) ;  /* 0x00000c5000017945 */ /* 0x000fe80003800000 */
[----:B--2---:R-:W-:-:S04]  /*105a0*/  IADD3 R8, R0, R8, RZ ;  /* 0x0000000800087210 */ /* 0x004fc80007ffe0ff */
[----:B---3--:R-:W-:-:S13]  /*105b0*/  ISETP.GT.AND P6, PT, R8, R9, PT ;  /* 0x000000090800720c */ /* 0x008fda0003fc4270 */
[----:B------:R-:W-:Y:S05]  /*105c0*/  @P6 BRA `(.L_x_3276) ;  /* 0x0000024000006947 */ /* 0x000fea0003800000 */
.L_x_3280:
        /* <DEDUP_REMOVED lines=16> */
.L_x_3347:
        /* <DEDUP_REMOVED lines=16> */
.L_x_3348:
[----:B--2---:R-:W-:-:S05]  /*107d0*/  IMAD R0, R0, c[0x0][0x538], RZ ;  /* 0x00014e0000007a24 */ /* 0x004fca00078e02ff */
[----:B------:R-:W-:-:S04]  /*107e0*/  IADD3 R8, R0, R8, RZ ;  /* 0x0000000800087210 */ /* 0x000fc80007ffe0ff */
[----:B------:R-:W-:-:S13]  /*107f0*/  ISETP.GT.AND P6, PT, R8, R9, PT ;  /* 0x000000090800720c */ /* 0x000fda0003fc4270 */
[----:B-1----:R-:W-:Y:S05]  /*10800*/  @!P6 BRA `(.L_x_3280) ;  /* 0xfffffdc00000e947 */ /* 0x002fea000383ffff */
.L_x_3276:
[----:B------:R-:W-:-:S05]  /*10810*/  IADD3 R5, -R0, R8, RZ ;  /* 0x0000000800057210 */ /* 0x000fca0007ffe1ff */
[----:B------:R-:W-:-:S05]  /*10820*/  IMAD R0, R4, c[0x0][0x538], R5 ;  /* 0x00014e0004007a24 */ /* 0x000fca00078e0205 */
[----:B------:R-:W-:Y:S01]  /*10830*/  ISETP.GT.AND P0, PT, R0, R9, PT ;  /* 0x000000090000720c */ /* 0x000fe20003f04270 */
[----:B------:R-:W-:-:S12]  /*10840*/  BRA.DIV ~URZ, `(.L_x_3281) ;  /* 0x000044427f007947 */ /* 0x000fd8000b800000 */
[----:B------:R-:W-:-:S04]  /*10850*/  VOTE.ANY R10, PT, !P0 ;  /* 0x00000000000a7806 */ /* 0x000fc800040e0100 */
.L_x_3349:
[----:B------:R-:W2:Y:S02]  /*10860*/  POPC R0, R10 ;  /* 0x0000000a00007309 */ /* 0x000ea40000000000 */
[----:B--2---:R-:W-:Y:S01]  /*10870*/  IADD3 R247, R0, R247, RZ ;  /* 0x000000f700f77210 */ /* 0x004fe20007ffe0ff */
[----:B------:R-:W-:Y:S05]  /*10880*/  BRA.DIV ~URZ, `(.L_x_3282) ;  /* 0x000044527f007947 */ /* 0x000fea000b800000 */
[----:B------:R2:W3:Y:S04]  /*10890*/  SHFL.IDX PT, R8, R6, R0, 0x1f ;  /* 0x00001f0006087589 */ /* 0x0004e800000e0000 */
[----:B------:R2:W4:Y:S02]  /*108a0*/  SHFL.IDX PT, R7, R7, R0, 0x1f ;  /* 0x00001f0007077589 */ /* 0x00052400000e0000 */
.L_x_3350:
[----:B------:R-:W-:Y:S01]  /*108b0*/  ISETP.NE.AND P0, PT, R10, RZ, PT ;  /* 0x000000ff0a00720c */ /* 0x000fe20003f05270 */
[----:B------:R-:W-:-:S12]  /*108c0*/  BSSY B0, `(.L_x_3283) ;  /* 0x0000005000007945 */ /* 0x000fd80003800000 */
[----:B------:R-:W-:Y:S05]  /*108d0*/  @!P0 BRA `(.L_x_3284) ;  /* 0x0000003000008947 */ /* 0x000fea0003800000 */
[----:B--2---:R-:W-:Y:S01]  /*108e0*/  IADD3 R0, R0, -0x1, RZ ;  /* 0xffffffff00007810 */ /* 0x004fe20007ffe0ff */
[----:B------:R-:W-:Y:S05]  /*108f0*/  BRA.DIV ~URZ, `(.L_x_3285) ;  /* 0x000044b27f007947 */ /* 0x000fea000b800000 */
[----:B------:R2:W1:Y:S02]  /*10900*/  SHFL.IDX PT, R11, R4, R0, 0x1f ;  /* 0x00001f00040b7589 */ /* 0x00046400000e0000 */
.L_x_3284:
[----:B------:R-:W-:Y:S05]  /*10910*/  BSYNC B0 ;  /* 0x0000000000007941 */ /* 0x000fea0003800000 */
.L_x_3283:
[----:B----4-:R-:W-:Y:S01]  /*10920*/  ISETP.NE.AND P0, PT, R7, 0x1, PT ;  /* 0x000000010700780c */ /* 0x010fe20003f05270 */
[----:B-1----:R-:W-:Y:S01]  /*10930*/  IMAD R244, R11, c[0x0][0x538], R5 ;  /* 0x00014e000bf47a24 */ /* 0x002fe200078e0205 */
[----:B------:R-:W-:Y:S04]  /*10940*/  BSSY B0, `(.L_x_3286) ;  /* 0x0000082000007945 */ /* 0x000fe80003800000 */
[----:B------:R-:W-:-:S07]  /*10950*/  IADD3 R9, -R244, R9, RZ ;  /* 0x00000009f4097210 */ /* 0x000fce0007ffe1ff */
[----:B------:R-:W-:Y:S05]  /*10960*/  @!P0 BRA `(.L_x_3287) ;  /* 0x000003d000008947 */ /* 0x000fea0003800000 */
[-C--:B---3--:R-:W-:Y:S02]  /*10970*/  IABS R2, R8.reuse ;  /* 0x0000000800027213 */ /* 0x088fe40000000000 */
[----:B------:R-:W-:Y:S02]  /*10980*/  IABS R10, R8 ;  /* 0x00000008000a7213 */ /* 0x000fe40000000000 */
[----:B--2---:R-:W1:Y:S08]  /*10990*/  I2F.RP R0, R2 ;  /* 0x0000000200007306 */ /* 0x004e700000209400 */
        /* <DEDUP_REMOVED lines=56> */
[----:B------:R-:W-:Y:S01]  /*10d20*/  IMAD R246, R3, 0x10000, R0 ;  /* 0x0001000003f67824 */ /* 0x000fe200078e0200 */
[----:B------:R-:W-:Y:S05]  /*10d30*/  BRA `(.L_x_3288) ;  /* 0x0000042000007947 */ /* 0x000fea0003800000 */
.L_x_3287:
[----:B------:R-:W-:-:S04]  /*10d40*/  IMAD.MOV.U32 R2, RZ, RZ, 0x4 ;  /* 0x00000004ff027424 */ /* 0x000fc800078e00ff */
[----:B------:R-:W-:-:S05]  /*10d50*/  IMAD.WIDE R2, R247, R2, c[0x0][0x590] ;  /* 0x00016400f7027625 */ /* 0x000fca00078e0202 */
[----:B--2---:R-:W2:Y:S02]  /*10d60*/  LDG.E R4, [R2.64] ;  /* 0x0000000602047981 */ /* 0x004ea4000c1e1900 */
[----:B--23--:R-:W-:-:S05]  /*10d70*/  IMAD R10, R4, R8, RZ ;  /* 0x00000008040a7224 */ /* 0x00cfca00078e02ff */
        /* <DEDUP_REMOVED lines=61> */
[----:B------:R-:W-:Y:S02]  /*11150*/  IMAD R246, R2, R3, R6 ;  /* 0x0000000302f67224 */ /* 0x000fe400078e0206 */
.L_x_3288:
[----:B------:R-:W-:Y:S05]  /*11160*/  BSYNC B0 ;  /* 0x0000000000007941 */ /* 0x000fea0003800000 */
.L_x_3286:
[----:B------:R-:W-:-:S04]  /*11170*/  LOP3.LUT R2, RZ, R2, RZ, 0x33, !PT ;  /* 0x00000002ff027212 */ /* 0x000fc800078e33ff */
[----:B------:R-:W-:Y:S01]  /*11180*/  IADD3 R245, R2, R8, RZ ;  /* 0x0000000802f57210 */ /* 0x000fe20007ffe0ff */
[----:B------:R-:W-:Y:S05]  /*11190*/  BRA `(.L_x_3289) ;  /* 0x0000004000007947 */ /* 0x000fea0003800000 */
.L_x_3277:
[----:B------:R-:W-:Y:S01]  /*111a0*/  IMAD.MOV.U32 R244, RZ, RZ, R9 ;  /* 0x000000fffff47224 */ /* 0x000fe200078e0009 */
[----:B------:R-:W-:Y:S01]  /*111b0*/  MOV R246, RZ ;  /* 0x000000ff00f67202 */ /* 0x000fe20000000f00 */
[----:B------:R-:W-:Y:S01]  /*111c0*/  IMAD.MOV.U32 R245, RZ, RZ, RZ ;  /* 0x000000fffff57224 */ /* 0x000fe200078e00ff */
[----:B------:R-:W-:Y:S02]  /*111d0*/  MOV R247, c[0x0][0x53c] ;  /* 0x00014f0000f77a02 */ /* 0x000fe40000000f00 */
.L_x_3289:
[----:B------:R-:W-:Y:S05]  /*111e0*/  BSYNC B1 ;  /* 0x0000000000017941 */ /* 0x000fea0003800000 */
.L_x_3275:
[----:B------:R-:W-:Y:S01]  /*111f0*/  WARPSYNC 0xffffffff ;  /* 0xffffffff00007948 */ /* 0x000fe20003800000 */
[----:B------:R-:W-:Y:S01]  /*11200*/  BAR.SYNC.DEFER_BLOCKING 0x4, 0x80 ;  /* 0x0102000000007b1d */ /* 0x000fe20000010000 */
[----:B------:R-:W-:-:S13]  /*11210*/  ISETP.NE.AND P0, PT, R12, RZ, PT ;  /* 0x000000ff0c00720c */ /* 0x000fda0003f05270 */
[----:B------:R2:W-:Y:S04]  /*11220*/  @!P0 STS.128 [0xc080], R244 ;  /* 0x00c080f4ff008388 */ /* 0x0005e80000000c00 */
[----:B------:R-:W-:Y:S06]  /*11230*/  BAR.ARV 0x5, 0x80 ;  /* 0x0142000000007b1d */ /* 0x000fec0000002000 */
.L_x_3270:
[----:B-1----:R-:W-:-:S13]  /*11240*/  ISETP.GE.AND P0, PT, R247, c[0x0][0x53c], PT ;  /* 0x00014f00f7007a0c */ /* 0x002fda0003f06270 */
[----:B--23--:R-:W-:Y:S01]  /*11250*/  @P0 CALL.REL.NOINC `(.L_x_3290) ;  /* 0x0000001000000944 */ /* 0x00cfe20003c00000 */
[----:B------:R-:W-:Y:S05]  /*11260*/  BRA `(.L_x_3291) ;  /* 0xffff07c000007947 */ /* 0x000fea000383ffff */
.L_x_3290:
[----:B------:R-:W-:Y:S05]  /*11270*/  EXIT ;  /* 0x000000000000794d */ /* 0x000fea0003800000 */
.L_x_3153:
[----:B------:R-:W-:Y:S01]  /*11280*/  IMAD.MOV.U32 R0, RZ, RZ, R5 ;  /* 0x000000ffff007224 */ /* 0x000fe200078e0005 */
[----:B------:R-:W-:Y:S02]  /*11290*/  MOV R2, 0x1 ;  /* 0x0000000100027802 */ /* 0x000fe40000000f00 */
[----:B------:R-:W-:Y:S02]  /*112a0*/  MOV R3, 0x112c0 ;  /* 0x000112c000037802 */ /* 0x000fe40000000f00 */
[----:B--2---:R-:W-:Y:S05]  /*112b0*/  CALL.REL.NOINC `($__internal_48_$__cuda_sm70_shflsync_up_p) ;  /* 0x00003c2000007944 */ /* 0x004fea0003c00000 */
[----:B------:R-:W-:Y:S01]  /*112c0*/  MOV R0, R4 ;  /* 0x0000000400007202 */ /* 0x000fe20000000f00 */
[----:B------:R-:W-:Y:S05]  /*112d0*/  BRA `(.L_x_3292) ;  /* 0xfffef16000007947 */ /* 0x000fea000383ffff */
.L_x_3154:
[----:B------:R-:W-:Y:S01]  /*112e0*/  IMAD.MOV.U32 R0, RZ, RZ, R5 ;  /* 0x000000ffff007224 */ /* 0x000fe200078e0005 */
[----:B------:R-:W-:Y:S02]  /*112f0*/  MOV R2, 0x2 ;  /* 0x0000000200027802 */ /* 0x000fe40000000f00 */
[----:B------:R-:W-:Y:S02]  /*11300*/  MOV R3, 0x11320 ;  /* 0x0001132000037802 */ /* 0x000fe40000000f00 */
[----:B--2---:R-:W-:Y:S05]  /*11310*/  CALL.REL.NOINC `($__internal_48_$__cuda_sm70_shflsync_up_p) ;  /* 0x00003bc000007944 */ /* 0x004fea0003c00000 */
[----:B------:R-:W-:Y:S01]  /*11320*/  SEL R0, R4, RZ, P4 ;  /* 0x000000ff04007207 */ /* 0x000fe20002000000 */
[----:B------:R-:W-:Y:S01]  /*11330*/  IMAD.MOV.U32 R2, RZ, RZ, 0x4 ;  /* 0x00000004ff027424 */ /* 0x000fe200078e00ff */
[----:B------:R-:W-:-:S03]  /*11340*/  MOV R3, 0x11370 ;  /* 0x0001137000037802 */ /* 0x000fc60000000f00 */
[----:B------:R-:W-:Y:S02]  /*11350*/  IMAD.IADD R0, R5, 0x1, R0 ;  /* 0x0000000105007824 */ /* 0x000fe400078e0200 */
[----:B------:R-:W-:Y:S05]  /*11360*/  CALL.REL.NOINC `($__internal_48_$__cuda_sm70_shflsync_up_p) ;  /* 0x00003b7000007944 */ /* 0x000fea0003c00000 */
        /* <DEDUP_REMOVED lines=12> */
[----:B------:R-:W-:Y:S02]  /*11430*/  MOV R204, 0x1f ;  /* 0x0000001f00cc7802 */ /* 0x000fe40000000f00 */
[----:B------:R-:W-:Y:S01]  /*11440*/  MOV R3, 0x11480 ;  /* 0x0001148000037802 */ /* 0x000fe20000000f00 */
[----:B------:R-:W-:-:S04]  /*11450*/  IMAD.IADD R4, R0, 0x1, R4 ;  /* 0x0000000100047824 */ /* 0x000fc800078e0204 */
[----:B------:R-:W-:Y:S02]  /*11460*/  IMAD.MOV.U32 R116, RZ, RZ, R4 ;  /* 0x000000ffff747224 */ /* 0x000fe400078e0004 */
[----:B------:R-:W-:Y:S05]  /*11470*/  CALL.REL.NOINC `($__internal_47_$__cuda_sm70_shflsync_idx_p) ;  /* 0x00003a0000007944 */ /* 0x000fea0003c00000 */
[----:B------:R-:W-:Y:S01]  /*11480*/  MOV R0, R204 ;  /* 0x000000cc00007202 */ /* 0x000fe20000000f00 */
[----:B------:R-:W-:Y:S05]  /*11490*/  BRA `(.L_x_3293) ;  /* 0xfffef0a000007947 */ /* 0x000fea000383ffff */
.L_x_3156:
[----:B------:R-:W-:Y:S02]  /*114a0*/  SEL R0, RZ, 0x1, P0 ;  /* 0x00000001ff007807 */ /* 0x000fe40000000000 */
[----:B------:R-:W-:Y:S02]  /*114b0*/  MOV R2, 0x114d0 ;  /* 0x000114d000027802 */ /* 0x000fe40000000f00 */
[----:B--2---:R-:W-:Y:S05]  /*114c0*/  CALL.REL.NOINC `($__internal_49_$__cuda_sm70_votesync_ballot) ;  /* 0x00003a8000007944 */ /* 0x004fea0003c00000 */
[----:B------:R-:W-:Y:S01]  /*114d0*/  MOV R6, R0 ;  /* 0x0000000000067202 */ /* 0x000fe20000000f00 */
[----:B------:R-:W-:Y:S05]  /*114e0*/  BRA `(.L_x_3294) ;  /* 0xfffef0e000007947 */ /* 0x000fea000383ffff */
.L_x_3157:
[----:B------:R-:W-:Y:S01]  /*114f0*/  IMAD.MOV.U32 R116, RZ, RZ, R9 ;  /* 0x000000ffff747224 */ /* 0x000fe200078e0009 */
[----:B------:R-:W-:Y:S01]  /*11500*/  MOV R2, R0 ;  /* 0x0000000000027202 */ /* 0x000fe20000000f00 */
[----:B------:R-:W-:Y:S01]  /*11510*/  IMAD.MOV.U32 R204, RZ, RZ, 0x1f ;  /* 0x0000001fffcc7424 */ /* 0x000fe200078e00ff */
[----:B------:R-:W-:Y:S02]  /*11520*/  MOV R3, 0x11540 ;  /* 0x0001154000037802 */ /* 0x000fe40000000f00 */
[----:B------:R-:W-:Y:S05]  /*11530*/  CALL.REL.NOINC `($__internal_47_$__cuda_sm70_shflsync_idx_p) ;  /* 0x0000394000007944 */ /* 0x000fea0003c00000 */
[----:B------:R-:W-:Y:S01]  /*11540*/  IMAD.MOV.U32 R245, RZ, RZ, R204 ;  /* 0x000000fffff57224 */ /* 0x000fe200078e00cc */
[----:B------:R-:W-:Y:S01]  /*11550*/  MOV R116, R8 ;  /* 0x0000000800747202 */ /* 0x000fe20000000f00 */
[----:B------:R-:W-:Y:S01]  /*11560*/  IMAD.MOV.U32 R5, RZ, RZ, RZ ;  /* 0x000000ffff057224 */ /* 0x000fe200078e00ff */
[----:B------:R-:W-:Y:S01]  /*11570*/  MOV R2, R0 ;  /* 0x0000000000027202 */ /* 0x000fe20000000f00 */
[----:B------:R-:W-:Y:S01]  /*11580*/  IMAD.MOV.U32 R204, RZ, RZ, 0x1f ;  /* 0x0000001fffcc7424 */ /* 0x000fe200078e00ff */
[----:B------:R-:W-:-:S02]  /*11590*/  MOV R3, 0x115b0 ;  /* 0x000115b000037802 */ /* 0x000fc40000000f00 */
[----:B------:R-:W-:Y:S05]  /*115a0*/  CALL.REL.NOINC `($__internal_47_$__cuda_sm70_shflsync_idx_p) ;  /* 0x000038d000007944 */ /* 0x000fea0003c00000 */
[----:B------:R-:W-:Y:S01]  /*115b0*/  MOV R9, R204 ;  /* 0x000000cc00097202 */ /* 0x000fe20000000f00 */
[----:B------:R-:W-:Y:S05]  /*115c0*/  BRA `(.L_x_3295) ;  /* 0xfffef06000007947 */ /* 0x000fea000383ffff */
.L_x_3160:
[----:B------:R-:W-:Y:S01]  /*115d0*/  IMAD.MOV.U32 R116, RZ, RZ, R4 ;  /* 0x000000ffff747224 */ /* 0x000fe200078e0004 */
[----:B------:R-:W-:Y:S01]  /*115e0*/  MOV R2, R0 ;  /* 0x0000000000027202 */ /* 0x000fe20000000f00 */
[----:B------:R-:W-:Y:S01]  /*115f0*/  IMAD.MOV.U32 R204, RZ, RZ, 0x1f ;  /* 0x0000001fffcc7424 */ /* 0x000fe200078e00ff */
[----:B------:R-:W-:-:S02]  /*11600*/  MOV R3, 0x11620 ;  /* 0x0001162000037802 */ /* 0x000fc40000000f00 */
[----:B--23--:R-:W-:Y:S05]  /*11610*/  CALL.REL.NOINC `($__internal_47_$__cuda_sm70_shflsync_idx_p) ;  /* 0x0000386000007944 */ /* 0x00cfea0003c00000 */
[----:B------:R-:W-:Y:S01]  /*11620*/  MOV R5, R204 ;  /* 0x000000cc00057202 */ /* 0x000fe20000000f00 */
[----:B------:R-:W-:Y:S05]  /*11630*/  BRA `(.L_x_3159) ;  /* 0xfffef05000007947 */ /* 0x000fea000383ffff */
.L_x_3171:
[----:B------:R-:W-:Y:S01]  /*11640*/  IMAD.MOV.U32 R116, RZ, RZ, R5 ;  /* 0x000000ffff747224 */ /* 0x000fe200078e0005 */
[----:B------:R-:W-:Y:S01]  /*11650*/  MOV R2, RZ ;  /* 0x000000ff00027202 */ /* 0x000fe20000000f00 */
[----:B------:R-:W-:Y:S01]  /*11660*/  IMAD.MOV.U32 R204, RZ, RZ, 0x1c1f ;  /* 0x00001c1fffcc7424 */ /* 0x000fe200078e00ff */
[----:B------:R-:W-:-:S02]  /*11670*/  MOV R3, 0x11690 ;  /* 0x0001169000037802 */ /* 0x000fc40000000f00 */
[----:B-----5:R-:W-:Y:S05]  /*11680*/  CALL.REL.NOINC `($__internal_47_$__cuda_sm70_shflsync_idx_p) ;  /* 0x000037f000007944 */ /* 0x020fea0003c00000 */
[----:B------:R-:W-:Y:S01]  /*11690*/  MOV R4, R204 ;  /* 0x000000cc00047202 */ /* 0x000fe20000000f00 */
[----:B------:R-:W-:Y:S05]  /*116a0*/  BRA `(.L_x_3296) ;  /* 0xffff10a000007947 */ /* 0x000fea000383ffff */
.L_x_3172:
[----:B------:R-:W-:Y:S01]  /*116b0*/  IMAD.MOV.U32 R116, RZ, RZ, R12 ;  /* 0x000000ffff747224 */ /* 0x000fe200078e000c */
[----:B------:R-:W-:Y:S01]  /*116c0*/  MOV R2, RZ ;  /* 0x000000ff00027202 */ /* 0x000fe20000000f00 */
[----:B------:R-:W-:Y:S01]  /*116d0*/  IMAD.MOV.U32 R204, RZ, RZ, 0x1c1f ;  /* 0x00001c1fffcc7424 */ /* 0x000fe200078e00ff */
[----:B------:R-:W-:-:S02]  /*116e0*/  MOV R3, 0x11700 ;  /* 0x0001170000037802 */ /* 0x000fc40000000f00 */
[----:B-12--5:R-:W-:Y:S05]  /*116f0*/  CALL.REL.NOINC `($__internal_47_$__cuda_sm70_shflsync_idx_p) ;  /* 0x0000378000007944 */ /* 0x026fea0003c00000 */
[----:B------:R-:W-:Y:S01]  /*11700*/  MOV R0, R204 ;  /* 0x000000cc00007202 */ /* 0x000fe20000000f00 */
[----:B------:R-:W-:Y:S05]  /*11710*/  BRA `(.L_x_3297) ;  /* 0xffff105000007947 */ /* 0x000fea000383ffff */
.L_x_3175:
[----:B------:R-:W-:Y:S01]  /*11720*/  IMAD.MOV.U32 R116, RZ, RZ, R5 ;  /* 0x000000ffff747224 */ /* 0x000fe200078e0005 */
[----:B--2---:R-:W-:Y:S01]  /*11730*/  MOV R2, 0x1 ;  /* 0x0000000100027802 */ /* 0x004fe20000000f00 */
[----:B------:R-:W-:Y:S01]  /*11740*/  IMAD.MOV.U32 R204, RZ, RZ, 0x1c1f ;  /* 0x00001c1fffcc7424 */ /* 0x000fe200078e00ff */
[----:B------:R-:W-:-:S02]  /*11750*/  MOV R3, 0x11770 ;  /* 0x0001177000037802 */ /* 0x000fc40000000f00 */
[----:B-1-345:R-:W-:Y:S05]  /*11760*/  CALL.REL.NOINC `($__internal_47_$__cuda_sm70_shflsync_idx_p) ;  /* 0x0000371000007944 */ /* 0x03afea0003c00000 */
[----:B------:R-:W-:Y:S01]  /*11770*/  IMAD.MOV.U32 R4, RZ, RZ, R204 ;  /* 0x000000ffff047224 */ /* 0x000fe200078e00cc */
[----:B------:R-:W-:Y:S01]  /*11780*/  MOV R2, 0x1 ;  /* 0x0000000100027802 */ /* 0x000fe20000000f00 */
[----:B------:R-:W-:Y:S01]  /*11790*/  IMAD.MOV.U32 R116, RZ, RZ, R12 ;  /* 0x000000ffff747224 */ /* 0x000fe200078e000c */
[----:B------:R-:W-:-:S02]  /*117a0*/  MOV R204, 0x1c1f ;  /* 0x00001c1f00cc7802 */ /* 0x000fc40000000f00 */
[----:B------:R-:W-:Y:S02]  /*117b0*/  MOV R3, 0x117d0 ;  /* 0x000117d000037802 */ /* 0x000fe40000000f00 */
[----:B------:R-:W-:Y:S05]  /*117c0*/  CALL.REL.NOINC `($__internal_47_$__cuda_sm70_shflsync_idx_p) ;  /* 0x000036b000007944 */ /* 0x000fea0003c00000 */
[----:B------:R-:W-:Y:S01]  /*117d0*/  MOV R0, R204 ;  /* 0x000000cc00007202 */ /* 0x000fe20000000f00 */
[----:B------:R-:W-:Y:S05]  /*117e0*/  BRA `(.L_x_3298) ;  /* 0xffff112000007947 */ /* 0x000fea000383ffff */
.L_x_3178:
[----:B------:R-:W-:Y:S01]  /*117f0*/  IMAD.MOV.U32 R116, RZ, RZ, R5 ;  /* 0x000000ffff747224 */ /* 0x000fe200078e0005 */
[----:B-1----:R-:W-:Y:S01]  /*11800*/  MOV R2, 0x2 ;  /* 0x0000000200027802 */ /* 0x002fe20000000f00 */
[----:B------:R-:W-:Y:S01]  /*11810*/  IMAD.MOV.U32 R204, RZ, RZ, 0x1c1f ;  /* 0x00001c1fffcc7424 */ /* 0x000fe200078e00ff */
[----:B------:R-:W-:Y:S02]  /*11820*/  MOV R3, 0x11840 ;  /* 0x0001184000037802 */ /* 0x000fe40000000f00 */
[----:B--2345:R-:W-:Y:S05]  /*11830*/  CALL.REL.NOINC `($__internal_47_$__cuda_sm70_shflsync_idx_p) ;  /* 0x0000364000007944 */ /* 0x03cfea0003c00000 */
[----:B------:R-:W-:Y:S01]  /*11840*/  MOV R4, R204 ;  /* 0x000000cc00047202 */ /* 0x000fe20000000f00 */
[----:B------:R-:W-:Y:S05]  /*11850*/  BRA `(.L_x_3299) ;  /* 0xffff123000007947 */ /* 0x000fea000383ffff */
.L_x_3179:
[----:B------:R-:W-:Y:S01]  /*11860*/  IMAD.MOV.U32 R116, RZ, RZ, R12 ;  /* 0x000000ffff747224 */ /* 0x000fe200078e000c */
[----:B------:R-:W-:Y:S01]  /*11870*/  MOV R2, 0x2 ;  /* 0x0000000200027802 */ /* 0x000fe20000000f00 */
[----:B------:R-:W-:Y:S01]  /*11880*/  IMAD.MOV.U32 R204, RZ, RZ, 0x1c1f ;  /* 0x00001c1fffcc7424 */ /* 0x000fe200078e00ff */
[----:B------:R-:W-:Y:S02]  /*11890*/  MOV R3, 0x118b0 ;  /* 0x000118b000037802 */ /* 0x000fe40000000f00 */
[----:B-12345:R-:W-:Y:S05]  /*118a0*/  CALL.REL.NOINC `($__internal_47_$__cuda_sm70_shflsync_idx_p) ;  /* 0x000035d000007944 */ /* 0x03efea0003c00000 */
[----:B------:R-:W-:Y:S01]  /*118b0*/  MOV R0, R204 ;  /* 0x000000cc00007202 */ /* 0x000fe20000000f00 */
[----:B------:R-:W-:Y:S05]  /*118c0*/  BRA `(.L_x_3300) ;  /* 0xffff11e000007947 */ /* 0x000fea000383ffff */
.L_x_3182:
[----:B------:R-:W-:Y:S01]  /*118d0*/  IMAD.MOV.U32 R116, RZ, RZ, R5 ;  /* 0x000000ffff747224 */ /* 0x000fe200078e0005 */
[----:B-1----:R-:W-:Y:S01]  /*118e0*/  MOV R2, 0x3 ;  /* 0x0000000300027802 */ /* 0x002fe20000000f00 */
[----:B------:R-:W-:Y:S01]  /*118f0*/  IMAD.MOV.U32 R204, RZ, RZ, 0x1c1f ;  /* 0x00001c1fffcc7424 */ /* 0x000fe200078e00ff */
[----:B------:R-:W-:-:S02]  /*11900*/  MOV R3, 0x11920 ;  /* 0x0001192000037802 */ /* 0x000fc40000000f00 */
[----:B--2345:R-:W-:Y:S05]  /*11910*/  CALL.REL.NOINC `($__internal_47_$__cuda_sm70_shflsync_idx_p) ;  /* 0x0000356000007944 */ /* 0x03cfea0003c00000 */
        /* <DEDUP_REMOVED lines=8> */
.L_x_3185:
[----:B------:R-:W-:Y:S01]  /*119a0*/  IMAD.MOV.U32 R116, RZ, RZ, R24 ;  /* 0x000000ffff747224 */ /* 0x000fe200078e0018 */
[----:B-1----:R-:W-:Y:S01]  /*119b0*/  MOV R2, 0x1 ;  /* 0x0000000100027802 */ /* 0x002fe20000000f00 */
[----:B------:R-:W-:Y:S01]  /*119c0*/  IMAD.MOV.U32 R204, RZ, RZ, 0x1c1f ;  /* 0x00001c1fffcc7424 */ /* 0x000fe200078e00ff */
[----:B------:R-:W-:Y:S02]  /*119d0*/  MOV R3, 0x119f0 ;  /* 0x000119f000037802 */ /* 0x000fe40000000f00 */
[----:B------:R-:W-:Y:S05]  /*119e0*/  CALL.REL.NOINC `($__internal_47_$__cuda_sm70_shflsync_idx_p) ;  /* 0x0000349000007944 */ /* 0x000fea0003c00000 */
[----:B------:R-:W-:Y:S01]  /*119f0*/  IMAD.MOV.U32 R20, RZ, RZ, R204 ;  /* 0x000000ffff147224 */ /* 0x000fe200078e00cc */
[----:B------:R-:W-:Y:S01]  /*11a00*/  MOV R2, 0x1 ;  /* 0x0000000100027802 */ /* 0x000fe20000000f00 */
[----:B------:R-:W-:Y:S01]  /*11a10*/  IMAD.MOV.U32 R116, RZ, RZ, R25 ;  /* 0x000000ffff747224 */ /* 0x000fe200078e0019 */
[----:B------:R-:W-:Y:S02]  /*11a20*/  MOV R204, 0x1c1f ;  /* 0x00001c1f00cc7802 */ /* 0x000fe40000000f00 */
[----:B------:R-:W-:Y:S02]  /*11a30*/  MOV R3, 0x11a50 ;  /* 0x00011a5000037802 */ /* 0x000fe40000000f00 */
[----:B------:R-:W-:Y:S05]  /*11a40*/  CALL.REL.NOINC `($__internal_47_$__cuda_sm70_shflsync_idx_p) ;  /* 0x0000343000007944 */ /* 0x000fea0003c00000 */
[----:B------:R-:W-:Y:S01]  /*11a50*/  MOV R2, R204 ;  /* 0x000000cc00027202 */ /* 0x000fe20000000f00 */
[----:B------:R-:W-:Y:S05]  /*11a60*/  BRA `(.L_x_3302) ;  /* 0xffff1bb000007947 */ /* 0x000fea000383ffff */
.L_x_3188:
[----:B------:R-:W-:Y:S01]  /*11a70*/  IMAD.MOV.U32 R116, RZ, RZ, R5 ;  /* 0x000000ffff747224 */ /* 0x000fe200078e0005 */
[----:B------:R-:W-:Y:S01]  /*11a80*/  MOV R2, RZ ;  /* 0x000000ff00027202 */ /* 0x000fe20000000f00 */
[----:B------:R-:W-:Y:S01]  /*11a90*/  IMAD.MOV.U32 R204, RZ, RZ, 0x1c1f ;  /* 0x00001c1fffcc7424 */ /* 0x000fe200078e00ff */
[----:B------:R-:W-:-:S02]  /*11aa0*/  MOV R3, 0x11ac0 ;  /* 0x00011ac000037802 */ /* 0x000fc40000000f00 */
[----:B------:R-:W-:Y:S05]  /*11ab0*/  CALL.REL.NOINC `($__internal_47_$__cuda_sm70_shflsync_idx_p) ;  /* 0x000033c000007944 */ /* 0x000fea0003c00000 */
[----:B------:R-:W-:Y:S01]  /*11ac0*/  MOV R4, R204 ;  /* 0x000000cc00047202 */ /* 0x000fe20000000f00 */
[----:B------:R-:W-:Y:S05]  /*11ad0*/  BRA `(.L_x_3303) ;  /* 0xffff249000007947 */ /* 0x000fea000383ffff */
.L_x_3189:
[----:B------:R-:W-:Y:S01]  /*11ae0*/  IMAD.MOV.U32 R116, RZ, RZ, R10 ;  /* 0x000000ffff747224 */ /* 0x000fe200078e000a */
[----:B------:R-:W-:Y:S01]  /*11af0*/  MOV R2, RZ ;  /* 0x000000ff00027202 */ /* 0x000fe20000000f00 */
[----:B------:R-:W-:Y:S01]  /*11b00*/  IMAD.MOV.U32 R204, RZ, RZ, 0x1c1f ;  /* 0x00001c1fffcc7424 */ /* 0x000fe200078e00ff */
[----:B------:R-:W-:-:S02]  /*11b10*/  MOV R3, 0x11b30 ;  /* 0x00011b3000037802 */ /* 0x000fc40000000f00 */
[----:B-12---:R-:W-:Y:S05]  /*11b20*/  CALL.REL.NOINC `($__internal_47_$__cuda_sm70_shflsync_idx_p) ;  /* 0x0000335000007944 */ /* 0x006fea0003c00000 */
[----:B------:R-:W-:Y:S01]  /*11b30*/  MOV R0, R204 ;  /* 0x000000cc00007202 */ /* 0x000fe20000000f00 */
[----:B------:R-:W-:Y:S05]  /*11b40*/  BRA `(.L_x_3304) ;  /* 0xffff244000007947 */ /* 0x000fea000383ffff */
.L_x_3192:
[----:B------:R-:W-:Y:S01]  /*11b50*/  IMAD.MOV.U32 R116, RZ, RZ, R5 ;  /* 0x000000ffff747224 */ /* 0x000fe200078e0005 */
[----:B--2---:R-:W-:Y:S01]  /*11b60*/  MOV R2, 0x1 ;  /* 0x0000000100027802 */ /* 0x004fe20000000f00 */
[----:B------:R-:W-:Y:S01]  /*11b70*/  IMAD.MOV.U32 R204, RZ, RZ, 0x1c1f ;  /* 0x00001c1fffcc7424 */ /* 0x000fe200078e00ff */
[----:B------:R-:W-:-:S03]  /*11b80*/  MOV R3, 0x11ba0 ;  /* 0x00011ba000037802 */ /* 0x000fc60000000f00 */
[----:B-1-34-:R-:W-:Y:S05]  /*11b90*/  CALL.REL.NOINC `($__internal_47_$__cuda_sm70_shflsync_idx_p) ;  /* 0x000032e000007944 */ /* 0x01afea0003c00000 */
        /* <DEDUP_REMOVED lines=8> */
.L_x_3193:
[----:B------:R-:W-:Y:S01]  /*11c20*/  IMAD.MOV.U32 R116, RZ, RZ, R0 ;  /* 0x000000ffff747224 */ /* 0x000fe200078e0000 */
[----:B------:R-:W-:Y:S01]  /*11c30*/  MOV R2, RZ ;  /* 0x000000ff00027202 */ /* 0x000fe20000000f00 */
[----:B------:R-:W-:Y:S01]  /*11c40*/  IMAD.MOV.U32 R204, RZ, RZ, 0x1c1f ;  /* 0x00001c1fffcc7424 */ /* 0x000fe200078e00ff */
[----:B------:R-:W-:Y:S02]  /*11c50*/  MOV R3, 0x11c70 ;  /* 0x00011c7000037802 */ /* 0x000fe40000000f00 */
[----:B---3--:R-:W-:Y:S05]  /*11c60*/  CALL.REL.NOINC `($__internal_47_$__cuda_sm70_shflsync_idx_p) ;  /* 0x0000321000007944 */ /* 0x008fea0003c00000 */
[----:B------:R-:W-:Y:S01]  /*11c70*/  MOV R2, R204 ;  /* 0x000000cc00027202 */ /* 0x000fe20000000f00 */
[----:B------:R-:W-:Y:S05]  /*11c80*/  BRA `(.L_x_3306) ;  /* 0xffff266000007947 */ /* 0x000fea000383ffff */
.L_x_3194:
[----:B------:R-:W-:Y:S01]  /*11c90*/  IMAD.MOV.U32 R116, RZ, RZ, R0 ;  /* 0x000000ffff747224 */ /* 0x000fe200078e0000 */
[----:B------:R-:W-:Y:S01]  /*11ca0*/  MOV R2, 0x1 ;  /* 0x0000000100027802 */ /* 0x000fe20000000f00 */
[----:B------:R-:W-:Y:S01]  /*11cb0*/  IMAD.MOV.U32 R204, RZ, RZ, 0x1c1f ;  /* 0x00001c1fffcc7424 */ /* 0x000fe200078e00ff */
[----:B------:R-:W-:Y:S02]  /*11cc0*/  MOV R3, 0x11ce0 ;  /* 0x00011ce000037802 */ /* 0x000fe40000000f00 */
[----:B-1----:R-:W-:Y:S05]  /*11cd0*/  CALL.REL.NOINC `($__internal_47_$__cuda_sm70_shflsync_idx_p) ;  /* 0x000031a000007944 */ /* 0x002fea0003c00000 */
        /* <DEDUP_REMOVED lines=30> */
[----:B------:R-:W-:Y:S05]  /*11ec0*/  CALL.REL.NOINC `($__internal_47_$__cuda_sm70_shflsync_idx_p) ;  /* 0x00002fb000007944 */ /* 0x000fea0003c00000 */
        /* <DEDUP_REMOVED lines=32> */
[----:B------:R-:W-:Y:S01]  /*120d0*/  FMNMX.FTZ R121, R10, R11, !PT ;  /* 0x0000000b0a797209 */ /* 0x000fe20007810000 */
[----:B------:R-:W-:Y:S01]  /*120e0*/  IMAD.MOV.U32 R0, RZ, RZ, 0x2 ;  /* 0x00000002ff007424 */ /* 0x000fe200078e00ff */
[----:B------:R-:W-:-:S02]  /*120f0*/  FMNMX.FTZ R120, R12, R13, !PT ;  /* 0x0000000d0c787209 */ /* 0x000fc40007810000 */
[----:B------:R-:W-:Y:S02]  /*12100*/  IMNMX R5, R5, R4, PT ;  /* 0x0000000405057217 */ /* 0x000fe40003800200 */
[----:B------:R-:W-:Y:S02]  /*12110*/  FMNMX.FTZ R121, R14, R121, !PT ;  /* 0x000000790e797209 */ /* 0x000fe40007810000 */
[C---:B------:R-:W-:Y:S02]  /*12120*/  ISETP.GT.AND P6, PT, R5.reuse, RZ, PT ;  /* 0x000000ff0500720c */ /* 0x040fe40003fc4270 */
[C---:B------:R-:W-:Y:S02]  /*12130*/  ISETP.GT.AND P5, PT, R5.reuse, 0x1, PT ;  /* 0x000000010500780c */ /* 0x040fe40003fa4270 */
[----:B------:R-:W-:Y:S02]  /*12140*/  ISETP.GT.AND P4, PT, R5, 0x8, PT ;  /* 0x000000080500780c */ /* 0x000fe40003f84270 */
[----:B------:R-:W-:-:S02]  /*12150*/  FSEL R23, R74, -INF , P6 ;  /* 0xff8000004a177808 */ /* 0x000fc40003000000 */
[----:B------:R-:W-:Y:S02]  /*12160*/  FSEL R30, R75, -INF , P5 ;  /* 0xff8000004b1e7808 */ /* 0x000fe40002800000 */
[----:B------:R-:W-:Y:S02]  /*12170*/  ISETP.GT.AND P0, PT, R5, 0x9, PT ;  /* 0x000000090500780c */ /* 0x000fe40003f04270 */
[----:B------:R-:W-:Y:S02]  /*12180*/  FSEL R34, R70, -INF , P4 ;  /* 0xff80000046227808 */ /* 0x000fe40002000000 */
[----:B------:R-:W-:Y:S02]  /*12190*/  FMNMX.FTZ R119, R25, R27, !PT ;  /* 0x0000001b19777209 */ /* 0x000fe40007810000 */
[----:B------:R-:W-:Y:S02]  /*121a0*/  FMNMX.FTZ R3, R23, R30, !PT ;  /* 0x0000001e17037209 */ /* 0x000fe40007810000 */
[----:B------:R-:W-:-:S02]  /*121b0*/  FMNMX.FTZ R121, R15, R121, !PT ;  /* 0x000000790f797209 */ /* 0x000fc40007810000 */
[----:B------:R-:W-:Y:S02]  /*121c0*/  FSEL R40, R71, -INF , P0 ;  /* 0xff80000047287808 */ /* 0x000fe40000000000 */
[----:B------:R-:W-:Y:S02]  /*121d0*/  ISETP.GT.AND P6, PT, R5, 0x10, PT ;  /* 0x000000100500780c */ /* 0x000fe40003fc4270 */
        /* <DEDUP_REMOVED lines=47> */
[----:B------:R-:W-:Y:S01]  /*124d0*/  FMNMX.FTZ R120, R113, R120, !PT ;  /* 0x0000007871787209 */ /* 0x000fe20007810000 */
[----:B------:R-:W-:Y:S01]  /*124e0*/  IMAD.MOV.U32 R116, RZ, RZ, R121 ;  /* 0x000000ffff747224 */ /* 0x000fe200078e0079 */
[----:B------:R-:W-:Y:S02]  /*124f0*/  FMNMX.FTZ R119, R130, R119, !PT ;  /* 0x0000007782777209 */ /* 0x000fe40007810000 */
[----:B------:R-:W-:Y:S02]  /*12500*/  FMNMX.FTZ R8, R126, R8, !PT ;  /* 0x000000087e087209 */ /* 0x000fe40007810000 */
[----:B------:R-:W-:Y:S02]  /*12510*/  FMNMX.FTZ R120, R112, R120, !PT ;  /* 0x0000007870787209 */ /* 0x000fe40007810000 */
[----:B------:R-:W-:-:S02]  /*12520*/  FMNMX.FTZ R119, R129, R119, !PT ;  /* 0x0000007781777209 */ /* 0x000fc40007810000 */
[----:B------:R-:W-:Y:S02]  /*12530*/  FMNMX.FTZ R8, R125, R8, !PT ;  /* 0x000000087d087209 */ /* 0x000fe40007810000 */
[----:B------:R-:W-:Y:S02]  /*12540*/  MOV R2, 0x12560 ;  /* 0x0001256000027802 */ /* 0x000fe40000000f00 */
[----:B------:R-:W-:Y:S05]  /*12550*/  CALL.REL.NOINC `($__internal_46_$__cuda_sm70_shflsync_bfly_p) ;  /* 0x000028c000007944 */ /* 0x000fea0003c00000 */
[----:B------:R-:W-:Y:S01]  /*12560*/  FMNMX.FTZ R121, R121, R0, !PT ;  /* 0x0000000079797209 */ /* 0x000fe20007810000 */
[----:B------:R-:W-:Y:S01]  /*12570*/  IMAD.MOV.U32 R0, RZ, RZ, 0x1 ;  /* 0x00000001ff007424 */ /* 0x000fe200078e00ff */
[----:B------:R-:W-:-:S03]  /*12580*/  MOV R2, 0x125b0 ;  /* 0x000125b000027802 */ /* 0x000fc60000000f00 */
[----:B------:R-:W-:Y:S02]  /*12590*/  IMAD.MOV.U32 R116, RZ, RZ, R121 ;  /* 0x000000ffff747224 */ /* 0x000fe400078e0079 */
[----:B------:R-:W-:Y:S05]  /*125a0*/  CALL.REL.NOINC `($__internal_46_$__cuda_sm70_shflsync_bfly_p) ;  /* 0x0000287000007944 */ /* 0x000fea0003c00000 */
[----:B------:R-:W-:Y:S01]  /*125b0*/  FMNMX.FTZ R121, R121, R0, !PT ;  /* 0x0000000079797209 */ /* 0x000fe20007810000 */
[----:B------:R-:W-:Y:S01]  /*125c0*/  IMAD.MOV.U32 R116, RZ, RZ, R120 ;  /* 0x000000ffff747224 */ /* 0x000fe200078e0078 */
[----:B------:R-:W-:Y:S01]  /*125d0*/  MOV R2, 0x12600 ;  /* 0x0001260000027802 */ /* 0x000fe20000000f00 */
[----:B------:R-:W-:Y:S02]  /*125e0*/  IMAD.MOV.U32 R0, RZ, RZ, 0x2 ;  /* 0x00000002ff007424 */ /* 0x000fe400078e00ff */
        /* <DEDUP_REMOVED lines=26> */
[----:B------:R-:W-:Y:S01]  /*12790*/  MOV R9, R0 ;  /* 0x0000000000097202 */ /* 0x000fe20000000f00 */
[----:B------:R-:W-:Y:S05]  /*127a0*/  BRA `(.L_x_3307) ;  /* 0xffff25b000007947 */ /* 0x000fea000383ffff */
.L_x_3198:
[----:B------:R-:W-:Y:S01]  /*127b0*/  MOV R2, RZ ;  /* 0x000000ff00027202 */ /* 0x000fe20000000f00 */
[----:B------:R-:W-:Y:S01]  /*127c0*/  IMAD.MOV.U32 R116, RZ, RZ, R5 ;  /* 0x000000ffff747224 */ /* 0x000fe200078e0005 */
[----:B------:R-:W-:Y:S01]  /*127d0*/  MOV R3, 0x12800 ;  /* 0x0001280000037802 */ /* 0x000fe20000000f00 */
[----:B------:R-:W-:Y:S02]  /*127e0*/  IMAD.MOV.U32 R204, RZ, RZ, 0x1c1f ;  /* 0x00001c1fffcc7424 */ /* 0x000fe400078e00ff */
[----:B-1234-:R-:W-:Y:S05]  /*127f0*/  CALL.REL.NOINC `($__internal_47_$__cuda_sm70_shflsync_idx_p) ;  /* 0x0000268000007944 */ /* 0x01efea0003c00000 */
[----:B------:R-:W-:Y:S01]  /*12800*/  MOV R4, R204 ;  /* 0x000000cc00047202 */ /* 0x000fe20000000f00 */
[----:B------:R-:W-:-:S05]  /*12810*/  BRA `(.L_x_3308) ;  /* 0xffff39e000007947 */ /* 0x000fca000383ffff */
.L_x_3199:
[----:B------:R-:W-:Y:S01]  /*12820*/  MOV R2, RZ ;  /* 0x000000ff00027202 */ /* 0x000fe20000000f00 */
[----:B------:R-:W-:Y:S01]  /*12830*/  IMAD.MOV.U32 R116, RZ, RZ, R10 ;  /* 0x000000ffff747224 */ /* 0x000fe200078e000a */
[----:B------:R-:W-:Y:S01]  /*12840*/  MOV R3, 0x12870 ;  /* 0x0001287000037802 */ /* 0x000fe20000000f00 */
[----:B------:R-:W-:Y:S02]  /*12850*/  IMAD.MOV.U32 R204, RZ, RZ, 0x1c1f ;  /* 0x00001c1fffcc7424 */ /* 0x000fe400078e00ff */
[----:B-1234-:R-:W-:Y:S05]  /*12860*/  CALL.REL.NOINC `($__internal_47_$__cuda_sm70_shflsync_idx_p) ;  /* 0x0000261000007944 */ /* 0x01efea0003c00000 */
[----:B------:R-:W-:Y:S01]  /*12870*/  MOV R0, R204 ;  /* 0x000000cc00007202 */ /* 0x000fe20000000f00 */
[----:B------:R-:W-:-:S05]  /*12880*/  BRA `(.L_x_3309) ;  /* 0xffff399000007947 */ /* 0x000fca000383ffff */
.L_x_3200:
[----:B---3--:R-:W-:Y:S01]  /*12890*/  MOV R2, 0x1 ;  /* 0x0000000100027802 */ /* 0x008fe20000000f00 */
[----:B------:R-:W-:Y:S01]  /*128a0*/  IMAD.MOV.U32 R116, RZ, RZ, R5 ;  /* 0x000000ffff747224 */ /* 0x000fe200078e0005 */
[----:B------:R-:W-:Y:S01]  /*128b0*/  MOV R3, 0x128e0 ;  /* 0x000128e000037802 */ /* 0x000fe20000000f00 */
[----:B------:R-:W-:Y:S02]  /*128c0*/  IMAD.MOV.U32 R204, RZ, RZ, 0x1c1f ;  /* 0x00001c1fffcc7424 */ /* 0x000fe400078e00ff */
[----:B-12-4-:R-:W-:Y:S05]  /*128d0*/  CALL.REL.NOINC `($__internal_47_$__cuda_sm70_shflsync_idx_p) ;  /* 0x000025a000007944 */ /* 0x016fea0003c00000 */
[----:B------:R-:W-:Y:S01]  /*128e0*/  MOV R2, 0x1 ;  /* 0x0000000100027802 */ /* 0x000fe20000000f00 */
[----:B------:R-:W-:Y:S01]  /*128f0*/  IMAD.MOV.U32 R4, RZ, RZ, R204 ;  /* 0x000000ffff047224 */ /* 0x000fe200078e00cc */
[----:B------:R-:W-:Y:S01]  /*12900*/  MOV R204, 0x1c1f ;  /* 0x00001c1f00cc7802 */ /* 0x000fe20000000f00 */
[----:B------:R-:W-:Y:S01]  /*12910*/  IMAD.MOV.U32 R116, RZ, RZ, R10 ;  /* 0x000000ffff747224 */ /* 0x000fe200078e000a */
[----:B------:R-:W-:Y:S02]  /*12920*/  MOV R3, 0x12940 ;  /* 0x0001294000037802 */ /* 0x000fe40000000f00 */
[----:B------:R-:W-:Y:S05]  /*12930*/  CALL.REL.NOINC `($__internal_47_$__cuda_sm70_shflsync_idx_p) ;  /* 0x0000254000007944 */ /* 0x000fea0003c00000 */
[----:B------:R-:W-:Y:S01]  /*12940*/  MOV R0, R204 ;  /* 0x000000cc00007202 */ /* 0x000fe20000000f00 */
[----:B------:R-:W-:-:S05]  /*12950*/  BRA `(.L_x_3310) ;  /* 0xffff3a4000007947 */ /* 0x000fca000383ffff */
.L_x_3203:
[----:B------:R-:W-:Y:S01]  /*12960*/  MOV R2, RZ ;  /* 0x000000ff00027202 */ /* 0x000fe20000000f00 */
[----:B------:R-:W-:Y:S01]  /*12970*/  IMAD.MOV.U32 R116, RZ, RZ, R125 ;  /* 0x000000ffff747224 */ /* 0x000fe200078e007d */
[----:B------:R-:W-:Y:S01]  /*12980*/  MOV R3, 0x129b0 ;  /* 0x000129b000037802 */ /* 0x000fe20000000f00 */
[----:B------:R-:W-:Y:S02]  /*12990*/  IMAD.MOV.U32 R204, RZ, RZ, 0x1c1f ;  /* 0x00001c1fffcc7424 */ /* 0x000fe400078e00ff */
[----:B------:R-:W-:Y:S05]  /*129a0*/  CALL.REL.NOINC `($__internal_47_$__cuda_sm70_shflsync_idx_p) ;  /* 0x000024d000007944 */ /* 0x000fea0003c00000 */
[----:B------:R-:W-:Y:S01]  /*129b0*/  MOV R117, R204 ;  /* 0x000000cc00757202 */ /* 0x000fe20000000f00 */
[----:B------:R-:W-:-:S05]  /*129c0*/  BRA `(.L_x_3311) ;  /* 0xffff42f000007947 */ /* 0x000fca000383ffff */
.L_x_3204:
[----:B------:R-:W-:Y:S01]  /*129d0*/  MOV R2, RZ ;  /* 0x000000ff00027202 */ /* 0x000fe20000000f00 */
[----:B------:R-:W-:Y:S01]  /*129e0*/  IMAD.MOV.U32 R116, RZ, RZ, R126 ;  /* 0x000000ffff747224 */ /* 0x000fe200078e007e */
[----:B------:R-:W-:Y:S01]  /*129f0*/  MOV R3, 0x12a20 ;  /* 0x00012a2000037802 */ /* 0x000fe20000000f00 */
[----:B------:R-:W-:Y:S02]  /*12a00*/  IMAD.MOV.U32 R204, RZ, RZ, 0x1c1f ;  /* 0x00001c1fffcc7424 */ /* 0x000fe400078e00ff */
[----:B-12---:R-:W-:Y:S05]  /*12a10*/  CALL.REL.NOINC `($__internal_47_$__cuda_sm70_shflsync_idx_p) ;  /* 0x0000246000007944 */ /* 0x006fea0003c00000 */
[----:B------:R-:W-:Y:S01]  /*12a20*/  MOV R0, R204 ;  /* 0x000000cc00007202 */ /* 0x000fe20000000f00 */
[----:B------:R-:W-:-:S05]  /*12a30*/  BRA `(.L_x_3312) ;  /* 0xffff42a000007947 */ /* 0x000fca000383ffff */
.L_x_3205:
[----:B----4-:R-:W-:Y:S01]  /*12a40*/  MOV R2, 0x1 ;  /* 0x0000000100027802 */ /* 0x010fe20000000f00 */
[----:B------:R-:W-:Y:S01]  /*12a50*/  IMAD.MOV.U32 R116, RZ, RZ, R125 ;  /* 0x000000ffff747224 */ /* 0x000fe200078e007d */
[----:B------:R-:W-:Y:S01]  /*12a60*/  MOV R3, 0x12a90 ;  /* 0x00012a9000037802 */ /* 0x000fe20000000f00 */
[----:B------:R-:W-:Y:S03]  /*12a70*/  IMAD.MOV.U32 R204, RZ, RZ, 0x1c1f ;  /* 0x00001c1fffcc7424 */ /* 0x000fe600078e00ff */
[----:B-1-3--:R-:W-:Y:S05]  /*12a80*/  CALL.REL.NOINC `($__internal_47_$__cuda_sm70_shflsync_idx_p) ;  /* 0x000023f000007944 */ /* 0x00afea0003c00000 */
        /* <DEDUP_REMOVED lines=8> */
.L_x_3206:
[----:B------:R-:W-:Y:S01]  /*12b10*/  MOV R204, 0x1c1f ;  /* 0x00001c1f00cc7802 */ /* 0x000fe20000000f00 */
[----:B---3--:R-:W-:Y:S01]  /*12b20*/  IMAD.MOV.U32 R2, RZ, RZ, RZ ;  /* 0x000000ffff027224 */ /* 0x008fe200078e00ff */
[----:B------:R-:W-:Y:S02]  /*12b30*/  MOV R3, 0x12b50 ;  /* 0x00012b5000037802 */ /* 0x000fe40000000f00 */
[----:B--2---:R-:W-:Y:S05]  /*12b40*/  CALL.REL.NOINC `($__internal_47_$__cuda_sm70_shflsync_idx_p) ;  /* 0x0000233000007944 */ /* 0x004fea0003c00000 */
[----:B------:R-:W-:Y:S01]  /*12b50*/  MOV R0, R204 ;  /* 0x000000cc00007202 */ /* 0x000fe20000000f00 */
[----:B------:R-:W-:-:S05]  /*12b60*/  BRA `(.L_x_3314) ;  /* 0xffff449000007947 */ /* 0x000fca000383ffff */
.L_x_3207:
[----:B------:R-:W-:Y:S01]  /*12b70*/  MOV R204, 0x1c1f ;  /* 0x00001c1f00cc7802 */ /* 0x000fe20000000f00 */
[----:B---3--:R-:W-:Y:S01]  /*12b80*/  IMAD.MOV.U32 R2, RZ, RZ, 0x1 ;  /* 0x00000001ff027424 */ /* 0x008fe200078e00ff */
[----:B------:R-:W-:Y:S02]  /*12b90*/  MOV R3, 0x12bb0 ;  /* 0x00012bb000037802 */ /* 0x000fe40000000f00 */
[----:B-1----:R-:W-:Y:S05]  /*12ba0*/  CALL.REL.NOINC `($__internal_47_$__cuda_sm70_shflsync_idx_p) ;  /* 0x000022d000007944 */ /* 0x002fea0003c00000 */
[----:B------:R-:W-:Y:S01]  /*12bb0*/  MOV R3, 0x12d80 ;  /* 0x00012d8000037802 */ /* 0x000fe20000000f00 */
[----:B------:R-:W-:Y:S02]  /*12bc0*/  IMAD.IADD R204, R117, 0x1, R204 ;  /* 0x0000000175cc7824 */ /* 0x000fe400078e02cc */
[----:B------:R-:W-:Y:S03]  /*12bd0*/  IMAD.MOV.U32 R2, RZ, RZ, 0x2 ;  /* 0x00000002ff027424 */ /* 0x000fe600078e00ff */
        /* <DEDUP_REMOVED lines=20> */
[----:B------:R-:W-:Y:S01]  /*12d20*/  IMAD.MOV.U32 R204, RZ, RZ, 0x1c1f ;  /* 0x00001c1fffcc7424 */ /* 0x000fe200078e00ff */
[----:B------:R-:W-:Y:S02]  /*12d30*/  FSEL R34, R38, -INF , P6 ;  /* 0xff80000026227808 */ /* 0x000fe40003000000 */
[----:B------:R-:W-:Y:S02]  /*12d40*/  FSEL R32, R39, -INF , P5 ;  /* 0xff80000027207808 */ /* 0x000fe40002800000 */
[----:B------:R-:W-:Y:S02]  /*12d50*/  FSEL R22, R50, -INF , P4 ;  /* 0xff80000032167808 */ /* 0x000fe40002000000 */
[----:B------:R-:W-:Y:S02]  /*12d60*/  FSEL R20, R51, -INF , P0 ;  /* 0xff80000033147808 */ /* 0x000fe40000000000 */
[----:B------:R-:W-:Y:S05]  /*12d70*/  CALL.REL.NOINC `($__internal_47_$__cuda_sm70_shflsync_idx_p) ;  /* 0x0000210000007944 */ /* 0x000fea0003c00000 */
        /* <DEDUP_REMOVED lines=28> */
[----:B------:R-:W-:Y:S05]  /*12f40*/  CALL.REL.NOINC `($__internal_47_$__cuda_sm70_shflsync_idx_p) ;  /* 0x00001f3000007944 */ /* 0x000fea0003c00000 */
[----:B------:R-:W-:Y:S01]  /*12f50*/  FMNMX.FTZ R116, R4, R118, !PT ;  /* 0x0000007604747209 */ /* 0x000fe20007810000 */
[----:B------:R-:W-:Y:S01]  /*12f60*/  IMAD.IADD R117, R117, 0x1, R204 ;  /* 0x0000000175757824 */ /* 0x000fe200078e02cc */
[----:B------:R-:W-:Y:S01]  /*12f70*/  FMNMX.FTZ R9, R36, R122, !PT ;  /* 0x0000007a24097209 */ /* 0x000fe20007810000 */
[----:B------:R-:W-:Y:S01]  /*12f80*/  IMAD.MOV.U32 R0, RZ, RZ, 0x2 ;  /* 0x00000002ff007424 */ /* 0x000fe200078e00ff */
[----:B------:R-:W-:Y:S02]  /*12f90*/  FMNMX.FTZ R116, R174, R116, !PT ;  /* 0x00000074ae747209 */ /* 0x000fe40007810000 */
[C---:B------:R-:W-:Y:S02]  /*12fa0*/  ISETP.GT.AND P6, PT, R117.reuse, RZ, PT ;  /* 0x000000ff7500720c */ /* 0x040fe40003fc4270 */
[C---:B------:R-:W-:Y:S02]  /*12fb0*/  ISETP.GT.AND P5, PT, R117.reuse, 0x1, PT ;  /* 0x000000017500780c */ /* 0x040fe40003fa4270 */
[----:B------:R-:W-:Y:S02]  /*12fc0*/  FSEL R33, R10, -INF , P6 ;  /* 0xff8000000a217808 */ /* 0x000fe40003000000 */
[----:B------:R-:W-:Y:S02]  /*12fd0*/  ISETP.GT.AND P4, PT, R117, 0x8, PT ;  /* 0x000000087500780c */ /* 0x000fe40003f84270 */
[----:B------:R-:W-:Y:S02]  /*12fe0*/  FSEL R163, R11, -INF , P5 ;  /* 0xff8000000ba37808 */ /* 0x000fe40002800000 */
[----:B------:R-:W-:Y:S02]  /*12ff0*/  FMNMX.FTZ R10, R23, R123, !PT ;  /* 0x0000007b170a7209 */ /* 0x000fe40007810000 */
[----:B------:R-:W-:Y:S02]  /*13000*/  FMNMX.FTZ R11, R33, R124, !PT ;  /* 0x0000007c210b7209 */ /* 0x000fe40007810000 */
[----:B------:R-:W-:Y:S02]  /*13010*/  ISETP.GT.AND P0, PT, R117, 0x9, PT ;  /* 0x000000097500780c */ /* 0x000fe40003f04270 */
[----:B------:R-:W-:Y:S02]  /*13020*/  FSEL R38, R14, -INF , P4 ;  /* 0xff8000000e267808 */ /* 0x000fe40002000000 */
        /* <DEDUP_REMOVED lines=61> */
[----:B------:R-:W-:Y:S05]  /*13400*/  CALL.REL.NOINC `($__internal_46_$__cuda_sm70_shflsync_bfly_p) ;  /* 0x00001a1000007944 */ /* 0x000fea0003c00000 */
[----:B------:R-:W-:Y:S01]  /*13410*/  FMNMX.FTZ R116, R116, R0, !PT ;  /* 0x0000000074747209 */ /* 0x000fe20007810000 */
[----:B------:R-:W-:Y:S01]  /*13420*/  IMAD.MOV.U32 R0, RZ, RZ, 0x1 ;  /* 0x00000001ff007424 */ /* 0x000fe200078e00ff */
[----:B------:R-:W-:Y:S02]  /*13430*/  MOV R2, 0x13450 ;  /* 0x0001345000027802 */ /* 0x000fe40000000f00 */
        /* <DEDUP_REMOVED lines=28> */
[----:B------:R-:W-:-:S05]  /*13600*/  BRA `(.L_x_3315) ;  /* 0xffff446000007947 */ /* 0x000fca000383ffff */
.L_x_3210:
[----:B------:R-:W-:Y:S01]  /*13610*/  MOV R204, 0x1c1f ;  /* 0x00001c1f00cc7802 */ /* 0x000fe20000000f00 */
[----:B------:R-:W-:Y:S01]  /*13620*/  IMAD.MOV.U32 R2, RZ, RZ, RZ ;  /* 0x000000ffff027224 */ /* 0x000fe200078e00ff */
[----:B------:R-:W-:Y:S02]  /*13630*/  MOV R3, 0x13650 ;  /* 0x0001365000037802 */ /* 0x000fe40000000f00 */
[----:B-1234-:R-:W-:Y:S05]  /*13640*/  CALL.REL.NOINC `($__internal_47_$__cuda_sm70_shflsync_idx_p) ;  /* 0x0000183000007944 */ /* 0x01efea0003c00000 */
[----:B------:R-:W-:Y:S01]  /*13650*/  MOV R0, R204 ;  /* 0x000000cc00007202 */ /* 0x000fe20000000f00 */
[----:B------:R-:W-:-:S05]  /*13660*/  BRA `(.L_x_3316) ;  /* 0xffff5e8000007947 */ /* 0x000fca000383ffff */
.L_x_3213:
[----:B------:R-:W-:Y:S01]  /*13670*/  MOV R204, 0x1c1f ;  /* 0x00001c1f00cc7802 */ /* 0x000fe20000000f00 */
[----:B---3--:R-:W-:Y:S01]  /*13680*/  IMAD.MOV.U32 R2, RZ, RZ, 0x1 ;  /* 0x00000001ff027424 */ /* 0x008fe200078e00ff */
[----:B------:R-:W-:Y:S02]  /*13690*/  MOV R3, 0x136b0 ;  /* 0x000136b000037802 */ /* 0x000fe40000000f00 */
[----:B-12---:R-:W-:Y:S05]  /*136a0*/  CALL.REL.NOINC `($__internal_47_$__cuda_sm70_shflsync_idx_p) ;  /* 0x000017d000007944 */ /* 0x006fea0003c00000 */
        /* <DEDUP_REMOVED lines=8> */
.L_x_3216:
[----:B------:R-:W-:Y:S01]  /*13730*/  MOV R2, RZ ;  /* 0x000000ff00027202 */ /* 0x000fe20000000f00 */
[----:B------:R-:W-:Y:S01]  /*13740*/  IMAD.MOV.U32 R116, RZ, RZ, R160 ;  /* 0x000000ffff747224 */ /* 0x000fe200078e00a0 */
[----:B------:R-:W-:Y:S01]  /*13750*/  MOV R3, 0x13780 ;  /* 0x0001378000037802 */ /* 0x000fe20000000f00 */
[----:B------:R-:W-:Y:S02]  /*13760*/  IMAD.MOV.U32 R204, RZ, RZ, 0x1c1f ;  /* 0x00001c1fffcc7424 */ /* 0x000fe400078e00ff */
[----:B------:R-:W-:Y:S05]  /*13770*/  CALL.REL.NOINC `($__internal_47_$__cuda_sm70_shflsync_idx_p) ;  /* 0x0000170000007944 */ /* 0x000fea0003c00000 */
[----:B------:R-:W-:Y:S01]  /*13780*/  MOV R118, R204 ;  /* 0x000000cc00767202 */ /* 0x000fe20000000f00 */
[----:B------:R-:W-:-:S05]  /*13790*/  BRA `(.L_x_3318) ;  /* 0xffff680000007947 */ /* 0x000fca000383ffff */
.L_x_3217:
[----:B------:R-:W-:Y:S01]  /*137a0*/  MOV R2, RZ ;  /* 0x000000ff00027202 */ /* 0x000fe20000000f00 */
[----:B------:R-:W-:Y:S01]  /*137b0*/  IMAD.MOV.U32 R116, RZ, RZ, R161 ;  /* 0x000000ffff747224 */ /* 0x000fe200078e00a1 */
[----:B------:R-:W-:Y:S01]  /*137c0*/  MOV R3, 0x137f0 ;  /* 0x000137f000037802 */ /* 0x000fe20000000f00 */
[----:B------:R-:W-:Y:S02]  /*137d0*/  IMAD.MOV.U32 R204, RZ, RZ, 0x1c1f ;  /* 0x00001c1fffcc7424 */ /* 0x000fe400078e00ff */
[----:B-12---:R-:W-:Y:S05]  /*137e0*/  CALL.REL.NOINC `($__internal_47_$__cuda_sm70_shflsync_idx_p) ;  /* 0x0000169000007944 */ /* 0x006fea0003c00000 */
[----:B------:R-:W-:Y:S01]  /*137f0*/  MOV R0, R204 ;  /* 0x000000cc00007202 */ /* 0x000fe20000000f00 */
[----:B------:R-:W-:-:S05]  /*13800*/  BRA `(.L_x_3319) ;  /* 0xffff67b000007947 */ /* 0x000fca000383ffff */
.L_x_3218:
        /* <DEDUP_REMOVED lines=13> */
.L_x_3219:
[----:B------:R-:W-:Y:S02]  /*138e0*/  MOV R0, 0x2 ;  /* 0x0000000200007802 */ /* 0x000fe40000000f00 */
[----:B------:R-:W-:Y:S02]  /*138f0*/  MOV R2, 0x13910 ;  /* 0x0001391000027802 */ /* 0x000fe40000000f00 */
[----:B--2---:R-:W-:Y:S05]  /*13900*/  CALL.REL.NOINC `($__internal_46_$__cuda_sm70_shflsync_bfly_p) ;  /* 0x0000151000007944 */ /* 0x004fea0003c00000 */
[----:B------:R-:W-:-:S05]  /*13910*/  BRA `(.L_x_3321) ;  /* 0xffff6c0000007947 */ /* 0x000fca000383ffff */
.L_x_3220:
[----:B------:R-:W-:Y:S02]  /*13920*/  MOV R0, 0x1 ;  /* 0x0000000100007802 */ /* 0x000fe40000000f00 */
[----:B------:R-:W-:Y:S02]  /*13930*/  MOV R2, 0x13950 ;  /* 0x0001395000027802 */ /* 0x000fe40000000f00 */
[----:B--2---:R-:W-:Y:S05]  /*13940*/  CALL.REL.NOINC `($__internal_46_$__cuda_sm70_shflsync_bfly_p) ;  /* 0x000014d000007944 */ /* 0x004fea0003c00000 */
        /* <DEDUP_REMOVED lines=28> */
.L_x_3222:
[----:B------:R-:W-:Y:S01]  /*13b10*/  IMAD.MOV.U32 R116, RZ, RZ, R206 ;  /* 0x000000ffff747224 */ /* 0x000fe200078e00ce */
[----:B------:R-:W-:-:S02]  /*13b20*/  MOV R0, 0x2 ;  /* 0x0000000200007802 */ /* 0x000fc40000000f00 */
[----:B------:R-:W-:Y:S02]  /*13b30*/  MOV R2, 0x13b50 ;  /* 0x00013b5000027802 */ /* 0x000fe40000000f00 */
[----:B------:R-:W-:Y:S05]  /*13b40*/  CALL.REL.NOINC `($__internal_46_$__cuda_sm70_shflsync_bfly_p) ;  /* 0x000012d000007944 */ /* 0x000fea0003c00000 */
[----:B------:R-:W-:Y:S05]  /*13b50*/  BRA `(.L_x_3323) ;  /* 0xffff827000007947 */ /* 0x000fea000383ffff */
.L_x_3223:
[----:B------:R-:W-:Y:S01]  /*13b60*/  IMAD.MOV.U32 R116, RZ, RZ, R7 ;  /* 0x000000ffff747224 */ /* 0x000fe200078e0007 */
[----:B------:R-:W-:Y:S02]  /*13b70*/  MOV R0, 0x1 ;  /* 0x0000000100007802 */ /* 0x000fe40000000f00 */
[----:B------:R-:W-:Y:S02]  /*13b80*/  MOV R2, 0x13ba0 ;  /* 0x00013ba000027802 */ /* 0x000fe40000000f00 */
[----:B-1----:R-:W-:Y:S05]  /*13b90*/  CALL.REL.NOINC `($__internal_46_$__cuda_sm70_shflsync_bfly_p) ;  /* 0x0000128000007944 */ /* 0x002fea0003c00000 */
[----:B------:R-:W-:Y:S01]  /*13ba0*/  FADD.FTZ R7, R7, R0 ;  /* 0x0000000007077221 */ /* 0x000fe20000010000 */
[----:B------:R-:W-:Y:S02]  /*13bb0*/  MOV R116, R203 ;  /* 0x000000cb00747202 */ /* 0x000fe40000000f00 */
[----:B------:R-:W-:Y:S02]  /*13bc0*/  MOV R0, 0x2 ;  /* 0x0000000200007802 */ /* 0x000fe40000000f00 */
[----:B------:R-:W-:Y:S02]  /*13bd0*/  MOV R2, 0x13bf0 ;  /* 0x00013bf000027802 */ /* 0x000fe40000000f00 */
[----:B------:R-:W-:Y:S05]  /*13be0*/  CALL.REL.NOINC `($__internal_46_$__cuda_sm70_shflsync_bfly_p) ;  /* 0x0000123000007944 */ /* 0x000fea0003c00000 */
[----:B------:R-:W-:Y:S01]  /*13bf0*/  FADD.FTZ R6, R203, R0 ;  /* 0x00000000cb067221 */ /* 0x000fe20000010000 */
[----:B------:R-:W-:Y:S02]  /*13c00*/  MOV R0, 0x1 ;  /* 0x0000000100007802 */ /* 0x000fe40000000f00 */
[----:B------:R-:W-:-:S02]  /*13c10*/  MOV R2, 0x13c40 ;  /* 0x00013c4000027802 */ /* 0x000fc40000000f00 */
[----:B------:R-:W-:Y:S02]  /*13c20*/  MOV R116, R6 ;  /* 0x0000000600747202 */ /* 0x000fe40000000f00 */
[----:B------:R-:W-:Y:S05]  /*13c30*/  CALL.REL.NOINC `($__internal_46_$__cuda_sm70_shflsync_bfly_p) ;  /* 0x000011e000007944 */ /* 0x000fea0003c00000 */
[----:B------:R-:W-:Y:S01]  /*13c40*/  FADD.FTZ R6, R6, R0 ;  /* 0x0000000006067221 */ /* 0x000fe20000010000 */
[----:B------:R-:W-:Y:S02]  /*13c50*/  MOV R116, R215 ;  /* 0x000000d700747202 */ /* 0x000fe40000000f00 */
[----:B------:R-:W-:Y:S02]  /*13c60*/  MOV R0, 0x2 ;  /* 0x0000000200007802 */ /* 0x000fe40000000f00 */
[----:B------:R-:W-:Y:S02]  /*13c70*/  MOV R2, 0x13c90 ;  /* 0x00013c9000027802 */ /* 0x000fe40000000f00 */
[----:B------:R-:W-:Y:S05]  /*13c80*/  CALL.REL.NOINC `($__internal_46_$__cuda_sm70_shflsync_bfly_p) ;  /* 0x0000119000007944 */ /* 0x000fea0003c00000 */
[----:B------:R-:W-:Y:S01]  /*13c90*/  FADD.FTZ R5, R215, R0 ;  /* 0x00000000d7057221 */ /* 0x000fe20000010000 */
[----:B------:R-:W-:Y:S02]  /*13ca0*/  MOV R0, 0x1 ;  /* 0x0000000100007802 */ /* 0x000fe40000000f00 */
[----:B------:R-:W-:Y:S02]  /*13cb0*/  MOV R2, 0x13ce0 ;  /* 0x00013ce000027802 */ /* 0x000fe40000000f00 */
[----:B------:R-:W-:-:S02]  /*13cc0*/  MOV R116, R5 ;  /* 0x0000000500747202 */ /* 0x000fc40000000f00 */
[----:B------:R-:W-:Y:S05]  /*13cd0*/  CALL.REL.NOINC `($__internal_46_$__cuda_sm70_shflsync_bfly_p) ;  /* 0x0000114000007944 */ /* 0x000fea0003c00000 */
[----:B------:R-:W-:Y:S01]  /*13ce0*/  FADD.FTZ R5, R5, R0 ;  /* 0x0000000005057221 */ /* 0x000fe20000010000 */
[----:B------:R-:W-:-:S02]  /*13cf0*/  MOV R116, R216 ;  /* 0x000000d800747202 */ /* 0x000fc40000000f00 */
[----:B------:R-:W-:Y:S02]  /*13d00*/  MOV R0, 0x2 ;  /* 0x0000000200007802 */ /* 0x000fe40000000f00 */
[----:B------:R-:W-:Y:S02]  /*13d10*/  MOV R2, 0x13d30 ;  /* 0x00013d3000027802 */ /* 0x000fe40000000f00 */
[----:B------:R-:W-:Y:S05]  /*13d20*/  CALL.REL.NOINC `($__internal_46_$__cuda_sm70_shflsync_bfly_p) ;  /* 0x000010f000007944 */ /* 0x000fea0003c00000 */
[----:B------:R-:W-:Y:S01]  /*13d30*/  FADD.FTZ R4, R216, R0 ;  /* 0x00000000d8047221 */ /* 0x000fe20000010000 */
[----:B------:R-:W-:Y:S02]  /*13d40*/  MOV R0, 0x1 ;  /* 0x0000000100007802 */ /* 0x000fe40000000f00 */
[----:B------:R-:W-:Y:S02]  /*13d50*/  MOV R2, 0x13d80 ;  /* 0x00013d8000027802 */ /* 0x000fe40000000f00 */
[----:B------:R-:W-:Y:S02]  /*13d60*/  MOV R116, R4 ;  /* 0x0000000400747202 */ /* 0x000fe40000000f00 */
[----:B------:R-:W-:Y:S05]  /*13d70*/  CALL.REL.NOINC `($__internal_46_$__cuda_sm70_shflsync_bfly_p) ;  /* 0x000010a000007944 */ /* 0x000fea0003c00000 */
[----:B------:R-:W-:Y:S01]  /*13d80*/  MOV R8, R0 ;  /* 0x0000000000087202 */ /* 0x000fe20000000f00 */
[----:B------:R-:W-:Y:S05]  /*13d90*/  BRA `(.L_x_3324) ;  /* 0xffff812000007947 */ /* 0x000fea000383ffff */
.L_x_3230:
[----:B-1234-:R-:W-:Y:S01]  /*13da0*/  IMAD.MOV.U32 R116, RZ, RZ, R10 ;  /* 0x000000ffff747224 */ /* 0x01efe200078e000a */
[----:B------:R-:W-:Y:S01]  /*13db0*/  MOV R2, RZ ;  /* 0x000000ff00027202 */ /* 0x000fe20000000f00 */
[----:B------:R-:W-:Y:S01]  /*13dc0*/  IMAD.MOV.U32 R204, RZ, RZ, 0x1c1f ;  /* 0x00001c1fffcc7424 */ /* 0x000fe200078e00ff */
[----:B------:R-:W-:-:S02]  /*13dd0*/  MOV R3, 0x13df0 ;  /* 0x00013df000037802 */ /* 0x000fc40000000f00 */
[----:B------:R-:W-:Y:S05]  /*13de0*/  CALL.REL.NOINC `($__internal_47_$__cuda_sm70_shflsync_idx_p) ;  /* 0x0000109000007944 */ /* 0x000fea0003c00000 */
[----:B------:R-:W-:Y:S01]  /*13df0*/  MOV R5, R204 ;  /* 0x000000cc00057202 */ /* 0x000fe20000000f00 */
[----:B------:R-:W-:Y:S05]  /*13e00*/  BRA `(.L_x_3325) ;  /* 0xffff9a3000007947 */ /* 0x000fea000383ffff */
.L_x_3231:
[----:B------:R-:W-:Y:S01]  /*13e10*/  IMAD.MOV.U32 R116, RZ, RZ, R12 ;  /* 0x000000ffff747224 */ /* 0x000fe200078e000c */
[----:B------:R-:W-:Y:S01]  /*13e20*/  MOV R2, RZ ;  /* 0x000000ff00027202 */ /* 0x000fe20000000f00 */
[----:B------:R-:W-:Y:S01]  /*13e30*/  IMAD.MOV.U32 R204, RZ, RZ, 0x1c1f ;  /* 0x00001c1fffcc7424 */ /* 0x000fe200078e00ff */
[----:B------:R-:W-:-:S02]  /*13e40*/  MOV R3, 0x13e60 ;  /* 0x00013e6000037802 */ /* 0x000fc40000000f00 */
[----:B-12---:R-:W-:Y:S05]  /*13e50*/  CALL.REL.NOINC `($__internal_47_$__cuda_sm70_shflsync_idx_p) ;  /* 0x0000102000007944 */ /* 0x006fea0003c00000 */
[----:B------:R-:W-:Y:S01]  /*13e60*/  MOV R0, R204 ;  /* 0x000000cc00007202 */ /* 0x000fe20000000f00 */
[----:B------:R-:W-:Y:S05]  /*13e70*/  BRA `(.L_x_3326) ;  /* 0xffff99e000007947 */ /* 0x000fea000383ffff */
.L_x_3234:
[----:B------:R-:W-:Y:S01]  /*13e80*/  IMAD.MOV.U32 R116, RZ, RZ, R10 ;  /* 0x000000ffff747224 */ /* 0x000fe200078e000a */
[----:B--2---:R-:W-:Y:S01]  /*13e90*/  MOV R2, 0x1 ;  /* 0x0000000100027802 */ /* 0x004fe20000000f00 */
[----:B------:R-:W-:Y:S01]  /*13ea0*/  IMAD.MOV.U32 R204, RZ, RZ, 0x1c1f ;  /* 0x00001c1fffcc7424 */ /* 0x000fe200078e00ff */
[----:B------:R-:W-:-:S02]  /*13eb0*/  MOV R3, 0x13ed0 ;  /* 0x00013ed000037802 */ /* 0x000fc40000000f00 */
        /* <DEDUP_REMOVED lines=9> */
.L_x_3237:
[----:B------:R-:W-:Y:S01]  /*13f50*/  IMAD.MOV.U32 R116, RZ, RZ, R10 ;  /* 0x000000ffff747224 */ /* 0x000fe200078e000a */
[----:B-1----:R-:W-:Y:S01]  /*13f60*/  MOV R2, 0x2 ;  /* 0x0000000200027802 */ /* 0x002fe20000000f00 */
[----:B------:R-:W-:Y:S01]  /*13f70*/  IMAD.MOV.U32 R204, RZ, RZ, 0x1c1f ;  /* 0x00001c1fffcc7424 */ /* 0x000fe200078e00ff */
[----:B------:R-:W-:Y:S02]  /*13f80*/  MOV R3, 0x13fa0 ;  /* 0x00013fa000037802 */ /* 0x000fe40000000f00 */
[----:B--234-:R-:W-:Y:S05]  /*13f90*/  CALL.REL.NOINC `($__internal_47_$__cuda_sm70_shflsync_idx_p) ;  /* 0x00000ee000007944 */ /* 0x01cfea0003c00000 */
[----:B------:R-:W-:Y:S01]  /*13fa0*/  MOV R5, R204 ;  /* 0x000000cc00057202 */ /* 0x000fe20000000f00 */
[----:B------:R-:W-:Y:S05]  /*13fb0*/  BRA `(.L_x_3328) ;  /* 0xffff9b7000007947 */ /* 0x000fea000383ffff */
.L_x_3238:
[----:B------:R-:W-:Y:S01]  /*13fc0*/  IMAD.MOV.U32 R116, RZ, RZ, R12 ;  /* 0x000000ffff747224 */ /* 0x000fe200078e000c */
[----:B------:R-:W-:Y:S01]  /*13fd0*/  MOV R2, 0x2 ;  /* 0x0000000200027802 */ /* 0x000fe20000000f00 */
[----:B------:R-:W-:Y:S01]  /*13fe0*/  IMAD.MOV.U32 R204, RZ, RZ, 0x1c1f ;  /* 0x00001c1fffcc7424 */ /* 0x000fe200078e00ff */
[----:B------:R-:W-:Y:S02]  /*13ff0*/  MOV R3, 0x14010 ;  /* 0x0001401000037802 */ /* 0x000fe40000000f00 */
[----:B-1234-:R-:W-:Y:S05]  /*14000*/  CALL.REL.NOINC `($__internal_47_$__cuda_sm70_shflsync_idx_p) ;  /* 0x00000e7000007944 */ /* 0x01efea0003c00000 */
[----:B------:R-:W-:Y:S01]  /*14010*/  MOV R0, R204 ;  /* 0x000000cc00007202 */ /* 0x000fe20000000f00 */
[----:B------:R-:W-:Y:S05]  /*14020*/  BRA `(.L_x_3329) ;  /* 0xffff9b2000007947 */ /* 0x000fea000383ffff */
.L_x_3241:
[----:B------:R-:W-:Y:S01]  /*14030*/  IMAD.MOV.U32 R116, RZ, RZ, R10 ;  /* 0x000000ffff747224 */ /* 0x000fe200078e000a */
[----:B-1----:R-:W-:Y:S01]  /*14040*/  MOV R2, 0x3 ;  /* 0x0000000300027802 */ /* 0x002fe20000000f00 */
[----:B------:R-:W-:Y:S01]  /*14050*/  IMAD.MOV.U32 R204, RZ, RZ, 0x1c1f ;  /* 0x00001c1fffcc7424 */ /* 0x000fe200078e00ff */
[----:B------:R-:W-:-:S02]  /*14060*/  MOV R3, 0x14080 ;  /* 0x0001408000037802 */ /* 0x000fc40000000f00 */
[----:B--234-:R-:W-:Y:S05]  /*14070*/  CALL.REL.NOINC `($__internal_47_$__cuda_sm70_shflsync_idx_p) ;  /* 0x00000e0000007944 */ /* 0x01cfea0003c00000 */
        /* <DEDUP_REMOVED lines=8> */
.L_x_3243:
[----:B------:R-:W-:Y:S01]  /*14100*/  IMAD.MOV.U32 R116, RZ, RZ, R5 ;  /* 0x000000ffff747224 */ /* 0x000fe200078e0005 */
[----:B------:R-:W-:Y:S01]  /*14110*/  MOV R2, RZ ;  /* 0x000000ff00027202 */ /* 0x000fe20000000f00 */
[----:B------:R-:W-:Y:S01]  /*14120*/  IMAD.MOV.U32 R204, RZ, RZ, 0x1c1f ;  /* 0x00001c1fffcc7424 */ /* 0x000fe200078e00ff */
[----:B------:R-:W-:Y:S02]  /*14130*/  MOV R3, 0x14150 ;  /* 0x0001415000037802 */ /* 0x000fe40000000f00 */
[----:B------:R-:W-:Y:S05]  /*14140*/  CALL.REL.NOINC `($__internal_47_$__cuda_sm70_shflsync_idx_p) ;  /* 0x00000d3000007944 */ /* 0x000fea0003c00000 */
[----:B------:R-:W-:Y:S01]  /*14150*/  MOV R4, R204 ;  /* 0x000000cc00047202 */ /* 0x000fe20000000f00 */
[----:B------:R-:W-:Y:S05]  /*14160*/  BRA `(.L_x_3331) ;  /* 0xffff9ea000007947 */ /* 0x000fea000383ffff */
.L_x_3244:
[----:B------:R-:W-:Y:S01]  /*14170*/  IMAD.MOV.U32 R116, RZ, RZ, R12 ;  /* 0x000000ffff747224 */ /* 0x000fe200078e000c */
[----:B------:R-:W-:Y:S01]  /*14180*/  MOV R2, RZ ;  /* 0x000000ff00027202 */ /* 0x000fe20000000f00 */
[----:B------:R-:W-:Y:S01]  /*14190*/  IMAD.MOV.U32 R204, RZ, RZ, 0x1c1f ;  /* 0x00001c1fffcc7424 */ /* 0x000fe200078e00ff */
[----:B------:R-:W-:Y:S02]  /*141a0*/  MOV R3, 0x141c0 ;  /* 0x000141c000037802 */ /* 0x000fe40000000f00 */
[----:B-12---:R-:W-:Y:S05]  /*141b0*/  CALL.REL.NOINC `($__internal_47_$__cuda_sm70_shflsync_idx_p) ;  /* 0x00000cc000007944 */ /* 0x006fea0003c00000 */
[----:B------:R-:W-:Y:S01]  /*141c0*/  MOV R0, R204 ;  /* 0x000000cc00007202 */ /* 0x000fe20000000f00 */
[----:B------:R-:W-:Y:S05]  /*141d0*/  BRA `(.L_x_3332) ;  /* 0xffff9e5000007947 */ /* 0x000fea000383ffff */
.L_x_3247:
[----:B------:R-:W-:Y:S01]  /*141e0*/  IMAD.MOV.U32 R116, RZ, RZ, R5 ;  /* 0x000000ffff747224 */ /* 0x000fe200078e0005 */
[----:B----4-:R-:W-:Y:S01]  /*141f0*/  MOV R2, 0x1 ;  /* 0x0000000100027802 */ /* 0x010fe20000000f00 */
[----:B------:R-:W-:Y:S01]  /*14200*/  IMAD.MOV.U32 R204, RZ, RZ, 0x1c1f ;  /* 0x00001c1fffcc7424 */ /* 0x000fe200078e00ff */
[----:B------:R-:W-:-:S02]  /*14210*/  MOV R3, 0x14230 ;  /* 0x0001423000037802 */ /* 0x000fc40000000f00 */
[----:B-123--:R-:W-:Y:S05]  /*14220*/  CALL.REL.NOINC `($__internal_47_$__cuda_sm70_shflsync_idx_p) ;  /* 0x00000c5000007944 */ /* 0x00efea0003c00000 */
        /* <DEDUP_REMOVED lines=8> */
.L_x_3250:
[----:B------:R-:W-:Y:S01]  /*142b0*/  IMAD.MOV.U32 R116, RZ, RZ, R5 ;  /* 0x000000ffff747224 */ /* 0x000fe200078e0005 */
[----:B--2---:R-:W-:Y:S01]  /*142c0*/  MOV R2, 0x2 ;  /* 0x0000000200027802 */ /* 0x004fe20000000f00 */
[----:B------:R-:W-:Y:S01]  /*142d0*/  IMAD.MOV.U32 R204, RZ, RZ, 0x1c1f ;  /* 0x00001c1fffcc7424 */ /* 0x000fe200078e00ff */
[----:B------:R-:W-:Y:S02]  /*142e0*/  MOV R3, 0x14300 ;  /* 0x0001430000037802 */ /* 0x000fe40000000f00 */
[----:B-1-34-:R-:W-:Y:S05]  /*142f0*/  CALL.REL.NOINC `($__internal_47_$__cuda_sm70_shflsync_idx_p) ;  /* 0x00000b8000007944 */ /* 0x01afea0003c00000 */
[----:B------:R-:W-:Y:S01]  /*14300*/  MOV R4, R204 ;  /* 0x000000cc00047202 */ /* 0x000fe20000000f00 */
[----:B------:R-:W-:Y:S05]  /*14310*/  BRA `(.L_x_3334) ;  /* 0xffffa7c000007947 */ /* 0x000fea000383ffff */
.L_x_3251:
[----:B------:R-:W-:Y:S01]  /*14320*/  IMAD.MOV.U32 R116, RZ, RZ, R12 ;  /* 0x000000ffff747224 */ /* 0x000fe200078e000c */
[----:B--2---:R-:W-:Y:S01]  /*14330*/  MOV R2, 0x2 ;  /* 0x0000000200027802 */ /* 0x004fe20000000f00 */
[----:B------:R-:W-:Y:S01]  /*14340*/  IMAD.MOV.U32 R204, RZ, RZ, 0x1c1f ;  /* 0x00001c1fffcc7424 */ /* 0x000fe200078e00ff */
[----:B------:R-:W-:Y:S02]  /*14350*/  MOV R3, 0x14370 ;  /* 0x0001437000037802 */ /* 0x000fe40000000f00 */
[----:B-1-34-:R-:W-:Y:S05]  /*14360*/  CALL.REL.NOINC `($__internal_47_$__cuda_sm70_shflsync_idx_p) ;  /* 0x00000b1000007944 */ /* 0x01afea0003c00000 */
[----:B------:R-:W-:Y:S01]  /*14370*/  MOV R0, R204 ;  /* 0x000000cc00007202 */ /* 0x000fe20000000f00 */
[----:B------:R-:W-:Y:S05]  /*14380*/  BRA `(.L_x_3335) ;  /* 0xffffa77000007947 */ /* 0x000fea000383ffff */
.L_x_3254:
[----:B------:R-:W-:Y:S01]  /*14390*/  IMAD.MOV.U32 R116, RZ, RZ, R5 ;  /* 0x000000ffff747224 */ /* 0x000fe200078e0005 */
[----:B--23--:R-:W-:Y:S01]  /*143a0*/  MOV R2, 0x3 ;  /* 0x0000000300027802 */ /* 0x00cfe20000000f00 */
[----:B------:R-:W-:Y:S01]  /*143b0*/  IMAD.MOV.U32 R204, RZ, RZ, 0x1c1f ;  /* 0x00001c1fffcc7424 */ /* 0x000fe200078e00ff */
[----:B------:R-:W-:-:S02]  /*143c0*/  MOV R3, 0x143e0 ;  /* 0x000143e000037802 */ /* 0x000fc40000000f00 */
[----:B-1--4-:R-:W-:Y:S05]  /*143d0*/  CALL.REL.NOINC `($__internal_47_$__cuda_sm70_shflsync_idx_p) ;  /* 0x00000aa000007944 */ /* 0x012fea0003c00000 */
        /* <DEDUP_REMOVED lines=8> */
.L_x_3258:
[----:B------:R-:W-:Y:S01]  /*14460*/  IMAD.MOV.U32 R116, RZ, RZ, R5 ;  /* 0x000000ffff747224 */ /* 0x000fe200078e0005 */
[----:B------:R-:W-:Y:S01]  /*14470*/  MOV R2, RZ ;  /* 0x000000ff00027202 */ /* 0x000fe20000000f00 */
[----:B------:R-:W-:Y:S01]  /*14480*/  IMAD.MOV.U32 R204, RZ, RZ, 0x1c1f ;  /* 0x00001c1fffcc7424 */ /* 0x000fe200078e00ff */
[----:B------:R-:W-:Y:S02]  /*14490*/  MOV R3, 0x144b0 ;  /* 0x000144b000037802 */ /* 0x000fe40000000f00 */
[----:B------:R-:W-:Y:S05]  /*144a0*/  CALL.REL.NOINC `($__internal_47_$__cuda_sm70_shflsync_idx_p) ;  /* 0x000009d000007944 */ /* 0x000fea0003c00000 */
[----:B------:R-:W-:Y:S01]  /*144b0*/  MOV R4, R204 ;  /* 0x000000cc00047202 */ /* 0x000fe20000000f00 */
[----:B------:R-:W-:Y:S05]  /*144c0*/  BRA `(.L_x_3337) ;  /* 0xffffb7e000007947 */ /* 0x000fea000383ffff */
.L_x_3259:
[----:B------:R-:W-:Y:S01]  /*144d0*/  IMAD.MOV.U32 R116, RZ, RZ, R12 ;  /* 0x000000ffff747224 */ /* 0x000fe200078e000c */
[----:B------:R-:W-:Y:S01]  /*144e0*/  MOV R2, RZ ;  /* 0x000000ff00027202 */ /* 0x000fe20000000f00 */
[----:B------:R-:W-:Y:S01]  /*144f0*/  IMAD.MOV.U32 R204, RZ, RZ, 0x1c1f ;  /* 0x00001c1fffcc7424 */ /* 0x000fe200078e00ff */
[----:B------:R-:W-:Y:S02]  /*14500*/  MOV R3, 0x14520 ;  /* 0x0001452000037802 */ /* 0x000fe40000000f00 */
[----:B-12---:R-:W-:Y:S05]  /*14510*/  CALL.REL.NOINC `($__internal_47_$__cuda_sm70_shflsync_idx_p) ;  /* 0x0000096000007944 */ /* 0x006fea0003c00000 */
[----:B------:R-:W-:Y:S01]  /*14520*/  MOV R0, R204 ;  /* 0x000000cc00007202 */ /* 0x000fe20000000f00 */
[----:B------:R-:W-:Y:S05]  /*14530*/  BRA `(.L_x_3338) ;  /* 0xffffb79000007947 */ /* 0x000fea000383ffff */
.L_x_3262:
        /* <DEDUP_REMOVED lines=13> */
.L_x_3265:
[----:B------:R-:W-:Y:S01]  /*14610*/  IMAD.MOV.U32 R116, RZ, RZ, R5 ;  /* 0x000000ffff747224 */ /* 0x000fe200078e0005 */
[----:B-1----:R-:W-:Y:S01]  /*14620*/  MOV R2, 0x2 ;  /* 0x0000000200027802 */ /* 0x002fe20000000f00 */
[----:B------:R-:W-:Y:S01]  /*14630*/  IMAD.MOV.U32 R204, RZ, RZ, 0x1c1f ;  /* 0x00001c1fffcc7424 */ /* 0x000fe200078e00ff */
[----:B------:R-:W-:Y:S02]  /*14640*/  MOV R3, 0x14660 ;  /* 0x0001466000037802 */ /* 0x000fe40000000f00 */
[----:B--234-:R-:W-:Y:S05]  /*14650*/  CALL.REL.NOINC `($__internal_47_$__cuda_sm70_shflsync_idx_p) ;  /* 0x0000082000007944 */ /* 0x01cfea0003c00000 */
[----:B------:R-:W-:Y:S01]  /*14660*/  MOV R4, R204 ;  /* 0x000000cc00047202 */ /* 0x000fe20000000f00 */
[----:B------:R-:W-:Y:S05]  /*14670*/  BRA `(.L_x_3340) ;  /* 0xffffb93000007947 */ /* 0x000fea000383ffff */
.L_x_3266:
[----:B------:R-:W-:Y:S01]  /*14680*/  IMAD.MOV.U32 R116, RZ, RZ, R12 ;  /* 0x000000ffff747224 */ /* 0x000fe200078e000c */
[----:B------:R-:W-:Y:S01]  /*14690*/  MOV R2, 0x2 ;  /* 0x0000000200027802 */ /* 0x000fe20000000f00 */
[----:B------:R-:W-:Y:S01]  /*146a0*/  IMAD.MOV.U32 R204, RZ, RZ, 0x1c1f ;  /* 0x00001c1fffcc7424 */ /* 0x000fe200078e00ff */
[----:B------:R-:W-:Y:S02]  /*146b0*/  MOV R3, 0x146d0 ;  /* 0x000146d000037802 */ /* 0x000fe40000000f00 */
[----:B-1234-:R-:W-:Y:S05]  /*146c0*/  CALL.REL.NOINC `($__internal_47_$__cuda_sm70_shflsync_idx_p) ;  /* 0x000007b000007944 */ /* 0x01efea0003c00000 */
[----:B------:R-:W-:Y:S01]  /*146d0*/  MOV R0, R204 ;  /* 0x000000cc00007202 */ /* 0x000fe20000000f00 */
[----:B------:R-:W-:Y:S05]  /*146e0*/  BRA `(.L_x_3341) ;  /* 0xffffb8e000007947 */ /* 0x000fea000383ffff */
.L_x_3269:
        /* <DEDUP_REMOVED lines=13> */
.L_x_3271:
[----:B------:R-:W-:Y:S01]  /*147c0*/  IMAD.MOV.U32 R116, RZ, RZ, R74 ;  /* 0x000000ffff747224 */ /* 0x000fe200078e004a */
[----:B------:R-:W-:Y:S01]  /*147d0*/  MOV R2, RZ ;  /* 0x000000ff00027202 */ /* 0x000fe20000000f00 */
[----:B------:R-:W-:Y:S01]  /*147e0*/  IMAD.MOV.U32 R204, RZ, RZ, 0x1f ;  /* 0x0000001fffcc7424 */ /* 0x000fe200078e00ff */
[----:B------:R-:W-:Y:S02]  /*147f0*/  MOV R3, 0x14810 ;  /* 0x0001481000037802 */ /* 0x000fe40000000f00 */
[----:B-1----:R-:W-:Y:S05]  /*14800*/  CALL.REL.NOINC `($__internal_47_$__cuda_sm70_shflsync_idx_p) ;  /* 0x0000067000007944 */ /* 0x002fea0003c00000 */
[----:B------:R-:W-:Y:S01]  /*14810*/  MOV R9, R204 ;  /* 0x000000cc00097202 */ /* 0x000fe20000000f00 */
[----:B------:R-:W-:Y:S05]  /*14820*/  BRA `(.L_x_3343) ;  /* 0xffffbb1000007947 */ /* 0x000fea000383ffff */
.L_x_3272:
[----:B------:R-:W-:Y:S01]  /*14830*/  IMAD.MOV.U32 R116, RZ, RZ, R74 ;  /* 0x000000ffff747224 */ /* 0x000fe200078e004a */
[----:B------:R-:W-:Y:S01]  /*14840*/  MOV R2, 0x1 ;  /* 0x0000000100027802 */ /* 0x000fe20000000f00 */
[----:B------:R-:W-:Y:S01]  /*14850*/  IMAD.MOV.U32 R204, RZ, RZ, 0x1f ;  /* 0x0000001fffcc7424 */ /* 0x000fe200078e00ff */
[----:B------:R-:W-:Y:S02]  /*14860*/  MOV R3, 0x14880 ;  /* 0x0001488000037802 */ /* 0x000fe40000000f00 */
[----:B-123--:R-:W-:Y:S05]  /*14870*/  CALL.REL.NOINC `($__internal_47_$__cuda_sm70_shflsync_idx_p) ;  /* 0x0000060000007944 */ /* 0x00efea0003c00000 */
[----:B------:R-:W-:Y:S01]  /*14880*/  MOV R8, R204 ;  /* 0x000000cc00087202 */ /* 0x000fe20000000f00 */
[----:B------:R-:W-:Y:S05]  /*14890*/  BRA `(.L_x_3344) ;  /* 0xffffbac000007947 */ /* 0x000fea000383ffff */
.L_x_3273:
[----:B------:R-:W-:Y:S02]  /*148a0*/  MOV R2, 0x1 ;  /* 0x0000000100027802 */ /* 0x000fe40000000f00 */
[----:B------:R-:W-:-:S02]  /*148b0*/  MOV R3, 0x148d0 ;  /* 0x000148d000037802 */ /* 0x000fc40000000f00 */
[----:B--234-:R-:W-:Y:S05]  /*148c0*/  CALL.REL.NOINC `($__internal_48_$__cuda_sm70_shflsync_up_p) ;  /* 0x0000061000007944 */ /* 0x01cfea0003c00000 */
[----:B------:R-:W-:Y:S05]  /*148d0*/  BRA `(.L_x_3345) ;  /* 0xffffbba000007947 */ /* 0x000fea000383ffff */
.L_x_3274:
[----:B------:R-:W-:Y:S02]  /*148e0*/  MOV R2, 0x2 ;  /* 0x0000000200027802 */ /* 0x000fe40000000f00 */
[----:B------:R-:W-:-:S02]  /*148f0*/  MOV R3, 0x14910 ;  /* 0x0001491000037802 */ /* 0x000fc40000000f00 */
[----:B--23--:R-:W-:Y:S05]  /*14900*/  CALL.REL.NOINC `($__internal_48_$__cuda_sm70_shflsync_up_p) ;  /* 0x000005d000007944 */ /* 0x00cfea0003c00000 */
        /* <DEDUP_REMOVED lines=24> */
.L_x_3278:
[----:B------:R-:W-:Y:S02]  /*14a90*/  MOV R2, 0x1 ;  /* 0x0000000100027802 */ /* 0x000fe40000000f00 */
[----:B------:R-:W-:Y:S02]  /*14aa0*/  MOV R3, 0x14ac0 ;  /* 0x00014ac000037802 */ /* 0x000fe40000000f00 */
[----:B------:R-:W-:Y:S05]  /*14ab0*/  CALL.REL.NOINC `($__internal_48_$__cuda_sm70_shflsync_up_p) ;  /* 0x0000042000007944 */ /* 0x000fea0003c00000 */
[----:B------:R-:W-:Y:S01]  /*14ac0*/  MOV R2, R4 ;  /* 0x0000000400027202 */ /* 0x000fe20000000f00 */
[----:B------:R-:W-:Y:S05]  /*14ad0*/  BRA `(.L_x_3347) ;  /* 0xffffbbf000007947 */ /* 0x000fea000383ffff */
.L_x_3279:
[----:B------:R-:W-:Y:S02]  /*14ae0*/  MOV R2, 0x2 ;  /* 0x0000000200027802 */ /* 0x000fe40000000f00 */
[----:B------:R-:W-:Y:S02]  /*14af0*/  MOV R3, 0x14b10 ;  /* 0x00014b1000037802 */ /* 0x000fe40000000f00 */
        /* <DEDUP_REMOVED lines=25> */
.L_x_3281:
[----:B------:R-:W-:Y:S02]  /*14c90*/  SEL R0, RZ, 0x1, P0 ;  /* 0x00000001ff007807 */ /* 0x000fe40000000000 */
[----:B------:R-:W-:Y:S02]  /*14ca0*/  MOV R2, 0x14cc0 ;  /* 0x00014cc000027802 */ /* 0x000fe40000000f00 */
[----:B-1----:R-:W-:Y:S05]  /*14cb0*/  CALL.REL.NOINC `($__internal_49_$__cuda_sm70_votesync_ballot) ;  /* 0x0000029000007944 */ /* 0x002fea0003c00000 */
[----:B------:R-:W-:Y:S01]  /*14cc0*/  MOV R10, R0 ;  /* 0x00000000000a7202 */ /* 0x000fe20000000f00 */
[----:B------:R-:W-:Y:S05]  /*14cd0*/  BRA `(.L_x_3349) ;  /* 0xffffbb8000007947 */ /* 0x000fea000383ffff */
.L_x_3282:
[----:B------:R-:W-:Y:S01]  /*14ce0*/  IMAD.MOV.U32 R116, RZ, RZ, R6 ;  /* 0x000000ffff747224 */ /* 0x000fe200078e0006 */
[----:B------:R-:W-:Y:S01]  /*14cf0*/  MOV R2, R0 ;  /* 0x0000000000027202 */ /* 0x000fe20000000f00 */
[----:B------:R-:W-:Y:S01]  /*14d00*/  IMAD.MOV.U32 R204, RZ, RZ, 0x1f ;  /* 0x0000001fffcc7424 */ /* 0x000fe200078e00ff */
[----:B------:R-:W-:Y:S02]  /*14d10*/  MOV R3, 0x14d30 ;  /* 0x00014d3000037802 */ /* 0x000fe40000000f00 */
[----:B-1----:R-:W-:Y:S05]  /*14d20*/  CALL.REL.NOINC `($__internal_47_$__cuda_sm70_shflsync_idx_p) ;  /* 0x0000015000007944 */ /* 0x002fea0003c00000 */
[----:B------:R-:W-:Y:S01]  /*14d30*/  IMAD.MOV.U32 R8, RZ, RZ, R204 ;  /* 0x000000ffff087224 */ /* 0x000fe200078e00cc */
[----:B------:R-:W-:Y:S01]  /*14d40*/  MOV R2, R0 ;  /* 0x0000000000027202 */ /* 0x000fe20000000f00 */
[----:B------:R-:W-:Y:S01]  /*14d50*/  IMAD.MOV.U32 R116, RZ, RZ, R7 ;  /* 0x000000ffff747224 */ /* 0x000fe200078e0007 */
[----:B------:R-:W-:-:S02]  /*14d60*/  MOV R204, 0x1f ;  /* 0x0000001f00cc7802 */ /* 0x000fc40000000f00 */
[----:B------:R-:W-:Y:S02]  /*14d70*/  MOV R3, 0x14d90 ;  /* 0x00014d9000037802 */ /* 0x000fe40000000f00 */
[----:B------:R-:W-:Y:S05]  /*14d80*/  CALL.REL.NOINC `($__internal_47_$__cuda_sm70_shflsync_idx_p) ;  /* 0x000000f000007944 */ /* 0x000fea0003c00000 */
[----:B------:R-:W-:Y:S01]  /*14d90*/  MOV R7, R204 ;  /* 0x000000cc00077202 */ /* 0x000fe20000000f00 */
[----:B------:R-:W-:Y:S05]  /*14da0*/  BRA `(.L_x_3350) ;  /* 0xffffbb0000007947 */ /* 0x000fea000383ffff */
.L_x_3285:
[----:B------:R-:W-:Y:S01]  /*14db0*/  IMAD.MOV.U32 R116, RZ, RZ, R4 ;  /* 0x000000ffff747224 */ /* 0x000fe200078e0004 */
[----:B------:R-:W-:Y:S01]  /*14dc0*/  MOV R2, R0 ;  /* 0x0000000000027202 */ /* 0x000fe20000000f00 */
[----:B------:R-:W-:Y:S01]  /*14dd0*/  IMAD.MOV.U32 R204, RZ, RZ, 0x1f ;  /* 0x0000001fffcc7424 */ /* 0x000fe200078e00ff */
[----:B------:R-:W-:Y:S02]  /*14de0*/  MOV R3, 0x14e00 ;  /* 0x00014e0000037802 */ /* 0x000fe40000000f00 */
[----:B-1-34-:R-:W-:Y:S05]  /*14df0*/  CALL.REL.NOINC `($__internal_47_$__cuda_sm70_shflsync_idx_p) ;  /* 0x0000008000007944 */ /* 0x01afea0003c00000 */
[----:B------:R-:W-:Y:S01]  /*14e00*/  MOV R11, R204 ;  /* 0x000000cc000b7202 */ /* 0x000fe20000000f00 */
[----:B------:R-:W-:Y:S05]  /*14e10*/  BRA `(.L_x_3284) ;  /* 0xffffbaf000007947 */ /* 0x000fea000383ffff */
        .weak           $__internal_46_$__cuda_sm70_shflsync_bfly_p
        .type           $__internal_46_$__cuda_sm70_shflsync_bfly_p,@function
        .size           $__internal_46_$__cuda_sm70_shflsync_bfly_p,($__internal_47_$__cuda_sm70_shflsync_idx_p - $__internal_46_$__cuda_sm70_shflsync_bfly_p)
$__internal_46_$__cuda_sm70_shflsync_bfly_p:
[----:B------:R-:W-:Y:S02]  /*14e20*/  MOV R175, 0xffffffff ;  /* 0xffffffff00af7802 */ /* 0x000fe40000000f00 */
[----:B------:R-:W-:Y:S02]  /*14e30*/  MOV R3, 0x1f ;  /* 0x0000001f00037802 */ /* 0x000fe40000000f00 */
[----:B------:R-:W-:Y:S04]  /*14e40*/  WARPSYNC R175 ;  /* 0x000000af00007348 */ /* 0x000fe80003800000 */
[----:B------:R1:W2:Y:S02]  /*14e50*/  SHFL.BFLY PT, R0, R116, R0, R3 ;  /* 0x0c00000074007389 */ /* 0x0002a400000e0003 */
[----:B-1----:R-:W-:-:S04]  /*14e60*/  MOV R3, 0x0 ;  /* 0x0000000000037802 */ /* 0x002fc80000000f00 */
[----:B--2---:R-:W-:Y:S05]  /*14e70*/  RET.REL.NODEC R2 `(_ZN7cutlass13device_kernelIN5flash19enable_sm80_to_sm89INS1_16FlashAttnFwdSm80INS1_25CollectiveMainloopFwdSm80ILi4ELi1ELb0EN4cute5tupleIJNS5_1CILi128EEENS7_ILi48EEENS7_ILi96EEEEEELi96ENS_6half_tEfNS_4arch4Sm80ELb1ELb0ELb0ELb1ELb1ELb0ELb1ELb1EEENS1_21CollectiveEpilogueFwdINS6_IJS8_SA_S9_EEENS6_IJNS7_ILi1EEESI_SI_EEESC_SE_Li128ELb1ELb1ELb1ELb0EEENS1_36VarlenDynamicPersistentTileSchedulerILi128ELi48ELi128ELi128ELb1ELb1ELb0ELb1ELb1ELb1EEEEEEEEEvNT_6ParamsE) ;  /* 0xfffeb18002007950 */ /* 0x004fea0003c3ffff */
        .weak           $__internal_47_$__cuda_sm70_shflsync_idx_p
        .type           $__internal_47_$__cuda_sm70_shflsync_idx_p,@function
        .size           $__internal_47_$__cuda_sm70_shflsync_idx_p,($__internal_48_$__cuda_sm70_shflsync_up_p - $__internal_47_$__cuda_sm70_shflsync_idx_p)
$__internal_47_$__cuda_sm70_shflsync_idx_p:
[----:B------:R-:W-:-:S04]  /*14e80*/  MOV R205, 0xffffffff ;  /* 0xffffffff00cd7802 */ /* 0x000fc80000000f00 */
[----:B------:R-:W-:Y:S04]  /*14e90*/  WARPSYNC R205 ;  /* 0x000000cd00007348 */ /* 0x000fe80003800000 */
[----:B------:R1:W2:Y:S02]  /*14ea0*/  SHFL.IDX PT, R204, R116, R2, R204 ;  /* 0x0000000274cc7389 */ /* 0x0002a400000e00cc */
[----:B-1----:R-:W-:Y:S02]  /*14eb0*/  MOV R2, R3 ;  /* 0x0000000300027202 */ /* 0x002fe40000000f00 */
[----:B------:R-:W-:-:S04]  /*14ec0*/  MOV R3, 0x0 ;  /* 0x0000000000037802 */ /* 0x000fc80000000f00 */
[----:B--2---:R-:W-:Y:S05]  /*14ed0*/  RET.REL.NODEC R2 `(_ZN7cutlass13device_kernelIN5flash19enable_sm80_to_sm89INS1_16FlashAttnFwdSm80INS1_25CollectiveMainloopFwdSm80ILi4ELi1ELb0EN4cute5tupleIJNS5_1CILi128EEENS7_ILi48EEENS7_ILi96EEEEEELi96ENS_6half_tEfNS_4arch4Sm80ELb1ELb0ELb0ELb1ELb1ELb0ELb1ELb1EEENS1_21CollectiveEpilogueFwdINS6_IJS8_SA_S9_EEENS6_IJNS7_ILi1EEESI_SI_EEESC_SE_Li128ELb1ELb1ELb1ELb0EEENS1_36VarlenDynamicPersistentTileSchedulerILi128ELi48ELi128ELi128ELb1ELb1ELb0ELb1ELb1ELb1EEEEEEEEEvNT_6ParamsE) ;  /* 0xfffeb12002007950 */ /* 0x004fea0003c3ffff */
        .weak           $__internal_48_$__cuda_sm70_shflsync_up_p
        .type           $__internal_48_$__cuda_sm70_shflsync_up_p,@function
        .size           $__internal_48_$__cuda_sm70_shflsync_up_p,($__internal_49_$__cuda_sm70_votesync_ballot - $__internal_48_$__cuda_sm70_shflsync_up_p)
$__internal_48_$__cuda_sm70_shflsync_up_p:
[----:B------:R-:W-:Y:S02]  /*14ee0*/  IMAD.MOV.U32 R4, RZ, RZ, RZ ;  /* 0x000000ffff047224 */ /* 0x000fe400078e00ff */
[----:B------:R-:W-:-:S04]  /*14ef0*/  IMAD.MOV.U32 R10, RZ, RZ, -0x1 ;  /* 0xffffffffff0a7424 */ /* 0x000fc800078e00ff */
[----:B------:R-:W-:Y:S04]  /*14f00*/  WARPSYNC R10 ;  /* 0x0000000a00007348 */ /* 0x000fe80003800000 */
[----:B------:R1:W2:Y:S02]  /*14f10*/  SHFL.UP PT, R4, R0, R2, R4 ;  /* 0x0400000200047389 */ /* 0x0002a400000e0004 */
[----:B-1----:R-:W-:Y:S02]  /*14f20*/  MOV R2, R3 ;  /* 0x0000000300027202 */ /* 0x002fe40000000f00 */
[----:B------:R-:W-:-:S04]  /*14f30*/  MOV R3, 0x0 ;  /* 0x0000000000037802 */ /* 0x000fc80000000f00 */
[----:B--2---:R-:W-:Y:S05]  /*14f40*/  RET.REL.NODEC R2 `(_ZN7cutlass13device_kernelIN5flash19enable_sm80_to_sm89INS1_16FlashAttnFwdSm80INS1_25CollectiveMainloopFwdSm80ILi4ELi1ELb0EN4cute5tupleIJNS5_1CILi128EEENS7_ILi48EEENS7_ILi96EEEEEELi96ENS_6half_tEfNS_4arch4Sm80ELb1ELb0ELb0ELb1ELb1ELb0ELb1ELb1EEENS1_21CollectiveEpilogueFwdINS6_IJS8_SA_S9_EEENS6_IJNS7_ILi1EEESI_SI_EEESC_SE_Li128ELb1ELb1ELb1ELb0EEENS1_36VarlenDynamicPersistentTileSchedulerILi128ELi48ELi128ELi128ELb1ELb1ELb0ELb1ELb1ELb1EEEEEEEEEvNT_6ParamsE) ;  /* 0xfffeb0b002007950 */ /* 0x004fea0003c3ffff */
        .weak           $__internal_49_$__cuda_sm70_votesync_ballot
        .type           $__internal_49_$__cuda_sm70_votesync_ballot,@function
        .size           $__internal_49_$__cuda_sm70_votesync_ballot,(.L_x_3690 - $__internal_49_$__cuda_sm70_votesync_ballot)
$__internal_49_$__cuda_sm70_votesync_ballot:
[----:B------:R-:W-:Y:S01]  /*14f50*/  ISETP.NE.U32.AND P0, PT, R0, 0x1, PT ;  /* 0x000000010000780c */ /* 0x000fe20003f05070 */
[----:B------:R-:W-:-:S04]  /*14f60*/  IMAD.MOV.U32 R3, RZ, RZ, -0x1 ;  /* 0xffffffffff037424 */ /* 0x000fc800078e00ff */
[----:B------:R-:W-:Y:S08]  /*14f70*/  WARPSYNC R3 ;  /* 0x0000000300007348 */ /* 0x000ff00003800000 */
[----:B------:R-:W-:-:S04]  /*14f80*/  VOTE.ANY R0, PT, !P0 ;  /* 0x0000000000007806 */ /* 0x000fc800040e0100 */
[----:B------:R-:W-:Y:S01]  /*14f90*/  LOP3.LUT R0, R0, R3, RZ, 0xc0, !PT ;  /* 0x0000000300007212 */ /* 0x000fe200078ec0ff */
[----:B------:R-:W-:-:S04]  /*14fa0*/  IMAD.MOV.U32 R3, RZ, RZ, 0x0 ;  /* 0x00000000ff037424 */ /* 0x000fc800078e00ff */
[----:B------:R-:W-:Y:S05]  /*14fb0*/  RET.REL.NODEC R2 `(_ZN7cutlass13device_kernelIN5flash19enable_sm80_to_sm89INS1_16FlashAttnFwdSm80INS1_25CollectiveMainloopFwdSm80ILi4ELi1ELb0EN4cute5tupleIJNS5_1CILi128EEENS7_ILi48EEENS7_ILi96EEEEEELi96ENS_6half_tEfNS_4arch4Sm80ELb1ELb0ELb0ELb1ELb1ELb0ELb1ELb1EEENS1_21CollectiveEpilogueFwdINS6_IJS8_SA_S9_EEENS6_IJNS7_ILi1EEESI_SI_EEESC_SE_Li128ELb1ELb1ELb1ELb0EEENS1_36VarlenDynamicPersistentTileSchedulerILi128ELi48ELi128ELi128ELb1ELb1ELb0ELb1ELb1ELb1EEEEEEEEEvNT_6ParamsE) ;  /* 0xfffeb04002007950 */ /* 0x000fea0003c3ffff */
.L_x_3351:
        /* <DEDUP_REMOVED lines=12> */
.L_x_3690:


//--------------------- .text._ZN7cutlass13device_kernelIN5flash19enable_sm80_to_sm89INS1_16FlashAttnFwdSm80INS1_25CollectiveMainloopFwdSm80ILi4ELi1ELb0EN4cute5tupleIJNS5_1CILi128EEENS7_ILi48EEENS7_ILi96EEEEEELi96ENS_6half_tEfNS_4arch4Sm80ELb1ELb0ELb0ELb1ELb1ELb1ELb1ELb1EEENS1_21CollectiveEpilogueFwdINS6_IJS8_SA_S9_EEENS6_IJNS7_ILi1EEESI_SI_EEESC_SE_Li128ELb1ELb1ELb1ELb0EEENS1_36VarlenDynamicPersistentTileSchedulerILi128ELi48ELi128ELi128ELb1ELb1ELb0ELb1ELb1ELb1EEEEEEEEEvNT_6ParamsE --------------------------
	.section	.text._ZN7cutlass13device_kernelIN5flash19enable_sm80_to_sm89INS1_16FlashAttnFwdSm80INS1_25CollectiveMainloopFwdSm80ILi4ELi1ELb0EN4cute5tupleIJNS5_1CILi128EEENS7_ILi48EEENS7_ILi96EEEEEELi96ENS_6half_tEfNS_4arch4Sm80ELb1ELb0ELb0ELb1ELb1ELb1ELb1ELb1EEENS1_21CollectiveEpilogueFwdINS6_IJS8_SA_S9_EEENS6_IJNS7_ILi1EEESI_SI_EEESC_SE_Li128ELb1ELb1ELb1ELb0EEENS1_36VarlenDynamicPersistentTileSchedulerILi128ELi48ELi128ELi128ELb1ELb1ELb0ELb1ELb1ELb1EEEEEEEEEvNT_6ParamsE,"ax",@progbits
	.sectioninfo	@"SHI_REGISTERS=255"
	.align	128
.text._ZN7cutlass13device_kernelIN5flash19enable_sm80_to_sm89INS1_16FlashAttnFwdSm80INS1_25CollectiveMainloopFwdSm80ILi4ELi1ELb0EN4cute5tupleIJNS5_1CILi128EEENS7_ILi48EEENS7_ILi96EEEEEELi96ENS_6half_tEfNS_4arch4Sm80ELb1ELb0ELb0ELb1ELb1ELb1ELb1ELb1EEENS1_21CollectiveEpilogueFwdINS6_IJS8_SA_S9_EEENS6_IJNS7_ILi1EEESI_SI_EEESC_SE_Li128ELb1ELb1ELb1ELb0EEENS1_36VarlenDynamicPersistentTileSchedulerILi128ELi48ELi128ELi128ELb1ELb1ELb0ELb1ELb1ELb1EEEEEEEEEvNT_6ParamsE:
        .type           _ZN7cutlass13device_kernelIN5flash19enable_sm80_to_sm89INS1_16FlashAttnFwdSm80INS1_25CollectiveMainloopFwdSm80ILi4ELi1ELb0EN4cute5tupleIJNS5_1CILi128EEENS7_ILi48EEENS7_ILi96EEEEEELi96ENS_6half_tEfNS_4arch4Sm80ELb1ELb0ELb0ELb1ELb1ELb1ELb1ELb1EEENS1_21CollectiveEpilogueFwdINS6_IJS8_SA_S9_EEENS6_IJNS7_ILi1EEESI_SI_EEESC_SE_Li128ELb1ELb1ELb1ELb0EEENS1_36VarlenDynamicPersistentTileSchedulerILi128ELi48ELi128ELi128ELb1ELb1ELb0ELb1ELb1ELb1EEEEEEEEEvNT_6ParamsE,@function
        .size           _ZN7cutlass13device_kernelIN5flash19enable_sm80_to_sm89INS1_16FlashAttnFwdSm80INS1_25CollectiveMainloopFwdSm80ILi4ELi1ELb0EN4cute5tupleIJNS5_1CILi128EEENS7_ILi48EEENS7_ILi96EEEEEELi96ENS_6half_tEfNS_4arch4Sm80ELb1ELb0ELb0ELb1ELb1ELb1ELb1ELb1EEENS1_21CollectiveEpilogueFwdINS6_IJS8_SA_S9_EEENS6_IJNS7_ILi1EEESI_SI_EEESC_SE_Li128ELb1ELb1ELb1ELb0EEENS1_36VarlenDynamicPersistentTileSchedulerILi128ELi48ELi128ELi128ELb1ELb1ELb0ELb1ELb1ELb1EEEEEEEEEvNT_6ParamsE,(.L_x_3695 - _ZN7cutlass13device_kernelIN5flash19enable_sm80_to_sm89INS1_16FlashAttnFwdSm80INS1_25CollectiveMainloopFwdSm80ILi4ELi1ELb0EN4cute5tupleIJNS5_1CILi128EEENS7_ILi48EEENS7_ILi96EEEEEELi96ENS_6half_tEfNS_4arch4Sm80ELb1ELb0ELb0ELb1ELb1ELb1ELb1ELb1EEENS1_21CollectiveEpilogueFwdINS6_IJS8_SA_S9_EEENS6_IJNS7_ILi1EEESI_SI_EEESC_SE_Li128ELb1ELb1ELb1ELb0EEENS1_36VarlenDynamicPersistentTileSchedulerILi128ELi48ELi128ELi128ELb1ELb1ELb0ELb1ELb1ELb1EEEEEEEEEvNT_6ParamsE)
        .other          _ZN7cutlass13device_kernelIN5flash19enable_sm80_to_sm89INS1_16FlashAttnFwdSm80INS1_25CollectiveMainloopFwdSm80ILi4ELi1ELb0EN4cute5tupleIJNS5_1CILi128EEENS7_ILi48EEENS7_ILi96EEEEEELi96ENS_6half_tEfNS_4arch4Sm80ELb1ELb0ELb0ELb1ELb1ELb1ELb1ELb1EEENS1_21CollectiveEpilogueFwdINS6_IJS8_SA_S9_EEENS6_IJNS7_ILi1EEESI_SI_EEESC_SE_Li128ELb1ELb1ELb1ELb0EEENS1_36VarlenDynamicPersistentTileSchedulerILi128ELi48ELi128ELi128ELb1ELb1ELb0ELb1ELb1ELb1EEEEEEEEEvNT_6ParamsE,@"STO_CUDA_ENTRY STV_DEFAULT"
_ZN7cutlass13device_kernelIN5flash19enable_sm80_to_sm89INS1_16FlashAttnFwdSm80INS1_25CollectiveMainloopFwdSm80ILi4ELi1ELb0EN4cute5tupleIJNS5_1CILi128EEENS7_ILi48EEENS7_ILi96EEEEEELi96ENS_6half_tEfNS_4arch4Sm80ELb1ELb0ELb0ELb1ELb1ELb1ELb1ELb1EEENS1_21CollectiveEpilogueFwdINS6_IJS8_SA_S9_EEENS6_IJNS7_ILi1EEESI_SI_EEESC_SE_Li128ELb1ELb1ELb1ELb0EEENS1_36VarlenDynamicPersistentTileSchedulerILi128ELi48ELi128ELi128ELb1ELb1ELb0ELb1ELb1ELb1EEEEEEEEEvNT_6ParamsE:
        /* <DEDUP_REMOVED lines=54> */
.L_x_3357:
        /* <DEDUP_REMOVED lines=16> */
.L_x_3568:
        /* <DEDUP_REMOVED lines=16> */
.L_x_3569:
[----:B--2---:R-:W-:-:S05]  /*0560*/  IMAD R0, R0, c[0x0][0x538], RZ ;  /* 0x00014e0000007a24 */ /* 0x004fca00078e02ff */
[----:B------:R-:W-:-:S04]  /*0570*/  IADD3 R7, R0, R7, RZ ;  /* 0x0000000700077210 */ /* 0x000fc80007ffe0ff */
[----:B------:R-:W-:-:S13]  /*0580*/  ISETP.GT.AND P0, PT, R7, UR4, PT ;  /* 0x0000000407007c0c */ /* 0x000fda000bf04270 */
[----:B-1----:R-:W-:Y:S05]  /*0590*/  @!P0 BRA `(.L_x_3357) ;  /* 0xfffffdc000008947 */ /* 0x002fea000383ffff */
.L_x_3353:
[----:B------:R-:W-:-:S05]  /*05a0*/  IADD3 R10, -R0, R7, RZ ;  /* 0x00000007000a7210 */ /* 0x000fca0007ffe1ff */
[----:B------:R-:W-:-:S05]  /*05b0*/  IMAD R0, R4, c[0x0][0x538], R10 ;  /* 0x00014e0004007a24 */ /* 0x000fca00078e020a */
[----:B------:R-:W-:Y:S01]  /*05c0*/  ISETP.GT.AND P0, PT, R0, UR4, PT ;  /* 0x0000000400007c0c */ /* 0x000fe2000bf04270 */
[----:B------:R-:W-:-:S12]  /*05d0*/  BRA.DIV ~URZ, `(.L_x_3358) ;  /* 0x0001e2827f007947 */ /* 0x000fd8000b800000 */
[----:B------:R-:W-:-:S04]  /*05e0*/  VOTE.ANY R7, PT, !P0 ;  /* 0x0000000000077806 */ /* 0x000fc800040e0100 */
.L_x_3570:
[----:B------:R-:W1:Y:S02]  /*05f0*/  POPC R0, R7 ;  /* 0x0000000700007309 */ /* 0x000e640000000000 */
[----:B-1----:R-:W-:-:S05]  /*0600*/  IADD3 R2, R0, R6, RZ ;  /* 0x0000000600027210 */ /* 0x002fca0007ffe0ff */
[----:B------:R1:W-:Y:S01]  /*0610*/  STL [R1+0x7c], R2 ;  /* 0x00007c0201007387 */ /* 0x0003e20000100800 */
[----:B------:R-:W-:Y:S05]  /*0620*/  BRA.DIV ~URZ, `(.L_x_3359) ;  /* 0x0001e2827f007947 */ /* 0x000fea000b800000 */
[----:B------:R2:W3:Y:S01]  /*0630*/  SHFL.IDX PT, R12, R9, R0, 0x1f ;  /* 0x00001f00090c7589 */ /* 0x0004e200000e0000 */
[----:B------:R-:W-:-:S03]  /*0640*/  MOV R5, RZ ;  /* 0x000000ff00057202 */ /* 0x000fc60000000f00 */
[----:B------:R2:W4:Y:S04]  /*0650*/  SHFL.IDX PT, R9, R8, R0, 0x1f ;  /* 0x00001f0008097589 */ /* 0x00052800000e0000 */
.L_x_3571:
[----:B------:R-:W-:Y:S01]  /*0660*/  ISETP.NE.AND P0, PT, R7, RZ, PT ;  /* 0x000000ff0700720c */ /* 0x000fe20003f05270 */
[----:B------:R-:W-:-:S12]  /*0670*/  BSSY B0, `(.L_x_3360) ;  /* 0x0000005000007945 */ /* 0x000fd80003800000 */
[----:B------:R-:W-:Y:S05]  /*0680*/  @!P0 BRA `(.L_x_3361) ;  /* 0x0000003000008947 */ /* 0x000fea0003800000 */
[----:B--2---:R-:W-:Y:S01]  /*0690*/  IADD3 R0, R0, -0x1, RZ ;  /* 0xffffffff00007810 */ /* 0x004fe20007ffe0ff */
[----:B------:R-:W-:Y:S05]  /*06a0*/  BRA.DIV ~URZ, `(.L_x_3362) ;  /* 0x0001e2e27f007947 */ /* 0x000fea000b800000 */
[----:B------:R2:W1:Y:S02]  /*06b0*/  SHFL.IDX PT, R5, R4, R0, 0x1f ;  /* 0x00001f0004057589 */ /* 0x00046400000e0000 */
.L_x_3361:
[----:B------:R-:W-:Y:S05]  /*06c0*/  BSYNC B0 ;  /* 0x0000000000007941 */ /* 0x000fea0003800000 */
.L_x_3360:
        /* <DEDUP_REMOVED lines=69> */
.L_x_3364:
        /* <DEDUP_REMOVED lines=70> */
.L_x_3365:
[----:B------:R-:W-:Y:S05]  /*0f80*/  BSYNC B0 ;  /* 0x0000000000007941 */ /* 0x000fea0003800000 */
.L_x_3363:
[----:B------:R-:W-:-:S04]  /*0f90*/  LOP3.LUT R0, RZ, R0, RZ, 0x33, !PT ;  /* 0x00000000ff007212 */ /* 0x000fc800078e33ff */
[----:B------:R-:W-:-:S05]  /*0fa0*/  IADD3 R0, R0, R12, RZ ;  /* 0x0000000c00007210 */ /* 0x000fca0007ffe0ff */
[----:B------:R2:W-:Y:S01]  /*0fb0*/  STL [R1+0x74], R0 ;  /* 0x0000740001007387 */ /* 0x0005e20000100800 */
[----:B------:R-:W-:Y:S05]  /*0fc0*/  BRA `(.L_x_3366) ;  /* 0x0000006000007947 */ /* 0x000fea0003800000 */
.L_x_3354:
[----:B------:R-:W-:Y:S01]  /*0fd0*/  MOV R0, UR4 ;  /* 0x0000000400007c02 */ /* 0x000fe20008000f00 */
[----:B------:R-:W-:Y:S04]  /*0fe0*/  STL [R1+0x74], RZ ;  /* 0x000074ff01007387 */ /* 0x000fe80000100800 */
[----:B------:R-:W-:Y:S04]  /*0ff0*/  STL [R1+0x78], RZ ;  /* 0x000078ff01007387 */ /* 0x000fe80000100800 */
[----:B------:R1:W-:Y:S02]  /*1000*/  STL [R1+0x70], R0 ;  /* 0x0000700001007387 */ /* 0x0003e40000100800 */
[----:B-1----:R-:W-:-:S05]  /*1010*/  MOV R0, c[0x0][0x53c] ;  /* 0x00014f0000007a02 */ /* 0x002fca0000000f00 */
[----:B------:R1:W-:Y:S02]  /*1020*/  STL [R1+0x7c], R0 ;  /* 0x00007c0001007387 */ /* 0x0003e40000100800 */
.L_x_3366:
        /* <DEDUP_REMOVED lines=8> */
.L_x_3352:
        /* <DEDUP_REMOVED lines=86> */
[----:B------:R-:W-:Y:S02]  /*1610*/  IMAD.IADD R12, R6, 0x1, -R5 ;  /* 0x00000001060c7824 */ /* 0x000fe400078e0a05 */
        /* <DEDUP_REMOVED lines=45> */
[----:B------:R-:W-:-:S02]  /*18f0*/  LOP3.LUT R28, R6, 0xc0, RZ, 0xc0, !PT ;  /* 0x000000c0061c7812 */ /* 0x000fc400078ec0ff */
[-C--:B------:R-:W-:Y:S02]  /*1900*/  LEA.HI R0, R3, R113.reuse, RZ, 0x5 ;  /* 0x0000007103007211 */ /* 0x080fe400078f28ff */
        /* <DEDUP_REMOVED lines=48> */
[----:B------:R-:W-:Y:S02]  /*1c10*/  SHF.R.S32.HI R5, RZ, 0x1f, R166 ;  /* 0x0000001fff057819 */ /* 0x000fe400000114a6 */
[----:B------:R-:W-:Y:S01]  /*1c20*/  IADD3 R167, R164, 0x28, RZ ;  /* 0x00000028a4a77810 */ /* 0x000fe20007ffe0ff */
[----:B------:R1:W-:Y:S01]  /*1c30*/  STL [R1+0x8], R3 ;  /* 0x0000080301007387 */ /* 0x0003e20000100800 */
[C---:B------:R-:W-:Y:S02]  /*1c40*/  IADD3 R252, R108.reuse, 0x30, RZ ;  /* 0x000000306cfc7810 */ /* 0x040fe40007ffe0ff */
[----:B------:R-:W-:Y:S01]  /*1c50*/  IADD3 R251, R108, 0x40, RZ ;  /* 0x000000406cfb7810 */ /* 0x000fe20007ffe0ff */
[----:B------:R2:W-:Y:S01]  /*1c60*/  STL [R1+0x128], R8 ;  /* 0x0001280801007387 */ /* 0x0005e20000100800 */
[----:B------:R-:W-:-:S02]  /*1c70*/  SHF.R.S32.HI R13, RZ, 0x1f, R252 ;  /* 0x0000001fff0d7819 */ /* 0x000fc400000114fc */
[----:B------:R-:W-:Y:S01]  /*1c80*/  IADD3 R250, R108, 0x50, RZ ;  /* 0x000000506cfa7810 */ /* 0x000fe20007ffe0ff */
[----:B------:R-:W-:Y:S01]  /*1c90*/  STL.64 [R1], R30 ;  /* 0x0000001e01007387 */ /* 0x000fe20000100a00 */
[----:B------:R-:W-:Y:S02]  /*1ca0*/  SHF.R.S32.HI R15, RZ, 0x1f, R251 ;  /* 0x0000001fff0f7819 */ /* 0x000fe400000114fb */
[----:B------:R-:W-:Y:S01]  /*1cb0*/  LEA R171, R2, 0x3c80, 0x1 ;  /* 0x00003c8002ab7811 */ /* 0x000fe200078e08ff */
[----:B------:R3:W-:Y:S01]  /*1cc0*/  STL [R1+0x124], R5 ;  /* 0x0001240501007387 */ /* 0x0007e20000100800 */
[----:B------:R-:W-:Y:S02]  /*1cd0*/  LEA R2, R17, 0x6080, 0x1 ;  /* 0x0000608011027811 */ /* 0x000fe400078e08ff */
[----:B------:R-:W-:Y:S02]  /*1ce0*/  LEA R198, R0, 0x6080, 0x1 ;  /* 0x0000608000c67811 */ /* 0x000fe400078e08ff */
[----:B------:R-:W-:-:S02]  /*1cf0*/  IADD3 R200, R171, 0x20, RZ ;  /* 0x00000020abc87810 */ /* 0x000fc40007ffe0ff */
[----:B------:R-:W-:Y:S02]  /*1d00*/  LEA R196, R4, 0x1880, 0x1 ;  /* 0x0000188004c47811 */ /* 0x000fe400078e08ff */
[----:B------:R-:W-:Y:S02]  /*1d10*/  @P3 IADD3 R200, R171, -0x20, RZ ;  /* 0xffffffe0abc83810 */ /* 0x000fe40007ffe0ff */
[----:B------:R-:W-:Y:S02]  /*1d20*/  SHF.R.S32.HI R109, RZ, 0x1f, R108 ;  /* 0x0000001fff6d7819 */ /* 0x000fe4000001146c */
[----:B-1----:R-:W-:Y:S02]  /*1d30*/  SHF.R.S32.HI R3, RZ, 0x1f, R168 ;  /* 0x0000001fff037819 */ /* 0x002fe400000114a8 */
[----:B------:R-:W-:Y:S02]  /*1d40*/  IADD3 R208, R200, 0x400, RZ ;  /* 0x00000400c8d07810 */ /* 0x000fe40007ffe0ff */
[----:B--2---:R-:W-:Y:S01]  /*1d50*/  IADD3 R8, R30, 0x20, RZ ;  /* 0x000000201e087810 */ /* 0x004fe20007ffe0ff */
[----:B------:R1:W-:Y:S01]  /*1d60*/  STL [R1+0x120], R3 ;  /* 0x0001200301007387 */ /* 0x0003e20000100800 */
[----:B------:R-:W-:-:S02]  /*1d70*/  IADD3 R207, R200, 0x800, RZ ;  /* 0x00000800c8cf7810 */ /* 0x000fc40007ffe0ff */
[C---:B------:R-:W-:Y:S02]  /*1d80*/  IADD3 R206, R200.reuse, 0xc00, RZ ;  /* 0x00000c00c8ce7810 */ /* 0x040fe40007ffe0ff */
[C---:B------:R-:W-:Y:S02]  /*1d90*/  IADD3 R205, R200.reuse, 0x1000, RZ ;  /* 0x00001000c8cd7810 */ /* 0x040fe40007ffe0ff */
[----:B---3--:R-:W-:Y:S02]  /*1da0*/  SHF.R.S32.HI R5, RZ, 0x1f, R115 ;  /* 0x0000001fff057819 */ /* 0x008fe40000011473 */
[C---:B------:R-:W-:Y:S02]  /*1db0*/  IADD3 R204, R200.reuse, 0x1400, RZ ;  /* 0x00001400c8cc7810 */ /* 0x040fe40007ffe0ff */
[C---:B------:R-:W-:Y:S01]  /*1dc0*/  IADD3 R203, R200.reuse, 0x1800, RZ ;  /* 0x00001800c8cb7810 */ /* 0x040fe20007ffe0ff */
[----:B------:R2:W-:Y:S01]  /*1dd0*/  STL [R1+0x11c], R5 ;  /* 0x00011c0501007387 */ /* 0x0005e20000100800 */
[----:B------:R-:W-:-:S02]  /*1de0*/  IADD3 R202, R200, 0x1c00, RZ ;  /* 0x00001c00c8ca7810 */ /* 0x000fc40007ffe0ff */
[----:B------:R-:W-:Y:S02]  /*1df0*/  IADD3 R201, R200, 0x2000, RZ ;  /* 0x00002000c8c97810 */ /* 0x000fe40007ffe0ff */
[----:B-1----:R-:W-:-:S05]  /*1e00*/  SHF.R.S32.HI R3, RZ, 0x1f, R167 ;  /* 0x0000001fff037819 */ /* 0x002fca00000114a7 */
[----:B------:R1:W-:Y:S04]  /*1e10*/  STL [R1+0x118], R3 ;  /* 0x0001180301007387 */ /* 0x0003e80000100800 */
[----:B------:R3:W-:Y:S01]  /*1e20*/  STL [R1+0xc], R8 ;  /* 0x00000c0801007387 */ /* 0x0007e20000100800 */
[----:B--2---:R-:W-:-:S03]  /*1e30*/  IADD3 R5, R30, 0x40, RZ ;  /* 0x000000401e057810 */ /* 0x004fc60007ffe0ff */
[----:B------:R2:W-:Y:S04]  /*1e40*/  STL [R1+0x5c], R13 ;  /* 0x00005c0d01007387 */ /* 0x0005e80000100800 */
[----:B------:R-:W-:Y:S04]  /*1e50*/  STL [R1+0x10], R5 ;  /* 0x0000100501007387 */ /* 0x000fe80000100800 */
[----:B------:R-:W-:Y:S01]  /*1e60*/  STL [R1+0x58], R15 ;  /* 0x0000580f01007387 */ /* 0x000fe20000100800 */
[----:B-1----:R-:W-:Y:S02]  /*1e70*/  LOP3.LUT R3, R18, 0x7ffffffc, RZ, 0xc0, !PT ;  /* 0x7ffffffc12037812 */ /* 0x002fe400078ec0ff */
[----:B---3--:R-:W-:-:S03]  /*1e80*/  SHF.R.S32.HI R8, RZ, 0x1f, R8 ;  /* 0x0000001fff087819 */ /* 0x008fc60000011408 */
[----:B------:R-:W-:Y:S01]  /*1e90*/  IMAD.IADD R3, R29, 0x1, -R3 ;  /* 0x000000011d037824 */ /* 0x000fe200078e0a03 */
[----:B--2---:R-:W-:-:S05]  /*1ea0*/  SHF.R.S32.HI R13, RZ, 0x1f, R250 ;  /* 0x0000001fff0d7819 */ /* 0x004fca00000114fa */
[----:B------:R1:W-:Y:S04]  /*1eb0*/  STL [R1+0x54], R13 ;  /* 0x0000540d01007387 */ /* 0x0003e80000100800 */
[----:B------:R2:W-:Y:S01]  /*1ec0*/  STL [R1+0x88], R8 ;  /* 0x0000880801007387 */ /* 0x0005e20000100800 */
[----:B-1----:R-:W-:Y:S02]  /*1ed0*/  SHF.R.S32.HI R13, RZ, 0x1f, R5 ;  /* 0x0000001fff0d7819 */ /* 0x002fe40000011405 */
[----:B------:R-:W-:Y:S01]  /*1ee0*/  LOP3.LUT R5, R28, 0x18, R108, 0xf8, !PT ;  /* 0x000000181c057812 */ /* 0x000fe200078ef86c */
[----:B--2---:R-:W-:Y:S02]  /*1ef0*/  IMAD.IADD R8, R27, 0x1, R22 ;  /* 0x000000011b087824 */ /* 0x004fe400078e0216 */
[----:B------:R1:W-:Y:S04]  /*1f00*/  STL [R1+0x84], R13 ;  /* 0x0000840d01007387 */ /* 0x0003e80000100800 */
[----:B------:R2:W-:Y:S01]  /*1f10*/  STL [R1+0x80], R8 ;  /* 0x0000800801007387 */ /* 0x0005e20000100800 */
[----:B-1----:R-:W-:Y:S01]  /*1f20*/  IMAD.SHL.U32 R13, R3, 0x2, RZ ;  /* 0x00000002030d7824 */ /* 0x002fe200078e00ff */
[----:B------:R-:W-:-:S02]  /*1f30*/  SHF.R.S32.HI R3, RZ, 0x3, R9 ;  /* 0x00000003ff037819 */ /* 0x000fc40000011409 */
[C-C-:B------:R-:W-:Y:S02]  /*1f40*/  LOP3.LUT R9, R26.reuse, 0x18, R108.reuse, 0xf8, !PT ;  /* 0x000000181a097812 */ /* 0x140fe400078ef86c */
[----:B--2---:R-:W-:Y:S01]  /*1f50*/  LOP3.LUT R8, R26, 0x8, R108, 0xf8, !PT ;  /* 0x000000081a087812 */ /* 0x004fe200078ef86c */
[----:B------:R1:W-:Y:S01]  /*1f60*/  STL [R1+0x30], R3 ;  /* 0x0000300301007387 */ /* 0x0003e20000100800 */
[C---:B------:R-:W-:Y:S02]  /*1f70*/  IADD3 R27, R13.reuse, 0x8, RZ ;  /* 0x000000080d1b7810 */ /* 0x040fe40007ffe0ff */
[----:B------:R-:W-:Y:S01]  /*1f80*/  IADD3 R26, R13, 0x10, RZ ;  /* 0x000000100d1a7810 */ /* 0x000fe20007ffe0ff */
[----:B------:R2:W-:Y:S01]  /*1f90*/  STL [R1+0x68], R13 ;  /* 0x0000680d01007387 */ /* 0x0005e20000100800 */
[-C--:B------:R-:W-:Y:S02]  /*1fa0*/  LOP3.LUT R8, R8, R24.reuse, RZ, 0x3c, !PT ;  /* 0x0000001808087212 */ /* 0x080fe400078e3cff */
[----:B------:R-:W-:-:S02]  /*1fb0*/  LOP3.LUT R9, R9, R24, RZ, 0x3c, !PT ;  /* 0x0000001809097212 */ /* 0x000fc400078e3cff */
[----:B------:R-:W-:Y:S01]  /*1fc0*/  IADD3 R24, R13, 0x20, RZ ;  /* 0x000000200d187810 */ /* 0x000fe20007ffe0ff */
[----:B------:R-:W-:Y:S01]  /*1fd0*/  IMAD.IADD R8, R7, 0x1, R8 ;  /* 0x0000000107087824 */ /* 0x000fe200078e0208 */
[----:B------:R-:W-:Y:S01]  /*1fe0*/  IADD3 R22, R13, 0x30, RZ ;  /* 0x000000300d167810 */ /* 0x000fe20007ffe0ff */
[----:B------:R-:W-:Y:S01]  /*1ff0*/  IMAD.IADD R9, R7, 0x1, R9 ;  /* 0x0000000107097824 */ /* 0x000fe200078e0209 */
[C---:B------:R-:W-:Y:S02]  /*2000*/  IADD3 R19, R13.reuse, 0x38, RZ ;  /* 0x000000380d137810 */ /* 0x040fe40007ffe0ff */
[C---:B------:R-:W-:Y:S02]  /*2010*/  IADD3 R18, R13.reuse, 0x40, RZ ;  /* 0x000000400d127810 */ /* 0x040fe40007ffe0ff */
[C---:B------:R-:W-:Y:S02]  /*2020*/  IADD3 R16, R13.reuse, 0x48, RZ ;  /* 0x000000480d107810 */ /* 0x040fe40007ffe0ff */
[----:B------:R-:W-:-:S02]  /*2030*/  IADD3 R15, R13, 0x50, RZ ;  /* 0x000000500d0f7810 */ /* 0x000fc40007ffe0ff */
[----:B------:R-:W-:Y:S02]  /*2040*/  LEA R248, R8, 0x1880, 0x1 ;  /* 0x0000188008f87811 */ /* 0x000fe400078e08ff */
[----:B-1----:R-:W-:Y:S02]  /*2050*/  LOP3.LUT R3, R5, R25, RZ, 0x3c, !PT ;  /* 0x0000001905037212 */ /* 0x002fe400078e3cff */
[----:B------:R-:W-:Y:S02]  /*2060*/  SHF.R.S32.HI R5, RZ, 0x3, R6 ;  /* 0x00000003ff057819 */ /* 0x000fe40000011406 */
[----:B------:R-:W-:Y:S01]  /*2070*/  IADD3 R25, R13, 0x18, RZ ;  /* 0x000000180d197810 */ /* 0x000fe20007ffe0ff */
[----:B------:R-:W-:Y:S01]  /*2080*/  IMAD.IADD R6, R23, 0x1, R3 ;  /* 0x0000000117067824 */ /* 0x000fe200078e0203 */
[----:B------:R-:W-:Y:S01]  /*2090*/  SHF.R.S32.HI R3, RZ, 0x1f, R13 ;  /* 0x0000001fff037819 */ /* 0x000fe2000001140d */
[----:B------:R1:W-:Y:S01]  /*20a0*/  STL [R1+0x2c], R5 ;  /* 0x00002c0501007387 */ /* 0x0003e20000100800 */
[----:B------:R-:W-:-:S02]  /*20b0*/  IADD3 R23, R13, 0x28, RZ ;  /* 0x000000280d177810 */ /* 0x000fc40007ffe0ff */
[----:B--2---:R-:W-:Y:S01]  /*20c0*/  IADD3 R13, R13, 0x58, RZ ;  /* 0x000000580d0d7810 */ /* 0x004fe20007ffe0ff */
[----:B------:R2:W-:Y:S01]  /*20d0*/  STL [R1+0x108], R3 ;  /* 0x0001080301007387 */ /* 0x0005e20000100800 */
[----:B------:R-:W-:Y:S02]  /*20e0*/  LEA R28, R6, 0x6080, 0x1 ;  /* 0x00006080061c7811 */ /* 0x000fe400078e08ff */
[----:B------:R-:W-:Y:S01]  /*20f0*/  SHF.R.S32.HI R6, RZ, 0x1f, R26 ;  /* 0x0000001fff067819 */ /* 0x000fe2000001141a */
[----:B------:R-:W-:Y:S01]  /*2100*/  STL [R1+0xc8], R27 ;  /* 0x0000c81b01007387 */ /* 0x000fe20000100800 */
[C---:B------:R-:W-:Y:S02]  /*2110*/  IADD3 R249, R248.reuse, 0x20, RZ ;  /* 0x00000020f8f97810 */ /* 0x040fe40007ffe0ff */
[----:B------:R-:W-:Y:S01]  /*2120*/  @P0 IADD3 R249, R248, -0x20, RZ ;  /* 0xffffffe0f8f90810 */ /* 0x000fe20007ffe0ff */
[----:B------:R-:W-:Y:S04]  /*2130*/  STL [R1+0xc4], R26 ;  /* 0x0000c41a01007387 */ /* 0x000fe80000100800 */
[----:B------:R3:W-:Y:S04]  /*2140*/  STL [R1+0xc0], R25 ;  /* 0x0000c01901007387 */ /* 0x0007e80000100800 */
        /* <DEDUP_REMOVED lines=47> */
.L_x_3567:
        /* <DEDUP_REMOVED lines=47> */
.L_x_3367:
[----:B------:R-:W-:-:S04]  /*2730*/  ISETP.NE.U32.AND P0, PT, RZ, c[0x0][0x368], PT ;  /* 0x0000da00ff007a0c */ /* 0x000fc80003f05070 */
[----:B------:R-:W-:-:S13]  /*2740*/  ISETP.NE.AND.EX P0, PT, RZ, c[0x0][0x36c], PT, P0 ;  /* 0x0000db00ff007a0c */ /* 0x000fda0003f05300 */
[----:B------:R-:W-:Y:S05]  /*2750*/  @!P0 BRA `(.L_x_3368) ;  /* 0x0000004000008947 */ /* 0x000fea0003800000 */
[----:B-1----:R-:W-:-:S04]  /*2760*/  IADD3 R4, P0, R21, c[0x0][0x368], RZ ;  /* 0x0000da0015047a10 */ /* 0x002fc80007f1e0ff */
[----:B------:R-:W-:-:S05]  /*2770*/  IADD3.X R5, R20, c[0x0][0x36c], RZ, P0, !PT ;  /* 0x0000db0014057a10 */ /* 0x000fca00007fe4ff */
[----:B------:R1:W5:Y:S01]  /*2780*/  LDG.E R13, [R4.64] ;  /* 0x00000008040d7981 */ /* 0x000362000c1e1900 */
[----:B------:R-:W-:Y:S05]  /*2790*/  BRA `(.L_x_3369) ;  /* 0x0000005000007947 */ /* 0x000fea0003800000 */
.L_x_3368:
[----:B------:R-:W-:Y:S01]  /*27a0*/  MOV R13, UR6 ;  /* 0x00000006000d7c02 */ /* 0x000fe20008000f00 */
[----:B------:R-:W-:Y:S05]  /*27b0*/  @!P5 BRA `(.L_x_3369) ;  /* 0x000000300000d947 */ /* 0x000fea0003800000 */
[----:B------:R-:W2:Y:S04]  /*27c0*/  LDG.E R6, [R4.64] ;  /* 0x0000000804067981 */ /* 0x000ea8000c1e1900 */
[----:B------:R-:W2:Y:S02]  /*27d0*/  LDG.E R0, [R4.64+0x4] ;  /* 0x0000040804007981 */ /* 0x000ea4000c1e1900 */
[----:B--2---:R-:W-:Y:S02]  /*27e0*/  IADD3 R13, -R6, R0, RZ ;  /* 0x00000000060d7210 */ /* 0x004fe40007ffe1ff */
.L_x_3369:
[----:B------:R-:W2:Y:S04]  /*27f0*/  LDL.LU R0, [R1+0x74] ;  /* 0x0000740001007983 */ /* 0x000ea80000300800 */
[----:B-1----:R1:W3:Y:S04]  /*2800*/  @P6 LDG.E R5, [R2.64] ;  /* 0x0000000802056981 */ /* 0x0022e8000c1e1900 */
[----:B------:R1:W3:Y:S04]  /*2810*/  @P6 LDG.E R4, [R2.64+0x4] ;  /* 0x0000040802046981 */ /* 0x0002e8000c1e1900 */
[----:B------:R-:W4:Y:S01]  /*2820*/  LDL R24, [R1+0x78] ;  /* 0x0000780001187983 */ /* 0x000f220000100800 */
[----:B------:R-:W-:-:S04]  /*2830*/  ISETP.NE.U32.AND P0, PT, RZ, c[0x0][0x378], PT ;  /* 0x0000de00ff007a0c */ /* 0x000fc80003f05070 */
[----:B------:R-:W-:Y:S01]  /*2840*/  ISETP.NE.AND.EX P1, PT, RZ, c[0x0][0x37c], PT, P0 ;  /* 0x0000df00ff007a0c */ /* 0x000fe20003f25300 */
[----:B------:R-:W-:Y:S02]  /*2850*/  IMAD.MOV.U32 R6, RZ, RZ, c[0x0][0x2c4] ;  /* 0x0000b100ff067624 */ /* 0x000fe400078e00ff */
[----:B-----5:R-:W-:-:S03]  /*2860*/  IMAD.MOV.U32 R129, RZ, RZ, R13 ;  /* 0x000000ffff817224 */ /* 0x020fc600078e000d */
[----:B------:R-:W-:-:S07]  /*2870*/  ISETP.NE.AND P2, PT, R6, 0x1, PT ;  /* 0x000000010600780c */ /* 0x000fce0003f45270 */
[----:B-1----:R-:W-:-:S04]  /*2880*/  @P1 IADD3 R2, P0, R21, c[0x0][0x378], RZ ;  /* 0x0000de0015021a10 */ /* 0x002fc80007f1e0ff */
[----:B------:R-:W-:Y:S01]  /*2890*/  @P1 IADD3.X R3, R20, c[0x0][0x37c], RZ, P0, !PT ;  /* 0x0000df0014031a10 */ /* 0x000fe200007fe4ff */
[----:B------:R-:W-:-:S04]  /*28a0*/  IMAD.IADD R8, R13, 0x1, -R10 ;  /* 0x000000010d087824 */ /* 0x000fc800078e0a0a */
[----:B------:R1:W5:Y:S02]  /*28b0*/  @P1 LDG.E R129, [R2.64] ;  /* 0x0000000802811981 */ /* 0x000364000c1e1900 */
[----:B-1----:R-:W-:Y:S01]  /*28c0*/  IMAD.MOV.U32 R2, RZ, RZ, c[0x0][0x228] ;  /* 0x00008a00ff027624 */ /* 0x002fe200078e00ff */
[----:B------:R-:W-:Y:S01]  /*28d0*/  LOP3.LUT R247, R247, 0xffffffdf, RZ, 0xc0, !PT ;  /* 0xffffffdff7f77812 */ /* 0x000fe200078ec0ff */
[----:B------:R-:W-:Y:S03]  /*28e0*/  BSSY B0, `(.L_x_3370) ;  /* 0x000003d000007945 */ /* 0x000fe60003800000 */
[----:B------:R-:W-:Y:S01]  /*28f0*/  @P2 LOP3.LUT R247, R247, 0x20, RZ, 0xfc, !PT ;  /* 0x00000020f7f72812 */ /* 0x000fe200078efcff */
[----:B--2---:R-:W-:-:S05]  /*2900*/  IMAD.SHL.U32 R0, R0, 0x80, RZ ;  /* 0x0000008000007824 */ /* 0x004fca00078e00ff */
[----:B------:R1:W-:Y:S01]  /*2910*/  STL [R1+0x64], R0 ;  /* 0x0000640001007387 */ /* 0x0003e20000100800 */
[----:B---3--:R-:W-:-:S04]  /*2920*/  @P6 IMAD.IADD R2, R4, 0x1, -R5 ;  /* 0x0000000104026824 */ /* 0x008fc800078e0a05 */
[----:B------:R-:W-:-:S05]  /*2930*/  IMAD.IADD R4, R8, 0x1, R2 ;  /* 0x0000000108047824 */ /* 0x000fca00078e0202 */
[----:B------:R-:W-:Y:S02]  /*2940*/  IADD3 R138, R4, 0x30, -R246 ;  /* 0x00000030048a7810 */ /* 0x000fe40007ffe8f6 */
[----:B-1----:R-:W-:-:S05]  /*2950*/  IADD3 R0, R0, 0x7f, RZ ;  /* 0x0000007f00007810 */ /* 0x002fca0007ffe0ff */
[----:B------:R-:W-:Y:S01]  /*2960*/  @P2 IMAD.HI.U32 R3, R0, c[0x0][0x2c8], RZ ;  /* 0x0000b20000032a27 */ /* 0x000fe200078e00ff */
[----:B------:R1:W-:Y:S04]  /*2970*/  STL [R1+0x6c], R4 ;  /* 0x00006c0401007387 */ /* 0x0003e80000100800 */
[----:B------:R-:W-:Y:S02]  /*2980*/  @P2 SHF.R.U32.HI R0, RZ, c[0x0][0x2cc], R3 ;  /* 0x0000b300ff002a19 */ /* 0x000fe40000011603 */
[----:B----4-:R-:W-:-:S03]  /*2990*/  LOP3.LUT R5, R24, 0xff000000, RZ, 0xc0, !PT ;  /* 0xff00000018057812 */ /* 0x010fc600078ec0ff */
        /* <DEDUP_REMOVED lines=49> */
.L_x_3371:
[----:B------:R-:W-:Y:S05]  /*2cb0*/  BSYNC B0 ;  /* 0x0000000000007941 */ /* 0x000fea0003800000 */
.L_x_3370:
        /* <DEDUP_REMOVED lines=20> */
[----:B------:R-:W3:Y:S04]  /*2e00*/  LDL R12, [R1+0x18] ;  /* 0x00001800010c7983 */ /* 0x000ee80000100800 */
        /* <DEDUP_REMOVED lines=18> */
[----:B------:R-:W-:Y:S02]  /*2f30*/  IMAD.IADD R142, R135, 0x1, R142 ;  /* 0x00000001878e7824 */ /* 0x000fe400078e028e */
        /* <DEDUP_REMOVED lines=23> */
[----:B----4-:R-:W-:Y:S01]  /*30b0*/  ISETP.GE.AND P4, PT, R22, c[0x0][0x1d4], PT ;  /* 0x0000750016007a0c */ /* 0x010fe20003f86270 */
[----:B------:R-:W-:Y:S01]  /*30c0*/  IMAD.IADD R3, R9, 0x1, R3 ;  /* 0x0000000109037824 */ /* 0x000fe200078e0203 */
[----:B------:R-:W-:Y:S02]  /*30d0*/  ISETP.GT.AND P0, PT, R0, 0x20, PT ;  /* 0x000000200000780c */ /* 0x000fe40003f04270 */
[----:B------:R-:W-:Y:S01]  /*30e0*/  @P1 LEA R4, P2, R8, c[0x0][0x220], 0x1 ;  /* 0x0000880008041a11 */ /* 0x000fe200078408ff */
[----:B------:R-:W-:-:S03]  /*30f0*/  @P1 IMAD.SHL.U32 R0, R12, 0x2, RZ ;  /* 0x000000020c001824 */ /* 0x000fc600078e00ff */
        /* <DEDUP_REMOVED lines=140> */
.L_x_3399:
        /* <DEDUP_REMOVED lines=107> */
.L_x_3377:
[----:B------:R-:W-:Y:S05]  /*4070*/  BSYNC B0 ;  /* 0x0000000000007941 */ /* 0x000fea0003800000 */
.L_x_3376:
        /* <DEDUP_REMOVED lines=93> */
.L_x_3380:
[----:B------:R-:W-:Y:S05]  /*4650*/  BSYNC B0 ;  /* 0x0000000000007941 */ /* 0x000fea0003800000 */
.L_x_3379:
        /* <DEDUP_REMOVED lines=60> */
.L_x_3382:
[----:B------:R-:W-:Y:S05]  /*4a20*/  BSYNC B0 ;  /* 0x0000000000007941 */ /* 0x000fea0003800000 */
.L_x_3381:
        /* <DEDUP_REMOVED lines=62> */
.L_x_3384:
[----:B------:R-:W-:Y:S05]  /*4e10*/  BSYNC B0 ;  /* 0x0000000000007941 */ /* 0x000fea0003800000 */
.L_x_3383:
        /* <DEDUP_REMOVED lines=59> */
.L_x_3386:
[----:B------:R-:W-:Y:S05]  /*51d0*/  BSYNC B0 ;  /* 0x0000000000007941 */ /* 0x000fea0003800000 */
.L_x_3385:
        /* <DEDUP_REMOVED lines=59> */
.L_x_3388:
[----:B------:R-:W-:Y:S05]  /*5590*/  BSYNC B0 ;  /* 0x0000000000007941 */ /* 0x000fea0003800000 */
.L_x_3387:
        /* <DEDUP_REMOVED lines=59> */
.L_x_3375:
        /* <DEDUP_REMOVED lines=47> */
.L_x_3390:
[----:B------:R-:W-:Y:S05]  /*5c40*/  BSYNC B0 ;  /* 0x0000000000007941 */ /* 0x000fea0003800000 */
.L_x_3389:
        /* <DEDUP_REMOVED lines=159> */
.L_x_3392:
[----:B------:R-:W-:Y:S05]  /*6640*/  BSYNC B0 ;  /* 0x0000000000007941 */ /* 0x000fea0003800000 */
.L_x_3391:
        /* <DEDUP_REMOVED lines=122> */
.L_x_3394:
[----:B------:R-:W-:Y:S05]  /*6df0*/  BSYNC B0 ;  /* 0x0000000000007941 */ /* 0x000fea0003800000 */
.L_x_3393:
        /* <DEDUP_REMOVED lines=125> */
.L_x_3374:
        /* <DEDUP_REMOVED lines=45> */
.L_x_3378:
[----:B------:R-:W-:Y:S05]  /*78a0*/  BSYNC B1 ;  /* 0x0000000000017941 */ /* 0x000fea0003800000 */
.L_x_3373:
        /* <DEDUP_REMOVED lines=103> */
.L_x_3396:
[----:B-123--:R-:W-:Y:S05]  /*7f20*/  BSYNC B0 ;  /* 0x0000000000007941 */ /* 0x00efea0003800000 */
.L_x_3395:
        /* <DEDUP_REMOVED lines=43> */
.L_x_3398:
[----:B------:R-:W-:Y:S05]  /*81e0*/  BSYNC B0 ;  /* 0x0000000000007941 */ /* 0x000fea0003800000 */
.L_x_3397:
[----:B------:R-:W0:Y:S01]  /*81f0*/  LDGDEPBAR ;  /* 0x00000000000079af */ /* 0x000e220000000000 */
[----:B------:R-:W-:Y:S01]  /*8200*/  IADD3 R33, R33, -0x1, RZ ;  /* 0xffffffff21217810 */ /* 0x000fe20007ffe0ff */
[----:B------:R-:W-:-:S05]  /*8210*/  @P5 BRA `(.L_x_3399) ;  /* 0xffffb7a000005947 */ /* 0x000fca000383ffff */
[----:B------:R-:W-:Y:S01]  /*8220*/  WARPSYNC 0xffffffff ;  /* 0xffffffff00007948 */ /* 0x000fe20003800000 */
[----:B------:R-:W-:Y:S06]  /*8230*/  BAR.SYNC.DEFER_BLOCKING 0x0 ;  /* 0x0000000000007b1d */ /* 0x000fec0000010000 */
.L_x_3372:
        /* <DEDUP_REMOVED lines=43> */
.L_x_3401:
[----:B------:R-:W-:Y:S05]  /*84f0*/  BSYNC B0 ;  /* 0x0000000000007941 */ /* 0x000fea0003800000 */
.L_x_3400:
        /* <DEDUP_REMOVED lines=61> */
[----:B------:R-:W4:Y:S01]  /*88d0*/  LDL R4, [R1+0x8] ;  /* 0x0000080001047983 */ /* 0x000f220000100800 */
[----:B------:R-:W-:-:S03]  /*88e0*/  ISETP.NE.U32.AND P0, PT, RZ, c[0x0][0x340], PT ;  /* 0x0000d000ff007a0c */ /* 0x000fc60003f05070 */
[----:B------:R-:W4:Y:S01]  /*88f0*/  LDL R5, [R1+0xd4] ;  /* 0x0000d40001057983 */ /* 0x000f220000100800 */
[----:B------:R-:W-:-:S03]  /*8900*/  ISETP.NE.AND.EX P1, PT, RZ, c[0x0][0x344], PT, P0 ;  /* 0x0000d100ff007a0c */ /* 0x000fc60003f25300 */
[----:B------:R-:W4:Y:S04]  /*8910*/  LDL R9, [R1+0x94] ;  /* 0x0000940001097983 */ /* 0x000f280000100800 */
[----:B------:R-:W4:Y:S04]  /*8920*/  LDL.64 R16, [R1] ;  /* 0x0000000001107983 */ /* 0x000f280000100a00 */
[----:B------:R-:W4:Y:S01]  /*8930*/  LDL R14, [R1+0x10] ;  /* 0x00001000010e7983 */ /* 0x000f220000100800 */
[----:B------:R-:W-:Y:S02]  /*8940*/  SHF.R.S32.HI R0, RZ, 0x1f, R136 ;  /* 0x0000001fff007819 */ /* 0x000fe40000011488 */
[----:B--2---:R-:W-:-:S04]  /*8950*/  @P1 IADD3 R2, P0, R3, c[0x0][0x340], RZ ;  /* 0x0000d00003021a10 */ /* 0x004fc80007f1e0ff */
[----:B---3--:R-:W-:Y:S02]  /*8960*/  @P1 IADD3.X R3, R10, c[0x0][0x344], RZ, P0, !PT ;  /* 0x0000d1000a031a10 */ /* 0x008fe400007fe4ff */
[----:B------:R-:W2:Y:S04]  /*8970*/  LDL R10, [R1+0xc] ;  /* 0x00000c00010a7983 */ /* 0x000ea80000100800 */
[----:B------:R1:W5:Y:S01]  /*8980*/  @P1 LDG.E R13, [R2.64] ;  /* 0x00000008020d1981 */ /* 0x000362000c1e1900 */
[----:B------:R-:W-:Y:S01]  /*8990*/  IMAD R0, R0, c[0x0][0x178], RZ ;  /* 0x00005e0000007a24 */ /* 0x000fe200078e02ff */
[----:B------:R-:W-:Y:S02]  /*89a0*/  ISETP.NE.U32.AND P0, PT, RZ, c[0x0][0x348], PT ;  /* 0x0000d200ff007a0c */ /* 0x000fe40003f05070 */
[----:B----4-:R-:W-:Y:S01]  /*89b0*/  LOP3.LUT R95, R8, 0xffff, RZ, 0xc0, !PT ;  /* 0x0000ffff085f7812 */ /* 0x010fe200078ec0ff */
[----:B------:R-:W-:Y:S01]  /*89c0*/  IMAD R0, R136, c[0x0][0x17c], R0 ;  /* 0x00005f0088007a24 */ /* 0x000fe200078e0200 */
[----:B------:R-:W-:Y:S01]  /*89d0*/  ISETP.NE.AND.EX P0, PT, RZ, c[0x0][0x34c], PT, P0 ;  /* 0x0000d300ff007a0c */ /* 0x000fe20003f05300 */
[----:B------:R-:W-:Y:S01]  /*89e0*/  IMAD.IADD R4, R4, 0x1, R11 ;  /* 0x0000000104047824 */ /* 0x000fe200078e020b */
[----:B------:R-:W3:Y:S02]  /*89f0*/  S2R R15, SR_TID.X ;  /* 0x00000000000f7919 */ /* 0x000ee40000002100 */
[----:B------:R-:W-:Y:S01]  /*8a00*/  SEL R6, R5, RZ, !P0 ;  /* 0x000000ff05067207 */ /* 0x000fe20004000000 */
[----:B------:R-:W-:Y:S01]  /*8a10*/  @P3 IMAD.HI.U32 R8, R4, c[0x0][0x2c8], RZ ;  /* 0x0000b20004083a27 */ /* 0x000fe200078e00ff */
[----:B------:R-:W-:-:S03]  /*8a20*/  SEL R5, R9, RZ, !P0 ;  /* 0x000000ff09057207 */ /* 0x000fc60004000000 */
        /* <DEDUP_REMOVED lines=23> */
[----:B------:R-:W-:Y:S02]  /*8ba0*/  LEA R12, P0, R2, c[0x0][0x160], 0x1 ;  /* 0x00005800020c7a11 */ /* 0x000fe400078008ff */
[----:B------:R-:W-:Y:S02]  /*8bb0*/  ISETP.GE.AND P3, PT, R14, c[0x0][0x198], PT ;  /* 0x000066000e007a0c */ /* 0x000fe40003f66270 */
[----:B------:R-:W-:Y:S02]  /*8bc0*/  LEA.HI.X R6, R2, c[0x0][0x164], R0, 0x1, P0 ;  /* 0x0000590002067a11 */ /* 0x000fe400000f0c00 */
[----:B------:R-:W-:Y:S02]  /*8bd0*/  IADD3 R128, R212, -0x1, RZ ;  /* 0xffffffffd4807810 */ /* 0x000fe40007ffe0ff */
[----:B--2---:R-:W-:-:S02]  /*8be0*/  ISETP.GE.AND P4, PT, R10, c[0x0][0x198], PT ;  /* 0x000066000a007a0c */ /* 0x004fc40003f86270 */
[----:B---3--:R-:W-:-:S04]  /*8bf0*/  SHF.R.S32.HI R10, RZ, 0x1f, R15 ;  /* 0x0000001fff0a7819 */ /* 0x008fc8000001140f */
[----:B------:R-:W-:-:S04]  /*8c00*/  LEA.HI R10, R10, R15, RZ, 0x2 ;  /* 0x0000000f0a0a7211 */ /* 0x000fc800078f10ff */
[----:B------:R-:W-:Y:S02]  /*8c10*/  SHF.R.S32.HI R10, RZ, 0x2, R10 ;  /* 0x00000002ff0a7819 */ /* 0x000fe4000001140a */
[----:B------:R-:W-:-:S03]  /*8c20*/  @!P1 MOV R13, R9 ;  /* 0x00000009000d9202 */ /* 0x000fc60000000f00 */
[----:B------:R-:W-:Y:S01]  /*8c30*/  IMAD.IADD R5, R10, 0x1, R11 ;  /* 0x000000010a057824 */ /* 0x000fe200078e020b */
[----:B------:R-:W-:Y:S05]  /*8c40*/  BRA.DIV ~URZ, `(.L_x_3403) ;  /* 0x00015db27f007947 */ /* 0x000fea000b800000 */
[----:B------:R1:W2:Y:S02]  /*8c50*/  SHFL.IDX PT, R4, R6, RZ, 0x1c1f ;  /* 0x001c1fff06047589 */ /* 0x0002a400000e0000 */
.L_x_3572:
[----:B------:R-:W-:Y:S05]  /*8c60*/  BRA.DIV ~URZ, `(.L_x_3404) ;  /* 0x00015e027f007947 */ /* 0x000fea000b800000 */
[----:B------:R3:W4:Y:S02]  /*8c70*/  SHFL.IDX PT, R0, R12, RZ, 0x1c1f ;  /* 0x001c1fff0c007589 */ /* 0x00072400000e0000 */
.L_x_3573:
        /* <DEDUP_REMOVED lines=8> */
[----:B------:R-:W2:Y:S04]  /*8d00*/  LDL R18, [R1+0x88] ;  /* 0x0000880001127983 */ /* 0x000ea80000100800 */
[----:B------:R-:W2:Y:S01]  /*8d10*/  LDL R16, [R1+0x84] ;  /* 0x0000840001107983 */ /* 0x000ea20000100800 */
[----:B---3--:R-:W-:-:S02]  /*8d20*/  LEA R10, P2, R20, R0, 0x1 ;  /* 0x00000000140a7211 */ /* 0x008fc400078408ff */
[----:B----4-:R-:W-:Y:S02]  /*8d30*/  LEA R8, P1, R17, R0, 0x1 ;  /* 0x0000000011087211 */ /* 0x010fe400078208ff */
[----:B------:R-:W-:Y:S02]  /*8d40*/  LEA.HI.X R11, R20, R4, R21, 0x1, P2 ;  /* 0x00000004140b7211 */ /* 0x000fe400010f0c15 */
[----:B--2---:R-:W-:Y:S01]  /*8d50*/  LEA R2, P0, R15, R0, 0x1 ;  /* 0x000000000f027211 */ /* 0x004fe200078008ff */
[----:B------:R-:W-:Y:S01]  /*8d60*/  IMAD.SHL.U32 R0, R14, 0x2, RZ ;  /* 0x000000020e007824 */ /* 0x000fe200078e00ff */
        /* <DEDUP_REMOVED lines=8> */
.L_x_3406:
[----:B------:R-:W-:Y:S05]  /*8df0*/  BSYNC B0 ;  /* 0x0000000000007941 */ /* 0x000fea0003800000 */
.L_x_3405:
[----:B------:R-:W-:Y:S05]  /*8e00*/  BRA.DIV ~URZ, `(.L_x_3407) ;  /* 0x00015cd27f007947 */ /* 0x000fea000b800000 */
[----:B--2---:R2:W1:Y:S04]  /*8e10*/  SHFL.IDX PT, R4, R6, 0x1, 0x1c1f ;  /* 0x003c1f0006047f89 */ /* 0x00446800000e0000 */
[----:B----4-:R2:W4:Y:S02]  /*8e20*/  SHFL.IDX PT, R0, R12, 0x1, 0x1c1f ;  /* 0x003c1f000c007f89 */ /* 0x01052400000e0000 */
.L_x_3574:
        /* <DEDUP_REMOVED lines=8> */
[----:B------:R-:W4:Y:S04]  /*8eb0*/  LDL R18, [R1+0x88] ;  /* 0x0000880001127983 */ /* 0x000f280000100800 */
[----:B------:R-:W4:Y:S01]  /*8ec0*/  LDL R16, [R1+0x84] ;  /* 0x0000840001107983 */ /* 0x000f220000100800 */
[----:B--2---:R-:W-:-:S02]  /*8ed0*/  LEA R10, P2, R20, R0, 0x1 ;  /* 0x00000000140a7211 */ /* 0x004fc400078408ff */
[----:B---3--:R-:W-:Y:S02]  /*8ee0*/  LEA R8, P1, R17, R0, 0x1 ;  /* 0x0000000011087211 */ /* 0x008fe400078208ff */
[----:B-1----:R-:W-:Y:S02]  /*8ef0*/  LEA.HI.X R11, R20, R4, R21, 0x1, P2 ;  /* 0x00000004140b7211 */ /* 0x002fe400010f0c15 */
[----:B----4-:R-:W-:Y:S01]  /*8f00*/  LEA R2, P0, R15, R0, 0x1 ;  /* 0x000000000f027211 */ /* 0x010fe200078008ff */
        /* <DEDUP_REMOVED lines=9> */
.L_x_3409:
[----:B------:R-:W-:Y:S05]  /*8fa0*/  BSYNC B0 ;  /* 0x0000000000007941 */ /* 0x000fea0003800000 */
.L_x_3408:
[----:B------:R-:W-:Y:S05]  /*8fb0*/  BRA.DIV ~URZ, `(.L_x_3410) ;  /* 0x00015bf27f007947 */ /* 0x000fea000b800000 */
[----:B-1----:R1:W2:Y:S02]  /*8fc0*/  SHFL.IDX PT, R4, R6, 0x2, 0x1c1f ;  /* 0x005c1f0006047f89 */ /* 0x0022a400000e0000 */
.L_x_3575:
[----:B------:R-:W-:Y:S05]  /*8fd0*/  BRA.DIV ~URZ, `(.L_x_3411) ;  /* 0x00015c427f007947 */ /* 0x000fea000b800000 */
[----:B----4-:R4:W1:Y:S02]  /*8fe0*/  SHFL.IDX PT, R0, R12, 0x2, 0x1c1f ;  /* 0x005c1f000c007f89 */ /* 0x01086400000e0000 */
.L_x_3576:
        /* <DEDUP_REMOVED lines=10> */
[----:B-1-3--:R-:W-:-:S02]  /*9090*/  LEA R10, P2, R20, R0, 0x1 ;  /* 0x00000000140a7211 */ /* 0x00afc400078408ff */
        /* <DEDUP_REMOVED lines=12> */
.L_x_3413:
[----:B------:R-:W-:Y:S05]  /*9160*/  BSYNC B0 ;  /* 0x0000000000007941 */ /* 0x000fea0003800000 */
.L_x_3412:
[----:B------:R-:W-:Y:S05]  /*9170*/  BRA.DIV ~URZ, `(.L_x_3414) ;  /* 0x00015b127f007947 */ /* 0x000fea000b800000 */
[----:B--2---:R2:W3:Y:S04]  /*9180*/  SHFL.IDX PT, R4, R6, 0x3, 0x1c1f ;  /* 0x007c1f0006047f89 */ /* 0x0044e800000e0000 */
[----:B-1----:R2:W1:Y:S02]  /*9190*/  SHFL.IDX PT, R0, R12, 0x3, 0x1c1f ;  /* 0x007c1f000c007f89 */ /* 0x00246400000e0000 */
.L_x_3577:
[----:B--2---:R-:W2:Y:S04]  /*91a0*/  LDL.64 R122, [R1] ;  /* 0x00000000017a7983 */ /* 0x004ea80000100a00 */
[----:B----4-:R-:W4:Y:S04]  /*91b0*/  LDL R118, [R1+0xc] ;  /* 0x00000c0001767983 */ /* 0x010f280000100800 */
[----:B---3--:R-:W3:Y:S04]  /*91c0*/  LDL R116, [R1+0x10] ;  /* 0x0000100001747983 */ /* 0x008ee80000100800 */
[----:B------:R-:W3:Y:S04]  /*91d0*/  LDL R121, [R1+0x18] ;  /* 0x0000180001797983 */ /* 0x000ee80000100800 */
[----:B------:R-:W3:Y:S04]  /*91e0*/  LDL R119, [R1+0x88] ;  /* 0x0000880001777983 */ /* 0x000ee80000100800 */
[----:B------:R-:W3:Y:S01]  /*91f0*/  LDL R117, [R1+0x84] ;  /* 0x0000840001757983 */ /* 0x000ee20000100800 */
[----:B------:R-:W-:-:S04]  /*9200*/  IADD3 R2, R5, 0x60, RZ ;  /* 0x0000006005027810 */ /* 0x000fc80007ffe0ff */
[----:B------:R-:W-:Y:S01]  /*9210*/  ISETP.GE.AND P0, PT, R2, R38, PT ;  /* 0x000000260200720c */ /* 0x000fe20003f06270 */
[----:B-----5:R-:W-:-:S05]  /*9220*/  IMAD.WIDE.U32 R16, R13, c[0x0][0x2b0], RZ ;  /* 0x0000ac000d107a25 */ /* 0x020fca00078e00ff */
[----:B------:R1:W-:Y:S07]  /*9230*/  STL.64 [R1+0x48], R16 ;  /* 0x0000481001007387 */ /* 0x0003ee0000100a00 */
[-C--:B-12---:R-:W-:Y:S02]  /*9240*/  @!P0 LEA R10, P1, R122, R0.reuse, 0x1 ;  /* 0x000000007a0a8211 */ /* 0x086fe400078208ff */
[----:B----4-:R-:W-:Y:S02]  /*9250*/  @!P0 LEA R8, P2, R118, R0, 0x1 ;  /* 0x0000000076088211 */ /* 0x010fe400078408ff */
[----:B------:R-:W-:-:S02]  /*9260*/  @!P0 LEA.HI.X R11, R122, R4, R123, 0x1, P1 ;  /* 0x000000047a0b8211 */ /* 0x000fc400008f0c7b */
[----:B---3--:R-:W-:Y:S01]  /*9270*/  @!P0 LEA R2, P1, R116, R0, 0x1 ;  /* 0x0000000074028211 */ /* 0x008fe200078208ff */
[----:B------:R-:W-:Y:S01]  /*9280*/  @!P0 IMAD.SHL.U32 R0, R121, 0x2, RZ ;  /* 0x0000000279008824 */ /* 0x000fe200078e00ff */
        /* <DEDUP_REMOVED lines=16> */
[----:B------:R-:W3:Y:S04]  /*9390*/  LDL R14, [R1+0x6c] ;  /* 0x00006c00010e7983 */ /* 0x000ee80000100800 */
[----:B------:R-:W4:Y:S01]  /*93a0*/  LDL R15, [R1+0x60] ;  /* 0x00006000010f7983 */ /* 0x000f220000100800 */
[----:B------:R-:W-:-:S02]  /*93b0*/  IMAD.MOV.U32 R111, RZ, RZ, 0x30 ;  /* 0x00000030ff6f7424 */ /* 0x000fc400078e00ff */
[----:B------:R-:W-:Y:S02]  /*93c0*/  IMAD.MOV.U32 R0, RZ, RZ, c[0x0][0x2b8] ;  /* 0x0000ae00ff007624 */ /* 0x000fe400078e00ff */
[----:B------:R-:W-:Y:S01]  /*93d0*/  IMAD R111, R212, R111, -0x30 ;  /* 0xffffffd0d46f7424 */ /* 0x000fe200078e026f */
[----:B------:R-:W-:Y:S02]  /*93e0*/  BAR.SYNC.DEFER_BLOCKING 0x0 ;  /* 0x0000000000007b1d */ /* 0x000fe40000010000 */
[----:B------:R-:W-:Y:S02]  /*93f0*/  ISETP.NE.AND P1, PT, R0, 0x1, PT ;  /* 0x000000010000780c */ /* 0x000fe40003f25270 */
[----:B------:R-:W-:Y:S01]  /*9400*/  LOP3.LUT R247, R247, 0xfffffffe, RZ, 0xc0, !PT ;  /* 0xfffffffef7f77812 */ /* 0x000fe200078ec0ff */
[----:B------:R-:W-:-:S10]  /*9410*/  IMAD.MOV.U32 R210, RZ, RZ, RZ ;  /* 0x000000ffffd27224 */ /* 0x000fd400078e00ff */
[----:B------:R-:W-:Y:S01]  /*9420*/  @P1 LOP3.LUT R247, R247, 0x1, RZ, 0xfc, !PT ;  /* 0x00000001f7f71812 */ /* 0x000fe200078efcff */
[----:B--2---:R-:W-:-:S05]  /*9430*/  IMAD.IADD R2, R12, 0x1, R111 ;  /* 0x000000010c027824 */ /* 0x004fca00078e026f */
[C---:B---3--:R-:W-:Y:S01]  /*9440*/  ISETP.GE.AND P0, PT, R2.reuse, R14, PT ;  /* 0x0000000e0200720c */ /* 0x048fe20003f06270 */
[----:B----4-:R-:W-:-:S03]  /*9450*/  IMAD.IADD R2, R2, 0x1, R15 ;  /* 0x0000000102027824 */ /* 0x010fc600078e020f */
        /* <DEDUP_REMOVED lines=30> */
[----:B------:R-:W-:Y:S02]  /*9640*/  ISETP.GT.AND P6, PT, R12, 0x2f, PT ;  /* 0x0000002f0c00780c */ /* 0x000fe40003fc4270 */
        /* <DEDUP_REMOVED lines=38> */
[----:B------:R-:W0:Y:S10]  /*98b0*/  LDGDEPBAR ;  /* 0x00000000000079af */ /* 0x000e340000000000 */
[----:B------:R-:W-:Y:S05]  /*98c0*/  @P0 BRA `(.L_x_3415) ;  /* 0x0000002000000947 */ /* 0x000fea0003800000 */
[----:B------:R-:W-:-:S04]  /*98d0*/  DEPBAR.LE SB0, 0x1 ;  /* 0x000080400000791a */ /* 0x000fc80000000000 */
[----:B------:R-:W-:Y:S05]  /*98e0*/  BRA `(.L_x_3416) ;  /* 0x000068c000007947 */ /* 0x000fea0003800000 */
.L_x_3415:
        /* <DEDUP_REMOVED lines=123> */
.L_x_3419:
[----:B--2---:R-:W-:Y:S05]  /*a0a0*/  BSYNC B0 ;  /* 0x0000000000007941 */ /* 0x004fea0003800000 */
.L_x_3418:
        /* <DEDUP_REMOVED lines=118> */
.L_x_3421:
[----:B---34-:R-:W-:Y:S05]  /*a810*/  BSYNC B0 ;  /* 0x0000000000007941 */ /* 0x018fea0003800000 */
.L_x_3420:
        /* <DEDUP_REMOVED lines=93> */
.L_x_3425:
[----:B------:R-:W-:Y:S05]  /*adf0*/  BSYNC B0 ;  /* 0x0000000000007941 */ /* 0x000fea0003800000 */
.L_x_3424:
        /* <DEDUP_REMOVED lines=45> */
.L_x_3427:
[----:B------:R-:W-:Y:S05]  /*b0d0*/  BSYNC B0 ;  /* 0x0000000000007941 */ /* 0x000fea0003800000 */
.L_x_3426:
        /* <DEDUP_REMOVED lines=45> */
.L_x_3429:
[----:B------:R-:W-:Y:S05]  /*b3b0*/  BSYNC B0 ;  /* 0x0000000000007941 */ /* 0x000fea0003800000 */
.L_x_3428:
        /* <DEDUP_REMOVED lines=45> */
.L_x_3431:
[----:B------:R-:W-:Y:S05]  /*b690*/  BSYNC B0 ;  /* 0x0000000000007941 */ /* 0x000fea0003800000 */
.L_x_3430:
        /* <DEDUP_REMOVED lines=45> */
.L_x_3433:
[----:B------:R-:W-:Y:S05]  /*b970*/  BSYNC B0 ;  /* 0x0000000000007941 */ /* 0x000fea0003800000 */
.L_x_3432:
        /* <DEDUP_REMOVED lines=44> */
.L_x_3423:
[----:B------:R-:W-:Y:S05]  /*bc40*/  BSYNC B1 ;  /* 0x0000000000017941 */ /* 0x000fea0003800000 */
.L_x_3422:
        /* <DEDUP_REMOVED lines=48> */
.L_x_3436:
[----:B------:R-:W-:Y:S05]  /*bf50*/  BSYNC B0 ;  /* 0x0000000000007941 */ /* 0x000fea0003800000 */
.L_x_3435:
        /* <DEDUP_REMOVED lines=45> */
.L_x_3438:
[----:B------:R-:W-:Y:S05]  /*c230*/  BSYNC B0 ;  /* 0x0000000000007941 */ /* 0x000fea0003800000 */
.L_x_3437:
        /* <DEDUP_REMOVED lines=45> */
.L_x_3440:
[----:B------:R-:W-:Y:S05]  /*c510*/  BSYNC B0 ;  /* 0x0000000000007941 */ /* 0x000fea0003800000 */
.L_x_3439:
        /* <DEDUP_REMOVED lines=45> */
.L_x_3442:
[----:B------:R-:W-:Y:S05]  /*c7f0*/  BSYNC B0 ;  /* 0x0000000000007941 */ /* 0x000fea0003800000 */
.L_x_3441:
        /* <DEDUP_REMOVED lines=45> */
.L_x_3444:
[----:B------:R-:W-:Y:S05]  /*cad0*/  BSYNC B0 ;  /* 0x0000000000007941 */ /* 0x000fea0003800000 */
.L_x_3443:
        /* <DEDUP_REMOVED lines=45> */
.L_x_3417:
        /* <DEDUP_REMOVED lines=75> */
.L_x_3446:
[----:B--2---:R-:W-:Y:S05]  /*d260*/  BSYNC B0 ;  /* 0x0000000000007941 */ /* 0x004fea0003800000 */
.L_x_3445:
        /* <DEDUP_REMOVED lines=94> */
.L_x_3448:
[----:B--2---:R-:W-:Y:S05]  /*d850*/  BSYNC B0 ;  /* 0x0000000000007941 */ /* 0x004fea0003800000 */
.L_x_3447:
        /* <DEDUP_REMOVED lines=152> */
.L_x_3452:
[----:B------:R-:W-:Y:S05]  /*e1e0*/  BSYNC B0 ;  /* 0x0000000000007941 */ /* 0x000fea0003800000 */
.L_x_3451:
        /* <DEDUP_REMOVED lines=100> */
.L_x_3454:
[----:B------:R-:W-:Y:S05]  /*e830*/  BSYNC B0 ;  /* 0x0000000000007941 */ /* 0x000fea0003800000 */
.L_x_3453:
        /* <DEDUP_REMOVED lines=99> */
.L_x_3450:
[----:B------:R-:W-:Y:S05]  /*ee70*/  BSYNC B1 ;  /* 0x0000000000017941 */ /* 0x000fea0003800000 */
.L_x_3449:
        /* <DEDUP_REMOVED lines=105> */
.L_x_3456:
[----:B------:R-:W-:Y:S05]  /*f510*/  BSYNC B0 ;  /* 0x0000000000007941 */ /* 0x000fea0003800000 */
.L_x_3455:
        /* <DEDUP_REMOVED lines=100> */
.L_x_3458:
[----:B------:R-:W-:Y:S05]  /*fb60*/  BSYNC B0 ;  /* 0x0000000000007941 */ /* 0x000fea0003800000 */
.L_x_3457:
        /* <DEDUP_REMOVED lines=99> */
.L_x_3434:
[----:B------:R-:W-:Y:S05]  /*101a0*/  BSYNC B2 ;  /* 0x0000000000027941 */ /* 0x000fea0003800000 */
.L_x_3416:
        /* <DEDUP_REMOVED lines=16> */
[----:B------:R-:W-:Y:S03]  /*102b0*/  BSSY B0, `(.L_x_3459) ;  /* 0x000003d000007945 */ /* 0x000fe60003800000 */
[----:B------:R-:W-:Y:S01]  /*102c0*/  IMAD R4, R210, c[0x0][0x21c], R0 ;  /* 0x00008700d2047a24 */ /* 0x000fe200078e0200 */
[----:B------:R-:W-:Y:S01]  /*102d0*/  IADD3 R0, P0, R2, R8, RZ ;  /* 0x0000000802007210 */ /* 0x000fe20007f1e0ff */
[----:B------:R-:W-:-:S02]  /*102e0*/  IMAD R5, R95, c[0x0][0x214], R9 ;  /* 0x000085005f057a24 */ /* 0x000fc400078e0209 */
[----:B------:R-:W-:Y:S02]  /*102f0*/  IMAD.SHL.U32 R229, R122, 0x2, RZ ;  /* 0x000000027ae57824 */ /* 0x000fe400078e00ff */
[----:B------:R-:W-:Y:S01]  /*10300*/  IMAD.SHL.U32 R209, R121, 0x2, RZ ;  /* 0x0000000279d17824 */ /* 0x000fe200078e00ff */
[----:B------:R-:W-:Y:S01]  /*10310*/  IADD3.X R2, R5, R3, R4, P0, !PT ;  /* 0x0000000305027210 */ /* 0x000fe200007fe404 */
[----:B------:R-:W-:Y:S01]  /*10320*/  STL [R1+0x28], R5 ;  /* 0x0000280501007387 */ /* 0x000fe20000100800 */
[----:B------:R-:W-:Y:S01]  /*10330*/  LEA R24, P0, R0, c[0x0][0x1f8], 0x1 ;  /* 0x00007e0000187a11 */ /* 0x000fe200078008ff */
[----:B------:R-:W-:Y:S02]  /*10340*/  IMAD.SHL.U32 R230, R118, 0x2, RZ ;  /* 0x0000000276e67824 */ /* 0x000fe400078e00ff */
[----:B------:R-:W-:Y:S01]  /*10350*/  LDSM.16.M88.4 R16, [R198] ;  /* 0x00000000c610783b */ /* 0x000fe20000000200 */
[----:B------:R-:W-:Y:S01]  /*10360*/  LEA.HI.X R6, R0, c[0x0][0x1fc], R2, 0x1, P0 ;  /* 0x00007f0000067a11 */ /* 0x000fe200000f0c02 */
[----:B------:R-:W-:-:S02]  /*10370*/  IMAD.IADD R0, R110, 0x1, -R120 ;  /* 0x000000016e007824 */ /* 0x000fc400078e0a78 */
[----:B------:R-:W2:Y:S01]  /*10380*/  SHFL.IDX PT, R2, R24, RZ, 0x1c1f ;  /* 0x001c1fff18027589 */ /* 0x000ea200000e0000 */
[----:B------:R-:W-:Y:S02]  /*10390*/  IMAD.SHL.U32 R227, R116, 0x2, RZ ;  /* 0x0000000274e37824 */ /* 0x000fe400078e00ff */
[C---:B------:R-:W-:Y:S01]  /*103a0*/  ISETP.LT.OR P1, PT, R0.reuse, 0x1, P3 ;  /* 0x000000010000780c */ /* 0x040fe20001f21670 */
[----:B------:R-:W4:Y:S01]  /*103b0*/  SHFL.IDX PT, R3, R6, RZ, 0x1c1f ;  /* 0x001c1fff06037589 */ /* 0x000f2200000e0000 */
[----:B------:R-:W-:-:S03]  /*103c0*/  ISETP.LT.OR P2, PT, R0, 0x1, P4 ;  /* 0x000000010000780c */ /* 0x000fc60002741670 */
[----:B------:R3:W1:Y:S04]  /*103d0*/  LDSM.16.M88.4 R12, [R198+0x1000] ;  /* 0x00100000c60c783b */ /* 0x0006680000000200 */
[----:B------:R3:W1:Y:S04]  /*103e0*/  LDSM.16.M88.4 R36, [R171] ;  /* 0x00000000ab24783b */ /* 0x0006680000000200 */
[----:B------:R3:W1:Y:S04]  /*103f0*/  LDSM.16.M88.4 R32, [R171+0x400] ;  /* 0x00040000ab20783b */ /* 0x0006680000000200 */
[----:B------:R3:W1:Y:S01]  /*10400*/  LDSM.16.M88.4 R28, [R171+0x800] ;  /* 0x00080000ab1c783b */ /* 0x0006620000000200 */
[----:B--2---:R-:W-:-:S03]  /*10410*/  IADD3 R4, P0, R2, R229, RZ ;  /* 0x000000e502047210 */ /* 0x004fc60007f1e0ff */
[----:B------:R3:W2:Y:S02]  /*10420*/  LDSM.16.M88.4 R20, [R199] ;  /* 0x00000000c714783b */ /* 0x0006a40000000200 */
[----:B----4-:R-:W-:Y:S02]  /*10430*/  IMAD.X R5, R3, 0x1, R228, P0 ;  /* 0x0000000103057824 */ /* 0x010fe400000e06e4 */
[----:B------:R3:W4:Y:S04]  /*10440*/  LDSM.16.M88.4 R8, [R199+0x1000] ;  /* 0x00100000c708783b */ /* 0x0007280000000200 */
[----:B-----5:R3:W1:Y:S04]  /*10450*/  LDSM.16.M88.4 R40, [R200] ;  /* 0x00000000c828783b */ /* 0x0206680000000200 */
[----:B------:R3:W1:Y:S04]  /*10460*/  LDSM.16.M88.4 R48, [R208] ;  /* 0x00000000d030783b */ /* 0x0006680000000200 */
[----:B------:R3:W1:Y:S04]  /*10470*/  LDSM.16.M88.4 R64, [R207] ;  /* 0x00000000cf40783b */ /* 0x0006680000000200 */
[----:B------:R-:W-:Y:S01]  /*10480*/  @!PT LDS RZ, [RZ] ;  /* 0x00000000fffff984 */ /* 0x000fe20000000800 */
[----:B------:R-:W-:Y:S01]  /*10490*/  @!PT LDS RZ, [RZ] ;  /* 0x00000000fffff984 */ /* 0x000fe20000000800 */
[----:B------:R-:W-:Y:S01]  /*104a0*/  @!PT LDS RZ, [RZ] ;  /* 0x00000000fffff984 */ /* 0x000fe20000000800 */
[----:B------:R2:W-:Y:S01]  /*104b0*/  LDGSTS.E.BYPASS.LTC128B.128 [R209+0x1880], [R4.64], !P1 ;  /* 0x0188000004d17fae */ /* 0x0005e2000c901d48 */
[----:B------:R-:W-:-:S02]  /*104c0*/  ISETP.GE.AND P1, PT, R116, c[0x0][0x1d4], PT ;  /* 0x0000750074007a0c */ /* 0x000fc40003f26270 */
[----:B--2---:R-:W-:-:S05]  /*104d0*/  IADD3 R4, P0, R2, R230, RZ ;  /* 0x000000e602047210 */ /* 0x004fca0007f1e0ff */
[----:B------:R-:W-:Y:S01]  /*104e0*/  IMAD.X R5, R3, 0x1, R225, P0 ;  /* 0x0000000103057824 */ /* 0x000fe200000e06e1 */
[----:B------:R-:W-:-:S04]  /*104f0*/  IADD3 R2, P0, R2, R227, RZ ;  /* 0x000000e302027210 */ /* 0x000fc80007f1e0ff */
[----:B------:R3:W-:Y:S01]  /*10500*/  LDGSTS.E.BYPASS.LTC128B.128 [R209+0x2480], [R4.64], !P2 ;  /* 0x0248000004d17fae */ /* 0x0007e2000d101d48 */
[----:B------:R-:W-:Y:S01]  /*10510*/  IMAD.X R3, R3, 0x1, R226, P0 ;  /* 0x0000000103037824 */ /* 0x000fe200000e06e2 */
[----:B------:R-:W-:-:S13]  /*10520*/  ISETP.LT.OR P0, PT, R0, 0x1, P1 ;  /* 0x000000010000780c */ /* 0x000fda0000f01670 */
[----:B------:R3:W-:Y:S01]  /*10530*/  LDGSTS.E.BYPASS.LTC128B.128 [R209+0x3080], [R2.64], !P0 ;  /* 0x0308000002d17fae */ /* 0x0007e2000c101d48 */
[----:B-1----:R-:W-:-:S13]  /*10540*/  ISETP.GT.AND P0, PT, R25, 0x3f, PT ;  /* 0x0000003f1900780c */ /* 0x002fda0003f04270 */
[----:B------:R-:W-:Y:S05]  /*10550*/  @P0 BRA `(.L_x_3460) ;  /* 0x0000012000000947 */ /* 0x000fea0003800000 */
[----:B----4-:R-:W-:Y:S05]  /*10560*/  BRA.DIV ~URZ, `(.L_x_3461) ;  /* 0x0000e7f27f007947 */ /* 0x010fea000b800000 */
[----:B---3--:R1:W2:Y:S04]  /*10570*/  SHFL.IDX PT, R4, R6, 0x1, 0x1c1f ;  /* 0x003c1f0006047f89 */ /* 0x0082a800000e0000 */
[----:B------:R1:W3:Y:S02]  /*10580*/  SHFL.IDX PT, R2, R24, 0x1, 0x1c1f ;  /* 0x003c1f0018027f89 */ /* 0x0002e400000e0000 */
.L_x_3578:
[----:B---3--:R-:W-:Y:S02]  /*10590*/  IADD3 R26, P0, R2, R229, RZ ;  /* 0x000000e5021a7210 */ /* 0x008fe40007f1e0ff */
[C---:B------:R-:W-:Y:S02]  /*105a0*/  ISETP.LT.OR P3, PT, R0.reuse, 0x21, P3 ;  /* 0x000000210000780c */ /* 0x040fe40001f61670 */
[----:B------:R-:W-:Y:S01]  /*105b0*/  ISETP.LT.OR P2, PT, R0, 0x21, P4 ;  /* 0x000000210000780c */ /* 0x000fe20002741670 */
[----:B--2---:R-:W-:Y:S01]  /*105c0*/  IMAD.X R27, R4, 0x1, R228, P0 ;  /* 0x00000001041b7824 */ /* 0x004fe200000e06e4 */
[----:B-1----:R-:W-:-:S02]  /*105d0*/  IADD3 R24, P0, R2, R230, RZ ;  /* 0x000000e602187210 */ /* 0x002fc40007f1e0ff */
[----:B------:R-:W-:-:S03]  /*105e0*/  ISETP.LT.OR P1, PT, R0, 0x21, P1 ;  /* 0x000000210000780c */ /* 0x000fc60000f21670 */
[----:B------:R-:W-:Y:S01]  /*105f0*/  IMAD.X R25, R4, 0x1, R225, P0 ;  /* 0x0000000104197824 */ /* 0x000fe200000e06e1 */
[----:B------:R-:W-:-:S03]  /*10600*/  IADD3 R2, P0, R2, R227, RZ ;  /* 0x000000e302027210 */ /* 0x000fc60007f1e0ff */
[----:B------:R-:W-:Y:S01]  /*10610*/  @!PT LDS RZ, [RZ] ;  /* 0x00000000fffff984 */ /* 0x000fe20000000800 */
[----:B------:R-:W-:Y:S01]  /*10620*/  @!PT LDS RZ, [RZ] ;  /* 0x00000000fffff984 */ /* 0x000fe20000000800 */
[----:B------:R-:W-:Y:S01]  /*10630*/  @!PT LDS RZ, [RZ] ;  /* 0x00000000fffff984 */ /* 0x000fe20000000800 */
[----:B------:R1:W-:Y:S02]  /*10640*/  LDGSTS.E.BYPASS.LTC128B.128 [R209+0x2080], [R26.64], !P3 ;  /* 0x020800001ad17fae */ /* 0x0003e4000d901d48 */
[----:B------:R-:W-:Y:S02]  /*10650*/  IMAD.X R3, R4, 0x1, R226, P0 ;  /* 0x0000000104037824 */ /* 0x000fe400000e06e2 */
[----:B------:R1:W-:Y:S04]  /*10660*/  LDGSTS.E.BYPASS.LTC128B.128 [R209+0x2c80], [R24.64], !P2 ;  /* 0x02c8000018d17fae */ /* 0x0003e8000d101d48 */
[----:B------:R1:W-:Y:S02]  /*10670*/  LDGSTS.E.BYPASS.LTC128B.128 [R209+0x3880], [R2.64], !P1 ;  /* 0x0388000002d17fae */ /* 0x0003e4000c901d48 */
.L_x_3460:
[----:B----4-:R-:W-:Y:S05]  /*10680*/  BSYNC B0 ;  /* 0x0000000000007941 */ /* 0x010fea0003800000 */
.L_x_3459:
[----:B------:R-:W2:Y:S04]  /*10690*/  LDL R0, [R1+0x14] ;  /* 0x0000140001007983 */ /* 0x000ea80000100800 */
[----:B------:R-:W0:Y:S01]  /*106a0*/  LDGDEPBAR ;  /* 0x00000000000079af */ /* 0x000e220000000000 */
[----:B------:R-:W-:Y:S01]  /*106b0*/  WARPSYNC 0xffffffff ;  /* 0xffffffff00007948 */ /* 0x000fe20003800000 */
[C---:B------:R-:W-:Y:S01]  /*106c0*/  HMMA.16816.F32 R60, R12.reuse, R36, RZ ;  /* 0x000000240c3c723c */ /* 0x040fe200000018ff */
[----:B------:R-:W-:Y:S07]  /*106d0*/  BSSY B1, `(.L_x_3462) ;  /* 0x00000b9000017945 */ /* 0x000fee0003800000 */
[C---:B------:R-:W-:Y:S08]  /*106e0*/  HMMA.16816.F32 R52, R12.reuse, R32, RZ ;  /* 0x000000200c34723c */ /* 0x040ff000000018ff */
[C---:B-1----:R-:W-:Y:S08]  /*106f0*/  HMMA.16816.F32 R24, R12.reuse, R28, RZ ;  /* 0x0000001c0c18723c */ /* 0x042ff000000018ff */
        /* <DEDUP_REMOVED lines=13> */
[----:B------:R-:W-:Y:S07]  /*107d0*/  LDSM.16.M88.4 R60, [R204] ;  /* 0x00000000cc3c783b */ /* 0x000fee0000000200 */
        /* <DEDUP_REMOVED lines=9> */
[----:B------:R-:W4:Y:S03]  /*10870*/  LDSM.16.M88.4 R12, [R198+0x2000] ;  /* 0x00200000c60c783b */ /* 0x000f260000000200 */
[C---:B------:R-:W-:Y:S08]  /*10880*/  HMMA.16816.F32 R72, R20.reuse, R40, R68 ;  /* 0x000000281448723c */ /* 0x040ff00000001844 */
[C---:B------:R-:W-:Y:S08]  /*10890*/  HMMA.16816.F32 R40, R20.reuse, R42, R88 ;  /* 0x0000002a1428723c */ /* 0x040ff00000001858 */
[C---:B------:R-:W-:Y:S08]  /*108a0*/  HMMA.16816.F32 R44, R20.reuse, R48, R76 ;  /* 0x00000030142c723c */ /* 0x040ff0000000184c */
[C---:B------:R-:W-:Y:S08]  /*108b0*/  HMMA.16816.F32 R68, R20.reuse, R64, R84 ;  /* 0x000000401444723c */ /* 0x040ff00000001854 */
[C---:B------:R-:W-:Y:S08]  /*108c0*/  HMMA.16816.F32 R48, R20.reuse, R50, R92 ;  /* 0x000000321430723c */ /* 0x040ff0000000185c */
[----:B------:R-:W-:Y:S01]  /*108d0*/  HMMA.16816.F32 R20, R20, R66, R28 ;  /* 0x000000421414723c */ /* 0x000fe2000000181c */
[----:B------:R-:W5:Y:S07]  /*108e0*/  LDSM.16.M88.4 R28, [R199+0x2000] ;  /* 0x00200000c71c783b */ /* 0x000f6e0000000200 */
[C---:B-1----:R-:W-:Y:S08]  /*108f0*/  HMMA.16816.F32 R64, R8.reuse, R36, R120 ;  /* 0x000000240840723c */ /* 0x042ff00000001878 */
[C---:B------:R-:W-:Y:S08]  /*10900*/  HMMA.16816.F32 R116, R8.reuse, R32, R116 ;  /* 0x000000200874723c */ /* 0x040ff00000001874 */
[----:B------:R-:W-:Y:S08]  /*10910*/  HMMA.16816.F32 R100, R8, R38, R100 ;  /* 0x000000260864723c */ /* 0x000ff00000001864 */
[----:B----4-:R-:W-:Y:S08]  /*10920*/  HMMA.16816.F32 R76, R12, R36, R72 ;  /* 0x000000240c4c723c */ /* 0x010ff00000001848 */
[C---:B------:R-:W-:Y:S08]  /*10930*/  HMMA.16816.F32 R104, R8.reuse, R16, R104 ;  /* 0x000000100868723c */ /* 0x040ff00000001868 */
[----:B------:R-:W-:Y:S08]  /*10940*/  HMMA.16816.F32 R96, R8, R34, R96 ;  /* 0x000000220860723c */ /* 0x000ff00000001860 */
[----:B------:R-:W-:Y:S01]  /*10950*/  HMMA.16816.F32 R72, R12, R38, R40 ;  /* 0x000000260c48723c */ /* 0x000fe20000001828 */
[----:B------:R-:W-:Y:S07]  /*10960*/  LDSM.16.M88.4 R40, [R171+0x2000] ;  /* 0x00200000ab28783b */ /* 0x000fee0000000200 */
        /* <DEDUP_REMOVED lines=8> */
[----:B------:R-:W4:Y:S03]  /*109f0*/  LDSM.16.M88.4 R20, [R198+0x4000] ;  /* 0x00400000c614783b */ /* 0x000f260000000200 */
[----:B------:R-:W-:Y:S01]  /*10a00*/  HMMA.16816.F32 R68, R24, R56, R64 ;  /* 0x000000381844723c */ /* 0x000fe20000001840 */
[----:B--2---:R-:W-:-:S07]  /*10a10*/  ISETP.GT.AND P0, PT, R128, R0, PT ;  /* 0x000000008000720c */ /* 0x004fce0003f04270 */
[C---:B------:R-:W-:Y:S08]  /*10a20*/  HMMA.16816.F32 R64, R24.reuse, R58, R100 ;  /* 0x0000003a1840723c */ /* 0x040ff00000001864 */
[C---:B------:R-:W-:Y:S08]  /*10a30*/  HMMA.16816.F32 R120, R24.reuse, R52, R116 ;  /* 0x000000341878723c */ /* 0x040ff00000001874 */
[C---:B------:R-:W-:Y:S08]  /*10a40*/  HMMA.16816.F32 R116, R24.reuse, R54, R96 ;  /* 0x000000361874723c */ /* 0x040ff00000001860 */
[----:B------:R-:W-:Y:S08]  /*10a50*/  HMMA.16816.F32 R124, R24, R60, R104 ;  /* 0x0000003c187c723c */ /* 0x000ff00000001868 */
[----:B-----5:R-:W-:Y:S08]  /*10a60*/  HMMA.16816.F32 R100, R28, R56, R76 ;  /* 0x000000381c64723c */ /* 0x020ff0000000184c */
[----:B------:R-:W-:Y:S01]  /*10a70*/  HMMA.16816.F32 R104, R24, R62, R80 ;  /* 0x0000003e1868723c */ /* 0x000fe20000001850 */
[----:B------:R-:W-:Y:S07]  /*10a80*/  LDSM.16.M88.4 R24, [R201] ;  /* 0x00000000c918783b */ /* 0x000fee0000000200 */
[C---:B------:R-:W-:Y:S08]  /*10a90*/  HMMA.16816.F32 R96, R28.reuse, R58, R72 ;  /* 0x0000003a1c60723c */ /* 0x040ff00000001848 */
[C---:B------:R-:W-:Y:S01]  /*10aa0*/  HMMA.16816.F32 R92, R28.reuse, R52, R36 ;  /* 0x000000341c5c723c */ /* 0x040fe20000001824 */
[----:B------:R-:W-:Y:S07]  /*10ab0*/  LDSM.16.M88.4 R36, [R203] ;  /* 0x00000000cb24783b */ /* 0x000fee0000000200 */
[C---:B------:R-:W-:Y:S01]  /*10ac0*/  HMMA.16816.F32 R88, R28.reuse, R54, R32 ;  /* 0x000000361c58723c */ /* 0x040fe20000001820 */
[----:B------:R-:W-:Y:S07]  /*10ad0*/  LDSM.16.M88.4 R32, [R202] ;  /* 0x00000000ca20783b */ /* 0x000fee0000000200 */
[C---:B------:R-:W-:Y:S01]  /*10ae0*/  HMMA.16816.F32 R84, R28.reuse, R60, R8 ;  /* 0x0000003c1c54723c */ /* 0x040fe20000001808 */
[----:B------:R-:W2:Y:S07]  /*10af0*/  LDSM.16.M88.4 R8, [R199+0x5000] ;  /* 0x00500000c708783b */ /* 0x000eae0000000200 */
[----:B------:R-:W-:Y:S01]  /*10b00*/  HMMA.16816.F32 R80, R28, R62, R12 ;  /* 0x0000003e1c50723c */ /* 0x000fe2000000180c */
[----:B------:R-:W5:Y:S01]  /*10b10*/  LDSM.16.M88.4 R12, [R199+0x4000] ;  /* 0x00400000c70c783b */ /* 0x000f620000000200 */
[----:B------:R-:W-:-:S06]  /*10b20*/  DEPBAR.LE SB0, 0x0 ;  /* 0x000080000000791a */ /* 0x000fcc0000000000 */
[C---:B-1----:R-:W-:Y:S08]  /*10b30*/  HMMA.16816.F32 R76, R16.reuse, R48, R68 ;  /* 0x00000030104c723c */ /* 0x042ff00000001844 */
        /* <DEDUP_REMOVED lines=10> */
[----:B------:R-:W-:Y:S08]  /*10be0*/  HMMA.16816.F32 R20, R20, R42, R80 ;  /* 0x0000002a1414723c */ /* 0x000ff00000001850 */
[C---:B--2---:R-:W-:Y:S08]  /*10bf0*/  HMMA.16816.F32 R76, R8.reuse, R36, R76 ;  /* 0x00000024084c723c */ /* 0x044ff0000000184c */
[----:B------:R-:W-:Y:S08]  /*10c00*/  HMMA.16816.F32 R72, R8, R38, R72 ;  /* 0x000000260848723c */ /* 0x000ff00000001848 */
[C---:B-----5:R-:W-:Y:S08]  /*10c10*/  HMMA.16816.F32 R52, R12.reuse, R36, R52 ;  /* 0x000000240c34723c */ /* 0x060ff00000001834 */
        /* <DEDUP_REMOVED lines=12> */
[----:B---3--:R-:W2:Y:S04]  /*10ce0*/  LDL R2, [R1+0x60] ;  /* 0x0000600001027983 */ /* 0x008ea80000100800 */
        /* <DEDUP_REMOVED lines=41> */
.L_x_3579:
[----:B------:R-:W-:Y:S05]  /*10f80*/  BRA.DIV ~URZ, `(.L_x_3465) ;  /* 0x0000df127f007947 */ /* 0x000fea000b800000 */
[----:B------:R3:W4:Y:S02]  /*10f90*/  SHFL.IDX PT, R0, R6, RZ, 0x1c1f ;  /* 0x001c1fff06007589 */ /* 0x00072400000e0000 */
.L_x_3580:
[----:B------:R-:W-:Y:S01]  /*10fa0*/  BSSY B0, `(.L_x_3466) ;  /* 0x0000014000007945 */ /* 0x000fe20003800000 */
[----:B------:R-:W-:Y:S05]  /*10fb0*/  @!P0 BRA `(.L_x_3467) ;  /* 0x0000012000008947 */ /* 0x000fea0003800000 */
[----:B------:R-:W5:Y:S04]  /*10fc0*/  LDL.64 R8, [R1] ;  /* 0x0000000001087983 */ /* 0x000f680000100a00 */
[----:B---3--:R-:W3:Y:S04]  /*10fd0*/  LDL R3, [R1+0xc] ;  /* 0x00000c0001037983 */ /* 0x008ee80000100800 */
[----:B----4-:R-:W4:Y:S01]  /*10fe0*/  LDL R2, [R1+0x10] ;  /* 0x0000100001027983 */ /* 0x010f220000100800 */
[----:B------:R-:W-:-:S05]  /*10ff0*/  IADD3 R10, P0, R0, R229, RZ ;  /* 0x000000e5000a7210 */ /* 0x000fca0007f1e0ff */
[----:B--2---:R-:W-:Y:S01]  /*11000*/  IMAD.X R11, R4, 0x1, R228, P0 ;  /* 0x00000001040b7824 */ /* 0x004fe200000e06e4 */
[----:B-----5:R-:W-:Y:S02]  /*11010*/  ISETP.GE.AND P3, PT, R8, c[0x0][0x1d4], PT ;  /* 0x0000750008007a0c */ /* 0x020fe40003f66270 */
[----:B------:R-:W-:Y:S02]  /*11020*/  IADD3 R8, P1, R0, R230, RZ ;  /* 0x000000e600087210 */ /* 0x000fe40007f3e0ff */
[----:B---3--:R-:W-:-:S03]  /*11030*/  ISETP.GE.AND P2, PT, R3, c[0x0][0x1d4], PT ;  /* 0x0000750003007a0c */ /* 0x008fc60003f46270 */
[----:B------:R-:W-:Y:S01]  /*11040*/  IMAD.X R9, R4, 0x1, R225, P1 ;  /* 0x0000000104097824 */ /* 0x000fe200008e06e1 */
[----:B----4-:R-:W-:Y:S02]  /*11050*/  ISETP.GE.AND P0, PT, R2, c[0x0][0x1d4], PT ;  /* 0x0000750002007a0c */ /* 0x010fe40003f06270 */
        /* <DEDUP_REMOVED lines=8> */
.L_x_3467:
[----:B------:R-:W-:Y:S05]  /*110e0*/  BSYNC B0 ;  /* 0x0000000000007941 */ /* 0x000fea0003800000 */
.L_x_3466:
[----:B------:R-:W-:Y:S01]  /*110f0*/  ISETP.GE.AND P0, PT, R12, 0x21, PT ;  /* 0x000000210c00780c */ /* 0x000fe20003f06270 */
[----:B------:R-:W-:Y:S06]  /*11100*/  BRA.DIV ~URZ, `(.L_x_3468) ;  /* 0x0000de027f007947 */ /* 0x000fec000b800000 */
[----:B--2---:R2:W1:Y:S04]  /*11110*/  SHFL.IDX PT, R4, R5, 0x1, 0x1c1f ;  /* 0x003c1f0005047f89 */ /* 0x00446800000e0000 */
[----:B----4-:R2:W4:Y:S02]  /*11120*/  SHFL.IDX PT, R0, R6, 0x1, 0x1c1f ;  /* 0x003c1f0006007f89 */ /* 0x01052400000e0000 */
.L_x_3581:
[----:B------:R-:W-:Y:S05]  /*11130*/  @!P0 BRA `(.L_x_3463) ;  /* 0x0000012000008947 */ /* 0x000fea0003800000 */
[----:B------:R-:W5:Y:S04]  /*11140*/  LDL.64 R8, [R1] ;  /* 0x0000000001087983 */ /* 0x000f680000100a00 */
[----:B--2---:R-:W2:Y:S04]  /*11150*/  LDL R3, [R1+0xc] ;  /* 0x00000c0001037983 */ /* 0x004ea80000100800 */
[----:B---3--:R-:W3:Y:S01]  /*11160*/  LDL R2, [R1+0x10] ;  /* 0x0000100001027983 */ /* 0x008ee20000100800 */
[----:B----4-:R-:W-:-:S05]  /*11170*/  IADD3 R10, P0, R0, R229, RZ ;  /* 0x000000e5000a7210 */ /* 0x010fca0007f1e0ff */
[----:B-1----:R-:W-:Y:S01]  /*11180*/  IMAD.X R11, R4, 0x1, R228, P0 ;  /* 0x00000001040b7824 */ /* 0x002fe200000e06e4 */
[----:B-----5:R-:W-:Y:S02]  /*11190*/  ISETP.GE.AND P3, PT, R8, c[0x0][0x1d4], PT ;  /* 0x0000750008007a0c */ /* 0x020fe40003f66270 */
[----:B------:R-:W-:Y:S02]  /*111a0*/  IADD3 R8, P1, R0, R230, RZ ;  /* 0x000000e600087210 */ /* 0x000fe40007f3e0ff */
[----:B--2---:R-:W-:-:S03]  /*111b0*/  ISETP.GE.AND P2, PT, R3, c[0x0][0x1d4], PT ;  /* 0x0000750003007a0c */ /* 0x004fc60003f46270 */
[----:B------:R-:W-:Y:S01]  /*111c0*/  IMAD.X R9, R4, 0x1, R225, P1 ;  /* 0x0000000104097824 */ /* 0x000fe200008e06e1 */
[----:B---3--:R-:W-:Y:S02]  /*111d0*/  ISETP.GE.AND P0, PT, R2, c[0x0][0x1d4], PT ;  /* 0x0000750002007a0c */ /* 0x008fe40003f06270 */
        /* <DEDUP_REMOVED lines=8> */
.L_x_3463:
[----:B------:R-:W-:Y:S05]  /*11260*/  BSYNC B1 ;  /* 0x0000000000017941 */ /* 0x000fea0003800000 */
.L_x_3462:
[----:B-1-3--:R-:W3:Y:S01]  /*11270*/  LDL R2, [R1+0x64] ;  /* 0x0000640001027983 */ /* 0x00aee20000100800 */
[----:B------:R-:W-:-:S03]  /*11280*/  IMAD.MOV.U32 R3, RZ, RZ, c[0x0][0x2c4] ;  /* 0x0000b100ff037624 */ /* 0x000fc600078e00ff */
[----:B----4-:R-:W3:Y:S04]  /*11290*/  LDL R0, [R1+0x80] ;  /* 0x0000800001007983 */ /* 0x010ee80000100800 */
[----:B------:R-:W4:Y:S01]  /*112a0*/  LDL R4, [R1+0x68] ;  /* 0x0000680001047983 */ /* 0x000f220000100800 */
[----:B------:R-:W-:-:S03]  /*112b0*/  ISETP.NE.AND P0, PT, R3, 0x1, PT ;  /* 0x000000010300780c */ /* 0x000fc60003f05270 */
[----:B------:R-:W0:Y:S01]  /*112c0*/  LDGDEPBAR ;  /* 0x00000000000079af */ /* 0x000e220000000000 */
[----:B---3--:R-:W-:-:S09]  /*112d0*/  IMAD.IADD R0, R0, 0x1, R2 ;  /* 0x0000000100007824 */ /* 0x008fd200078e0202 */
[----:B------:R-:W-:Y:S01]  /*112e0*/  @P0 IMAD.HI.U32 R3, R0, c[0x0][0x2c8], RZ ;  /* 0x0000b20000030a27 */ /* 0x000fe200078e00ff */
[C---:B----4-:R-:W-:Y:S02]  /*112f0*/  IADD3 R2, -R4.reuse, 0x1, R110 ;  /* 0x0000000104027810 */ /* 0x050fe40007ffe16e */
[----:B--2---:R-:W-:Y:S02]  /*11300*/  IADD3 R5, -R4, R110, RZ ;  /* 0x0000006e04057210 */ /* 0x004fe40007ffe1ff */
[----:B------:R-:W-:Y:S01]  /*11310*/  @P0 SHF.R.U32.HI R0, RZ, c[0x0][0x2cc], R3 ;  /* 0x0000b300ff000a19 */ /* 0x000fe20000011603 */
[----:B------:R-:W-:Y:S01]  /*11320*/  IMAD.IADD R4, R2, 0x1, -R246 ;  /* 0x0000000102047824 */ /* 0x000fe200078e0af6 */
[----:B------:R-:W-:Y:S05]  /*11330*/  BRA.DIV ~URZ, `(.L_x_3469) ;  /* 0x0000dca27f007947 */ /* 0x000fea000b800000 */
[----:B------:R1:W2:Y:S02]  /*11340*/  SHFL.IDX PT, R2, R0, RZ, 0x1c1f ;  /* 0x001c1fff00027589 */ /* 0x0002a400000e0000 */
.L_x_3582:
        /* <DEDUP_REMOVED lines=37> */
[C---:B------:R-:W-:Y:S02]  /*115a0*/  ISETP.GT.AND P0, PT, R3.reuse, 0x19, PT ;  /* 0x000000190300780c */ /* 0x040fe40003f04270 */
[----:B------:R-:W-:Y:S02]  /*115b0*/  ISETP.GT.AND P2, PT, R3, 0x1, PT ;  /* 0x000000010300780c */ /* 0x000fe40003f44270 */
[----:B------:R-:W-:-:S02]  /*115c0*/  FSEL R28, R47, -INF , P0 ;  /* 0xff8000002f1c7808 */ /* 0x000fc40000000000 */
[----:B------:R-:W-:Y:S02]  /*115d0*/  ISETP.GT.AND P0, PT, R3, 0x21, PT ;  /* 0x000000210300780c */ /* 0x000fe40003f04270 */
[----:B------:R-:W-:Y:S02]  /*115e0*/  IMNMX R2, R5, R2, PT ;  /* 0x0000000205027217 */ /* 0x000fe40003800200 */
[----:B------:R-:W-:Y:S02]  /*115f0*/  FSEL R18, R50, -INF , P1 ;  /* 0xff80000032127808 */ /* 0x000fe40000800000 */
[----:B------:R-:W-:Y:S02]  /*11600*/  FSEL R14, R55, -INF , P2 ;  /* 0xff800000370e7808 */ /* 0x000fe40001000000 */
[----:B------:R-:W-:Y:S02]  /*11610*/  ISETP.GT.AND P1, PT, R3, 0x18, PT ;  /* 0x000000180300780c */ /* 0x000fe40003f24270 */
[----:B------:R-:W-:-:S02]  /*11620*/  FSEL R82, R35, -INF , P0 ;  /* 0xff80000023527808 */ /* 0x000fc40000000000 */
[----:B------:R-:W-:Y:S02]  /*11630*/  ISETP.GT.AND P2, PT, R3, 0x11, PT ;  /* 0x000000110300780c */ /* 0x000fe40003f44270 */
[----:B------:R-:W-:Y:S02]  /*11640*/  ISETP.GT.AND P0, PT, R2, RZ, PT ;  /* 0x000000ff0200720c */ /* 0x000fe40003f04270 */
[----:B------:R-:W-:Y:S02]  /*11650*/  IMNMX R0, R5, R0, PT ;  /* 0x0000000005007217 */ /* 0x000fe40003800200 */
[----:B------:R-:W-:Y:S02]  /*11660*/  FSEL R27, R46, -INF , P1 ;  /* 0xff8000002e1b7808 */ /* 0x000fe40000800000 */
[----:B------:R-:W-:Y:S02]  /*11670*/  ISETP.GT.AND P3, PT, R3, RZ, PT ;  /* 0x000000ff0300720c */ /* 0x000fe40003f64270 */
[----:B------:R-:W-:-:S02]  /*11680*/  FSEL R23, R39, -INF , P2 ;  /* 0xff80000027177808 */ /* 0x000fc40001000000 */
[C---:B------:R-:W-:Y:S02]  /*11690*/  ISETP.GT.AND P1, PT, R3.reuse, 0x20, PT ;  /* 0x000000200300780c */ /* 0x040fe40003f24270 */
[----:B------:R-:W-:Y:S02]  /*116a0*/  FSEL R24, R76, -INF , P0 ;  /* 0xff8000004c187808 */ /* 0x000fe40000000000 */
[----:B------:R-:W-:Y:S02]  /*116b0*/  ISETP.GT.AND P2, PT, R3, 0x29, PT ;  /* 0x000000290300780c */ /* 0x000fe40003f44270 */
[----:B------:R-:W-:Y:S02]  /*116c0*/  ISETP.GT.AND P0, PT, R0, 0x1, PT ;  /* 0x000000010000780c */ /* 0x000fe40003f04270 */
[----:B------:R-:W-:Y:S02]  /*116d0*/  FSEL R13, R54, -INF , P3 ;  /* 0xff800000360d7808 */ /* 0x000fe40001800000 */
[----:B------:R-:W-:-:S02]  /*116e0*/  FSEL R83, R34, -INF , P1 ;  /* 0xff80000022537808 */ /* 0x000fc40000800000 */
[----:B------:R-:W-:Y:S02]  /*116f0*/  ISETP.GT.AND P3, PT, R3, 0x10, PT ;  /* 0x000000100300780c */ /* 0x000fe40003f64270 */
[----:B------:R-:W-:Y:S02]  /*11700*/  FSEL R80, R31, -INF , P2 ;  /* 0xff8000001f507808 */ /* 0x000fe40001000000 */
[----:B------:R-:W-:Y:S02]  /*11710*/  FSEL R34, R79, -INF , P0 ;  /* 0xff8000004f227808 */ /* 0x000fe40000000000 */
[----:B------:R-:W-:Y:S02]  /*11720*/  ISETP.GT.AND P2, PT, R2, 0x1, PT ;  /* 0x000000010200780c */ /* 0x000fe40003f44270 */
[----:B------:R-:W-:Y:S02]  /*11730*/  ISETP.GT.AND P1, PT, R0, RZ, PT ;  /* 0x000000ff0000720c */ /* 0x000fe40003f24270 */
[----:B------:R-:W-:-:S02]  /*11740*/  ISETP.GT.AND P0, PT, R2, 0x10, PT ;  /* 0x000000100200780c */ /* 0x000fc40003f04270 */
[----:B------:R-:W-:Y:S02]  /*11750*/  FSEL R21, R38, -INF , P3 ;  /* 0xff80000026157808 */ /* 0x000fe40001800000 */
[----:B------:R-:W-:Y:S02]  /*11760*/  ISETP.GT.AND P3, PT, R3, 0x28, PT ;  /* 0x000000280300780c */ /* 0x000fe40003f64270 */
[----:B------:R-:W-:Y:S02]  /*11770*/  FSEL R26, R77, -INF , P2 ;  /* 0xff8000004d1a7808 */ /* 0x000fe40001000000 */
[----:B------:R-:W-:Y:S02]  /*11780*/  FSEL R33, R78, -INF , P1 ;  /* 0xff8000004e217808 */ /* 0x000fe40000800000 */
[----:B------:R-:W-:Y:S02]  /*11790*/  FSEL R31, R40, -INF , P0 ;  /* 0xff800000281f7808 */ /* 0x000fe40000000000 */
[----:B------:R-:W-:-:S02]  /*117a0*/  ISETP.GT.AND P2, PT, R2, 0x8, PT ;  /* 0x000000080200780c */ /* 0x000fc40003f44270 */
[----:B------:R-:W-:Y:S02]  /*117b0*/  ISETP.GT.AND P1, PT, R2, 0x9, PT ;  /* 0x000000090200780c */ /* 0x000fe40003f24270 */
[----:B------:R-:W-:Y:S02]  /*117c0*/  ISETP.GT.AND P0, PT, R0, 0x11, PT ;  /* 0x000000110000780c */ /* 0x000fe40003f04270 */
[----:B------:R-:W-:Y:S02]  /*117d0*/  FSEL R81, R30, -INF , P3 ;  /* 0xff8000001e517808 */ /* 0x000fe40001800000 */
[----:B------:R-:W-:Y:S02]  /*117e0*/  FSEL R29, R72, -INF , P2 ;  /* 0xff800000481d7808 */ /* 0x000fe40001000000 */
[----:B------:R-:W-:Y:S02]  /*117f0*/  FSEL R30, R73, -INF , P1 ;  /* 0xff800000491e7808 */ /* 0x000fe40000800000 */
[----:B------:R-:W-:-:S02]  /*11800*/  FSEL R40, R43, -INF , P0 ;  /* 0xff8000002b287808 */ /* 0x000fc40000000000 */
[C---:B------:R-:W-:Y:S02]  /*11810*/  ISETP.GT.AND P2, PT, R0.reuse, 0x9, PT ;  /* 0x000000090000780c */ /* 0x040fe40003f44270 */
[----:B------:R-:W-:Y:S02]  /*11820*/  ISETP.GT.AND P1, PT, R0, 0x10, PT ;  /* 0x000000100000780c */ /* 0x000fe40003f24270 */
[----:B------:R-:W-:Y:S02]  /*11830*/  ISETP.GT.AND P0, PT, R2, 0x19, PT ;  /* 0x000000190200780c */ /* 0x000fe40003f04270 */
[----:B------:R-:W-:Y:S02]  /*11840*/  FSEL R38, R75, -INF , P2 ;  /* 0xff8000004b267808 */ /* 0x000fe40001000000 */
[----:B------:R-:W-:Y:S02]  /*11850*/  FSEL R39, R42, -INF , P1 ;  /* 0xff8000002a277808 */ /* 0x000fe40000800000 */
[----:B------:R-:W-:-:S02]  /*11860*/  FSEL R37, R65, -INF , P0 ;  /* 0xff80000041257808 */ /* 0x000fc40000000000 */
[C---:B------:R-:W-:Y:S02]  /*11870*/  ISETP.GT.AND P1, PT, R2.reuse, 0x18, PT ;  /* 0x000000180200780c */ /* 0x040fe40003f24270 */
[----:B------:R-:W-:Y:S02]  /*11880*/  ISETP.GT.AND P2, PT, R2, 0x20, PT ;  /* 0x000000200200780c */ /* 0x000fe40003f44270 */
[----:B------:R-:W-:Y:S02]  /*11890*/  ISETP.GT.AND P0, PT, R0, 0x19, PT ;  /* 0x000000190000780c */ /* 0x000fe40003f04270 */
[----:B------:R-:W-:Y:S02]  /*118a0*/  ISETP.GT.AND P4, PT, R2, 0x11, PT ;  /* 0x000000110200780c */ /* 0x000fe40003f84270 */
[----:B------:R-:W-:Y:S02]  /*118b0*/  ISETP.GT.AND P3, PT, R0, 0x8, PT ;  /* 0x000000080000780c */ /* 0x000fe40003f64270 */
[----:B------:R-:W-:-:S02]  /*118c0*/  FMNMX.FTZ R3, R11, R12, !PT ;  /* 0x0000000c0b037209 */ /* 0x000fc40007810000 */
[----:B------:R-:W-:Y:S02]  /*118d0*/  FSEL R35, R64, -INF , P1 ;  /* 0xff80000040237808 */ /* 0x000fe40000800000 */
[----:B------:R-:W-:Y:S02]  /*118e0*/  FSEL R71, R60, -INF , P2 ;  /* 0xff8000003c477808 */ /* 0x000fe40001000000 */
[----:B------:R-:W-:Y:S02]  /*118f0*/  FSEL R49, R67, -INF , P0 ;  /* 0xff80000043317808 */ /* 0x000fe40000000000 */
[----:B------:R-:W-:Y:S02]  /*11900*/  FSEL R36, R74, -INF , P3 ;  /* 0xff8000004a247808 */ /* 0x000fe40001800000 */
[----:B------:R-:W-:Y:S02]  /*11910*/  FSEL R32, R41, -INF , P4 ;  /* 0xff80000029207808 */ /* 0x000fe40002000000 */
[----:B------:R-:W-:-:S02]  /*11920*/  ISETP.GT.AND P1, PT, R0, 0x18, PT ;  /* 0x000000180000780c */ /* 0x000fc40003f24270 */
[----:B------:R-:W-:Y:S02]  /*11930*/  ISETP.GT.AND P2, PT, R2, 0x28, PT ;  /* 0x000000280200780c */ /* 0x000fe40003f44270 */
[----:B------:R-:W-:Y:S02]  /*11940*/  ISETP.GT.AND P0, PT, R0, 0x20, PT ;  /* 0x000000200000780c */ /* 0x000fe40003f04270 */
[C---:B------:R-:W-:Y:S02]  /*11950*/  ISETP.GT.AND P3, PT, R2.reuse, 0x21, PT ;  /* 0x000000210200780c */ /* 0x040fe40003f64270 */
[----:B------:R-:W-:Y:S02]  /*11960*/  ISETP.GT.AND P4, PT, R2, 0x29, PT ;  /* 0x000000290200780c */ /* 0x000fe40003f84270 */
[----:B------:R-:W-:Y:S02]  /*11970*/  FMNMX.FTZ R2, R15, R3, !PT ;  /* 0x000000030f027209 */ /* 0x000fe40007810000 */
[----:B------:R-:W-:-:S02]  /*11980*/  FSEL R48, R66, -INF , P1 ;  /* 0xff80000042307808 */ /* 0x000fc40000800000 */
[----:B------:R-:W-:Y:S02]  /*11990*/  FSEL R70, R56, -INF , P2 ;  /* 0xff80000038467808 */ /* 0x000fe40001000000 */
[----:B------:R-:W-:Y:S02]  /*119a0*/  FSEL R67, R62, -INF , P0 ;  /* 0xff8000003e437808 */ /* 0x000fe40000000000 */
[C---:B------:R-:W-:Y:S02]  /*119b0*/  ISETP.GT.AND P2, PT, R0.reuse, 0x21, PT ;  /* 0x000000210000780c */ /* 0x040fe40003f44270 */
[C---:B------:R-:W-:Y:S02]  /*119c0*/  ISETP.GT.AND P1, PT, R0.reuse, 0x28, PT ;  /* 0x000000280000780c */ /* 0x040fe40003f24270 */
[----:B------:R-:W-:Y:S02]  /*119d0*/  ISETP.GT.AND P0, PT, R0, 0x29, PT ;  /* 0x000000290000780c */ /* 0x000fe40003f04270 */
        /* <DEDUP_REMOVED lines=62> */
.L_x_3583:
[C---:B------:R-:W-:Y:S01]  /*11dc0*/  FMUL.FTZ R0, R106.reuse, c[0x0][0x2d0] ;  /* 0x0000b4006a007a20 */ /* 0x040fe20000410000 */
[----:B------:R-:W-:Y:S01]  /*11dd0*/  FSETP.NEU.FTZ.AND P0, PT, R106, -INF , PT ;  /* 0xff8000006a00780b */ /* 0x000fe20003f1d000 */
[----:B------:R-:W2:Y:S03]  /*11de0*/  LDL R221, [R1+0x64] ;  /* 0x0000640001dd7983 */ /* 0x000ea60000100800 */
[----:B------:R-:W-:Y:S01]  /*11df0*/  FSEL R4, R0, RZ, P0 ;  /* 0x000000ff00047208 */ /* 0x000fe20000000000 */
[----:B------:R-:W3:Y:S04]  /*11e00*/  LDL R220, [R1+0x6c] ;  /* 0x00006c0001dc7983 */ /* 0x000ee80000100800 */
[--C-:B------:R-:W-:Y:S01]  /*11e10*/  FFMA.FTZ R0, R11, c[0x0][0x2d0], -R4.reuse ;  /* 0x0000b4000b007a23 */ /* 0x100fe20000010804 */
[----:B------:R-:W5:Y:S01]  /*11e20*/  LDL R215, [R1+0x14] ;  /* 0x0000140001d77983 */ /* 0x000f620000100800 */
[C---:B------:R-:W-:Y:S01]  /*11e30*/  FMUL.FTZ R3, R105.reuse, c[0x0][0x2d0] ;  /* 0x0000b40069037a20 */ /* 0x040fe20000410000 */
[----:B------:R-:W-:Y:S01]  /*11e40*/  FSETP.NEU.FTZ.AND P0, PT, R105, -INF , PT ;  /* 0xff8000006900780b */ /* 0x000fe20003f1d000 */
[----:B------:R1:W-:Y:S01]  /*11e50*/  MUFU.EX2 R102, R0 ;  /* 0x0000000000667308 */ /* 0x0003e20000000800 */
[----:B------:R-:W-:Y:S01]  /*11e60*/  FFMA.FTZ R2, R22, c[0x0][0x2d0], -R4 ;  /* 0x0000b40016027a23 */ /* 0x000fe20000010804 */
[----:B------:R-:W-:Y:S01]  /*11e70*/  WARPSYNC 0xffffffff ;  /* 0xffffffff00007948 */ /* 0x000fe20003800000 */
[----:B------:R-:W-:Y:S01]  /*11e80*/  FSEL R3, R3, RZ, P0 ;  /* 0x000000ff03037208 */ /* 0x000fe20000000000 */
[----:B------:R-:W-:Y:S01]  /*11e90*/  LDSM.16.MT88.4 R56, [R197] ;  /* 0x00000000c538783b */ /* 0x000fe20000004200 */
[----:B------:R-:W-:-:S02]  /*11ea0*/  FSETP.NEU.FTZ.AND P0, PT, R104, -INF , PT ;  /* 0xff8000006800780b */ /* 0x000fc40003f1d000 */
[----:B------:R-:W-:Y:S01]  /*11eb0*/  MOV R222, c[0x0][0x2c4] ;  /* 0x0000b10000de7a02 */ /* 0x000fe20000000f00 */
[----:B------:R4:W-:Y:S01]  /*11ec0*/  MUFU.EX2 R135, R2 ;  /* 0x0000000200877308 */ /* 0x0009e20000000800 */
[----:B------:R-:W-:Y:S01]  /*11ed0*/  FFMA.FTZ R5, R27, c[0x0][0x2d0], -R3 ;  /* 0x0000b4001b057a23 */ /* 0x000fe20000010803 */
[----:B------:R-:W4:Y:S01]  /*11ee0*/  LDSM.16.MT88.4 R60, [R196] ;  /* 0x00000000c43c783b */ /* 0x000f220000004200 */
[----:B------:R-:W-:Y:S02]  /*11ef0*/  ISETP.NE.AND P1, PT, R222, 0x1, PT ;  /* 0x00000001de00780c */ /* 0x000fe40003f25270 */
[----:B------:R-:W-:Y:S01]  /*11f00*/  IADD3 R212, R212, -0x2, RZ ;  /* 0xfffffffed4d47810 */ /* 0x000fe20007ffe0ff */
[----:B------:R-:W-:Y:S01]  /*11f10*/  LDSM.16.MT88.4 R52, [R196+0xc00] ;  /* 0x000c0000c434783b */ /* 0x000fe20000004200 */
[----:B-1----:R-:W-:Y:S01]  /*11f20*/  FFMA.FTZ R0, R12, c[0x0][0x2d0], -R4 ;  /* 0x0000b4000c007a23 */ /* 0x002fe20000010804 */
[----:B------:R1:W-:Y:S02]  /*11f30*/  MUFU.EX2 R133, R5 ;  /* 0x0000000500857308 */ /* 0x0003e40000000800 */
[----:B------:R-:W-:Y:S04]  /*11f40*/  LDSM.16.MT88.4 R72, [R197+0x400] ;  /* 0x00040000c548783b */ /* 0x000fe80000004200 */
[----:B------:R-:W2:Y:S01]  /*11f50*/  LDSM.16.MT88.4 R44, [R196+0x400] ;  /* 0x00040000c42c783b */ /* 0x000ea20000004200 */
[----:B----4-:R-:W-:Y:S01]  /*11f60*/  FMUL.FTZ R2, R104, c[0x0][0x2d0] ;  /* 0x0000b40068027a20 */ /* 0x010fe20000410000 */
[----:B------:R4:W-:Y:S02]  /*11f70*/  MUFU.EX2 R101, R0 ;  /* 0x0000000000657308 */ /* 0x0009e40000000800 */
[----:B------:R-:W2:Y:S02]  /*11f80*/  LDSM.16.MT88.4 R76, [R196+0x1000] ;  /* 0x00100000c44c783b */ /* 0x000ea40000004200 */
[----:B------:R-:W-:-:S02]  /*11f90*/  FSEL R2, R2, RZ, P0 ;  /* 0x000000ff02027208 */ /* 0x000fc40000000000 */
[----:B-1----:R-:W-:-:S03]  /*11fa0*/  FMNMX.FTZ R5, R10, R9, !PT ;  /* 0x000000090a057209 */ /* 0x002fc60007810000 */
[----:B------:R-:W-:Y:S01]  /*11fb0*/  FFMA.FTZ R6, R35, c[0x0][0x2d0], -R2 ;  /* 0x0000b40023067a23 */ /* 0x000fe20000010802 */
[----:B------:R-:W-:-:S03]  /*11fc0*/  FSETP.NEU.FTZ.AND P0, PT, R5, -INF , PT ;  /* 0xff8000000500780b */ /* 0x000fc60003f1d000 */
[----:B------:R1:W-:Y:S01]  /*11fd0*/  MUFU.EX2 R126, R6 ;  /* 0x00000006007e7308 */ /* 0x0003e20000000800 */
[----:B----4-:R-:W-:-:S07]  /*11fe0*/  FFMA.FTZ R0, R15, c[0x0][0x2d0], -R4 ;  /* 0x0000b4000f007a23 */ /* 0x010fce0000010804 */
[----:B------:R4:W-:Y:S01]  /*11ff0*/  MUFU.EX2 R107, R0 ;  /* 0x00000000006b7308 */ /* 0x0009e20000000800 */
[----:B-1----:R-:W-:-:S07]  /*12000*/  FFMA.FTZ R6, R37, c[0x0][0x2d0], -R2 ;  /* 0x0000b40025067a23 */ /* 0x002fce0000010802 */
[----:B------:R-:W-:Y:S01]  /*12010*/  MUFU.EX2 R127, R6 ;  /* 0x00000006007f7308 */ /* 0x000fe20000000800 */
[----:B----4-:R-:W-:-:S07]  /*12020*/  FFMA.FTZ R0, R16, c[0x0][0x2d0], -R4 ;  /* 0x0000b40010007a23 */ /* 0x010fce0000010804 */
        /* <DEDUP_REMOVED lines=8> */
[----:B------:R1:W4:Y:S02]  /*120b0*/  MUFU.EX2 R144, R0 ;  /* 0x0000000000907308 */ /* 0x0003240000000800 */
[----:B-1----:R-:W-:-:S06]  /*120c0*/  FFMA.FTZ R0, R13, c[0x0][0x2d0], -R3 ;  /* 0x0000b4000d007a23 */ /* 0x002fcc0000010803 */
[----:B------:R1:W-:Y:S02]  /*120d0*/  MUFU.EX2 R97, R0 ;  /* 0x0000000000617308 */ /* 0x0003e40000000800 */
[----:B-1----:R-:W-:Y:S01]  /*120e0*/  FFMA.FTZ R0, R14, c[0x0][0x2d0], -R3 ;  /* 0x0000b4000e007a23 */ /* 0x002fe20000010803 */
[----:B----4-:R-:W-:-:S05]  /*120f0*/  F2FP.PACK_AB R14, R144, R135 ;  /* 0x00000087900e723e */ /* 0x010fca00000000ff */
[----:B------:R1:W4:Y:S02]  /*12100*/  MUFU.EX2 R96, R0 ;  /* 0x0000000000607308 */ /* 0x0003240000000800 */
[----:B-1----:R-:W-:-:S06]  /*12110*/  FFMA.FTZ R0, R18, c[0x0][0x2d0], -R3 ;  /* 0x0000b40012007a23 */ /* 0x002fcc0000010803 */
[----:B------:R1:W-:Y:S02]  /*12120*/  MUFU.EX2 R99, R0 ;  /* 0x0000000000637308 */ /* 0x0003e40000000800 */
[----:B-1----:R-:W-:Y:S01]  /*12130*/  FFMA.FTZ R0, R20, c[0x0][0x2d0], -R3 ;  /* 0x0000b40014007a23 */ /* 0x002fe20000010803 */
[----:B------:R-:W-:-:S05]  /*12140*/  F2FP.PACK_AB R20, R101, R102 ;  /* 0x000000666514723e */ /* 0x000fca00000000ff */
[----:B------:R1:W1:Y:S02]  /*12150*/  MUFU.EX2 R110, R0 ;  /* 0x00000000006e7308 */ /* 0x0002640000000800 */
[----:B-1----:R-:W-:Y:S01]  /*12160*/  FFMA.FTZ R0, R21, c[0x0][0x2d0], -R3 ;  /* 0x0000b40015007a23 */ /* 0x002fe20000010803 */
[----:B----4-:R-:W-:-:S05]  /*12170*/  F2FP.PACK_AB R21, R96, R97 ;  /* 0x000000616015723e */ /* 0x010fca00000000ff */
        /* <DEDUP_REMOVED lines=51> */
[----:B------:R-:W-:Y:S02]  /*124b0*/  FFMA.FTZ R56, R84, c[0x0][0x2d0], -R4 ;  /* 0x0000b40054387a23 */ /* 0x000fe40000010804 */
[----:B------:R-:W-:Y:S01]  /*124c0*/  FADD.FTZ R4, R89, R88 ;  /* 0x0000005859047221 */ /* 0x000fe20000010000 */
[----:B------:R-:W-:Y:S01]  /*124d0*/  MUFU.EX2 R57, R57 ;  /* 0x0000003900397308 */ /* 0x000fe20000000800 */
[----:B-1----:R-:W-:Y:S01]  /*124e0*/  FFMA.FTZ R6, R48, c[0x0][0x2d0], -R0 ;  /* 0x0000b40030067a23 */ /* 0x002fe20000010800 */
[----:B--2---:R-:W-:Y:S01]  /*124f0*/  F2FP.PACK_AB R9, R117, R95 ;  /* 0x0000005f7509723e */ /* 0x004fe200000000ff */
[----:B------:R-:W-:Y:S01]  /*12500*/  HMMA.16816.F32 R24, R16, R52, RZ ;  /* 0x000000341018723c */ /* 0x000fe200000018ff */
[----:B------:R-:W-:-:S04]  /*12510*/  FADD.FTZ R4, R90, R4 ;  /* 0x000000045a047221 */ /* 0x000fc80000010000 */
[----:B------:R1:W-:Y:S02]  /*12520*/  MUFU.EX2 R116, R6 ;  /* 0x0000000600747308 */ /* 0x0003e40000000800 */
[--C-:B------:R-:W-:Y:S01]  /*12530*/  FFMA.FTZ R53, R83, c[0x0][0x2d0], -R3.reuse ;  /* 0x0000b40053357a23 */ /* 0x100fe20000010803 */
[----:B------:R-:W-:Y:S01]  /*12540*/  HMMA.16816.F32 R148, R12, R72, R40 ;  /* 0x000000480c94723c */ /* 0x000fe20000001828 */
[----:B------:R-:W-:Y:S01]  /*12550*/  LDSM.16.MT88.4 R40, [R197+0x1000] ;  /* 0x00100000c528783b */ /* 0x000fe20000004200 */
[----:B------:R-:W-:-:S03]  /*12560*/  FFMA.FTZ R52, R82, c[0x0][0x2d0], -R3 ;  /* 0x0000b40052347a23 */ /* 0x000fc60000010803 */
[----:B------:R-:W-:Y:S03]  /*12570*/  MUFU.EX2 R56, R56 ;  /* 0x0000003800387308 */ /* 0x000fe60000000800 */
[----:B------:R-:W-:Y:S01]  /*12580*/  HMMA.16816.F32 R84, R16, R58, RZ ;  /* 0x0000003a1054723c */ /* 0x000fe200000018ff */
[----:B-1----:R-:W-:Y:S02]  /*12590*/  FFMA.FTZ R6, R49, c[0x0][0x2d0], -R0 ;  /* 0x0000b40031067a23 */ /* 0x002fe40000010800 */
[----:B------:R-:W1:Y:S02]  /*125a0*/  LDSM.16.MT88.4 R48, [R197+0xc00] ;  /* 0x000c0000c530783b */ /* 0x000e640000004200 */
[----:B------:R-:W2:Y:S02]  /*125b0*/  MUFU.EX2 R118, R6 ;  /* 0x0000000600767308 */ /* 0x000ea40000000800 */
[----:B--2---:R-:W-:-:S07]  /*125c0*/  F2FP.PACK_AB R11, R118, R116 ;  /* 0x00000074760b723e */ /* 0x004fce00000000ff */
[C---:B------:R-:W-:Y:S07]  /*125d0*/  HMMA.16816.F32 R128, R8.reuse, R72, R28 ;  /* 0x000000480880723c */ /* 0x040fee000000181c */
[--C-:B------:R-:W-:Y:S01]  /*125e0*/  FFMA.FTZ R72, R67, c[0x0][0x2d0], -R0.reuse ;  /* 0x0000b40043487a23 */ /* 0x100fe20000010800 */
[----:B------:R-:W-:Y:S01]  /*125f0*/  HMMA.16816.F32 R136, R8, R44, R32 ;  /* 0x0000002c0888723c */ /* 0x000fe20000001820 */
[----:B------:R-:W-:-:S06]  /*12600*/  FFMA.FTZ R73, R66, c[0x0][0x2d0], -R0 ;  /* 0x0000b40042497a23 */ /* 0x000fcc0000010800 */
[--C-:B------:R-:W-:Y:S01]  /*12610*/  FFMA.FTZ R45, R71, c[0x0][0x2d0], -R2.reuse ;  /* 0x0000b400472d7a23 */ /* 0x100fe20000010802 */
[----:B-1----:R-:W-:Y:S01]  /*12620*/  HMMA.16816.F32 R28, R20, R48, RZ ;  /* 0x00000030141c723c */ /* 0x002fe200000018ff */
[----:B------:R-:W-:-:S04]  /*12630*/  FFMA.FTZ R44, R69, c[0x0][0x2d0], -R2 ;  /* 0x0000b400452c7a23 */ /* 0x000fc80000010802 */
[----:B------:R-:W-:Y:S03]  /*12640*/  MUFU.EX2 R45, R45 ;  /* 0x0000002d002d7308 */ /* 0x000fe60000000800 */
[----:B------:R-:W-:Y:S05]  /*12650*/  HMMA.16816.F32 R120, R8, R76, R24 ;  /* 0x0000004c0878723c */ /* 0x000fea0000001818 */
[----:B------:R-:W1:Y:S02]  /*12660*/  MUFU.EX2 R44, R44 ;  /* 0x0000002c002c7308 */ /* 0x000e640000000800 */
[--C-:B------:R-:W-:Y:S01]  /*12670*/  FFMA.FTZ R76, R65, c[0x0][0x2d0], -R0.reuse ;  /* 0x0000b400414c7a23 */ /* 0x100fe20000010800 */
[----:B------:R-:W-:Y:S01]  /*12680*/  HMMA.16816.F32 R24, R16, R48, RZ ;  /* 0x000000301018723c */ /* 0x000fe200000018ff */
[----:B------:R-:W-:-:S02]  /*12690*/  FFMA.FTZ R77, R64, c[0x0][0x2d0], -R0 ;  /* 0x0000b400404d7a23 */ /* 0x000fc40000010800 */
[----:B------:R-:W-:-:S04]  /*126a0*/  FADD.FTZ R0, R92, R91 ;  /* 0x0000005b5c007221 */ /* 0x000fc80000010000 */
[--C-:B------:R-:W-:Y:S01]  /*126b0*/  FFMA.FTZ R49, R81, c[0x0][0x2d0], -R3.reuse ;  /* 0x0000b40051317a23 */ /* 0x100fe20000010803 */
[----:B------:R-:W-:Y:S01]  /*126c0*/  HMMA.16816.F32 R216, R12, R40, R28 ;  /* 0x000000280cd8723c */ /* 0x000fe2000000181c */
[----:B------:R-:W2:Y:S01]  /*126d0*/  LDSM.16.MT88.4 R28, [R196+0x1c00] ;  /* 0x001c0000c41c783b */ /* 0x000ea20000004200 */
[----:B------:R-:W-:Y:S02]  /*126e0*/  FFMA.FTZ R48, R80, c[0x0][0x2d0], -R3 ;  /* 0x0000b40050307a23 */ /* 0x000fe40000010803 */
[----:B------:R-:W-:Y:S01]  /*126f0*/  FADD.FTZ R3, R102, R101 ;  /* 0x0000006566037221 */ /* 0x000fe20000010000 */
[----:B------:R-:W-:Y:S01]  /*12700*/  MUFU.EX2 R49, R49 ;  /* 0x0000003100317308 */ /* 0x000fe20000000800 */
[----:B------:R-:W-:Y:S01]  /*12710*/  FADD.FTZ R0, R94, R0 ;  /* 0x000000005e007221 */ /* 0x000fe20000010000 */
[----:B------:R-:W-:Y:S01]  /*12720*/  F2FP.PACK_AB R102, R56, R57 ;  /* 0x000000393866723e */ /* 0x000fe200000000ff */
[----:B------:R-:W-:Y:S01]  /*12730*/  HMMA.16816.F32 R32, R20, R36, RZ ;  /* 0x000000241420723c */ /* 0x000fe200000018ff */
[----:B------:R-:W-:-:S02]  /*12740*/  FADD.FTZ R3, R107, R3 ;  /* 0x000000036b037221 */ /* 0x000fc40000010000 */
[----:B------:R-:W-:Y:S02]  /*12750*/  FADD.FTZ R0, R98, R0 ;  /* 0x0000000062007221 */ /* 0x000fe40000010000 */
[----:B------:R-:W-:Y:S01]  /*12760*/  FADD.FTZ R3, R124, R3 ;  /* 0x000000037c037221 */ /* 0x000fe20000010000 */
[----:B------:R-:W4:Y:S01]  /*12770*/  MUFU.EX2 R48, R48 ;  /* 0x0000003000307308 */ /* 0x000f220000000800 */
[----:B------:R-:W-:Y:S01]  /*12780*/  FADD.FTZ R0, R100, R0 ;  /* 0x0000000064007221 */ /* 0x000fe20000010000 */
[----:B------:R-:W-:Y:S01]  /*12790*/  HMMA.16816.F32 R192, R8, R40, R24 ;  /* 0x0000002808c0723c */ /* 0x000fe20000001818 */
[----:B------:R-:W-:-:S04]  /*127a0*/  FADD.FTZ R3, R125, R3 ;  /* 0x000000037d037221 */ /* 0x000fc80000010000 */
[----:B------:R-:W-:Y:S02]  /*127b0*/  FADD.FTZ R6, R132, R3 ;  /* 0x0000000384067221 */ /* 0x000fe40000010000 */
[--C-:B------:R-:W-:Y:S01]  /*127c0*/  FFMA.FTZ R41, R70, c[0x0][0x2d0], -R2.reuse ;  /* 0x0000b40046297a23 */ /* 0x100fe20000010802 */
[C---:B------:R-:W-:Y:S01]  /*127d0*/  HMMA.16816.F32 R24, R16.reuse, R36, RZ ;  /* 0x000000241018723c */ /* 0x040fe200000018ff */
[----:B------:R-:W-:Y:S01]  /*127e0*/  FFMA.FTZ R40, R68, c[0x0][0x2d0], -R2 ;  /* 0x0000b40044287a23 */ /* 0x000fe20000010802 */
[----:B------:R-:W2:Y:S01]  /*127f0*/  MUFU.EX2 R37, R61 ;  /* 0x0000003d00257308 */ /* 0x000ea20000000800 */
[----:B------:R-:W-:Y:S01]  /*12800*/  FADD.FTZ R2, R97, R96 ;  /* 0x0000006061027221 */ /* 0x000fe20000010000 */
[----:B-1----:R-:W-:Y:S01]  /*12810*/  F2FP.PACK_AB R96, R44, R45 ;  /* 0x0000002d2c60723e */ /* 0x002fe200000000ff */
[----:B------:R-:W-:Y:S01]  /*12820*/  FADD.FTZ R3, R103, R0 ;  /* 0x0000000067037221 */ /* 0x000fe20000010000 */
[----:B----4-:R-:W-:Y:S01]  /*12830*/  F2FP.PACK_AB R103, R48, R49 ;  /* 0x000000313067723e */ /* 0x010fe200000000ff */
[----:B------:R-:W-:Y:S01]  /*12840*/  FADD.FTZ R2, R99, R2 ;  /* 0x0000000263027221 */ /* 0x000fe20000010000 */
[----:B------:R-:W-:Y:S01]  /*12850*/  HMMA.16816.F32 R80, R16, R54, RZ ;  /* 0x000000361050723c */ /* 0x000fe200000018ff */
[----:B------:R-:W-:Y:S01]  /*12860*/  FADD.FTZ R0, R135, R6 ;  /* 0x0000000687007221 */ /* 0x000fe20000010000 */
[----:B------:R-:W1:Y:S01]  /*12870*/  MUFU.EX2 R36, R60 ;  /* 0x0000003c00247308 */ /* 0x000e620000000800 */
[----:B------:R-:W-:-:S02]  /*12880*/  FADD.FTZ R2, R110, R2 ;  /* 0x000000026e027221 */ /* 0x000fc40000010000 */
[----:B------:R-:W-:Y:S02]  /*12890*/  FADD.FTZ R6, R126, R3 ;  /* 0x000000037e067221 */ /* 0x000fe40000010000 */
[----:B------:R-:W-:Y:S01]  /*128a0*/  FADD.FTZ R2, R111, R2 ;  /* 0x000000026f027221 */ /* 0x000fe20000010000 */
[----:B------:R-:W-:Y:S01]  /*128b0*/  HMMA.16816.F32 R88, R16, R62, RZ ;  /* 0x0000003e1058723c */ /* 0x000fe200000018ff */
[----:B------:R-:W-:Y:S01]  /*128c0*/  FADD.FTZ R0, R144, R0 ;  /* 0x0000000090007221 */ /* 0x000fe20000010000 */
[----:B------:R-:W-:Y:S01]  /*128d0*/  MUFU.EX2 R41, R41 ;  /* 0x0000002900297308 */ /* 0x000fe20000000800 */
[----:B------:R-:W-:Y:S02]  /*128e0*/  FADD.FTZ R6, R127, R6 ;  /* 0x000000067f067221 */ /* 0x000fe40000010000 */
[----:B--2---:R-:W-:Y:S01]  /*128f0*/  FADD.FTZ R0, R37, R0 ;  /* 0x0000000025007221 */ /* 0x004fe20000010000 */
[----:B------:R-:W-:Y:S02]  /*12900*/  LDSM.16.MT88.4 R124, [R197+0x800] ;  /* 0x00080000c57c783b */ /* 0x000fe40000004200 */
[----:B------:R-:W-:Y:S02]  /*12910*/  HMMA.16816.F32 R184, R12, R28, R32 ;  /* 0x0000001c0cb8723c */ /* 0x000fe40000001820 */
[----:B------:R-:W2:Y:S01]  /*12920*/  LDSM.16.MT88.4 R32, [R197+0x1800] ;  /* 0x00180000c520783b */ /* 0x000ea20000004200 */
[C---:B-1----:R-:W-:Y:S01]  /*12930*/  FADD.FTZ R0, R36.reuse, R0 ;  /* 0x0000000024007221 */ /* 0x042fe20000010000 */
[----:B------:R-:W-:-:S03]  /*12940*/  F2FP.PACK_AB R100, R36, R37 ;  /* 0x000000252464723e */ /* 0x000fc600000000ff */
[----:B------:R-:W-:Y:S01]  /*12950*/  FADD.FTZ R0, R57, R0 ;  /* 0x0000000039007221 */ /* 0x000fe20000010000 */
[C---:B------:R-:W-:Y:S01]  /*12960*/  HMMA.16816.F32 R188, R8.reuse, R28, R24 ;  /* 0x0000001c08bc723c */ /* 0x040fe20000001818 */
[----:B------:R-:W1:Y:S01]  /*12970*/  LDSM.16.MT88.4 R24, [R197+0x1c00] ;  /* 0x001c0000c518783b */ /* 0x000e620000004200 */
[----:B------:R-:W4:Y:S01]  /*12980*/  MUFU.EX2 R29, R40 ;  /* 0x00000028001d7308 */ /* 0x000f220000000800 */
[----:B------:R-:W-:Y:S02]  /*12990*/  FADD.FTZ R214, R56, R0 ;  /* 0x0000000038d67221 */ /* 0x000fe40000010000 */
[----:B------:R-:W-:Y:S02]  /*129a0*/  FADD.FTZ R0, R45, R6 ;  /* 0x000000062d007221 */ /* 0x000fe40000010000 */
[----:B------:R-:W-:Y:S01]  /*129b0*/  FADD.FTZ R28, R93, R4 ;  /* 0x000000045d1c7221 */ /* 0x000fe20000010000 */
[----:B------:R-:W-:Y:S01]  /*129c0*/  HMMA.16816.F32 R80, R8, R78, R80 ;  /* 0x0000004e0850723c */ /* 0x000fe20000001850 */
[----:B------:R-:W-:-:S02]  /*129d0*/  FADD.FTZ R4, R119, R2 ;  /* 0x0000000277047221 */ /* 0x000fc40000010000 */
[----:B------:R-:W-:Y:S02]  /*129e0*/  FADD.FTZ R2, R95, R28 ;  /* 0x0000001c5f027221 */ /* 0x000fe40000010000 */
[----:B------:R-:W-:Y:S01]  /*129f0*/  FADD.FTZ R4, R133, R4 ;  /* 0x0000000485047221 */ /* 0x000fe20000010000 */
[----:B------:R-:W-:Y:S01]  /*12a00*/  MUFU.EX2 R28, R72 ;  /* 0x00000048001c7308 */ /* 0x000fe20000000800 */
[----:B------:R-:W-:Y:S01]  /*12a10*/  FADD.FTZ R2, R117, R2 ;  /* 0x0000000275027221 */ /* 0x000fe20000010000 */
[----:B------:R-:W-:Y:S01]  /*12a20*/  HMMA.16816.F32 R60, R20, R62, RZ ;  /* 0x0000003e143c723c */ /* 0x000fe200000018ff */
[----:B------:R-:W-:Y:S01]  /*12a30*/  FADD.FTZ R0, R44, R0 ;  /* 0x000000002c007221 */ /* 0x000fe20000010000 */
[----:B----4-:R-:W-:Y:S01]  /*12a40*/  F2FP.PACK_AB R98, R29, R41 ;  /* 0x000000291d62723e */ /* 0x010fe200000000ff */
[----:B------:R-:W-:Y:S02]  /*12a50*/  FADD.FTZ R3, R116, R2 ;  /* 0x0000000274037221 */ /* 0x000fe40000010000 */
[----:B------:R-:W-:-:S02]  /*12a60*/  FADD.FTZ R2, R134, R4 ;  /* 0x0000000486027221 */ /* 0x000fc40000010000 */
[----:B------:R-:W-:Y:S01]  /*12a70*/  FADD.FTZ R3, R118, R3 ;  /* 0x0000000376037221 */ /* 0x000fe20000010000 */
[----:B------:R-:W-:Y:S01]  /*12a80*/  MUFU.EX2 R4, R77 ;  /* 0x0000004d00047308 */ /* 0x000fe20000000800 */
[----:B------:R-:W4:Y:S01]  /*12a90*/  LDSM.16.MT88.4 R116, [R196+0x1400] ;  /* 0x00140000c474783b */ /* 0x000f220000004200 */
[----:B------:R-:W-:Y:S01]  /*12aa0*/  HMMA.16816.F32 R56, R20, R58, RZ ;  /* 0x0000003a1438723c */ /* 0x000fe200000018ff */
[----:B------:R-:W-:Y:S02]  /*12ab0*/  FADD.FTZ R0, R41, R0 ;  /* 0x0000000029007221 */ /* 0x000fe40000010000 */
[----:B------:R-:W3:Y:S02]  /*12ac0*/  LDSM.16.MT88.4 R132, [R196+0x800] ;  /* 0x00080000c484783b */ /* 0x000ee40000004200 */
[----:B------:R-:W-:-:S03]  /*12ad0*/  FADD.FTZ R231, R29, R0 ;  /* 0x000000001de77221 */ /* 0x000fc60000010000 */
[-C--:B--2---:R-:W-:Y:S08]  /*12ae0*/  HMMA.16816.F32 R68, R20, R32.reuse, RZ ;  /* 0x000000201444723c */ /* 0x084ff000000018ff */
[----:B------:R-:W-:Y:S01]  /*12af0*/  HMMA.16816.F32 R64, R16, R32, RZ ;  /* 0x000000201040723c */ /* 0x000fe200000018ff */
[----:B------:R-:W2:Y:S07]  /*12b00*/  MUFU.EX2 R33, R53 ;  /* 0x0000003500217308 */ /* 0x000eae0000000800 */
[----:B------:R-:W-:Y:S01]  /*12b10*/  HMMA.16816.F32 R88, R8, R46, R88 ;  /* 0x0000002e0858723c */ /* 0x000fe20000001858 */
[----:B------:R-:W4:Y:S07]  /*12b20*/  MUFU.EX2 R32, R52 ;  /* 0x0000003400207308 */ /* 0x000f2e0000000800 */
[----:B-1----:R-:W-:Y:S01]  /*12b30*/  HMMA.16816.F32 R176, R12, R24, R68 ;  /* 0x000000180cb0723c */ /* 0x002fe20000001844 */
[----:B--2---:R-:W-:-:S07]  /*12b40*/  FADD.FTZ R2, R33, R2 ;  /* 0x0000000221027221 */ /* 0x004fce0000010000 */
[----:B------:R-:W-:Y:S01]  /*12b50*/  HMMA.16816.F32 R180, R8, R24, R64 ;  /* 0x0000001808b4723c */ /* 0x000fe20000001840 */
[----:B------:R-:W1:Y:S01]  /*12b60*/  MUFU.EX2 R25, R73 ;  /* 0x0000004900197308 */ /* 0x000e620000000800 */
[C---:B----4-:R-:W-:Y:S01]  /*12b70*/  FADD.FTZ R2, R32.reuse, R2 ;  /* 0x0000000220027221 */ /* 0x050fe20000010000 */
[----:B------:R-:W-:-:S03]  /*12b80*/  F2FP.PACK_AB R101, R32, R33 ;  /* 0x000000212065723e */ /* 0x000fc600000000ff */
[----:B------:R-:W-:Y:S02]  /*12b90*/  FADD.FTZ R2, R49, R2 ;  /* 0x0000000231027221 */ /* 0x000fe40000010000 */
[----:B------:R-:W-:Y:S01]  /*12ba0*/  HMMA.16816.F32 R52, R20, R54, RZ ;  /* 0x000000361434723c */ /* 0x000fe200000018ff */
[----:B------:R-:W2:Y:S01]  /*12bb0*/  MUFU.EX2 R24, R76 ;  /* 0x0000004c00187308 */ /* 0x000ea20000000800 */
[----:B------:R-:W-:Y:S02]  /*12bc0*/  FADD.FTZ R213, R48, R2 ;  /* 0x0000000230d57221 */ /* 0x000fe40000010000 */
[----:B------:R-:W-:-:S04]  /*12bd0*/  FADD.FTZ R2, R28, R3 ;  /* 0x000000031c027221 */ /* 0x000fc80000010000 */
[----:B------:R-:W-:Y:S01]  /*12be0*/  HMMA.16816.F32 R64, R16, R38, RZ ;  /* 0x000000261040723c */ /* 0x000fe200000018ff */
[C---:B-1----:R-:W-:Y:S01]  /*12bf0*/  F2FP.PACK_AB R97, R25.reuse, R28 ;  /* 0x0000001c1961723e */ /* 0x042fe200000000ff */
[----:B------:R-:W-:-:S06]  /*12c00*/  FADD.FTZ R2, R25, R2 ;  /* 0x0000000219027221 */ /* 0x000fcc0000010000 */
[----:B------:R-:W-:Y:S01]  /*12c10*/  HMMA.16816.F32 R68, R16, R50, RZ ;  /* 0x000000321044723c */ /* 0x000fe200000018ff */
[----:B--2---:R-:W-:Y:S01]  /*12c20*/  F2FP.PACK_AB R99, R4, R24 ;  /* 0x000000180463723e */ /* 0x004fe200000000ff */
[----:B------:R-:W-:Y:S02]  /*12c30*/  FADD.FTZ R0, R24, R2 ;  /* 0x0000000218007221 */ /* 0x000fe40000010000 */
[----:B------:R-:W-:-:S04]  /*12c40*/  @P1 IMAD.HI.U32 R2, R221, c[0x0][0x2c8], RZ ;  /* 0x0000b200dd021a27 */ /* 0x000fc800078e00ff */
[----:B------:R-:W-:Y:S01]  /*12c50*/  HMMA.16816.F32 R52, R12, R78, R52 ;  /* 0x0000004e0c34723c */ /* 0x000fe20000001834 */
[----:B------:R-:W-:Y:S01]  /*12c60*/  FADD.FTZ R232, R4, R0 ;  /* 0x0000000004e87221 */ /* 0x000fe20000010000 */
[----:B------:R-:W-:Y:S02]  /*12c70*/  MOV R0, R221 ;  /* 0x000000dd00007202 */ /* 0x000fe40000000f00 */
[----:B------:R-:W-:-:S04]  /*12c80*/  @P1 SHF.R.U32.HI R0, RZ, c[0x0][0x2cc], R2 ;  /* 0x0000b300ff001a19 */ /* 0x000fc80000011602 */
[----:B------:R-:W-:Y:S01]  /*12c90*/  HMMA.16816.F32 R16, R16, R34, RZ ;  /* 0x000000221010723c */ /* 0x000fe200000018ff */
[----:B---3--:R-:W-:-:S05]  /*12ca0*/  IADD3 R0, R0, R220, -R246 ;  /* 0x000000dc00007210 */ /* 0x008fca0007ffe8f6 */
[----:B------:R-:W-:Y:S02]  /*12cb0*/  IMAD.HI R0, R0, 0x2aaaaaab, RZ ;  /* 0x2aaaaaab00007827 */ /* 0x000fe400078e02ff */
[----:B------:R-:W-:Y:S03]  /*12cc0*/  HMMA.16816.F32 R48, R20, R50, RZ ;  /* 0x000000321430723c */ /* 0x000fe600000018ff */
[----:B------:R-:W-:-:S04]  /*12cd0*/  SHF.R.U32.HI R2, RZ, 0x1f, R0 ;  /* 0x0000001fff027819 */ /* 0x000fc80000011600 */
[----:B------:R-:W-:Y:S01]  /*12ce0*/  LEA.HI.SX32 R0, R0, R2, 0x1d ;  /* 0x0000000200007211 */ /* 0x000fe200078feaff */
[----:B------:R-:W-:Y:S03]  /*12cf0*/  HMMA.16816.F32 R36, R20, R38, RZ ;  /* 0x000000261424723c */ /* 0x000fe600000018ff */
[----:B-----5:R-:W-:-:S04]  /*12d00*/  IMNMX R245, R215, R0, !PT ;  /* 0x00000000d7f57217 */ /* 0x020fc80007800200 */
[----:B------:R-:W-:Y:S01]  /*12d10*/  ISETP.GE.AND P0, PT, R212, R245, PT ;  /* 0x000000f5d400720c */ /* 0x000fe20003f06270 */
[----:B------:R-:W-:Y:S08]  /*12d20*/  HMMA.16816.F32 R20, R20, R34, RZ ;  /* 0x000000221414723c */ /* 0x000ff000000018ff */
[----:B------:R-:W-:Y:S01]  /*12d30*/  HMMA.16816.F32 R172, R8, R30, R64 ;  /* 0x0000001e08ac723c */ /* 0x000fe20000001840 */
        /* <DEDUP_REMOVED lines=8> */
[----:B------:R-:W-:Y:S01]  /*12dc0*/  HMMA.16816.F32 R16, R8, R26, R16 ;  /* 0x0000001a0810723c */ /* 0x000fe20000001810 */
[----:B------:R-:W3:Y:S07]  /*12dd0*/  LDSM.16.MT88.4 R8, [R197+0x2000] ;  /* 0x00200000c508783b */ /* 0x000eee0000004200 */
[C---:B------:R-:W-:Y:S08]  /*12de0*/  HMMA.16816.F32 R60, R12.reuse, R46, R60 ;  /* 0x0000002e0c3c723c */ /* 0x040ff0000000183c */
[C---:B------:R-:W-:Y:S08]  /*12df0*/  HMMA.16816.F32 R56, R12.reuse, R74, R56 ;  /* 0x0000004a0c38723c */ /* 0x040ff00000001838 */
[C---:B------:R-:W-:Y:S08]  /*12e00*/  HMMA.16816.F32 R48, R12.reuse, R42, R48 ;  /* 0x0000002a0c30723c */ /* 0x040ff00000001830 */
[C---:B------:R-:W-:Y:S08]  /*12e10*/  HMMA.16816.F32 R36, R12.reuse, R30, R36 ;  /* 0x0000001e0c24723c */ /* 0x040ff00000001824 */
[----:B------:R-:W-:Y:S08]  /*12e20*/  HMMA.16816.F32 R20, R12, R26, R20 ;  /* 0x0000001a0c14723c */ /* 0x000ff00000001814 */
[C---:B------:R-:W-:Y:S08]  /*12e30*/  HMMA.16816.F32 R144, R100.reuse, R134, R60 ;  /* 0x000000866490723c */ /* 0x040ff0000000183c */
[-C--:B------:R-:W-:Y:S08]  /*12e40*/  HMMA.16816.F32 R148, R100, R124.reuse, R148 ;  /* 0x0000007c6494723c */ /* 0x080ff00000001894 */
[----:B------:R-:W-:Y:S08]  /*12e50*/  HMMA.16816.F32 R128, R96, R124, R128 ;  /* 0x0000007c6080723c */ /* 0x000ff00000001880 */
[C---:B------:R-:W-:Y:S08]  /*12e60*/  HMMA.16816.F32 R152, R100.reuse, R126, R56 ;  /* 0x0000007e6498723c */ /* 0x040ff00000001838 */
[-C--:B------:R-:W-:Y:S08]  /*12e70*/  HMMA.16816.F32 R140, R100, R132.reuse, R140 ;  /* 0x00000084648c723c */ /* 0x080ff0000000188c */
[C---:B------:R-:W-:Y:S08]  /*12e80*/  HMMA.16816.F32 R136, R96.reuse, R132, R136 ;  /* 0x000000846088723c */ /* 0x040ff00000001888 */
[----:B------:R-:W-:Y:S08]  /*12e90*/  HMMA.16816.F32 R124, R96, R126, R84 ;  /* 0x0000007e607c723c */ /* 0x000ff00000001854 */
[-C--:B-1----:R-:W-:Y:S08]  /*12ea0*/  HMMA.16816.F32 R56, R100, R64.reuse, R216 ;  /* 0x000000406438723c */ /* 0x082ff000000018d8 */
[----:B------:R-:W-:Y:S08]  /*12eb0*/  HMMA.16816.F32 R60, R96, R64, R192 ;  /* 0x00000040603c723c */ /* 0x000ff000000018c0 */
[----:B------:R-:W-:Y:S08]  /*12ec0*/  HMMA.16816.F32 R68, R100, R66, R48 ;  /* 0x000000426444723c */ /* 0x000ff00000001830 */
[C---:B------:R-:W-:Y:S08]  /*12ed0*/  HMMA.16816.F32 R132, R96.reuse, R134, R88 ;  /* 0x000000866084723c */ /* 0x040ff00000001858 */
[----:B------:R-:W-:Y:S08]  /*12ee0*/  HMMA.16816.F32 R64, R96, R66, R92 ;  /* 0x000000426040723c */ /* 0x000ff0000000185c */
[C---:B--2---:R-:W-:Y:S08]  /*12ef0*/  HMMA.16816.F32 R72, R100.reuse, R80, R184 ;  /* 0x000000506448723c */ /* 0x044ff000000018b8 */
[----:B------:R-:W-:Y:S08]  /*12f00*/  HMMA.16816.F32 R84, R100, R82, R36 ;  /* 0x000000526454723c */ /* 0x000ff00000001824 */
[----:B------:R-:W-:Y:S08]  /*12f10*/  HMMA.16816.F32 R76, R96, R80, R188 ;  /* 0x00000050604c723c */ /* 0x000ff000000018bc */
[----:B---3--:R-:W-:Y:S08]  /*12f20*/  HMMA.16816.F32 R88, R100, R8, R176 ;  /* 0x000000086458723c */ /* 0x008ff000000018b0 */
        /* <DEDUP_REMOVED lines=10> */
.L_x_3484:
        /* <DEDUP_REMOVED lines=35> */
.L_x_3584:
[----:B------:R-:W-:-:S05]  /*13200*/  BRA.DIV ~URZ, `(.L_x_3475) ;  /* 0x0000c9d27f007947 */ /* 0x000fca000b800000 */
[----:B------:R3:W4:Y:S02]  /*13210*/  SHFL.IDX PT, R0, R10, RZ, 0x1c1f ;  /* 0x001c1fff0a007589 */ /* 0x00072400000e0000 */
.L_x_3585:
[----:B------:R-:W5:Y:S04]  /*13220*/  LDL.64 R2, [R1] ;  /* 0x0000000001027983 */ /* 0x000f680000100a00 */
[----:B---3--:R-:W3:Y:S04]  /*13230*/  LDL R11, [R1+0x10] ;  /* 0x00001000010b7983 */ /* 0x008ee80000100800 */
[----:B----4-:R-:W4:Y:S02]  /*13240*/  LDL R8, [R1+0xc] ;  /* 0x00000c0001087983 */ /* 0x010f240000100800 */
[----:B----4-:R-:W-:Y:S02]  /*13250*/  ISETP.GE.AND P3, PT, R8, c[0x0][0x1d4], PT ;  /* 0x0000750008007a0c */ /* 0x010fe40003f66270 */
[----:B-----5:R-:W-:Y:S02]  /*13260*/  ISETP.GE.AND P1, PT, R2, c[0x0][0x1d4], PT ;  /* 0x0000750002007a0c */ /* 0x020fe40003f26270 */
[----:B------:R-:W-:Y:S02]  /*13270*/  IADD3 R2, P0, R0, R229, RZ ;  /* 0x000000e500027210 */ /* 0x000fe40007f1e0ff */
[----:B---3--:R-:W-:Y:S02]  /*13280*/  ISETP.GE.AND P2, PT, R11, c[0x0][0x1d4], PT ;  /* 0x000075000b007a0c */ /* 0x008fe40003f46270 */
[----:B------:R-:W3:Y:S01]  /*13290*/  S2R R11, SR_TID.X ;  /* 0x00000000000b7919 */ /* 0x000ee20000002100 */
        /* <DEDUP_REMOVED lines=16> */
.L_x_3586:
        /* <DEDUP_REMOVED lines=12> */
.L_x_3473:
[----:B-1-34-:R-:W-:Y:S05]  /*13460*/  BSYNC B0 ;  /* 0x0000000000007941 */ /* 0x01afea0003800000 */
.L_x_3472:
        /* <DEDUP_REMOVED lines=109> */
[----:B------:R-:W5:Y:S04]  /*13b40*/  LDL R104, [R1+0x3c] ;  /* 0x00003c0001687983 */ /* 0x000f680000100800 */
[----:B------:R-:W1:Y:S01]  /*13b50*/  S2R R105, SR_TID.X ;  /* 0x0000000000697919 */ /* 0x000e620000002100 */
[----:B--2---:R-:W-:Y:S05]  /*13b60*/  IMAD R2, R212, 0x30, R2 ;  /* 0x00000030d4027824 */ /* 0x004fea00078e0202 */
[----:B---3--:R-:W-:Y:S05]  /*13b70*/  IADD3 R2, R2, -0x30, R0 ;  /* 0xffffffd002027810 */ /* 0x008fea0007ffe000 */
        /* <DEDUP_REMOVED lines=15> */
[----:B------:R-:W-:Y:S01]  /*13c70*/  IMAD R0, R211, c[0x0][0x1e4], R0 ;  /* 0x00007900d3007a24 */ /* 0x000fe200078e0200 */
        /* <DEDUP_REMOVED lines=14> */
.L_x_3587:
[----:B------:R-:W-:-:S05]  /*13d60*/  BRA.DIV ~URZ, `(.L_x_3480) ;  /* 0x0000c0227f007947 */ /* 0x000fca000b800000 */
[----:B------:R3:W4:Y:S02]  /*13d70*/  SHFL.IDX PT, R0, R172, RZ, 0x1c1f ;  /* 0x001c1fffac007589 */ /* 0x00072400000e0000 */
.L_x_3588:
[----:B------:R-:W5:Y:S04]  /*13d80*/  LDL.64 R2, [R1] ;  /* 0x0000000001027983 */ /* 0x000f680000100a00 */
[----:B---3--:R-:W3:Y:S04]  /*13d90*/  LDL R104, [R1+0xc] ;  /* 0x00000c0001687983 */ /* 0x008ee80000100800 */
[----:B----4-:R-:W4:Y:S01]  /*13da0*/  LDL R173, [R1+0x10] ;  /* 0x0000100001ad7983 */ /* 0x010f220000100800 */
[----:B-----5:R-:W-:Y:S02]  /*13db0*/  @P0 ISETP.GE.AND P1, PT, R2, c[0x0][0x1d4], PT ;  /* 0x0000750002000a0c */ /* 0x020fe40003f26270 */
[----:B------:R-:W-:Y:S02]  /*13dc0*/  @P0 IADD3 R2, P2, R0, R229, RZ ;  /* 0x000000e500020210 */ /* 0x000fe40007f5e0ff */
[----:B---3--:R-:W-:Y:S03]  /*13dd0*/  @P0 ISETP.GE.AND P3, PT, R104, c[0x0][0x1d4], PT ;  /* 0x0000750068000a0c */ /* 0x008fe60003f66270 */
[----:B--2---:R-:W-:Y:S01]  /*13de0*/  @P0 IMAD.X R3, R4, 0x1, R228, P2 ;  /* 0x0000000104030824 */ /* 0x004fe200010e06e4 */
[----:B----4-:R-:W-:Y:S05]  /*13df0*/  @P0 ISETP.GE.AND P2, PT, R173, c[0x0][0x1d4], PT ;  /* 0x00007500ad000a0c */ /* 0x010fea0003f46270 */
        /* <DEDUP_REMOVED lines=14> */
.L_x_3589:
[----:B---3--:R-:W3:Y:S04]  /*13ee0*/  LDL.64 R2, [R1] ;  /* 0x0000000001027983 */ /* 0x008ee80000100a00 */
[----:B------:R-:W5:Y:S04]  /*13ef0*/  LDL R104, [R1+0xc] ;  /* 0x00000c0001687983 */ /* 0x000f680000100800 */
[----:B--2---:R-:W2:Y:S01]  /*13f00*/  LDL R5, [R1+0x10] ;  /* 0x0000100001057983 */ /* 0x004ea20000100800 */
[----:B---3--:R-:W-:Y:S02]  /*13f10*/  @P0 ISETP.GE.AND P1, PT, R2, c[0x0][0x1d4], PT ;  /* 0x0000750002000a0c */ /* 0x008fe40003f26270 */
[----:B-1----:R-:W-:Y:S02]  /*13f20*/  @P0 IADD3 R2, P2, R0, R229, RZ ;  /* 0x000000e500020210 */ /* 0x002fe40007f5e0ff */
[----:B-----5:R-:W-:Y:S03]  /*13f30*/  @P0 ISETP.GE.AND P3, PT, R104, c[0x0][0x1d4], PT ;  /* 0x0000750068000a0c */ /* 0x020fe60003f66270 */
[----:B----4-:R-:W-:Y:S01]  /*13f40*/  @P0 IMAD.X R3, R4, 0x1, R228, P2 ;  /* 0x0000000104030824 */ /* 0x010fe200010e06e4 */
[----:B--2---:R-:W-:Y:S05]  /*13f50*/  @P0 ISETP.GE.AND P2, PT, R5, c[0x0][0x1d4], PT ;  /* 0x0000750005000a0c */ /* 0x004fea0003f46270 */
        /* <DEDUP_REMOVED lines=10> */
.L_x_3478:
[----:B------:R-:W-:Y:S05]  /*14000*/  BSYNC B0 ;  /* 0x0000000000007941 */ /* 0x000fea0003800000 */
.L_x_3477:
[----:B------:R-:W3:Y:S01]  /*14010*/  LDL R4, [R1+0x64] ;  /* 0x0000640001047983 */ /* 0x000ee20000100800 */
[----:B------:R-:W-:Y:S03]  /*14020*/  IMAD.MOV.U32 R5, RZ, RZ, c[0x0][0x2c4] ;  /* 0x0000b100ff057624 */ /* 0x000fe600078e00ff */
[----:B------:R-:W3:Y:S02]  /*14030*/  LDL R0, [R1+0x80] ;  /* 0x0000800001007983 */ /* 0x000ee40000100800 */
[----:B------:R-:W-:Y:S02]  /*14040*/  ISETP.NE.AND P0, PT, R5, 0x1, PT ;  /* 0x000000010500780c */ /* 0x000fe40003f05270 */
[----:B--2---:R-:W2:Y:S04]  /*14050*/  LDL R3, [R1+0x68] ;  /* 0x0000680001037983 */ /* 0x004ea80000100800 */
[----:B------:R-:W4:Y:S04]  /*14060*/  LDL R2, [R1+0x6c] ;  /* 0x00006c0001027983 */ /* 0x000f280000100800 */
[----:B------:R-:W0:Y:S01]  /*14070*/  LDGDEPBAR ;  /* 0x00000000000079af */ /* 0x000e220000000000 */
[----:B---3--:R-:W-:Y:S04]  /*14080*/  IMAD.IADD R4, R0, 0x1, R4 ;  /* 0x0000000100047824 */ /* 0x008fe800078e0204 */
[----:B------:R-:W-:Y:S05]  /*14090*/  @P0 IMAD.HI.U32 R0, R4, c[0x0][0x2c8], RZ ;  /* 0x0000b20004000a27 */ /* 0x000fea00078e00ff */
[----:B------:R-:W-:Y:S01]  /*140a0*/  @P0 SHF.R.U32.HI R4, RZ, c[0x0][0x2cc], R0 ;  /* 0x0000b300ff040a19 */ /* 0x000fe20000011600 */
[----:B------:R-:W-:Y:S05]  /*140b0*/  IMAD R0, R212, -0x30, RZ ;  /* 0xffffffd0d4007824 */ /* 0x000fea00078e02ff */
[----:B--2---:R-:W-:Y:S04]  /*140c0*/  IADD3 R0, -R3, 0x1, R0 ;  /* 0x0000000103007810 */ /* 0x004fe80007ffe100 */
[----:B----4-:R-:W-:Y:S01]  /*140d0*/  IADD3 R5, -R246, R0, R2 ;  /* 0x00000000f6057210 */ /* 0x010fe20007ffe102 */
[----:B------:R-:W-:-:S05]  /*140e0*/  BRA.DIV ~URZ, `(.L_x_3482) ;  /* 0x0000bde27f007947 */ /* 0x000fca000b800000 */
[----:B------:R1:W2:Y:S02]  /*140f0*/  SHFL.IDX PT, R0, R4, RZ, 0x1c1f ;  /* 0x001c1fff04007589 */ /* 0x0002a400000e0000 */
.L_x_3590:
        /* <DEDUP_REMOVED lines=9> */
[----:B------:R-:W-:Y:S02]  /*14190*/  ISETP.GT.AND P0, PT, R0, 0x18, PT ;  /* 0x000000180000780c */ /* 0x000fe40003f04270 */
[----:B------:R-:W-:Y:S02]  /*141a0*/  FSEL R186, R20, -INF , P3 ;  /* 0xff80000014ba7808 */ /* 0x000fe40001800000 */
        /* <DEDUP_REMOVED lines=20> */
[----:B------:R-:W-:Y:S01]  /*142f0*/  IMAD.IADD R0, R5, 0x1, R0 ;  /* 0x0000000105007824 */ /* 0x000fe200078e0200 */
[----:B------:R-:W-:Y:S02]  /*14300*/  ISETP.GT.AND P4, PT, R2, 0x20, PT ;  /* 0x000000200200780c */ /* 0x000fe40003f84270 */
[C---:B------:R-:W-:Y:S02]  /*14310*/  ISETP.GT.AND P3, PT, R3.reuse, RZ, PT ;  /* 0x000000ff0300720c */ /* 0x040fe40003f64270 */
[C---:B------:R-:W-:Y:S02]  /*14320*/  ISETP.GT.AND P1, PT, R3.reuse, 0x8, PT ;  /* 0x000000080300780c */ /* 0x040fe40003f24270 */
[C---:B------:R-:W-:Y:S02]  /*14330*/  ISETP.GT.AND P0, PT, R3.reuse, 0x9, PT ;  /* 0x000000090300780c */ /* 0x040fe40003f04270 */
[----:B------:R-:W-:Y:S02]  /*14340*/  ISETP.GT.AND P2, PT, R3, 0x1, PT ;  /* 0x000000010300780c */ /* 0x000fe40003f44270 */
[----:B------:R-:W-:Y:S02]  /*14350*/  FSEL R37, R10, -INF , P3 ;  /* 0xff8000000a257808 */ /* 0x000fe40001800000 */
[----:B------:R-:W-:Y:S02]  /*14360*/  FSEL R179, R22, -INF , P1 ;  /* 0xff80000016b37808 */ /* 0x000fe40000800000 */
[----:B------:R-:W-:Y:S02]  /*14370*/  FSEL R178, R23, -INF , P0 ;  /* 0xff80000017b27808 */ /* 0x000fe40000000000 */
[C---:B------:R-:W-:Y:S02]  /*14380*/  ISETP.GT.AND P3, PT, R3.reuse, 0x10, PT ;  /* 0x000000100300780c */ /* 0x040fe40003f64270 */
[C---:B------:R-:W-:Y:S02]  /*14390*/  ISETP.GT.AND P1, PT, R3.reuse, 0x18, PT ;  /* 0x000000180300780c */ /* 0x040fe40003f24270 */
[----:B------:R-:W-:Y:S02]  /*143a0*/  ISETP.GT.AND P0, PT, R3, 0x19, PT ;  /* 0x000000190300780c */ /* 0x000fe40003f04270 */
[----:B------:R-:W-:Y:S02]  /*143b0*/  FSEL R180, R11, -INF , P2 ;  /* 0xff8000000bb47808 */ /* 0x000fe40001000000 */
        /* <DEDUP_REMOVED lines=12> */
[----:B------:R-:W-:Y:S02]  /*14480*/  ISETP.GT.AND P3, PT, R0, RZ, PT ;  /* 0x000000ff0000720c */ /* 0x000fe40003f64270 */
[C---:B------:R-:W-:Y:S02]  /*14490*/  ISETP.GT.AND P1, PT, R2.reuse, RZ, PT ;  /* 0x000000ff0200720c */ /* 0x040fe40003f24270 */
[----:B------:R-:W-:Y:S02]  /*144a0*/  ISETP.GT.AND P0, PT, R2, 0x1, PT ;  /* 0x000000010200780c */ /* 0x000fe40003f04270 */
[----:B------:R-:W-:Y:S02]  /*144b0*/  FSEL R25, R43, -INF , P2 ;  /* 0xff8000002b197808 */ /* 0x000fe40001000000 */
[----:B------:R-:W-:Y:S02]  /*144c0*/  ISETP.GT.AND P2, PT, R0, 0x1, PT ;  /* 0x000000010000780c */ /* 0x000fe40003f44270 */
[----:B------:R-:W-:Y:S02]  /*144d0*/  FSEL R12, R12, -INF , P3 ;  /* 0xff8000000c0c7808 */ /* 0x000fe40001800000 */
[----:B------:R-:W-:Y:S02]  /*144e0*/  FSEL R26, R14, -INF , P1 ;  /* 0xff8000000e1a7808 */ /* 0x000fe40000800000 */
[----:B------:R-:W-:Y:S02]  /*144f0*/  FSEL R54, R15, -INF , P0 ;  /* 0xff8000000f367808 */ /* 0x000fe40000000000 */
[----:B------:R-:W-:Y:S02]  /*14500*/  ISETP.GT.AND P3, PT, R0, 0x8, PT ;  /* 0x000000080000780c */ /* 0x000fe40003f64270 */
[C---:B------:R-:W-:Y:S02]  /*14510*/  ISETP.GT.AND P1, PT, R2.reuse, 0x8, PT ;  /* 0x000000080200780c */ /* 0x040fe40003f24270 */
        /* <DEDUP_REMOVED lines=101> */
.L_x_3591:
        /* <DEDUP_REMOVED lines=61> */
[----:B------:R-:W3:Y:S01]  /*14f40*/  MUFU.EX2 R25, R32 ;  /* 0x0000002000197308 */ /* 0x000ee20000000800 */
[C---:B------:R-:W-:Y:S02]  /*14f50*/  FMUL.FTZ R88, R4.reuse, R88 ;  /* 0x0000005804587220 */ /* 0x040fe40000410000 */
[----:B------:R-:W-:Y:S02]  /*14f60*/  FMUL.FTZ R89, R4, R89 ;  /* 0x0000005904597220 */ /* 0x000fe40000410000 */
[C---:B-1----:R-:W-:Y:S02]  /*14f70*/  FFMA.FTZ R0, R3.reuse, R213, R22 ;  /* 0x000000d503007223 */ /* 0x042fe40000010016 */
        /* <DEDUP_REMOVED lines=16> */
[----:B---3--:R-:W-:Y:S01]  /*15080*/  F2FP.PACK_AB R174, R25, R31 ;  /* 0x0000001f19ae723e */ /* 0x008fe200000000ff */
        /* <DEDUP_REMOVED lines=15> */
[----:B------:R-:W-:Y:S01]  /*15180*/  MUFU.EX2 R24, R12 ;  /* 0x0000000c00187308 */ /* 0x000fe20000000800 */
[----:B------:R-:W-:Y:S02]  /*15190*/  FMUL.FTZ R53, R4, R161 ;  /* 0x000000a104357220 */ /* 0x000fe40000410000 */
[C---:B------:R-:W-:Y:S02]  /*151a0*/  FMUL.FTZ R75, R3.reuse, R75 ;  /* 0x0000004b034b7220 */ /* 0x040fe40000410000 */
[----:B------:R-:W-:Y:S02]  /*151b0*/  FADD.FTZ R2, -R2, R111 ;  /* 0x0000006f02027221 */ /* 0x000fe40000010100 */
[C---:B------:R-:W-:Y:S02]  /*151c0*/  FMUL.FTZ R86, R3.reuse, R86 ;  /* 0x0000005603567220 */ /* 0x040fe40000410000 */
[----:B------:R-:W-:Y:S01]  /*151d0*/  FMUL.FTZ R2, R2, c[0x0][0x2d0] ;  /* 0x0000b40002027a20 */ /* 0x000fe20000410000 */
[----:B------:R-:W2:Y:S01]  /*151e0*/  MUFU.EX2 R0, R0 ;  /* 0x0000000000007308 */ /* 0x000ea20000000800 */
[----:B------:R-:W-:Y:S02]  /*151f0*/  FMUL.FTZ R87, R3, R87 ;  /* 0x0000005703577220 */ /* 0x000fe40000410000 */
[----:B-1----:R-:W-:Y:S02]  /*15200*/  FMUL.FTZ R6, R5, c[0x0][0x2d0] ;  /* 0x0000b40005067a20 */ /* 0x002fe40000410000 */
[C---:B------:R-:W-:Y:S02]  /*15210*/  FMUL.FTZ R90, R3.reuse, R90 ;  /* 0x0000005a035a7220 */ /* 0x040fe40000410000 */
[C---:B------:R-:W-:Y:S01]  /*15220*/  FMUL.FTZ R91, R3.reuse, R91 ;  /* 0x0000005b035b7220 */ /* 0x040fe20000410000 */
[----:B------:R-:W-:Y:S01]  /*15230*/  FSEL R6, R6, RZ, P0 ;  /* 0x000000ff06067208 */ /* 0x000fe20000000000 */
[C---:B------:R-:W-:Y:S01]  /*15240*/  FMUL.FTZ R102, R3.reuse, R102 ;  /* 0x0000006603667220 */ /* 0x040fe20000410000 */
[----:B------:R-:W-:Y:S01]  /*15250*/  MUFU.EX2 R2, R2 ;  /* 0x0000000200027308 */ /* 0x000fe20000000800 */
[----:B------:R-:W-:Y:S01]  /*15260*/  FMUL.FTZ R103, R3, R103 ;  /* 0x0000006703677220 */ /* 0x000fe20000410000 */
[----:B------:R-:W-:Y:S01]  /*15270*/  ISETP.GT.AND P0, PT, R212, R245, PT ;  /* 0x000000f5d400720c */ /* 0x000fe20003f04270 */
[--C-:B------:R-:W-:Y:S01]  /*15280*/  FFMA.FTZ R22, R38, c[0x0][0x2d0], -R6.reuse ;  /* 0x0000b40026167a23 */ /* 0x100fe20000010806 */
[----:B------:R-:W-:Y:S01]  /*15290*/  IADD3 R212, R212, -0x1, RZ ;  /* 0xffffffffd4d47810 */ /* 0x000fe20007ffe0ff */
        /* <DEDUP_REMOVED lines=15> */
[----:B------:R-:W-:Y:S01]  /*15390*/  MUFU.EX2 R243, R37 ;  /* 0x0000002500f37308 */ /* 0x000fe20000000800 */
[--C-:B------:R-:W-:Y:S02]  /*153a0*/  FFMA.FTZ R183, R18, c[0x0][0x2d0], -R6.reuse ;  /* 0x0000b40012b77a23 */ /* 0x100fe40000010806 */
[----:B------:R-:W-:Y:S01]  /*153b0*/  FMUL.FTZ R12, R0, R136 ;  /* 0x00000088000c7220 */ /* 0x000fe20000410000 */
[----:B-1----:R-:W-:Y:S01]  /*153c0*/  F2FP.PACK_AB R175, R234, R38 ;  /* 0x00000026eaaf723e */ /* 0x002fe200000000ff */
[----:B------:R-:W-:Y:S01]  /*153d0*/  FMUL.FTZ R48, R0, R116 ;  /* 0x0000007400307220 */ /* 0x000fe20000410000 */
[----:B------:R-:W-:Y:S01]  /*153e0*/  F2FP.PACK_AB R116, R24, R27 ;  /* 0x0000001b1874723e */ /* 0x000fe200000000ff */
        /* <DEDUP_REMOVED lines=11> */
[--C-:B------:R-:W-:Y:S02]  /*154a0*/  FFMA.FTZ R184, R15, c[0x0][0x2d0], -R6.reuse ;  /* 0x0000b4000fb87a23 */ /* 0x100fe40000010806 */
[--C-:B------:R-:W-:Y:S02]  /*154b0*/  FFMA.FTZ R194, R11, c[0x0][0x2d0], -R6.reuse ;  /* 0x0000b4000bc27a23 */ /* 0x100fe40000010806 */
[--C-:B------:R-:W-:Y:S01]  /*154c0*/  FFMA.FTZ R214, R10, c[0x0][0x2d0], -R6.reuse ;  /* 0x0000b4000ad67a23 */ /* 0x100fe20000010806 */
[----:B------:R-:W-:Y:S01]  /*154d0*/  MUFU.EX2 R240, R186 ;  /* 0x000000ba00f07308 */ /* 0x000fe20000000800 */
[--C-:B------:R-:W-:Y:S02]  /*154e0*/  FFMA.FTZ R216, R9, c[0x0][0x2d0], -R6.reuse ;  /* 0x0000b40009d87a23 */ /* 0x100fe40000010806 */
[----:B------:R-:W-:Y:S02]  /*154f0*/  FFMA.FTZ R6, R8, c[0x0][0x2d0], -R6 ;  /* 0x0000b40008067a23 */ /* 0x000fe40000010806 */
[C---:B------:R-:W-:Y:S02]  /*15500*/  FFMA.FTZ R8, R0.reuse, R231, R27 ;  /* 0x000000e700087223 */ /* 0x040fe4000001001b */
[C---:B------:R-:W-:Y:S02]  /*15510*/  FMUL.FTZ R13, R0.reuse, R137 ;  /* 0x00000089000d7220 */ /* 0x040fe40000410000 */
[C---:B------:R-:W-:Y:S01]  /*15520*/  FMUL.FTZ R92, R0.reuse, R92 ;  /* 0x0000005c005c7220 */ /* 0x040fe20000410000 */
[----:B------:R-:W-:Y:S01]  /*15530*/  MUFU.EX2 R231, R36 ;  /* 0x0000002400e77308 */ /* 0x000fe20000000800 */
[C---:B------:R-:W-:Y:S02]  /*15540*/  FMUL.FTZ R93, R0.reuse, R93 ;  /* 0x0000005d005d7220 */ /* 0x040fe40000410000 */
[C---:B------:R-:W-:Y:S02]  /*15550*/  FMUL.FTZ R96, R0.reuse, R96 ;  /* 0x0000006000607220 */ /* 0x040fe40000410000 */
[----:B------:R-:W-:Y:S02]  /*15560*/  FMUL.FTZ R97, R0, R97 ;  /* 0x0000006100617220 */ /* 0x000fe40000410000 */
[----:B------:R-:W-:Y:S02]  /*15570*/  FADD.FTZ R10, R31, R30 ;  /* 0x0000001e1f0a7221 */ /* 0x000fe40000010000 */
[----:B------:R-:W-:Y:S01]  /*15580*/  FMUL.FTZ R14, R2, R138 ;  /* 0x0000008a020e7220 */ /* 0x000fe20000410000 */
[----:B------:R-:W3:Y:S01]  /*15590*/  MUFU.EX2 R0, R20 ;  /* 0x0000001400007308 */ /* 0x000ee20000000800 */
[----:B------:R-:W-:Y:S02]  /*155a0*/  FADD.FTZ R181, R25, R10 ;  /* 0x0000000a19b57221 */ /* 0x000fe40000010000 */
[----:B------:R-:W-:Y:S02]  /*155b0*/  FADD.FTZ R138, R24, R8 ;  /* 0x00000008188a7221 */ /* 0x000fe40000010000 */
[----:B------:R-:W4:Y:S01]  /*155c0*/  LDSM.16.MT88.4 R24, [R196] ;  /* 0x00000000c418783b */ /* 0x000f220000004200 */
[C---:B------:R-:W-:Y:S02]  /*155d0*/  FMUL.FTZ R9, R4.reuse, R141 ;  /* 0x0000008d04097220 */ /* 0x040fe40000410000 */
[C---:B------:R-:W-:Y:S02]  /*155e0*/  FMUL.FTZ R10, R3.reuse, R142 ;  /* 0x0000008e030a7220 */ /* 0x040fe40000410000 */
[C---:B------:R-:W-:Y:S01]  /*155f0*/  FMUL.FTZ R11, R3.reuse, R143 ;  /* 0x0000008f030b7220 */ /* 0x040fe20000410000 */
[----:B------:R-:W-:Y:S01]  /*15600*/  MUFU.EX2 R241, R185 ;  /* 0x000000b900f17308 */ /* 0x000fe20000000800 */
[----:B------:R-:W-:Y:S02]  /*15610*/  FMUL.FTZ R8, R4, R140 ;  /* 0x0000008c04087220 */ /* 0x000fe40000410000 */
[----:B------:R-:W-:Y:S02]  /*15620*/  FADD.FTZ R136, R38, R40 ;  /* 0x0000002826887221 */ /* 0x000fe40000010000 */
[----:B--2---:R-:W2:Y:S01]  /*15630*/  LDSM.16.MT88.4 R40, [R197] ;  /* 0x00000000c528783b */ /* 0x004ea20000004200 */
[C---:B------:R-:W-:Y:S02]  /*15640*/  FMUL.FTZ R18, R2.reuse, R134 ;  /* 0x0000008602127220 */ /* 0x040fe40000410000 */
[----:B------:R-:W-:Y:S02]  /*15650*/  FMUL.FTZ R19, R2, R135 ;  /* 0x0000008702137220 */ /* 0x000fe40000410000 */
[----:B------:R-:W-:Y:S01]  /*15660*/  FMUL.FTZ R21, R4, R145 ;  /* 0x0000009104157220 */ /* 0x000fe20000410000 */
[----:B------:R-:W-:Y:S01]  /*15670*/  MUFU.EX2 R140, R188 ;  /* 0x000000bc008c7308 */ /* 0x000fe20000000800 */
[----:B-1----:R-:W-:Y:S01]  /*15680*/  FMUL.FTZ R22, R3, R146 ;  /* 0x0000009203167220 */ /* 0x002fe20000410000 */
[----:B------:R-:W-:Y:S01]  /*15690*/  LDSM.16.MT88.4 R132, [R196+0x1000] ;  /* 0x00100000c484783b */ /* 0x000fe20000004200 */
[----:B---3--:R-:W-:Y:S01]  /*156a0*/  FFMA.FTZ R137, R2, R232, R0 ;  /* 0x000000e802897223 */ /* 0x008fe20000010000 */
[----:B------:R-:W-:Y:S01]  /*156b0*/  F2FP.PACK_AB R117, R231, R0 ;  /* 0x00000000e775723e */ /* 0x000fe200000000ff */
[----:B------:R-:W-:Y:S02]  /*156c0*/  FMUL.FTZ R20, R4, R144 ;  /* 0x0000009004147220 */ /* 0x000fe40000410000 */
[C---:B------:R-:W-:Y:S02]  /*156d0*/  FMUL.FTZ R46, R2.reuse, R122 ;  /* 0x0000007a022e7220 */ /* 0x040fe40000410000 */
[C---:B------:R-:W-:Y:S01]  /*156e0*/  FMUL.FTZ R47, R2.reuse, R123 ;  /* 0x0000007b022f7220 */ /* 0x040fe20000410000 */
[----:B------:R-:W1:Y:S01]  /*156f0*/  MUFU.EX2 R232, R23 ;  /* 0x0000001700e87308 */ /* 0x000e620000000800 */
        /* <DEDUP_REMOVED lines=9> */
[-C--:B----4-:R-:W-:Y:S04]  /*15790*/  HMMA.16816.F32 R8, R172, R24.reuse, R8 ;  /* 0x00000018ac08723c */ /* 0x090fe80000001808 */
[----:B------:R-:W-:Y:S01]  /*157a0*/  LDSM.16.MT88.4 R124, [R196+0x400] ;  /* 0x00040000c47c783b */ /* 0x000fe20000004200 */
[C---:B------:R-:W-:Y:S01]  /*157b0*/  FMUL.FTZ R50, R2.reuse, R118 ;  /* 0x0000007602327220 */ /* 0x040fe20000410000 */
[----:B------:R-:W-:Y:S01]  /*157c0*/  F2FP.PACK_AB R118, R243, R233 ;  /* 0x000000e9f376723e */ /* 0x000fe200000000ff */
[C---:B------:R-:W-:Y:S01]  /*157d0*/  FMUL.FTZ R51, R2.reuse, R119 ;  /* 0x0000007702337220 */ /* 0x040fe20000410000 */
[----:B------:R-:W-:Y:S01]  /*157e0*/  MUFU.EX2 R239, R179 ;  /* 0x000000b300ef7308 */ /* 0x000fe20000000800 */
[----:B------:R-:W-:Y:S03]  /*157f0*/  FMUL.FTZ R15, R2, R139 ;  /* 0x0000008b020f7220 */ /* 0x000fe60000410000 */
[----:B-1----:R-:W-:Y:S01]  /*15800*/  F2FP.PACK_AB R119, R244, R232 ;  /* 0x000000e8f477723e */ /* 0x002fe200000000ff */
[C---:B------:R-:W-:Y:S02]  /*15810*/  FMUL.FTZ R23, R3.reuse, R147 ;  /* 0x0000009303177220 */ /* 0x040fe40000410000 */
[----:B------:R-:W-:Y:S01]  /*15820*/  LDSM.16.MT88.4 R144, [R196+0x800] ;  /* 0x00080000c490783b */ /* 0x000fe20000004200 */
[C---:B------:R-:W-:Y:S02]  /*15830*/  FMUL.FTZ R38, R3.reuse, R154 ;  /* 0x0000009a03267220 */ /* 0x040fe40000410000 */
[C---:B------:R-:W-:Y:S01]  /*15840*/  FMUL.FTZ R39, R3.reuse, R155 ;  /* 0x0000009b03277220 */ /* 0x040fe20000410000 */
[C---:B------:R-:W-:Y:S01]  /*15850*/  HMMA.16816.F32 R12, R116.reuse, R24, R12 ;  /* 0x00000018740c723c */ /* 0x040fe2000000180c */
[----:B------:R-:W-:Y:S03]  /*15860*/  MUFU.EX2 R139, R182 ;  /* 0x000000b6008b7308 */ /* 0x000fe60000000800 */
[----:B------:R-:W-:Y:S01]  /*15870*/  LDSM.16.MT88.4 R152, [R197+0x800] ;  /* 0x00080000c598783b */ /* 0x000fe20000004200 */
[C---:B------:R-:W-:Y:S02]  /*15880*/  FMUL.FTZ R54, R3.reuse, R162 ;  /* 0x000000a203367220 */ /* 0x040fe40000410000 */
[C---:B------:R-:W-:Y:S01]  /*15890*/  FMUL.FTZ R62, R2.reuse, R62 ;  /* 0x0000003e023e7220 */ /* 0x040fe20000410000 */
[-C--:B------:R-:W-:Y:S03]  /*158a0*/  HMMA.16816.F32 R16, R116, R26.reuse, R16 ;  /* 0x0000001a7410723c */ /* 0x080fe60000001810 */
[----:B------:R-:W-:Y:S01]  /*158b0*/  MUFU.EX2 R242, R177 ;  /* 0x000000b100f27308 */ /* 0x000fe20000000800 */
[----:B------:R-:W-:Y:S01]  /*158c0*/  LDSM.16.MT88.4 R160, [R196+0x1400] ;  /* 0x00140000c4a0783b */ /* 0x000fe20000004200 */
[C---:B------:R-:W-:Y:S02]  /*158d0*/  FMUL.FTZ R63, R2.reuse, R63 ;  /* 0x0000003f023f7220 */ /* 0x040fe40000410000 */
[----:B------:R-:W-:Y:S01]  /*158e0*/  FMUL.FTZ R66, R2, R66 ;  /* 0x0000004202427220 */ /* 0x000fe20000410000 */
[C---:B------:R-:W-:Y:S04]  /*158f0*/  HMMA.16816.F32 R20, R172.reuse, R26, R20 ;  /* 0x0000001aac14723c */ /* 0x040fe80000001814 */
        /* <DEDUP_REMOVED lines=9> */
[-C--:B--2---:R-:W-:Y:S03]  /*15990*/  HMMA.16816.F32 R24, R172, R40.reuse, R24 ;  /* 0x00000028ac18723c */ /* 0x084fe60000001818 */
        /* <DEDUP_REMOVED lines=13> */
[----:B------:R-:W-:Y:S02]  /*15a70*/  FADD.FTZ R4, R234, R136 ;  /* 0x00000088ea047221 */ /* 0x000fe40000010000 */
[----:B------:R-:W-:Y:S02]  /*15a80*/  FMUL.FTZ R99, R2, R99 ;  /* 0x0000006302637220 */ /* 0x000fe40000410000 */
[C---:B------:R-:W-:Y:S04]  /*15a90*/  FMUL.FTZ R42, R3.reuse, R158 ;  /* 0x0000009e032a7220 */ /* 0x040fe80000410000 */
[----:B------:R-:W-:Y:S01]  /*15aa0*/  FMUL.FTZ R43, R3, R159 ;  /* 0x0000009f032b7220 */ /* 0x000fe20000410000 */
[----:B------:R-:W-:Y:S01]  /*15ab0*/  MUFU.EX2 R136, R221 ;  /* 0x000000dd00887308 */ /* 0x000fe20000000800 */
[----:B------:R-:W-:Y:S02]  /*15ac0*/  FADD.FTZ R3, R233, R138 ;  /* 0x0000008ae9037221 */ /* 0x000fe40000010000 */
[----:B------:R-:W-:Y:S03]  /*15ad0*/  FADD.FTZ R0, R107, R181 ;  /* 0x000000b56b007221 */ /* 0x000fe60000010000 */
[-C--:B---3--:R-:W-:Y:S04]  /*15ae0*/  HMMA.16816.F32 R40, R172, R120.reuse, R40 ;  /* 0x00000078ac28723c */ /* 0x088fe80000001828 */
[----:B------:R-:W1:Y:S04]  /*15af0*/  MUFU.EX2 R2, R191 ;  /* 0x000000bf00027308 */ /* 0x000e680000000800 */
[C---:B------:R-:W-:Y:S06]  /*15b00*/  HMMA.16816.F32 R44, R116.reuse, R120, R44 ;  /* 0x00000078742c723c */ /* 0x040fec000000182c */
[----:B------:R-:W-:Y:S02]  /*15b10*/  MUFU.EX2 R191, R184 ;  /* 0x000000b800bf7308 */ /* 0x000fe40000000800 */
[-C--:B------:R-:W-:Y:S08]  /*15b20*/  HMMA.16816.F32 R48, R116, R122.reuse, R48 ;  /* 0x0000007a7430723c */ /* 0x080ff00000001830 */
[C---:B------:R-:W-:Y:S01]  /*15b30*/  HMMA.16816.F32 R52, R172.reuse, R122, R52 ;  /* 0x0000007aac34723c */ /* 0x040fe20000001834 */
[----:B------:R-:W2:Y:S01]  /*15b40*/  LDSM.16.MT88.4 R120, [R197+0xc00] ;  /* 0x000c0000c578783b */ /* 0x000ea20000004200 */
[----:B------:R-:W-:Y:S02]  /*15b50*/  MUFU.EX2 R189, R218 ;  /* 0x000000da00bd7308 */ /* 0x000fe40000000800 */
[----:B-1----:R-:W-:Y:S04]  /*15b60*/  FADD.FTZ R0, R2, R0 ;  /* 0x0000000002007221 */ /* 0x002fe80000010000 */
[----:B------:R-:W-:Y:S04]  /*15b70*/  FADD.FTZ R0, R111, R0 ;  /* 0x000000006f007221 */ /* 0x000fe80000010000 */
[----:B------:R-:W-:Y:S10]  /*15b80*/  MUFU.EX2 R190, R217 ;  /* 0x000000d900be7308 */ /* 0x000ff40000000800 */
[----:B------:R-:W-:Y:S10]  /*15b90*/  MUFU.EX2 R181, R214 ;  /* 0x000000d600b57308 */ /* 0x000ff40000000800 */
[----:B------:R-:W-:Y:S01]  /*15ba0*/  MUFU.EX2 R184, R213 ;  /* 0x000000d500b87308 */ /* 0x000fe20000000800 */
[-C--:B--2---:R-:W-:Y:S09]  /*15bb0*/  HMMA.16816.F32 R56, R172, R120.reuse, R56 ;  /* 0x00000078ac38723c */ /* 0x084ff20000001838 */
[----:B------:R-:W1:Y:S01]  /*15bc0*/  MUFU.EX2 R187, R195 ;  /* 0x000000c300bb7308 */ /* 0x000e620000000800 */
[C---:B------:R-:W-:Y:S09]  /*15bd0*/  HMMA.16816.F32 R60, R116.reuse, R120, R60 ;  /* 0x00000078743c723c */ /* 0x040ff2000000183c */
[----:B------:R-:W-:Y:S01]  /*15be0*/  MUFU.EX2 R188, R193 ;  /* 0x000000c100bc7308 */ /* 0x000fe20000000800 */
[-C--:B------:R-:W-:Y:S09]  /*15bf0*/  HMMA.16816.F32 R64, R116, R122.reuse, R64 ;  /* 0x0000007a7440723c */ /* 0x080ff20000001840 */
[----:B------:R-:W2:Y:S01]  /*15c00*/  MUFU.EX2 R183, R215 ;  /* 0x000000d700b77308 */ /* 0x000ea20000000800 */
[C---:B------:R-:W-:Y:S01]  /*15c10*/  HMMA.16816.F32 R68, R172.reuse, R122, R68 ;  /* 0x0000007aac44723c */ /* 0x040fe20000001844 */
[----:B------:R-:W3:Y:S03]  /*15c20*/  LDSM.16.MT88.4 R120, [R196+0x1800] ;  /* 0x00180000c478783b */ /* 0x000ee60000004200 */
[----:B-1----:R-:W-:Y:S05]  /*15c30*/  F2FP.PACK_AB R176, R187, R184 ;  /* 0x000000b8bbb0723e */ /* 0x002fea00000000ff */
[----:B------:R-:W1:Y:S10]  /*15c40*/  MUFU.EX2 R182, R194 ;  /* 0x000000c200b67308 */ /* 0x000e740000000800 */
[----:B------:R-:W-:Y:S01]  /*15c50*/  MUFU.EX2 R180, R216 ;  /* 0x000000d800b47308 */ /* 0x000fe20000000800 */
[----:B--2---:R-:W-:Y:S09]  /*15c60*/  F2FP.PACK_AB R178, R183, R188 ;  /* 0x000000bcb7b2723e */ /* 0x004ff200000000ff */
[----:B------:R-:W2:Y:S01]  /*15c70*/  MUFU.EX2 R6, R6 ;  /* 0x0000000600067308 */ /* 0x000ea20000000800 */
[----:B-1----:R-:W-:Y:S01]  /*15c80*/  F2FP.PACK_AB R177, R181, R182 ;  /* 0x000000b6b5b1723e */ /* 0x002fe200000000ff */
[-C--:B---3--:R-:W-:Y:S08]  /*15c90*/  HMMA.16816.F32 R72, R172, R120.reuse, R72 ;  /* 0x00000078ac48723c */ /* 0x088ff00000001848 */
        /* <DEDUP_REMOVED lines=116> */
.L_x_3471:
[----:B------:R-:W2:Y:S02]  /*163e0*/  LDL R0, [R1+0x14] ;  /* 0x0000140001007983 */ /* 0x000ea40000100800 */
[----:B--2---:R-:W-:-:S13]  /*163f0*/  ISETP.GE.AND P0, PT, R212, R0, PT ;  /* 0x00000000d400720c */ /* 0x004fda0003f06270 */
[----:B------:R-:W-:Y:S05]  /*16400*/  @!P0 BRA `(.L_x_3485) ;  /* 0x00002b2000008947 */ /* 0x000fea0003800000 */
.L_x_3497:
        /* <DEDUP_REMOVED lines=33> */
.L_x_3592:
[----:B------:R-:W3:Y:S01]  /*16620*/  LDL.64 R8, [R1] ;  /* 0x0000000001087983 */ /* 0x000ee20000100a00 */
[----:B------:R-:W-:Y:S03]  /*16630*/  BSSY B0, `(.L_x_3487) ;  /* 0x0000024000007945 */ /* 0x000fe60003800000 */
[----:B------:R-:W4:Y:S04]  /*16640*/  LDL R10, [R1+0xc] ;  /* 0x00000c00010a7983 */ /* 0x000f280000100800 */
[----:B------:R-:W5:Y:S04]  /*16650*/  LDL R3, [R1+0x10] ;  /* 0x0000100001037983 */ /* 0x000f680000100800 */
[----:B------:R-:W1:Y:S01]  /*16660*/  SHFL.IDX PT, R2, R6, RZ, 0x1c1f ;  /* 0x001c1fff06027589 */ /* 0x000e6200000e0000 */
[----:B-----5:R-:W-:Y:S02]  /*16670*/  ISETP.GE.AND P3, PT, R3, c[0x0][0x1d4], PT ;  /* 0x0000750003007a0c */ /* 0x020fe40003f66270 */
[----:B---3--:R-:W-:Y:S02]  /*16680*/  ISETP.GE.AND P2, PT, R8, c[0x0][0x1d4], PT ;  /* 0x0000750008007a0c */ /* 0x008fe40003f46270 */
[----:B-1----:R-:W-:Y:S02]  /*16690*/  IADD3 R8, P0, R2, R229, RZ ;  /* 0x000000e502087210 */ /* 0x002fe40007f1e0ff */
[----:B----4-:R-:W-:Y:S02]  /*166a0*/  ISETP.GE.AND P4, PT, R10, c[0x0][0x1d4], PT ;  /* 0x000075000a007a0c */ /* 0x010fe40003f86270 */
[----:B------:R-:W1:Y:S01]  /*166b0*/  S2R R10, SR_TID.X ;  /* 0x00000000000a7919 */ /* 0x000e620000002100 */
        /* <DEDUP_REMOVED lines=15> */
.L_x_3593:
        /* <DEDUP_REMOVED lines=12> */
.L_x_3488:
[----:B------:R-:W-:Y:S05]  /*16870*/  BSYNC B0 ;  /* 0x0000000000007941 */ /* 0x000fea0003800000 */
.L_x_3487:
        /* <DEDUP_REMOVED lines=51> */
[----:B--2---:R-:W-:Y:S03]  /*16bb0*/  ISETP.GT.AND P0, PT, R212, R0, PT ;  /* 0x00000000d400720c */ /* 0x004fe60003f04270 */
        /* <DEDUP_REMOVED lines=31> */
[----:B------:R-:W4:Y:S07]  /*16db0*/  LDSM.16.M88.4 R172, [R202] ;  /* 0x00000000caac783b */ /* 0x000f2e0000000200 */
[-C--:B-1----:R-:W-:Y:S01]  /*16dc0*/  HMMA.16816.F32 R8, R176, R180.reuse, R8 ;  /* 0x000000b4b008723c */ /* 0x082fe20000001808 */
[----:B------:R-:W1:Y:S01]  /*16dd0*/  LDSM.16.M88.4 R188, [R201] ;  /* 0x00000000c9bc783b */ /* 0x000e620000000200 */
[----:B------:R-:W-:Y:S07]  /*16de0*/  DEPBAR.LE SB0, 0x0 ;  /* 0x000080000000791a */ /* 0x000fee0000000000 */
[----:B------:R-:W-:Y:S01]  /*16df0*/  BAR.SYNC.DEFER_BLOCKING 0x0 ;  /* 0x0000000000007b1d */ /* 0x000fe20000010000 */
[C---:B--2---:R-:W-:Y:S08]  /*16e00*/  HMMA.16816.F32 R12, R184.reuse, R180, R12 ;  /* 0x000000b4b80c723c */ /* 0x044ff0000000180c */
        /* <DEDUP_REMOVED lines=15> */
[----:B------:R-:W4:Y:S02]  /*16f00*/  LDL R0, [R1+0x8] ;  /* 0x0000080001007983 */ /* 0x000f240000100800 */
[----:B------:R-:W-:Y:S02]  /*16f10*/  ISETP.NE.AND P1, PT, R3, 0x1, PT ;  /* 0x000000010300780c */ /* 0x000fe40003f25270 */
[----:B------:R-:W5:Y:S04]  /*16f20*/  LDL.64 R218, [R1+0x48] ;  /* 0x0000480001da7983 */ /* 0x000f680000100a00 */
[----:B---3--:R-:W3:Y:S04]  /*16f30*/  LDL R6, [R1+0x50] ;  /* 0x0000500001067983 */ /* 0x008ee80000100800 */
[----:B------:R-:W3:Y:S04]  /*16f40*/  LDL.64 R216, [R1+0x40] ;  /* 0x0000400001d87983 */ /* 0x000ee80000100a00 */
[----:B------:R-:W3:Y:S04]  /*16f50*/  LDL R172, [R1+0x3c] ;  /* 0x00003c0001ac7983 */ /* 0x000ee80000100800 */
[----:B------:R-:W1:Y:S01]  /*16f60*/  S2R R215, SR_TID.X ;  /* 0x0000000000d77919 */ /* 0x000e620000002100 */
[----:B--2---:R-:W-:Y:S05]  /*16f70*/  IMAD R2, R212, 0x30, R2 ;  /* 0x00000030d4027824 */ /* 0x004fea00078e0202 */
[----:B----4-:R-:W-:Y:S05]  /*16f80*/  IADD3 R2, R2, -0x30, R0 ;  /* 0xffffffd002027810 */ /* 0x010fea0007ffe000 */
[----:B------:R-:W-:Y:S04]  /*16f90*/  @P1 IMAD.HI.U32 R3, R2, c[0x0][0x2bc], RZ ;  /* 0x0000af0002031a27 */ /* 0x000fe800078e00ff */
[----:B------:R-:W-:Y:S01]  /*16fa0*/  IMAD.MOV.U32 R0, RZ, RZ, R2 ;  /* 0x000000ffff007224 */ /* 0x000fe200078e0002 */
[----:B------:R-:W-:Y:S04]  /*16fb0*/  @P1 SHF.R.U32.HI R0, RZ, c[0x0][0x2c0], R3 ;  /* 0x0000b000ff001a19 */ /* 0x000fe80000011603 */
[C---:B-----5:R-:W-:Y:S01]  /*16fc0*/  @!P6 IADD3 R3, P0, R0.reuse, R218, RZ ;  /* 0x000000da0003e210 */ /* 0x060fe20007f1e0ff */
[----:B------:R-:W-:Y:S03]  /*16fd0*/  IMAD.MOV R4, RZ, RZ, -R0 ;  /* 0x000000ffff047224 */ /* 0x000fe600078e0a00 */
[----:B---3--:R-:W-:Y:S01]  /*16fe0*/  @!P6 LEA.HI.X.SX32 R0, R0, R6, 0x1, P0 ;  /* 0x000000060000e211 */ /* 0x008fe200000f0eff */
        /* <DEDUP_REMOVED lines=24> */
.L_x_3594:
[----:B------:R-:W-:-:S05]  /*17170*/  BRA.DIV ~URZ, `(.L_x_3493) ;  /* 0x00009a427f007947 */ /* 0x000fca000b800000 */
[----:B------:R3:W4:Y:S02]  /*17180*/  SHFL.IDX PT, R0, R175, RZ, 0x1c1f ;  /* 0x001c1fffaf007589 */ /* 0x00072400000e0000 */
.L_x_3595:
        /* <DEDUP_REMOVED lines=16> */
.L_x_3596:
        /* <DEDUP_REMOVED lines=12> */
.L_x_3491:
[----:B------:R-:W-:Y:S05]  /*17350*/  BSYNC B0 ;  /* 0x0000000000007941 */ /* 0x000fea0003800000 */
.L_x_3490:
        /* <DEDUP_REMOVED lines=51> */
.L_x_3597:
        /* <DEDUP_REMOVED lines=15> */
.L_x_3598:
        /* <DEDUP_REMOVED lines=62> */
[----:B---3--:R-:W-:Y:S02]  /*17b60*/  FFMA.FTZ R0, R3, R213, R10 ;  /* 0x000000d503007223 */ /* 0x008fe4000001000a */
[----:B------:R-:W-:Y:S02]  /*17b70*/  FFMA.FTZ R213, R49, c[0x0][0x2d0], -R8 ;  /* 0x0000b40031d57a23 */ /* 0x000fe40000010808 */
[C---:B------:R-:W-:Y:S02]  /*17b80*/  FMUL.FTZ R56, R4.reuse, R56 ;  /* 0x0000003804387220 */ /* 0x040fe40000410000 */
[----:B------:R-:W3:Y:S01]  /*17b90*/  MUFU.EX2 R27, R20 ;  /* 0x00000014001b7308 */ /* 0x000ee20000000800 */
[----:B------:R-:W-:Y:S02]  /*17ba0*/  FMUL.FTZ R57, R4, R57 ;  /* 0x0000003904397220 */ /* 0x000fe40000410000 */
[C---:B------:R-:W-:Y:S01]  /*17bb0*/  FMUL.FTZ R58, R3.reuse, R58 ;  /* 0x0000003a033a7220 */ /* 0x040fe20000410000 */
[C---:B----4-:R-:W-:Y:S01]  /*17bc0*/  F2FP.PACK_AB R173, R2.reuse, R10 ;  /* 0x0000000a02ad723e */ /* 0x050fe200000000ff */
        /* <DEDUP_REMOVED lines=23> */
[--C-:B------:R-:W-:Y:S02]  /*17d40*/  FFMA.FTZ R220, R51, c[0x0][0x2d0], -R8.reuse ;  /* 0x0000b40033dc7a23 */ /* 0x100fe40000010808 */
        /* <DEDUP_REMOVED lines=92> */
[C---:B------:R-:W-:Y:S01]  /*18310*/  FMUL.FTZ R75, R3.reuse, R75 ;  /* 0x0000004b034b7220 */ /* 0x040fe20000410000 */
[----:B-1----:R-:W1:Y:S01]  /*18320*/  LDSM.16.MT88.4 R24, [R196] ;  /* 0x00000000c418783b */ /* 0x002e620000004200 */
[----:B--2---:R-:W-:Y:S01]  /*18330*/  F2FP.PACK_AB R175, R234, R0 ;  /* 0x00000000eaaf723e */ /* 0x004fe200000000ff */
[----:B------:R-:W-:Y:S02]  /*18340*/  FADD.FTZ R136, R0, R37 ;  /* 0x0000002500887221 */ /* 0x000fe40000010000 */
[C---:B------:R-:W-:Y:S02]  /*18350*/  FMUL.FTZ R37, R4.reuse, R153 ;  /* 0x0000009904257220 */ /* 0x040fe40000410000 */
[C---:B------:R-:W-:Y:S01]  /*18360*/  FMUL.FTZ R84, R4.reuse, R84 ;  /* 0x0000005404547220 */ /* 0x040fe20000410000 */
[----:B------:R-:W2:Y:S01]  /*18370*/  MUFU.EX2 R2, R190 ;  /* 0x000000be00027308 */ /* 0x000ea20000000800 */
[----:B------:R-:W-:Y:S01]  /*18380*/  LDSM.16.MT88.4 R152, [R197+0x800] ;  /* 0x00080000c598783b */ /* 0x000fe20000004200 */
[----:B------:R-:W-:Y:S01]  /*18390*/  FMUL.FTZ R85, R4, R85 ;  /* 0x0000005504557220 */ /* 0x000fe20000410000 */
        /* <DEDUP_REMOVED lines=185> */
.L_x_3485:
[----:B------:R-:W-:Y:S05]  /*18f30*/  BRA.DIV ~URZ, `(.L_x_3498) ;  /* 0x00007ff27f007947 */ /* 0x000fea000b800000 */
[----:B------:R1:W2:Y:S02]  /*18f40*/  SHFL.BFLY PT, R0, R214, 0x2, 0x1f ;  /* 0x0c401f00d6007f89 */ /* 0x0002a400000e0000 */
.L_x_3599:
        /* <DEDUP_REMOVED lines=15> */
.L_x_3600:
        /* <DEDUP_REMOVED lines=134> */
.L_x_3402:
        /* <DEDUP_REMOVED lines=19> */
.L_x_3501:
[----:B--2---:R-:W-:Y:S05]  /*199d0*/  BSYNC B0 ;  /* 0x0000000000007941 */ /* 0x004fea0003800000 */
.L_x_3500:
        /* <DEDUP_REMOVED lines=130> */
.L_x_3504:
        /* <DEDUP_REMOVED lines=25> */
[----:B------:R-:W-:Y:S02]  /*1a390*/  IMAD R14, R8, R6, R0 ;  /* 0x00000006080e7224 */ /* 0x000fe400078e0200 */
        /* <DEDUP_REMOVED lines=100> */
[----:B------:R1:W1:Y:S01]  /*1a9e0*/  LDS.128 R32, [R9+0x2880] ;  /* 0x0028800009207984 */ /* 0x0002620000000c00 */
[----:B------:R-:W-:Y:S02]  /*1a9f0*/  IADD3 R5, R13, R77, RZ ;  /* 0x0000004d0d057210 */ /* 0x000fe40007ffe0ff */
[----:B------:R-:W-:Y:S01]  /*1aa00*/  IADD3 R3, R3, R8, RZ ;  /* 0x0000000803037210 */ /* 0x000fe20007ffe0ff */
[----:B------:R1:W1:Y:S01]  /*1aa10*/  LDS.128 R44, [R9+0x3080] ;  /* 0x00308000092c7984 */ /* 0x0002620000000c00 */
[----:B------:R-:W-:-:S03]  /*1aa20*/  IMAD R4, R4, c[0x0][0x3d8], RZ ;  /* 0x0000f60004047a24 */ /* 0x000fc600078e02ff */
[----:B------:R1:W1:Y:S01]  /*1aa30*/  LDS.128 R56, [R9+0x3880] ;  /* 0x0038800009387984 */ /* 0x0002620000000c00 */
[----:B------:R-:W-:-:S03]  /*1aa40*/  IMAD.WIDE.U32 R2, R6, c[0x0][0x3d8], R2 ;  /* 0x0000f60006027a25 */ /* 0x000fc600078e0002 */
[----:B------:R1:W1:Y:S01]  /*1aa50*/  LDS.128 R16, [R9+0x4080] ;  /* 0x0040800009107984 */ /* 0x0002620000000c00 */
[----:B------:R-:W-:Y:S01]  /*1aa60*/  IMAD R6, R6, c[0x0][0x3dc], R4 ;  /* 0x0000f70006067a24 */ /* 0x000fe200078e0204 */
[C---:B------:R-:W-:Y:S02]  /*1aa70*/  LEA R12, P0, R2.reuse, c[0x0][0x380], 0x1 ;  /* 0x0000e000020c7a11 */ /* 0x040fe400078008ff */
[----:B------:R1:W1:Y:S02]  /*1aa80*/  LDS.128 R28, [R9+0x4880] ;  /* 0x00488000091c7984 */ /* 0x0002640000000c00 */
[----:B------:R-:W-:Y:S02]  /*1aa90*/  IADD3 R3, R3, R6, RZ ;  /* 0x0000000603037210 */ /* 0x000fe40007ffe0ff */
[----:B------:R1:W1:Y:S02]  /*1aaa0*/  LDS.128 R40, [R9+0x5080] ;  /* 0x0050800009287984 */ /* 0x0002640000000c00 */
[----:B------:R-:W-:-:S02]  /*1aab0*/  LEA.HI.X R6, R2, c[0x0][0x384], R3, 0x1, P0 ;  /* 0x0000e10002067a11 */ /* 0x000fc400000f0c03 */
[----:B------:R1:W1:Y:S01]  /*1aac0*/  LDS.128 R52, [R9+0x5880] ;  /* 0x0058800009347984 */ /* 0x0002620000000c00 */
[----:B------:R-:W-:Y:S05]  /*1aad0*/  BRA.DIV ~URZ, `(.L_x_3506) ;  /* 0x000066d27f007947 */ /* 0x000fea000b800000 */
[----:B--23--:R2:W3:Y:S02]  /*1aae0*/  SHFL.IDX PT, R4, R6, RZ, 0x1c1f ;  /* 0x001c1fff06047589 */ /* 0x00c4e400000e0000 */
.L_x_3601:
[----:B------:R-:W-:Y:S05]  /*1aaf0*/  BRA.DIV ~URZ, `(.L_x_3507) ;  /* 0x000067227f007947 */ /* 0x000fea000b800000 */
[----:B------:R2:W4:Y:S02]  /*1ab00*/  SHFL.IDX PT, R2, R12, RZ, 0x1c1f ;  /* 0x001c1fff0c027589 */ /* 0x00052400000e0000 */
.L_x_3602:
[----:B------:R-:W-:Y:S01]  /*1ab10*/  ISETP.GE.AND P0, PT, R5, R0, PT ;  /* 0x000000000500720c */ /* 0x000fe20003f06270 */
[----:B------:R-:W-:-:S12]  /*1ab20*/  BSSY B0, `(.L_x_3508) ;  /* 0x0000013000007945 */ /* 0x000fd80003800000 */
[----:B------:R-:W-:Y:S05]  /*1ab30*/  @P0 BRA `(.L_x_3509) ;  /* 0x0000011000000947 */ /* 0x000fea0003800000 */
[----:B------:R-:W5:Y:S04]  /*1ab40*/  LDL.64 R66, [R1] ;  /* 0x0000000001427983 */ /* 0x000f680000100a00 */
[----:B--2---:R-:W2:Y:S04]  /*1ab50*/  LDL R15, [R1+0xc] ;  /* 0x00000c00010f7983 */ /* 0x004ea80000100800 */
[----:B----4-:R-:W4:Y:S04]  /*1ab60*/  LDL R13, [R1+0x10] ;  /* 0x00001000010d7983 */ /* 0x010f280000100800 */
[----:B---3--:R-:W3:Y:S04]  /*1ab70*/  LDL R64, [R1+0x88] ;  /* 0x0000880001407983 */ /* 0x008ee80000100800 */
[----:B------:R-:W3:Y:S01]  /*1ab80*/  LDL R14, [R1+0x84] ;  /* 0x00008400010e7983 */ /* 0x000ee20000100800 */
[----:B-----5:R-:W-:-:S02]  /*1ab90*/  ISETP.GE.AND P2, PT, R66, c[0x0][0x3c8], PT ;  /* 0x0000f20042007a0c */ /* 0x020fc40003f46270 */
[----:B--2---:R-:W-:Y:S02]  /*1aba0*/  ISETP.GE.AND P1, PT, R15, c[0x0][0x3c8], PT ;  /* 0x0000f2000f007a0c */ /* 0x004fe40003f26270 */
[----:B----4-:R-:W-:-:S09]  /*1abb0*/  ISETP.GE.AND P0, PT, R13, c[0x0][0x3c8], PT ;  /* 0x0000f2000d007a0c */ /* 0x010fd20003f06270 */
[CC--:B------:R-:W-:Y:S02]  /*1abc0*/  @!P2 LEA R10, P5, R66.reuse, R2.reuse, 0x1 ;  /* 0x00000002420aa211 */ /* 0x0c0fe400078a08ff */
[----:B------:R-:W-:Y:S02]  /*1abd0*/  @!P1 LEA R8, P4, R15, R2, 0x1 ;  /* 0x000000020f089211 */ /* 0x000fe400078808ff */
[----:B------:R-:W-:Y:S02]  /*1abe0*/  @!P2 LEA.HI.X R11, R66, R4, R67, 0x1, P5 ;  /* 0x00000004420ba211 */ /* 0x000fe400028f0c43 */
[----:B------:R-:W-:Y:S02]  /*1abf0*/  @!P0 LEA R2, P3, R13, R2, 0x1 ;  /* 0x000000020d028211 */ /* 0x000fe400078608ff */
[-C--:B-1-3--:R-:W-:Y:S02]  /*1ac00*/  @!P1 LEA.HI.X R9, R15, R4.reuse, R64, 0x1, P4 ;  /* 0x000000040f099211 */ /* 0x08afe400020f0c40 */
[----:B------:R-:W-:Y:S01]  /*1ac10*/  @!P0 LEA.HI.X R3, R13, R4, R14, 0x1, P3 ;  /* 0x000000040d038211 */ /* 0x000fe200018f0c0e */
[----:B------:R1:W-:Y:S04]  /*1ac20*/  @!P2 ST.E.128 [R10.64], R24 ;  /* 0x000000180a00a985 */ /* 0x0003e8000c101d08 */
[----:B------:R1:W-:Y:S04]  /*1ac30*/  @!P1 ST.E.128 [R8.64], R20 ;  /* 0x0000001408009985 */ /* 0x0003e8000c101d08 */
[----:B------:R1:W-:Y:S02]  /*1ac40*/  @!P0 ST.E.128 [R2.64], R16 ;  /* 0x0000001002008985 */ /* 0x0003e4000c101d08 */
.L_x_3509:
[----:B------:R-:W-:Y:S05]  /*1ac50*/  BSYNC B0 ;  /* 0x0000000000007941 */ /* 0x000fea0003800000 */
.L_x_3508:
[----:B------:R-:W-:Y:S05]  /*1ac60*/  BRA.DIV ~URZ, `(.L_x_3510) ;  /* 0x000066227f007947 */ /* 0x000fea000b800000 */
[----:B---3--:R3:W2:Y:S04]  /*1ac70*/  SHFL.IDX PT, R4, R6, 0x1, 0x1c1f ;  /* 0x003c1f0006047f89 */ /* 0x0086a800000e0000 */
[----:B-1--4-:R3:W1:Y:S02]  /*1ac80*/  SHFL.IDX PT, R2, R12, 0x1, 0x1c1f ;  /* 0x003c1f000c027f89 */ /* 0x01266400000e0000 */
.L_x_3603:
[----:B------:R-:W-:Y:S01]  /*1ac90*/  IADD3 R3, R5, 0x20, RZ ;  /* 0x0000002005037810 */ /* 0x000fe20007ffe0ff */
[----:B------:R-:W-:Y:S03]  /*1aca0*/  BSSY B0, `(.L_x_3511) ;  /* 0x0000014000007945 */ /* 0x000fe60003800000 */
[----:B------:R-:W-:-:S13]  /*1acb0*/  ISETP.GE.AND P0, PT, R3, R0, PT ;  /* 0x000000000300720c */ /* 0x000fda0003f06270 */
[----:B------:R-:W-:Y:S05]  /*1acc0*/  @P0 BRA `(.L_x_3512) ;  /* 0x0000011000000947 */ /* 0x000fea0003800000 */
[----:B------:R-:W4:Y:S04]  /*1acd0*/  LDL.64 R18, [R1] ;  /* 0x0000000001127983 */ /* 0x000f280000100a00 */
[----:B------:R-:W5:Y:S04]  /*1ace0*/  LDL R15, [R1+0xc] ;  /* 0x00000c00010f7983 */ /* 0x000f680000100800 */
[----:B---3--:R-:W3:Y:S04]  /*1acf0*/  LDL R13, [R1+0x10] ;  /* 0x00001000010d7983 */ /* 0x008ee80000100800 */
[----:B--2---:R-:W2:Y:S04]  /*1ad00*/  LDL R16, [R1+0x88] ;  /* 0x0000880001107983 */ /* 0x004ea80000100800 */
[----:B------:R-:W2:Y:S01]  /*1ad10*/  LDL R14, [R1+0x84] ;  /* 0x00008400010e7983 */ /* 0x000ea20000100800 */
[----:B----4-:R-:W-:-:S02]  /*1ad20*/  ISETP.GE.AND P2, PT, R18, c[0x0][0x3c8], PT ;  /* 0x0000f20012007a0c */ /* 0x010fc40003f46270 */
[----:B-----5:R-:W-:Y:S02]  /*1ad30*/  ISETP.GE.AND P1, PT, R15, c[0x0][0x3c8], PT ;  /* 0x0000f2000f007a0c */ /* 0x020fe40003f26270 */
[----:B---3--:R-:W-:-:S09]  /*1ad40*/  ISETP.GE.AND P0, PT, R13, c[0x0][0x3c8], PT ;  /* 0x0000f2000d007a0c */ /* 0x008fd20003f06270 */
[CC--:B-1----:R-:W-:Y:S02]  /*1ad50*/  @!P2 LEA R10, P5, R18.reuse, R2.reuse, 0x1 ;  /* 0x00000002120aa211 */ /* 0x0c2fe400078a08ff */
[----:B------:R-:W-:Y:S02]  /*1ad60*/  @!P1 LEA R8, P4, R15, R2, 0x1 ;  /* 0x000000020f089211 */ /* 0x000fe400078808ff */
[----:B------:R-:W-:Y:S02]  /*1ad70*/  @!P2 LEA.HI.X R11, R18, R4, R19, 0x1, P5 ;  /* 0x00000004120ba211 */ /* 0x000fe400028f0c13 */
[----:B------:R-:W-:Y:S02]  /*1ad80*/  @!P0 LEA R2, P3, R13, R2, 0x1 ;  /* 0x000000020d028211 */ /* 0x000fe400078608ff */
[-C--:B--2---:R-:W-:Y:S02]  /*1ad90*/  @!P1 LEA.HI.X R9, R15, R4.reuse, R16, 0x1, P4 ;  /* 0x000000040f099211 */ /* 0x084fe400020f0c10 */
[----:B------:R-:W-:Y:S01]  /*1ada0*/  @!P0 LEA.HI.X R3, R13, R4, R14, 0x1, P3 ;  /* 0x000000040d038211 */ /* 0x000fe200018f0c0e */
[----:B------:R1:W-:Y:S04]  /*1adb0*/  @!P2 ST.E.128 [R10.64], R36 ;  /* 0x000000240a00a985 */ /* 0x0003e8000c101d08 */
[----:B------:R1:W-:Y:S04]  /*1adc0*/  @!P1 ST.E.128 [R8.64], R32 ;  /* 0x0000002008009985 */ /* 0x0003e8000c101d08 */
[----:B------:R1:W-:Y:S02]  /*1add0*/  @!P0 ST.E.128 [R2.64], R28 ;  /* 0x0000001c02008985 */ /* 0x0003e4000c101d08 */
.L_x_3512:
[----:B------:R-:W-:Y:S05]  /*1ade0*/  BSYNC B0 ;  /* 0x0000000000007941 */ /* 0x000fea0003800000 */
.L_x_3511:
[----:B------:R-:W-:Y:S05]  /*1adf0*/  BRA.DIV ~URZ, `(.L_x_3513) ;  /* 0x000065627f007947 */ /* 0x000fea000b800000 */
[----:B--2---:R2:W4:Y:S02]  /*1ae00*/  SHFL.IDX PT, R4, R6, 0x2, 0x1c1f ;  /* 0x005c1f0006047f89 */ /* 0x00452400000e0000 */
.L_x_3604:
[----:B------:R-:W-:Y:S05]  /*1ae10*/  BRA.DIV ~URZ, `(.L_x_3514) ;  /* 0x000065b27f007947 */ /* 0x000fea000b800000 */
[----:B-1----:R1:W2:Y:S02]  /*1ae20*/  SHFL.IDX PT, R2, R12, 0x2, 0x1c1f ;  /* 0x005c1f000c027f89 */ /* 0x0022a400000e0000 */
.L_x_3605:
[----:B------:R-:W-:Y:S01]  /*1ae30*/  IADD3 R3, R5, 0x40, RZ ;  /* 0x0000004005037810 */ /* 0x000fe20007ffe0ff */
[----:B------:R-:W-:Y:S03]  /*1ae40*/  BSSY B0, `(.L_x_3515) ;  /* 0x0000014000007945 */ /* 0x000fe60003800000 */
[----:B------:R-:W-:-:S13]  /*1ae50*/  ISETP.GE.AND P0, PT, R3, R0, PT ;  /* 0x000000000300720c */ /* 0x000fda0003f06270 */
[----:B------:R-:W-:Y:S05]  /*1ae60*/  @P0 BRA `(.L_x_3516) ;  /* 0x0000011000000947 */ /* 0x000fea0003800000 */
[----:B------:R-:W5:Y:S04]  /*1ae70*/  LDL.64 R18, [R1] ;  /* 0x0000000001127983 */ /* 0x000f680000100a00 */
[----:B---3--:R-:W3:Y:S04]  /*1ae80*/  LDL R15, [R1+0xc] ;  /* 0x00000c00010f7983 */ /* 0x008ee80000100800 */
[----:B----4-:R-:W4:Y:S04]  /*1ae90*/  LDL R13, [R1+0x10] ;  /* 0x00001000010d7983 */ /* 0x010f280000100800 */
[----:B--2---:R-:W2:Y:S04]  /*1aea0*/  LDL R16, [R1+0x88] ;  /* 0x0000880001107983 */ /* 0x004ea80000100800 */
[----:B------:R-:W2:Y:S01]  /*1aeb0*/  LDL R14, [R1+0x84] ;  /* 0x00008400010e7983 */ /* 0x000ea20000100800 */
[----:B-----5:R-:W-:-:S02]  /*1aec0*/  ISETP.GE.AND P2, PT, R18, c[0x0][0x3c8], PT ;  /* 0x0000f20012007a0c */ /* 0x020fc40003f46270 */
[----:B---3--:R-:W-:Y:S02]  /*1aed0*/  ISETP.GE.AND P1, PT, R15, c[0x0][0x3c8], PT ;  /* 0x0000f2000f007a0c */ /* 0x008fe40003f26270 */
[----:B----4-:R-:W-:-:S09]  /*1aee0*/  ISETP.GE.AND P0, PT, R13, c[0x0][0x3c8], PT ;  /* 0x0000f2000d007a0c */ /* 0x010fd20003f06270 */
[CC--:B------:R-:W-:Y:S02]  /*1aef0*/  @!P2 LEA R10, P5, R18.reuse, R2.reuse, 0x1 ;  /* 0x00000002120aa211 */ /* 0x0c0fe400078a08ff */
        /* <DEDUP_REMOVED lines=8> */
.L_x_3516:
[----:B------:R-:W-:Y:S05]  /*1af80*/  BSYNC B0 ;  /* 0x0000000000007941 */ /* 0x000fea0003800000 */
.L_x_3515:
[----:B------:R-:W-:Y:S05]  /*1af90*/  BRA.DIV ~URZ, `(.L_x_3517) ;  /* 0x000064a27f007947 */ /* 0x000fea000b800000 */
[----:B----4-:R4:W1:Y:S04]  /*1afa0*/  SHFL.IDX PT, R4, R6, 0x3, 0x1c1f ;  /* 0x007c1f0006047f89 */ /* 0x01086800000e0000 */
[----:B--2---:R4:W2:Y:S02]  /*1afb0*/  SHFL.IDX PT, R2, R12, 0x3, 0x1c1f ;  /* 0x007c1f000c027f89 */ /* 0x0048a400000e0000 */
.L_x_3606:
[----:B------:R-:W-:-:S04]  /*1afc0*/  IADD3 R3, R5, 0x60, RZ ;  /* 0x0000006005037810 */ /* 0x000fc80007ffe0ff */
[----:B------:R-:W-:-:S13]  /*1afd0*/  ISETP.GE.AND P0, PT, R3, R0, PT ;  /* 0x000000000300720c */ /* 0x000fda0003f06270 */
[----:B------:R-:W-:Y:S05]  /*1afe0*/  @P0 BRA `(.L_x_3518) ;  /* 0x0000251000000947 */ /* 0x000fea0003800000 */
[----:B------:R-:W5:Y:S04]  /*1aff0*/  LDL.64 R14, [R1] ;  /* 0x00000000010e7983 */ /* 0x000f680000100a00 */
[----:B-1-34-:R-:W3:Y:S04]  /*1b000*/  LDL R12, [R1+0xc] ;  /* 0x00000c00010c7983 */ /* 0x01aee80000100800 */
[----:B------:R-:W4:Y:S04]  /*1b010*/  LDL R13, [R1+0x88] ;  /* 0x00008800010d7983 */ /* 0x000f280000100800 */
[----:B--2---:R-:W2:Y:S01]  /*1b020*/  LDL R6, [R1+0x10] ;  /* 0x0000100001067983 */ /* 0x004ea20000100800 */
[----:B-----5:R-:W-:-:S02]  /*1b030*/  ISETP.GE.AND P1, PT, R14, c[0x0][0x3c8], PT ;  /* 0x0000f2000e007a0c */ /* 0x020fc40003f26270 */
[----:B---3--:R-:W-:-:S11]  /*1b040*/  ISETP.GE.AND P0, PT, R12, c[0x0][0x3c8], PT ;  /* 0x0000f2000c007a0c */ /* 0x008fd60003f06270 */
[-C--:B------:R-:W-:Y:S02]  /*1b050*/  @!P1 LEA R10, P3, R14, R2.reuse, 0x1 ;  /* 0x000000020e0a9211 */ /* 0x080fe400078608ff */
[----:B------:R-:W-:Y:S02]  /*1b060*/  @!P0 LEA R8, P2, R12, R2, 0x1 ;  /* 0x000000020c088211 */ /* 0x000fe400078408ff */
[-C--:B------:R-:W-:Y:S02]  /*1b070*/  @!P1 LEA.HI.X R11, R14, R4.reuse, R15, 0x1, P3 ;  /* 0x000000040e0b9211 */ /* 0x080fe400018f0c0f */
[----:B----4-:R-:W-:-:S03]  /*1b080*/  @!P0 LEA.HI.X R9, R12, R4, R13, 0x1, P2 ;  /* 0x000000040c098211 */ /* 0x010fc600010f0c0d */
[----:B------:R1:W-:Y:S04]  /*1b090*/  @!P1 ST.E.128 [R10.64], R60 ;  /* 0x0000003c0a009985 */ /* 0x0003e8000c101d08 */
[----:B------:R1:W-:Y:S01]  /*1b0a0*/  @!P0 ST.E.128 [R8.64], R56 ;  /* 0x0000003808008985 */ /* 0x0003e2000c101d08 */
[----:B--2---:R-:W-:-:S13]  /*1b0b0*/  ISETP.GE.AND P0, PT, R6, c[0x0][0x3c8], PT ;  /* 0x0000f20006007a0c */ /* 0x004fda0003f06270 */
[----:B------:R-:W-:Y:S05]  /*1b0c0*/  @P0 BRA `(.L_x_3518) ;  /* 0x0000243000000947 */ /* 0x000fea0003800000 */
[----:B------:R-:W2:Y:S01]  /*1b0d0*/  LDL R12, [R1+0x84] ;  /* 0x00008400010c7983 */ /* 0x000ea20000100800 */
[----:B------:R-:W-:-:S04]  /*1b0e0*/  LEA R2, P0, R6, R2, 0x1 ;  /* 0x0000000206027211 */ /* 0x000fc800078008ff */
[----:B--2---:R-:W-:-:S05]  /*1b0f0*/  LEA.HI.X R3, R6, R4, R12, 0x1, P0 ;  /* 0x0000000406037211 */ /* 0x004fca00000f0c0c */
[----:B------:R2:W-:Y:S01]  /*1b100*/  ST.E.128 [R2.64], R52 ;  /* 0x0000003402007985 */ /* 0x0005e2000c101d08 */
[----:B------:R-:W-:Y:S05]  /*1b110*/  BRA `(.L_x_3518) ;  /* 0x000023e000007947 */ /* 0x000fea0003800000 */
.L_x_3505:
        /* <DEDUP_REMOVED lines=33> */
.L_x_3607:
[----:B------:R-:W-:Y:S05]  /*1b330*/  BRA.DIV ~URZ, `(.L_x_3520) ;  /* 0x000062427f007947 */ /* 0x000fea000b800000 */
[----:B------:R3:W4:Y:S02]  /*1b340*/  SHFL.IDX PT, R0, R6, RZ, 0x1c1f ;  /* 0x001c1fff06007589 */ /* 0x00072400000e0000 */
.L_x_3608:
        /* <DEDUP_REMOVED lines=74> */
.L_x_3522:
[----:B------:R-:W-:Y:S05]  /*1b7f0*/  BSYNC B0 ;  /* 0x0000000000007941 */ /* 0x000fea0003800000 */
.L_x_3521:
[----:B------:R-:W-:Y:S05]  /*1b800*/  BRA.DIV ~URZ, `(.L_x_3523) ;  /* 0x00005de27f007947 */ /* 0x000fea000b800000 */
[----:B--2---:R2:W1:Y:S04]  /*1b810*/  SHFL.IDX PT, R4, R5, 0x1, 0x1c1f ;  /* 0x003c1f0005047f89 */ /* 0x00446800000e0000 */
[----:B----4-:R2:W4:Y:S02]  /*1b820*/  SHFL.IDX PT, R0, R6, 0x1, 0x1c1f ;  /* 0x003c1f0006007f89 */ /* 0x01052400000e0000 */
.L_x_3609:
        /* <DEDUP_REMOVED lines=74> */
.L_x_3525:
[----:B------:R-:W-:Y:S05]  /*1bcd0*/  BSYNC B0 ;  /* 0x0000000000007941 */ /* 0x000fea0003800000 */
.L_x_3524:
[----:B------:R-:W-:Y:S05]  /*1bce0*/  BRA.DIV ~URZ, `(.L_x_3526) ;  /* 0x000059d27f007947 */ /* 0x000fea000b800000 */
[----:B-1----:R1:W2:Y:S02]  /*1bcf0*/  SHFL.IDX PT, R4, R5, 0x2, 0x1c1f ;  /* 0x005c1f0005047f89 */ /* 0x0022a400000e0000 */
.L_x_3610:
[----:B------:R-:W-:Y:S05]  /*1bd00*/  BRA.DIV ~URZ, `(.L_x_3527) ;  /* 0x00005a227f007947 */ /* 0x000fea000b800000 */
[----:B----4-:R4:W1:Y:S02]  /*1bd10*/  SHFL.IDX PT, R0, R6, 0x2, 0x1c1f ;  /* 0x005c1f0006007f89 */ /* 0x01086400000e0000 */
.L_x_3611:
        /* <DEDUP_REMOVED lines=75> */
.L_x_3529:
[----:B------:R-:W-:Y:S05]  /*1c1d0*/  BSYNC B0 ;  /* 0x0000000000007941 */ /* 0x000fea0003800000 */
.L_x_3528:
[----:B------:R-:W-:Y:S05]  /*1c1e0*/  BRA.DIV ~URZ, `(.L_x_3530) ;  /* 0x000055b27f007947 */ /* 0x000fea000b800000 */
[----:B--2---:R2:W3:Y:S04]  /*1c1f0*/  SHFL.IDX PT, R4, R5, 0x3, 0x1c1f ;  /* 0x007c1f0005047f89 */ /* 0x0044e800000e0000 */
[----:B-1----:R2:W1:Y:S02]  /*1c200*/  SHFL.IDX PT, R0, R6, 0x3, 0x1c1f ;  /* 0x007c1f0006007f89 */ /* 0x00246400000e0000 */
.L_x_3612:
        /* <DEDUP_REMOVED lines=25> */
[-C--:B-1----:R-:W-:Y:S02]  /*1c3a0*/  @!P4 LEA R8, P6, R14, R0.reuse, 0x2 ;  /* 0x000000000e08c211 */ /* 0x082fe400078c10ff */
[----:B------:R-:W-:Y:S02]  /*1c3b0*/  @!P3 LEA R2, P5, R10, R0, 0x2 ;  /* 0x000000000a02b211 */ /* 0x000fe400078a10ff */
[-C--:B---3--:R-:W-:Y:S02]  /*1c3c0*/  @!P4 LEA.HI.X R9, R14, R4.reuse, R16, 0x2, P6 ;  /* 0x000000040e09c211 */ /* 0x088fe400030f1410 */
        /* <DEDUP_REMOVED lines=52> */
.L_x_3503:
        /* <DEDUP_REMOVED lines=22> */
.L_x_3531:
        /* <DEDUP_REMOVED lines=60> */
.L_x_3533:
[----:B------:R-:W-:Y:S05]  /*1cc30*/  BSYNC B0 ;  /* 0x0000000000007941 */ /* 0x000fea0003800000 */
.L_x_3532:
[----:B------:R-:W-:-:S13]  /*1cc40*/  ISETP.GT.AND P0, PT, R20, 0x1, PT ;  /* 0x000000011400780c */ /* 0x000fda0003f04270 */
[----:B------:R-:W-:Y:S05]  /*1cc50*/  @P0 BRA `(.L_x_3518) ;  /* 0x000008a000000947 */ /* 0x000fea0003800000 */
[----:B-1----:R-:W2:Y:S04]  /*1cc60*/  LDL.LU R2, [R1+0x64] ;  /* 0x0000640001027983 */ /* 0x002ea80000300800 */
[----:B------:R-:W3:Y:S01]  /*1cc70*/  LDL R5, [R1+0x8] ;  /* 0x0000080001057983 */ /* 0x000ee20000100800 */
[----:B------:R-:W-:-:S03]  /*1cc80*/  IMAD R4, R18, c[0x0][0x3a0], RZ ;  /* 0x0000e80012047a24 */ /* 0x000fc600078e02ff */
[----:B------:R-:W1:Y:S02]  /*1cc90*/  S2R R12, SR_TID.X ;  /* 0x00000000000c7919 */ /* 0x000e640000002100 */
[----:B-1----:R-:W-:-:S04]  /*1cca0*/  SHF.R.S32.HI R9, RZ, 0x1f, R12 ;  /* 0x0000001fff097819 */ /* 0x002fc8000001140c */
[----:B------:R-:W-:-:S04]  /*1ccb0*/  LEA.HI R9, R9, R12, RZ, 0x2 ;  /* 0x0000000c09097211 */ /* 0x000fc800078f10ff */
[----:B------:R-:W-:Y:S02]  /*1ccc0*/  SHF.R.S32.HI R9, RZ, 0x2, R9 ;  /* 0x00000002ff097819 */ /* 0x000fe40000011409 */
[----:B--2---:R-:W-:Y:S02]  /*1ccd0*/  MOV R11, R2 ;  /* 0x00000002000b7202 */ /* 0x004fe40000000f00 */
[----:B------:R-:W-:Y:S02]  /*1cce0*/  MOV R2, c[0x0][0x4e8] ;  /* 0x00013a0000027a02 */ /* 0x000fe40000000f00 */
[----:B------:R-:W-:Y:S02]  /*1ccf0*/  IADD3 R12, R9, R11, RZ ;  /* 0x0000000b090c7210 */ /* 0x000fe40007ffe0ff */
[----:B------:R-:W-:Y:S01]  /*1cd00*/  ISETP.NE.AND P0, PT, R2, 0x1, PT ;  /* 0x000000010200780c */ /* 0x000fe20003f05270 */
[----:B------:R-:W-:-:S04]  /*1cd10*/  IMAD.WIDE.U32 R2, R0, c[0x0][0x3a0], RZ ;  /* 0x0000e80000027a25 */ /* 0x000fc800078e00ff */
[----:B------:R-:W-:Y:S01]  /*1cd20*/  IMAD R0, R0, c[0x0][0x3a4], R4 ;  /* 0x0000e90000007a24 */ /* 0x000fe200078e0204 */
[----:B---3--:R-:W-:Y:S01]  /*1cd30*/  IADD3 R4, R5, R11, RZ ;  /* 0x0000000b05047210 */ /* 0x008fe20007ffe0ff */
[----:B------:R-:W-:-:S03]  /*1cd40*/  IMAD R5, R22, c[0x0][0x3f0], RZ ;  /* 0x0000fc0016057a24 */ /* 0x000fc600078e02ff */
[----:B------:R-:W-:Y:S02]  /*1cd50*/  IADD3 R3, R3, R0, RZ ;  /* 0x0000000003037210 */ /* 0x000fe40007ffe0ff */
[----:B------:R-:W-:Y:S01]  /*1cd60*/  MOV R0, R4 ;  /* 0x0000000400007202 */ /* 0x000fe20000000f00 */
[----:B------:R-:W-:-:S04]  /*1cd70*/  @P0 IMAD.HI.U32 R8, R4, c[0x0][0x4ec], RZ ;  /* 0x00013b0004080a27 */ /* 0x000fc800078e00ff */
[----:B------:R-:W-:Y:S01]  /*1cd80*/  IMAD.WIDE.U32 R2, R6, c[0x0][0x3e8], R2 ;  /* 0x0000fa0006027a25 */ /* 0x000fe200078e0002 */
[----:B------:R-:W-:-:S03]  /*1cd90*/  @P0 SHF.R.U32.HI R0, RZ, c[0x0][0x4f0], R8 ;  /* 0x00013c00ff000a19 */ /* 0x000fc60000011608 */
[----:B------:R-:W-:Y:S01]  /*1cda0*/  IMAD R3, R6, c[0x0][0x3ec], R3 ;  /* 0x0000fb0006037a24 */ /* 0x000fe200078e0203 */
[----:B------:R-:W-:Y:S01]  /*1cdb0*/  SHF.R.S32.HI R6, RZ, 0x1f, R0 ;  /* 0x0000001fff067819 */ /* 0x000fe20000011400 */
[----:B------:R-:W-:Y:S01]  /*1cdc0*/  IMAD R8, R10, c[0x0][0x3f4], R5 ;  /* 0x0000fd000a087a24 */ /* 0x000fe200078e0205 */
        /* <DEDUP_REMOVED lines=17> */
.L_x_3613:
[----:B------:R-:W-:Y:S05]  /*1cee0*/  BRA.DIV ~URZ, `(.L_x_3535) ;  /* 0x000049f27f007947 */ /* 0x000fea000b800000 */
[----:B------:R3:W4:Y:S02]  /*1cef0*/  SHFL.IDX PT, R0, R13, RZ, 0x1c1f ;  /* 0x001c1fff0d007589 */ /* 0x00072400000e0000 */
.L_x_3614:
[----:B------:R-:W-:Y:S01]  /*1cf00*/  IMAD R6, R19, c[0x0][0x4e8], RZ ;  /* 0x00013a0013067a24 */ /* 0x000fe200078e02ff */
[----:B------:R-:W-:Y:S04]  /*1cf10*/  BSSY B0, `(.L_x_3536) ;  /* 0x0000014000007945 */ /* 0x000fe80003800000 */
        /* <DEDUP_REMOVED lines=10> */
[-C--:B------:R-:W-:Y:S02]  /*1cfc0*/  @!P2 LEA R10, P5, R20, R0.reuse, 0x1 ;  /* 0x00000000140aa211 */ /* 0x080fe400078a08ff */
[----:B------:R-:W-:Y:S02]  /*1cfd0*/  @!P1 LEA R8, P4, R16, R0, 0x1 ;  /* 0x0000000010089211 */ /* 0x000fe400078808ff */
[----:B------:R-:W-:Y:S02]  /*1cfe0*/  @!P2 LEA.HI.X R11, R20, R4, R21, 0x1, P5 ;  /* 0x00000004140ba211 */ /* 0x000fe400028f0c15 */
[----:B------:R-:W-:Y:S02]  /*1cff0*/  @!P0 LEA R2, P3, R14, R0, 0x1 ;  /* 0x000000000e028211 */ /* 0x000fe400078608ff */
[-C--:B--2---:R-:W-:Y:S02]  /*1d000*/  @!P1 LEA.HI.X R9, R16, R4.reuse, R17, 0x1, P4 ;  /* 0x0000000410099211 */ /* 0x084fe400020f0c11 */
[----:B------:R-:W-:Y:S01]  /*1d010*/  @!P0 LEA.HI.X R3, R14, R4, R15, 0x1, P3 ;  /* 0x000000040e038211 */ /* 0x000fe200018f0c0f */
[----:B------:R2:W-:Y:S04]  /*1d020*/  @!P2 ST.E.128 [R10.64], RZ ;  /* 0x000000ff0a00a985 */ /* 0x0005e8000c101d08 */
[----:B------:R2:W-:Y:S04]  /*1d030*/  @!P1 ST.E.128 [R8.64], RZ ;  /* 0x000000ff08009985 */ /* 0x0005e8000c101d08 */
[----:B------:R2:W-:Y:S02]  /*1d040*/  @!P0 ST.E.128 [R2.64], RZ ;  /* 0x000000ff02008985 */ /* 0x0005e4000c101d08 */
.L_x_3537:
[----:B------:R-:W-:Y:S05]  /*1d050*/  BSYNC B0 ;  /* 0x0000000000007941 */ /* 0x000fea0003800000 */
.L_x_3536:
[----:B------:R-:W-:Y:S05]  /*1d060*/  BRA.DIV ~URZ, `(.L_x_3538) ;  /* 0x000048e27f007947 */ /* 0x000fea000b800000 */
[----:B--2---:R2:W1:Y:S04]  /*1d070*/  SHFL.IDX PT, R4, R5, 0x1, 0x1c1f ;  /* 0x003c1f0005047f89 */ /* 0x00446800000e0000 */
[----:B----4-:R2:W4:Y:S02]  /*1d080*/  SHFL.IDX PT, R0, R13, 0x1, 0x1c1f ;  /* 0x003c1f000d007f89 */ /* 0x01052400000e0000 */
.L_x_3615:
[----:B------:R-:W-:Y:S01]  /*1d090*/  IADD3 R2, R12, 0x20, RZ ;  /* 0x000000200c027810 */ /* 0x000fe20007ffe0ff */
[----:B------:R-:W-:Y:S03]  /*1d0a0*/  BSSY B0, `(.L_x_3539) ;  /* 0x0000014000007945 */ /* 0x000fe60003800000 */
[----:B------:R-:W-:-:S13]  /*1d0b0*/  ISETP.GE.AND P0, PT, R2, R6, PT ;  /* 0x000000060200720c */ /* 0x000fda0003f06270 */
[----:B------:R-:W-:Y:S05]  /*1d0c0*/  @P0 BRA `(.L_x_3540) ;  /* 0x0000011000000947 */ /* 0x000fea0003800000 */
[----:B------:R-:W5:Y:S04]  /*1d0d0*/  LDL.64 R18, [R1] ;  /* 0x0000000001127983 */ /* 0x000f680000100a00 */
[----:B--2---:R-:W2:Y:S04]  /*1d0e0*/  LDL R16, [R1+0xc] ;  /* 0x00000c0001107983 */ /* 0x004ea80000100800 */
[----:B---3--:R-:W3:Y:S04]  /*1d0f0*/  LDL R14, [R1+0x10] ;  /* 0x00001000010e7983 */ /* 0x008ee80000100800 */
[----:B----4-:R-:W4:Y:S04]  /*1d100*/  LDL R17, [R1+0x88] ;  /* 0x0000880001117983 */ /* 0x010f280000100800 */
[----:B------:R-:W4:Y:S01]  /*1d110*/  LDL R15, [R1+0x84] ;  /* 0x00008400010f7983 */ /* 0x000f220000100800 */
[----:B-----5:R-:W-:-:S02]  /*1d120*/  ISETP.GE.AND P2, PT, R18, c[0x0][0x3c8], PT ;  /* 0x0000f20012007a0c */ /* 0x020fc40003f46270 */
[----:B--2---:R-:W-:Y:S02]  /*1d130*/  ISETP.GE.AND P1, PT, R16, c[0x0][0x3c8], PT ;  /* 0x0000f20010007a0c */ /* 0x004fe40003f26270 */
[----:B---3--:R-:W-:-:S09]  /*1d140*/  ISETP.GE.AND P0, PT, R14, c[0x0][0x3c8], PT ;  /* 0x0000f2000e007a0c */ /* 0x008fd20003f06270 */
[-C--:B------:R-:W-:Y:S02]  /*1d150*/  @!P2 LEA R10, P5, R18, R0.reuse, 0x1 ;  /* 0x00000000120aa211 */ /* 0x080fe400078a08ff */
[----:B------:R-:W-:Y:S02]  /*1d160*/  @!P1 LEA R8, P4, R16, R0, 0x1 ;  /* 0x0000000010089211 */ /* 0x000fe400078808ff */
[----:B-1----:R-:W-:Y:S02]  /*1d170*/  @!P2 LEA.HI.X R11, R18, R4, R19, 0x1, P5 ;  /* 0x00000004120ba211 */ /* 0x002fe400028f0c13 */
[----:B------:R-:W-:Y:S02]  /*1d180*/  @!P0 LEA R2, P3, R14, R0, 0x1 ;  /* 0x000000000e028211 */ /* 0x000fe400078608ff */
[-C--:B----4-:R-:W-:Y:S02]  /*1d190*/  @!P1 LEA.HI.X R9, R16, R4.reuse, R17, 0x1, P4 ;  /* 0x0000000410099211 */ /* 0x090fe400020f0c11 */
[----:B------:R-:W-:Y:S01]  /*1d1a0*/  @!P0 LEA.HI.X R3, R14, R4, R15, 0x1, P3 ;  /* 0x000000040e038211 */ /* 0x000fe200018f0c0f */
[----:B------:R1:W-:Y:S04]  /*1d1b0*/  @!P2 ST.E.128 [R10.64], RZ ;  /* 0x000000ff0a00a985 */ /* 0x0003e8000c101d08 */
[----:B------:R1:W-:Y:S04]  /*1d1c0*/  @!P1 ST.E.128 [R8.64], RZ ;  /* 0x000000ff08009985 */ /* 0x0003e8000c101d08 */
[----:B------:R1:W-:Y:S02]  /*1d1d0*/  @!P0 ST.E.128 [R2.64], RZ ;  /* 0x000000ff02008985 */ /* 0x0003e4000c101d08 */
.L_x_3540:
[----:B------:R-:W-:Y:S05]  /*1d1e0*/  BSYNC B0 ;  /* 0x0000000000007941 */ /* 0x000fea0003800000 */
.L_x_3539:
[----:B------:R-:W-:Y:S05]  /*1d1f0*/  BRA.DIV ~URZ, `(.L_x_3541) ;  /* 0x000048227f007947 */ /* 0x000fea000b800000 */
[----:B-1----:R1:W2:Y:S02]  /*1d200*/  SHFL.IDX PT, R4, R5, 0x2, 0x1c1f ;  /* 0x005c1f0005047f89 */ /* 0x0022a400000e0000 */
.L_x_3616:
[----:B------:R-:W-:Y:S05]  /*1d210*/  BRA.DIV ~URZ, `(.L_x_3542) ;  /* 0x000048727f007947 */ /* 0x000fea000b800000 */
[----:B----4-:R4:W1:Y:S02]  /*1d220*/  SHFL.IDX PT, R0, R13, 0x2, 0x1c1f ;  /* 0x005c1f000d007f89 */ /* 0x01086400000e0000 */
.L_x_3617:
        /* <DEDUP_REMOVED lines=12> */
[-C--:B-1----:R-:W-:Y:S02]  /*1d2f0*/  @!P2 LEA R10, P5, R18, R0.reuse, 0x1 ;  /* 0x00000000120aa211 */ /* 0x082fe400078a08ff */
        /* <DEDUP_REMOVED lines=8> */
.L_x_3544:
[----:B------:R-:W-:Y:S05]  /*1d380*/  BSYNC B0 ;  /* 0x0000000000007941 */ /* 0x000fea0003800000 */
.L_x_3543:
[----:B------:R-:W-:Y:S05]  /*1d390*/  BRA.DIV ~URZ, `(.L_x_3545) ;  /* 0x000047627f007947 */ /* 0x000fea000b800000 */
[----:B--2---:R2:W3:Y:S04]  /*1d3a0*/  SHFL.IDX PT, R4, R5, 0x3, 0x1c1f ;  /* 0x007c1f0005047f89 */ /* 0x0044e800000e0000 */
[----:B-1----:R2:W1:Y:S02]  /*1d3b0*/  SHFL.IDX PT, R0, R13, 0x3, 0x1c1f ;  /* 0x007c1f000d007f89 */ /* 0x00246400000e0000 */
.L_x_3618:
[----:B------:R-:W-:-:S04]  /*1d3c0*/  IADD3 R12, R12, 0x60, RZ ;  /* 0x000000600c0c7810 */ /* 0x000fc80007ffe0ff */
[----:B------:R-:W-:-:S13]  /*1d3d0*/  ISETP.GE.AND P0, PT, R12, R6, PT ;  /* 0x000000060c00720c */ /* 0x000fda0003f06270 */
        /* <DEDUP_REMOVED lines=9> */
[-C--:B-1----:R-:W-:Y:S02]  /*1d470*/  @!P2 LEA R10, P5, R16, R0.reuse, 0x1 ;  /* 0x00000000100aa211 */ /* 0x082fe400078a08ff */
[----:B------:R-:W-:Y:S02]  /*1d480*/  @!P1 LEA R8, P4, R14, R0, 0x1 ;  /* 0x000000000e089211 */ /* 0x000fe400078808ff */
[----:B------:R-:W-:Y:S02]  /*1d490*/  @!P2 LEA.HI.X R11, R16, R4, R17, 0x1, P5 ;  /* 0x00000004100ba211 */ /* 0x000fe400028f0c11 */
[C---:B------:R-:W-:Y:S02]  /*1d4a0*/  @!P0 LEA R2, P3, R5.reuse, R0, 0x1 ;  /* 0x0000000005028211 */ /* 0x040fe400078608ff */
[-C--:B---3--:R-:W-:Y:S02]  /*1d4b0*/  @!P1 LEA.HI.X R9, R14, R4.reuse, R15, 0x1, P4 ;  /* 0x000000040e099211 */ /* 0x088fe400020f0c0f */
[----:B------:R-:W-:Y:S01]  /*1d4c0*/  @!P0 LEA.HI.X R3, R5, R4, R13, 0x1, P3 ;  /* 0x0000000405038211 */ /* 0x000fe200018f0c0d */
[----:B------:R1:W-:Y:S04]  /*1d4d0*/  @!P2 ST.E.128 [R10.64], RZ ;  /* 0x000000ff0a00a985 */ /* 0x0003e8000c101d08 */
[----:B------:R1:W-:Y:S04]  /*1d4e0*/  @!P1 ST.E.128 [R8.64], RZ ;  /* 0x000000ff08009985 */ /* 0x0003e8000c101d08 */
[----:B------:R1:W-:Y:S02]  /*1d4f0*/  @!P0 ST.E.128 [R2.64], RZ ;  /* 0x000000ff02008985 */ /* 0x0003e4000c101d08 */
.L_x_3518:
[----:B------:R-:W-:Y:S05]  /*1d500*/  BSYNC B1 ;  /* 0x0000000000017941 */ /* 0x000fea0003800000 */
.L_x_3502:
        /* <DEDUP_REMOVED lines=11> */
[----:B--2345:R-:W-:-:S04]  /*1d5c0*/  LOP3.LUT R13, R0, 0x1f, RZ, 0xc0, !PT ;  /* 0x0000001f000d7812 */ /* 0x03cfc800078ec0ff */
[----:B------:R-:W-:Y:S01]  /*1d5d0*/  ISETP.NE.AND P6, PT, R13, 0x1f, PT ;  /* 0x0000001f0d00780c */ /* 0x000fe20003fc5270 */
[----:B------:R-:W-:Y:S10]  /*1d5e0*/  BRA.DIV ~URZ, `(.L_x_3547) ;  /* 0x000045e27f007947 */ /* 0x000ff4000b800000 */
[----:B------:R1:W2:Y:S02]  /*1d5f0*/  SHFL.IDX PT, R10, R76, RZ, 0x1f ;  /* 0x00001fff4c0a7589 */ /* 0x0002a400000e0000 */
.L_x_3619:
[----:B------:R-:W-:Y:S05]  /*1d600*/  BRA.DIV ~URZ, `(.L_x_3548) ;  /* 0x000046327f007947 */ /* 0x000fea000b800000 */
[----:B------:R3:W4:Y:S02]  /*1d610*/  SHFL.IDX PT, R9, R76, 0x1, 0x1f ;  /* 0x00201f004c097f89 */ /* 0x00072400000e0000 */
.L_x_3620:
        /* <DEDUP_REMOVED lines=19> */
.L_x_3621:
        /* <DEDUP_REMOVED lines=16> */
.L_x_3622:
[----:B---3--:R-:W-:Y:S01]  /*1d850*/  IMAD R0, R0, c[0x0][0x538], RZ ;  /* 0x00014e0000007a24 */ /* 0x008fe200078e02ff */
[----:B------:R-:W-:Y:S04]  /*1d860*/  BSSY B1, `(.L_x_3551) ;  /* 0x00000cf000017945 */ /* 0x000fe80003800000 */
[----:B----4-:R-:W-:-:S04]  /*1d870*/  IADD3 R9, R0, R9, RZ ;  /* 0x0000000900097210 */ /* 0x010fc80007ffe0ff */
[----:B--2---:R-:W-:-:S13]  /*1d880*/  ISETP.GT.AND P0, PT, R9, R10, PT ;  /* 0x0000000a0900720c */ /* 0x004fda0003f04270 */
[----:B------:R-:W-:Y:S05]  /*1d890*/  @P0 BRA `(.L_x_3552) ;  /* 0x0000026000000947 */ /* 0x000fea0003800000 */
.L_x_3556:
        /* <DEDUP_REMOVED lines=18> */
.L_x_3623:
        /* <DEDUP_REMOVED lines=16> */
.L_x_3624:
[----:B--2---:R-:W-:-:S05]  /*1dac0*/  IMAD R0, R0, c[0x0][0x538], RZ ;  /* 0x00014e0000007a24 */ /* 0x004fca00078e02ff */
[----:B------:R-:W-:-:S04]  /*1dad0*/  IADD3 R9, R0, R9, RZ ;  /* 0x0000000900097210 */ /* 0x000fc80007ffe0ff */
[----:B------:R-:W-:-:S13]  /*1dae0*/  ISETP.GT.AND P0, PT, R9, R10, PT ;  /* 0x0000000a0900720c */ /* 0x000fda0003f04270 */
[----:B-1----:R-:W-:Y:S05]  /*1daf0*/  @!P0 BRA `(.L_x_3556) ;  /* 0xfffffda000008947 */ /* 0x002fea000383ffff */
.L_x_3552:
[----:B------:R-:W-:-:S05]  /*1db00*/  IADD3 R9, -R0, R9, RZ ;  /* 0x0000000900097210 */ /* 0x000fca0007ffe1ff */
[----:B------:R-:W-:-:S05]  /*1db10*/  IMAD R0, R4, c[0x0][0x538], R9 ;  /* 0x00014e0004007a24 */ /* 0x000fca00078e0209 */
[----:B------:R-:W-:Y:S01]  /*1db20*/  ISETP.GT.AND P0, PT, R0, R10, PT ;  /* 0x0000000a0000720c */ /* 0x000fe20003f04270 */
[----:B------:R-:W-:-:S12]  /*1db30*/  BRA.DIV ~URZ, `(.L_x_3557) ;  /* 0x000045627f007947 */ /* 0x000fd8000b800000 */
[----:B------:R-:W-:-:S03]  /*1db40*/  VOTE.ANY R11, PT, !P0 ;  /* 0x00000000000b7806 */ /* 0x000fc600040e0100 */
.L_x_3625:
[----:B------:R-:W2:Y:S01]  /*1db50*/  LDL.LU R0, [R1+0x7c] ;  /* 0x00007c0001007983 */ /* 0x000ea20000300800 */
[----:B------:R-:W2:Y:S02]  /*1db60*/  POPC R5, R11 ;  /* 0x0000000b00057309 */ /* 0x000ea40000000000 */
[----:B--2---:R-:W-:-:S05]  /*1db70*/  IADD3 R0, R5, R0, RZ ;  /* 0x0000000005007210 */ /* 0x004fca0007ffe0ff */
[----:B------:R2:W-:Y:S01]  /*1db80*/  STL [R1+0x7c], R0 ;  /* 0x00007c0001007387 */ /* 0x0005e20000100800 */
[----:B------:R-:W-:Y:S05]  /*1db90*/  BRA.DIV ~URZ, `(.L_x_3558) ;  /* 0x000045527f007947 */ /* 0x000fea000b800000 */
[----:B------:R3:W4:Y:S04]  /*1dba0*/  SHFL.IDX PT, R6, R6, R5, 0x1f ;  /* 0x00001f0506067589 */ /* 0x00072800000e0000 */
[----:B--2---:R3:W2:Y:S02]  /*1dbb0*/  SHFL.IDX PT, R0, R8, R5, 0x1f ;  /* 0x00001f0508007589 */ /* 0x0046a400000e0000 */
.L_x_3626:
[----:B------:R-:W-:Y:S01]  /*1dbc0*/  ISETP.NE.AND P0, PT, R11, RZ, PT ;  /* 0x000000ff0b00720c */ /* 0x000fe20003f05270 */
[----:B------:R-:W-:-:S12]  /*1dbd0*/  BSSY B0, `(.L_x_3559) ;  /* 0x0000005000007945 */ /* 0x000fd80003800000 */
[----:B------:R-:W-:Y:S05]  /*1dbe0*/  @!P0 BRA `(.L_x_3560) ;  /* 0x0000003000008947 */ /* 0x000fea0003800000 */
[----:B---3--:R-:W-:Y:S01]  /*1dbf0*/  IADD3 R5, R5, -0x1, RZ ;  /* 0xffffffff05057810 */ /* 0x008fe20007ffe0ff */
[----:B------:R-:W-:Y:S05]  /*1dc00*/  BRA.DIV ~URZ, `(.L_x_3561) ;  /* 0x000045b27f007947 */ /* 0x000fea000b800000 */
[----:B------:R3:W1:Y:S02]  /*1dc10*/  SHFL.IDX PT, R12, R4, R5, 0x1f ;  /* 0x00001f05040c7589 */ /* 0x00066400000e0000 */
.L_x_3560:
[----:B------:R-:W-:Y:S05]  /*1dc20*/  BSYNC B0 ;  /* 0x0000000000007941 */ /* 0x000fea0003800000 */
.L_x_3559:
        /* <DEDUP_REMOVED lines=68> */
.L_x_3563:
        /* <DEDUP_REMOVED lines=68> */
.L_x_3564:
[----:B------:R-:W-:Y:S05]  /*1e4b0*/  BSYNC B0 ;  /* 0x0000000000007941 */ /* 0x000fea0003800000 */
.L_x_3562:
[----:B------:R-:W-:-:S04]  /*1e4c0*/  LOP3.LUT R2, RZ, R2, RZ, 0x33, !PT ;  /* 0x00000002ff027212 */ /* 0x000fc800078e33ff */
[----:B-1----:R-:W-:-:S05]  /*1e4d0*/  IADD3 R0, R2, R6, RZ ;  /* 0x0000000602007210 */ /* 0x002fca0007ffe0ff */
[----:B------:R1:W-:Y:S01]  /*1e4e0*/  STL [R1+0x74], R0 ;  /* 0x0000740001007387 */ /* 0x0003e20000100800 */
[----:B------:R-:W-:Y:S05]  /*1e4f0*/  BRA `(.L_x_3565) ;  /* 0x0000005000007947 */ /* 0x000fea0003800000 */
.L_x_3553:
[----:B------:R-:W-:Y:S01]  /*1e500*/  MOV R0, c[0x0][0x53c] ;  /* 0x00014f0000007a02 */ /* 0x000fe20000000f00 */
[----:B------:R2:W-:Y:S04]  /*1e510*/  STL [R1+0x70], R10 ;  /* 0x0000700a01007387 */ /* 0x0005e80000100800 */
[----:B------:R2:W-:Y:S04]  /*1e520*/  STL [R1+0x74], RZ ;  /* 0x000074ff01007387 */ /* 0x0005e80000100800 */
[----:B------:R2:W-:Y:S04]  /*1e530*/  STL [R1+0x78], RZ ;  /* 0x000078ff01007387 */ /* 0x0005e80000100800 */
[----:B------:R2:W-:Y:S02]  /*1e540*/  STL [R1+0x7c], R0 ;  /* 0x00007c0001007387 */ /* 0x0005e40000100800 */
.L_x_3565:
[----:B------:R-:W-:Y:S05]  /*1e550*/  BSYNC B1 ;  /* 0x0000000000017941 */ /* 0x000fea0003800000 */
.L_x_3551:
        /* <DEDUP_REMOVED lines=9> */
.L_x_3546:
[----:B-1----:R-:W5:Y:S02]  /*1e5f0*/  LDL R0, [R1+0x7c] ;  /* 0x00007c0001007983 */ /* 0x002f640000100800 */
[----:B-----5:R-:W-:-:S13]  /*1e600*/  ISETP.GE.AND P0, PT, R0, c[0x0][0x53c], PT ;  /* 0x00014f0000007a0c */ /* 0x020fda0003f06270 */
[----:B--234-:R-:W-:Y:S01]  /*1e610*/  @P0 CALL.REL.NOINC `(.L_x_3566) ;  /* 0x0000001000000944 */ /* 0x01cfe20003c00000 */
[----:B------:R-:W-:Y:S05]  /*1e620*/  BRA `(.L_x_3567) ;  /* 0xfffe3e1000007947 */ /* 0x000fea000383ffff */
.L_x_3566:
[----:B------:R-:W-:Y:S05]  /*1e630*/  EXIT ;  /* 0x000000000000794d */ /* 0x000fea0003800000 */
.L_x_3355:
[----:B------:R-:W-:Y:S01]  /*1e640*/  IMAD.MOV.U32 R0, RZ, RZ, R5 ;  /* 0x000000ffff007224 */ /* 0x000fe200078e0005 */
[----:B------:R-:W-:Y:S02]  /*1e650*/  MOV R3, 0x1 ;  /* 0x0000000100037802 */ /* 0x000fe40000000f00 */
[----:B------:R-:W-:Y:S02]  /*1e660*/  MOV R2, 0x1e680 ;  /* 0x0001e68000027802 */ /* 0x000fe40000000f00 */
[----:B------:R-:W-:Y:S05]  /*1e670*/  CALL.REL.NOINC `($__internal_52_$__cuda_sm70_shflsync_up_p) ;  /* 0x00003c7000007944 */ /* 0x000fea0003c00000 */
[----:B------:R-:W-:Y:S01]  /*1e680*/  MOV R0, R4 ;  /* 0x0000000400007202 */ /* 0x000fe20000000f00 */
[----:B------:R-:W-:Y:S05]  /*1e690*/  BRA `(.L_x_3568) ;  /* 0xfffe1dc000007947 */ /* 0x000fea000383ffff */
.L_x_3356:
[----:B------:R-:W-:Y:S01]  /*1e6a0*/  IMAD.MOV.U32 R0, RZ, RZ, R5 ;  /* 0x000000ffff007224 */ /* 0x000fe200078e0005 */
[----:B------:R-:W-:Y:S02]  /*1e6b0*/  MOV R3, 0x2 ;  /* 0x0000000200037802 */ /* 0x000fe40000000f00 */
[----:B------:R-:W-:Y:S02]  /*1e6c0*/  MOV R2, 0x1e6e0 ;  /* 0x0001e6e000027802 */ /* 0x000fe40000000f00 */
[----:B------:R-:W-:Y:S05]  /*1e6d0*/  CALL.REL.NOINC `($__internal_52_$__cuda_sm70_shflsync_up_p) ;  /* 0x00003c1000007944 */ /* 0x000fea0003c00000 */
[----:B------:R-:W-:Y:S01]  /*1e6e0*/  SEL R4, R4, RZ, P4 ;  /* 0x000000ff04047207 */ /* 0x000fe20002000000 */
[----:B------:R-:W-:Y:S01]  /*1e6f0*/  IMAD.MOV.U32 R3, RZ, RZ, 0x4 ;  /* 0x00000004ff037424 */ /* 0x000fe200078e00ff */
[----:B------:R-:W-:-:S03]  /*1e700*/  MOV R2, 0x1e730 ;  /* 0x0001e73000027802 */ /* 0x000fc60000000f00 */
[----:B------:R-:W-:Y:S02]  /*1e710*/  IMAD.IADD R0, R5, 0x1, R4 ;  /* 0x0000000105007824 */ /* 0x000fe400078e0204 */
        /* <DEDUP_REMOVED lines=13> */
[----:B------:R-:W-:Y:S02]  /*1e7f0*/  MOV R216, 0x1f ;  /* 0x0000001f00d87802 */ /* 0x000fe40000000f00 */
[----:B------:R-:W-:Y:S01]  /*1e800*/  MOV R3, 0x1e840 ;  /* 0x0001e84000037802 */ /* 0x000fe20000000f00 */
[----:B------:R-:W-:-:S04]  /*1e810*/  IMAD.IADD R4, R0, 0x1, R4 ;  /* 0x0000000100047824 */ /* 0x000fc800078e0204 */
[----:B------:R-:W-:Y:S02]  /*1e820*/  IMAD.MOV.U32 R215, RZ, RZ, R4 ;  /* 0x000000ffffd77224 */ /* 0x000fe400078e0004 */
[----:B------:R-:W-:Y:S05]  /*1e830*/  CALL.REL.NOINC `($__internal_51_$__cuda_sm70_shflsync_idx_p) ;  /* 0x00003a5000007944 */ /* 0x000fea0003c00000 */
[----:B------:R-:W-:Y:S01]  /*1e840*/  MOV R0, R215 ;  /* 0x000000d700007202 */ /* 0x000fe20000000f00 */
[----:B------:R-:W-:Y:S05]  /*1e850*/  BRA `(.L_x_3569) ;  /* 0xfffe1d0000007947 */ /* 0x000fea000383ffff */
.L_x_3358:
[----:B------:R-:W-:Y:S02]  /*1e860*/  SEL R0, RZ, 0x1, P0 ;  /* 0x00000001ff007807 */ /* 0x000fe40000000000 */
[----:B------:R-:W-:Y:S02]  /*1e870*/  MOV R2, 0x1e890 ;  /* 0x0001e89000027802 */ /* 0x000fe40000000f00 */
[----:B------:R-:W-:Y:S05]  /*1e880*/  CALL.REL.NOINC `($__internal_53_$__cuda_sm70_votesync_ballot) ;  /* 0x00003ac000007944 */ /* 0x000fea0003c00000 */
[----:B------:R-:W-:Y:S01]  /*1e890*/  MOV R7, R0 ;  /* 0x0000000000077202 */ /* 0x000fe20000000f00 */
[----:B------:R-:W-:Y:S05]  /*1e8a0*/  BRA `(.L_x_3570) ;  /* 0xfffe1d4000007947 */ /* 0x000fea000383ffff */
.L_x_3359:
[----:B------:R-:W-:Y:S01]  /*1e8b0*/  IMAD.MOV.U32 R215, RZ, RZ, R9 ;  /* 0x000000ffffd77224 */ /* 0x000fe200078e0009 */
[----:B-1----:R-:W-:Y:S01]  /*1e8c0*/  MOV R2, R0 ;  /* 0x0000000000027202 */ /* 0x002fe20000000f00 */
[----:B------:R-:W-:Y:S01]  /*1e8d0*/  IMAD.MOV.U32 R216, RZ, RZ, 0x1f ;  /* 0x0000001fffd87424 */ /* 0x000fe200078e00ff */
[----:B------:R-:W-:Y:S02]  /*1e8e0*/  MOV R3, 0x1e900 ;  /* 0x0001e90000037802 */ /* 0x000fe40000000f00 */
[----:B------:R-:W-:Y:S05]  /*1e8f0*/  CALL.REL.NOINC `($__internal_51_$__cuda_sm70_shflsync_idx_p) ;  /* 0x0000399000007944 */ /* 0x000fea0003c00000 */
[----:B------:R-:W-:Y:S01]  /*1e900*/  IMAD.MOV.U32 R12, RZ, RZ, R215 ;  /* 0x000000ffff0c7224 */ /* 0x000fe200078e00d7 */
[----:B------:R-:W-:Y:S01]  /*1e910*/  MOV R215, R8 ;  /* 0x0000000800d77202 */ /* 0x000fe20000000f00 */
[----:B------:R-:W-:Y:S01]  /*1e920*/  IMAD.MOV.U32 R5, RZ, RZ, RZ ;  /* 0x000000ffff057224 */ /* 0x000fe200078e00ff */
[----:B------:R-:W-:Y:S01]  /*1e930*/  MOV R2, R0 ;  /* 0x0000000000027202 */ /* 0x000fe20000000f00 */
[----:B------:R-:W-:Y:S01]  /*1e940*/  IMAD.MOV.U32 R216, RZ, RZ, 0x1f ;  /* 0x0000001fffd87424 */ /* 0x000fe200078e00ff */
[----:B------:R-:W-:-:S02]  /*1e950*/  MOV R3, 0x1e970 ;  /* 0x0001e97000037802 */ /* 0x000fc40000000f00 */
[----:B------:R-:W-:Y:S05]  /*1e960*/  CALL.REL.NOINC `($__internal_51_$__cuda_sm70_shflsync_idx_p) ;  /* 0x0000392000007944 */ /* 0x000fea0003c00000 */
[----:B------:R-:W-:Y:S01]  /*1e970*/  MOV R9, R215 ;  /* 0x000000d700097202 */ /* 0x000fe20000000f00 */
[----:B------:R-:W-:Y:S05]  /*1e980*/  BRA `(.L_x_3571) ;  /* 0xfffe1cd000007947 */ /* 0x000fea000383ffff */
.L_x_3362:
[----:B------:R-:W-:Y:S01]  /*1e990*/  IMAD.MOV.U32 R215, RZ, RZ, R4 ;  /* 0x000000ffffd77224 */ /* 0x000fe200078e0004 */
[----:B-1----:R-:W-:Y:S01]  /*1e9a0*/  MOV R2, R0 ;  /* 0x0000000000027202 */ /* 0x002fe20000000f00 */
[----:B------:R-:W-:Y:S01]  /*1e9b0*/  IMAD.MOV.U32 R216, RZ, RZ, 0x1f ;  /* 0x0000001fffd87424 */ /* 0x000fe200078e00ff */
[----:B------:R-:W-:-:S02]  /*1e9c0*/  MOV R3, 0x1e9e0 ;  /* 0x0001e9e000037802 */ /* 0x000fc40000000f00 */
[----:B---34-:R-:W-:Y:S05]  /*1e9d0*/  CALL.REL.NOINC `($__internal_51_$__cuda_sm70_shflsync_idx_p) ;  /* 0x000038b000007944 */ /* 0x018fea0003c00000 */
[----:B------:R-:W-:Y:S01]  /*1e9e0*/  MOV R5, R215 ;  /* 0x000000d700057202 */ /* 0x000fe20000000f00 */
[----:B------:R-:W-:Y:S05]  /*1e9f0*/  BRA `(.L_x_3361) ;  /* 0xfffe1cc000007947 */ /* 0x000fea000383ffff */
.L_x_3403:
[----:B------:R-:W-:Y:S01]  /*1ea00*/  IMAD.MOV.U32 R215, RZ, RZ, R6 ;  /* 0x000000ffffd77224 */ /* 0x000fe200078e0006 */
[----:B------:R-:W-:Y:S01]  /*1ea10*/  MOV R2, RZ ;  /* 0x000000ff00027202 */ /* 0x000fe20000000f00 */
[----:B------:R-:W-:Y:S01]  /*1ea20*/  IMAD.MOV.U32 R216, RZ, RZ, 0x1c1f ;  /* 0x00001c1fffd87424 */ /* 0x000fe200078e00ff */
[----:B------:R-:W-:-:S02]  /*1ea30*/  MOV R3, 0x1ea50 ;  /* 0x0001ea5000037802 */ /* 0x000fc40000000f00 */
[----:B-----5:R-:W-:Y:S05]  /*1ea40*/  CALL.REL.NOINC `($__internal_51_$__cuda_sm70_shflsync_idx_p) ;  /* 0x0000384000007944 */ /* 0x020fea0003c00000 */
[----:B------:R-:W-:Y:S01]  /*1ea50*/  MOV R4, R215 ;  /* 0x000000d700047202 */ /* 0x000fe20000000f00 */
[----:B------:R-:W-:Y:S05]  /*1ea60*/  BRA `(.L_x_3572) ;  /* 0xfffea1f000007947 */ /* 0x000fea000383ffff */
.L_x_3404:
[----:B------:R-:W-:Y:S01]  /*1ea70*/  IMAD.MOV.U32 R215, RZ, RZ, R12 ;  /* 0x000000ffffd77224 */ /* 0x000fe200078e000c */
[----:B------:R-:W-:Y:S01]  /*1ea80*/  MOV R2, RZ ;  /* 0x000000ff00027202 */ /* 0x000fe20000000f00 */
[----:B------:R-:W-:Y:S01]  /*1ea90*/  IMAD.MOV.U32 R216, RZ, RZ, 0x1c1f ;  /* 0x00001c1fffd87424 */ /* 0x000fe200078e00ff */
[----:B------:R-:W-:-:S02]  /*1eaa0*/  MOV R3, 0x1eac0 ;  /* 0x0001eac000037802 */ /* 0x000fc40000000f00 */
[----:B-12--5:R-:W-:Y:S05]  /*1eab0*/  CALL.REL.NOINC `($__internal_51_$__cuda_sm70_shflsync_idx_p) ;  /* 0x000037d000007944 */ /* 0x026fea0003c00000 */
[----:B------:R-:W-:Y:S01]  /*1eac0*/  MOV R0, R215 ;  /* 0x000000d700007202 */ /* 0x000fe20000000f00 */
[----:B------:R-:W-:Y:S05]  /*1ead0*/  BRA `(.L_x_3573) ;  /* 0xfffea1a000007947 */ /* 0x000fea000383ffff */
.L_x_3407:
[----:B------:R-:W-:Y:S01]  /*1eae0*/  IMAD.MOV.U32 R215, RZ, RZ, R6 ;  /* 0x000000ffffd77224 */ /* 0x000fe200078e0006 */
[----:B--2---:R-:W-:Y:S01]  /*1eaf0*/  MOV R2, 0x1 ;  /* 0x0000000100027802 */ /* 0x004fe20000000f00 */
[----:B------:R-:W-:Y:S01]  /*1eb00*/  IMAD.MOV.U32 R216, RZ, RZ, 0x1c1f ;  /* 0x00001c1fffd87424 */ /* 0x000fe200078e00ff */
[----:B------:R-:W-:-:S02]  /*1eb10*/  MOV R3, 0x1eb30 ;  /* 0x0001eb3000037802 */ /* 0x000fc40000000f00 */
[----:B-1-345:R-:W-:Y:S05]  /*1eb20*/  CALL.REL.NOINC `($__internal_51_$__cuda_sm70_shflsync_idx_p) ;  /* 0x0000376000007944 */ /* 0x03afea0003c00000 */
[----:B------:R-:W-:Y:S01]  /*1eb30*/  IMAD.MOV.U32 R4, RZ, RZ, R215 ;  /* 0x000000ffff047224 */ /* 0x000fe200078e00d7 */
[----:B------:R-:W-:Y:S01]  /*1eb40*/  MOV R2, 0x1 ;  /* 0x0000000100027802 */ /* 0x000fe20000000f00 */
[----:B------:R-:W-:Y:S01]  /*1eb50*/  IMAD.MOV.U32 R215, RZ, RZ, R12 ;  /* 0x000000ffffd77224 */ /* 0x000fe200078e000c */
[----:B------:R-:W-:-:S02]  /*1eb60*/  MOV R216, 0x1c1f ;  /* 0x00001c1f00d87802 */ /* 0x000fc40000000f00 */
[----:B------:R-:W-:Y:S02]  /*1eb70*/  MOV R3, 0x1eb90 ;  /* 0x0001eb9000037802 */ /* 0x000fe40000000f00 */
[----:B------:R-:W-:Y:S05]  /*1eb80*/  CALL.REL.NOINC `($__internal_51_$__cuda_sm70_shflsync_idx_p) ;  /* 0x0000370000007944 */ /* 0x000fea0003c00000 */
[----:B------:R-:W-:Y:S01]  /*1eb90*/  MOV R0, R215 ;  /* 0x000000d700007202 */ /* 0x000fe20000000f00 */
[----:B------:R-:W-:Y:S05]  /*1eba0*/  BRA `(.L_x_3574) ;  /* 0xfffea28000007947 */ /* 0x000fea000383ffff */
.L_x_3410:
[----:B------:R-:W-:Y:S01]  /*1ebb0*/  IMAD.MOV.U32 R215, RZ, RZ, R6 ;  /* 0x000000ffffd77224 */ /* 0x000fe200078e0006 */
[----:B-1----:R-:W-:Y:S01]  /*1ebc0*/  MOV R2, 0x2 ;  /* 0x0000000200027802 */ /* 0x002fe20000000f00 */
[----:B------:R-:W-:Y:S01]  /*1ebd0*/  IMAD.MOV.U32 R216, RZ, RZ, 0x1c1f ;  /* 0x00001c1fffd87424 */ /* 0x000fe200078e00ff */
[----:B------:R-:W-:Y:S02]  /*1ebe0*/  MOV R3, 0x1ec00 ;  /* 0x0001ec0000037802 */ /* 0x000fe40000000f00 */
[----:B--2345:R-:W-:Y:S05]  /*1ebf0*/  CALL.REL.NOINC `($__internal_51_$__cuda_sm70_shflsync_idx_p) ;  /* 0x0000369000007944 */ /* 0x03cfea0003c00000 */
[----:B------:R-:W-:Y:S01]  /*1ec00*/  MOV R4, R215 ;  /* 0x000000d700047202 */ /* 0x000fe20000000f00 */
[----:B------:R-:W-:Y:S05]  /*1ec10*/  BRA `(.L_x_3575) ;  /* 0xfffea3b000007947 */ /* 0x000fea000383ffff */
.L_x_3411:
[----:B------:R-:W-:Y:S01]  /*1ec20*/  IMAD.MOV.U32 R215, RZ, RZ, R12 ;  /* 0x000000ffffd77224 */ /* 0x000fe200078e000c */
[----:B------:R-:W-:Y:S01]  /*1ec30*/  MOV R2, 0x2 ;  /* 0x0000000200027802 */ /* 0x000fe20000000f00 */
[----:B------:R-:W-:Y:S01]  /*1ec40*/  IMAD.MOV.U32 R216, RZ, RZ, 0x1c1f ;  /* 0x00001c1fffd87424 */ /* 0x000fe200078e00ff */
[----:B------:R-:W-:Y:S02]  /*1ec50*/  MOV R3, 0x1ec70 ;  /* 0x0001ec7000037802 */ /* 0x000fe40000000f00 */
[----:B-12345:R-:W-:Y:S05]  /*1ec60*/  CALL.REL.NOINC `($__internal_51_$__cuda_sm70_shflsync_idx_p) ;  /* 0x0000362000007944 */ /* 0x03efea0003c00000 */
[----:B------:R-:W-:Y:S01]  /*1ec70*/  MOV R0, R215 ;  /* 0x000000d700007202 */ /* 0x000fe20000000f00 */
[----:B------:R-:W-:Y:S05]  /*1ec80*/  BRA `(.L_x_3576) ;  /* 0xfffea36000007947 */ /* 0x000fea000383ffff */
.L_x_3414:
[----:B------:R-:W-:Y:S01]  /*1ec90*/  IMAD.MOV.U32 R215, RZ, RZ, R6 ;  /* 0x000000ffffd77224 */ /* 0x000fe200078e0006 */
[----:B-1----:R-:W-:Y:S01]  /*1eca0*/  MOV R2, 0x3 ;  /* 0x0000000300027802 */ /* 0x002fe20000000f00 */
[----:B------:R-:W-:Y:S01]  /*1ecb0*/  IMAD.MOV.U32 R216, RZ, RZ, 0x1c1f ;  /* 0x00001c1fffd87424 */ /* 0x000fe200078e00ff */
[----:B------:R-:W-:-:S02]  /*1ecc0*/  MOV R3, 0x1ece0 ;  /* 0x0001ece000037802 */ /* 0x000fc40000000f00 */
[----:B--2345:R-:W-:Y:S05]  /*1ecd0*/  CALL.REL.NOINC `($__internal_51_$__cuda_sm70_shflsync_idx_p) ;  /* 0x000035b000007944 */ /* 0x03cfea0003c00000 */
        /* <DEDUP_REMOVED lines=8> */
.L_x_3461:
[----:B------:R-:W-:Y:S01]  /*1ed60*/  IMAD.MOV.U32 R215, RZ, RZ, R6 ;  /* 0x000000ffffd77224 */ /* 0x000fe200078e0006 */
[----:B---3--:R-:W-:Y:S01]  /*1ed70*/  MOV R2, 0x1 ;  /* 0x0000000100027802 */ /* 0x008fe20000000f00 */
[----:B------:R-:W-:Y:S01]  /*1ed80*/  IMAD.MOV.U32 R216, RZ, RZ, 0x1c1f ;  /* 0x00001c1fffd87424 */ /* 0x000fe200078e00ff */
[----:B------:R-:W-:Y:S02]  /*1ed90*/  MOV R3, 0x1edb0 ;  /* 0x0001edb000037802 */ /* 0x000fe40000000f00 */
[----:B------:R-:W-:Y:S05]  /*1eda0*/  CALL.REL.NOINC `($__internal_51_$__cuda_sm70_shflsync_idx_p) ;  /* 0x000034e000007944 */ /* 0x000fea0003c00000 */
[----:B------:R-:W-:Y:S01]  /*1edb0*/  IMAD.MOV.U32 R4, RZ, RZ, R215 ;  /* 0x000000ffff047224 */ /* 0x000fe200078e00d7 */
[----:B------:R-:W-:Y:S01]  /*1edc0*/  MOV R2, 0x1 ;  /* 0x0000000100027802 */ /* 0x000fe20000000f00 */
[----:B------:R-:W-:Y:S01]  /*1edd0*/  IMAD.MOV.U32 R215, RZ, RZ, R24 ;  /* 0x000000ffffd77224 */ /* 0x000fe200078e0018 */
[----:B------:R-:W-:Y:S02]  /*1ede0*/  MOV R216, 0x1c1f ;  /* 0x00001c1f00d87802 */ /* 0x000fe40000000f00 */
[----:B------:R-:W-:Y:S02]  /*1edf0*/  MOV R3, 0x1ee10 ;  /* 0x0001ee1000037802 */ /* 0x000fe40000000f00 */
[----:B------:R-:W-:Y:S05]  /*1ee00*/  CALL.REL.NOINC `($__internal_51_$__cuda_sm70_shflsync_idx_p) ;  /* 0x0000348000007944 */ /* 0x000fea0003c00000 */
[----:B------:R-:W-:Y:S01]  /*1ee10*/  MOV R2, R215 ;  /* 0x000000d700027202 */ /* 0x000fe20000000f00 */
[----:B------:R-:W-:Y:S05]  /*1ee20*/  BRA `(.L_x_3578) ;  /* 0xffff176000007947 */ /* 0x000fea000383ffff */
.L_x_3464:
[----:B------:R-:W-:Y:S01]  /*1ee30*/  IMAD.MOV.U32 R215, RZ, RZ, R5 ;  /* 0x000000ffffd77224 */ /* 0x000fe200078e0005 */
[----:B------:R-:W-:Y:S01]  /*1ee40*/  MOV R2, RZ ;  /* 0x000000ff00027202 */ /* 0x000fe20000000f00 */
[----:B------:R-:W-:Y:S01]  /*1ee50*/  IMAD.MOV.U32 R216, RZ, RZ, 0x1c1f ;  /* 0x00001c1fffd87424 */ /* 0x000fe200078e00ff */
[----:B------:R-:W-:-:S02]  /*1ee60*/  MOV R3, 0x1ee80 ;  /* 0x0001ee8000037802 */ /* 0x000fc40000000f00 */
[----:B------:R-:W-:Y:S05]  /*1ee70*/  CALL.REL.NOINC `($__internal_51_$__cuda_sm70_shflsync_idx_p) ;  /* 0x0000341000007944 */ /* 0x000fea0003c00000 */
[----:B------:R-:W-:Y:S01]  /*1ee80*/  MOV R4, R215 ;  /* 0x000000d700047202 */ /* 0x000fe20000000f00 */
[----:B------:R-:W-:Y:S05]  /*1ee90*/  BRA `(.L_x_3579) ;  /* 0xffff20e000007947 */ /* 0x000fea000383ffff */
.L_x_3465:
[----:B------:R-:W-:Y:S01]  /*1eea0*/  IMAD.MOV.U32 R215, RZ, RZ, R6 ;  /* 0x000000ffffd77224 */ /* 0x000fe200078e0006 */
[----:B------:R-:W-:Y:S01]  /*1eeb0*/  MOV R2, RZ ;  /* 0x000000ff00027202 */ /* 0x000fe20000000f00 */
[----:B------:R-:W-:Y:S01]  /*1eec0*/  IMAD.MOV.U32 R216, RZ, RZ, 0x1c1f ;  /* 0x00001c1fffd87424 */ /* 0x000fe200078e00ff */
[----:B------:R-:W-:-:S02]  /*1eed0*/  MOV R3, 0x1eef0 ;  /* 0x0001eef000037802 */ /* 0x000fc40000000f00 */
[----:B-12---:R-:W-:Y:S05]  /*1eee0*/  CALL.REL.NOINC `($__internal_51_$__cuda_sm70_shflsync_idx_p) ;  /* 0x000033a000007944 */ /* 0x006fea0003c00000 */
[----:B------:R-:W-:Y:S01]  /*1eef0*/  MOV R0, R215 ;  /* 0x000000d700007202 */ /* 0x000fe20000000f00 */
[----:B------:R-:W-:Y:S05]  /*1ef00*/  BRA `(.L_x_3580) ;  /* 0xffff209000007947 */ /* 0x000fea000383ffff */
.L_x_3468:
[----:B------:R-:W-:Y:S01]  /*1ef10*/  IMAD.MOV.U32 R215, RZ, RZ, R5 ;  /* 0x000000ffffd77224 */ /* 0x000fe200078e0005 */
[----:B--2---:R-:W-:Y:S01]  /*1ef20*/  MOV R2, 0x1 ;  /* 0x0000000100027802 */ /* 0x004fe20000000f00 */
[----:B------:R-:W-:Y:S01]  /*1ef30*/  IMAD.MOV.U32 R216, RZ, RZ, 0x1c1f ;  /* 0x00001c1fffd87424 */ /* 0x000fe200078e00ff */
[----:B------:R-:W-:-:S03]  /*1ef40*/  MOV R3, 0x1ef60 ;  /* 0x0001ef6000037802 */ /* 0x000fc60000000f00 */
[----:B-1-34-:R-:W-:Y:S05]  /*1ef50*/  CALL.REL.NOINC `($__internal_51_$__cuda_sm70_shflsync_idx_p) ;  /* 0x0000333000007944 */ /* 0x01afea0003c00000 */
        /* <DEDUP_REMOVED lines=8> */
.L_x_3469:
[----:B------:R-:W-:Y:S01]  /*1efe0*/  IMAD.MOV.U32 R215, RZ, RZ, R0 ;  /* 0x000000ffffd77224 */ /* 0x000fe200078e0000 */
[----:B------:R-:W-:Y:S01]  /*1eff0*/  MOV R2, RZ ;  /* 0x000000ff00027202 */ /* 0x000fe20000000f00 */
[----:B------:R-:W-:Y:S01]  /*1f000*/  IMAD.MOV.U32 R216, RZ, RZ, 0x1c1f ;  /* 0x00001c1fffd87424 */ /* 0x000fe200078e00ff */
[----:B------:R-:W-:Y:S02]  /*1f010*/  MOV R3, 0x1f030 ;  /* 0x0001f03000037802 */ /* 0x000fe40000000f00 */
[----:B------:R-:W-:Y:S05]  /*1f020*/  CALL.REL.NOINC `($__internal_51_$__cuda_sm70_shflsync_idx_p) ;  /* 0x0000326000007944 */ /* 0x000fea0003c00000 */
[----:B------:R-:W-:Y:S01]  /*1f030*/  MOV R2, R215 ;  /* 0x000000d700027202 */ /* 0x000fe20000000f00 */
[----:B------:R-:W-:Y:S05]  /*1f040*/  BRA `(.L_x_3582) ;  /* 0xffff230000007947 */ /* 0x000fea000383ffff */
.L_x_3470:
[----:B------:R-:W-:Y:S01]  /*1f050*/  IMAD.MOV.U32 R215, RZ, RZ, R0 ;  /* 0x000000ffffd77224 */ /* 0x000fe200078e0000 */
[----:B------:R-:W-:Y:S01]  /*1f060*/  MOV R2, 0x1 ;  /* 0x0000000100027802 */ /* 0x000fe20000000f00 */
[----:B------:R-:W-:Y:S01]  /*1f070*/  IMAD.MOV.U32 R216, RZ, RZ, 0x1c1f ;  /* 0x00001c1fffd87424 */ /* 0x000fe200078e00ff */
[----:B------:R-:W-:Y:S02]  /*1f080*/  MOV R3, 0x1f0a0 ;  /* 0x0001f0a000037802 */ /* 0x000fe40000000f00 */
[----:B-1----:R-:W-:Y:S05]  /*1f090*/  CALL.REL.NOINC `($__internal_51_$__cuda_sm70_shflsync_idx_p) ;  /* 0x000031f000007944 */ /* 0x002fea0003c00000 */
        /* <DEDUP_REMOVED lines=30> */
[----:B------:R-:W-:Y:S05]  /*1f280*/  CALL.REL.NOINC `($__internal_51_$__cuda_sm70_shflsync_idx_p) ;  /* 0x0000300000007944 */ /* 0x000fea0003c00000 */
[----:B------:R-:W-:Y:S01]  /*1f290*/  IMAD.IADD R2, R4, 0x1, R215 ;  /* 0x0000000104027824 */ /* 0x000fe200078e02d7 */
[----:B------:R-:W-:Y:S01]  /*1f2a0*/  MOV R3, 0x1f480 ;  /* 0x0001f48000037802 */ /* 0x000fe20000000f00 */
[----:B------:R-:W-:-:S02]  /*1f2b0*/  IMAD.MOV.U32 R215, RZ, RZ, R0 ;  /* 0x000000ffffd77224 */ /* 0x000fc400078e0000 */
        /* <DEDUP_REMOVED lines=27> */
[----:B------:R-:W-:Y:S05]  /*1f470*/  CALL.REL.NOINC `($__internal_51_$__cuda_sm70_shflsync_idx_p) ;  /* 0x00002e1000007944 */ /* 0x000fea0003c00000 */
        /* <DEDUP_REMOVED lines=73> */
[----:B------:R-:W-:Y:S05]  /*1f910*/  CALL.REL.NOINC `($__internal_50_$__cuda_sm70_shflsync_bfly_p) ;  /* 0x0000291000007944 */ /* 0x000fea0003c00000 */
[----:B------:R-:W-:Y:S01]  /*1f920*/  FMNMX.FTZ R106, R106, R0, !PT ;  /* 0x000000006a6a7209 */ /* 0x000fe20007810000 */
[----:B------:R-:W-:Y:S01]  /*1f930*/  IMAD.MOV.U32 R0, RZ, RZ, 0x1 ;  /* 0x00000001ff007424 */ /* 0x000fe200078e00ff */
[----:B------:R-:W-:-:S03]  /*1f940*/  MOV R2, 0x1f970 ;  /* 0x0001f97000027802 */ /* 0x000fc60000000f00 */
[----:B------:R-:W-:Y:S02]  /*1f950*/  IMAD.MOV.U32 R4, RZ, RZ, R106 ;  /* 0x000000ffff047224 */ /* 0x000fe400078e006a */
[----:B------:R-:W-:Y:S05]  /*1f960*/  CALL.REL.NOINC `($__internal_50_$__cuda_sm70_shflsync_bfly_p) ;  /* 0x000028c000007944 */ /* 0x000fea0003c00000 */
[----:B------:R-:W-:Y:S01]  /*1f970*/  FMNMX.FTZ R106, R106, R0, !PT ;  /* 0x000000006a6a7209 */ /* 0x000fe20007810000 */
[----:B------:R-:W-:Y:S01]  /*1f980*/  IMAD.MOV.U32 R4, RZ, RZ, R105 ;  /* 0x000000ffff047224 */ /* 0x000fe200078e0069 */
[----:B------:R-:W-:Y:S01]  /*1f990*/  MOV R2, 0x1f9c0 ;  /* 0x0001f9c000027802 */ /* 0x000fe20000000f00 */
[----:B------:R-:W-:Y:S02]  /*1f9a0*/  IMAD.MOV.U32 R0, RZ, RZ, 0x2 ;  /* 0x00000002ff007424 */ /* 0x000fe400078e00ff */
        /* <DEDUP_REMOVED lines=26> */
[----:B------:R-:W-:Y:S01]  /*1fb50*/  MOV R10, R0 ;  /* 0x00000000000a7202 */ /* 0x000fe20000000f00 */
[----:B------:R-:W-:Y:S05]  /*1fb60*/  BRA `(.L_x_3583) ;  /* 0xffff225000007947 */ /* 0x000fea000383ffff */
.L_x_3474:
[----:B------:R-:W-:Y:S01]  /*1fb70*/  MOV R2, RZ ;  /* 0x000000ff00027202 */ /* 0x000fe20000000f00 */
[----:B------:R-:W-:Y:S01]  /*1fb80*/  IMAD.MOV.U32 R215, RZ, RZ, R5 ;  /* 0x000000ffffd77224 */ /* 0x000fe200078e0005 */
[----:B------:R-:W-:Y:S01]  /*1fb90*/  MOV R3, 0x1fbc0 ;  /* 0x0001fbc000037802 */ /* 0x000fe20000000f00 */
[----:B------:R-:W-:Y:S02]  /*1fba0*/  IMAD.MOV.U32 R216, RZ, RZ, 0x1c1f ;  /* 0x00001c1fffd87424 */ /* 0x000fe400078e00ff */
[----:B------:R-:W-:Y:S05]  /*1fbb0*/  CALL.REL.NOINC `($__internal_51_$__cuda_sm70_shflsync_idx_p) ;  /* 0x000026d000007944 */ /* 0x000fea0003c00000 */
[----:B------:R-:W-:Y:S01]  /*1fbc0*/  MOV R4, R215 ;  /* 0x000000d700047202 */ /* 0x000fe20000000f00 */
[----:B------:R-:W-:-:S05]  /*1fbd0*/  BRA `(.L_x_3584) ;  /* 0xffff362000007947 */ /* 0x000fca000383ffff */
.L_x_3475:
[----:B------:R-:W-:Y:S01]  /*1fbe0*/  MOV R2, RZ ;  /* 0x000000ff00027202 */ /* 0x000fe20000000f00 */
[----:B------:R-:W-:Y:S01]  /*1fbf0*/  IMAD.MOV.U32 R215, RZ, RZ, R10 ;  /* 0x000000ffffd77224 */ /* 0x000fe200078e000a */
[----:B------:R-:W-:Y:S01]  /*1fc00*/  MOV R3, 0x1fc30 ;  /* 0x0001fc3000037802 */ /* 0x000fe20000000f00 */
[----:B------:R-:W-:Y:S02]  /*1fc10*/  IMAD.MOV.U32 R216, RZ, RZ, 0x1c1f ;  /* 0x00001c1fffd87424 */ /* 0x000fe400078e00ff */
[----:B-12---:R-:W-:Y:S05]  /*1fc20*/  CALL.REL.NOINC `($__internal_51_$__cuda_sm70_shflsync_idx_p) ;  /* 0x0000266000007944 */ /* 0x006fea0003c00000 */
[----:B------:R-:W-:Y:S01]  /*1fc30*/  MOV R0, R215 ;  /* 0x000000d700007202 */ /* 0x000fe20000000f00 */
[----:B------:R-:W-:-:S05]  /*1fc40*/  BRA `(.L_x_3585) ;  /* 0xffff35d000007947 */ /* 0x000fca000383ffff */
.L_x_3476:
[----:B----4-:R-:W-:Y:S01]  /*1fc50*/  MOV R2, 0x1 ;  /* 0x0000000100027802 */ /* 0x010fe20000000f00 */
[----:B------:R-:W-:Y:S01]  /*1fc60*/  IMAD.MOV.U32 R215, RZ, RZ, R5 ;  /* 0x000000ffffd77224 */ /* 0x000fe200078e0005 */
[----:B------:R-:W-:Y:S01]  /*1fc70*/  MOV R3, 0x1fca0 ;  /* 0x0001fca000037802 */ /* 0x000fe20000000f00 */
[----:B------:R-:W-:Y:S02]  /*1fc80*/  IMAD.MOV.U32 R216, RZ, RZ, 0x1c1f ;  /* 0x00001c1fffd87424 */ /* 0x000fe400078e00ff */
[----:B-1----:R-:W-:Y:S05]  /*1fc90*/  CALL.REL.NOINC `($__internal_51_$__cuda_sm70_shflsync_idx_p) ;  /* 0x000025f000007944 */ /* 0x002fea0003c00000 */
[----:B------:R-:W-:Y:S01]  /*1fca0*/  MOV R2, 0x1 ;  /* 0x0000000100027802 */ /* 0x000fe20000000f00 */
[----:B------:R-:W-:Y:S01]  /*1fcb0*/  IMAD.MOV.U32 R4, RZ, RZ, R215 ;  /* 0x000000ffff047224 */ /* 0x000fe200078e00d7 */
[----:B------:R-:W-:Y:S01]  /*1fcc0*/  MOV R216, 0x1c1f ;  /* 0x00001c1f00d87802 */ /* 0x000fe20000000f00 */
[----:B------:R-:W-:Y:S01]  /*1fcd0*/  IMAD.MOV.U32 R215, RZ, RZ, R10 ;  /* 0x000000ffffd77224 */ /* 0x000fe200078e000a */
[----:B------:R-:W-:Y:S02]  /*1fce0*/  MOV R3, 0x1fd00 ;  /* 0x0001fd0000037802 */ /* 0x000fe40000000f00 */
[----:B------:R-:W-:Y:S05]  /*1fcf0*/  CALL.REL.NOINC `($__internal_51_$__cuda_sm70_shflsync_idx_p) ;  /* 0x0000259000007944 */ /* 0x000fea0003c00000 */
[----:B------:R-:W-:Y:S01]  /*1fd00*/  MOV R0, R215 ;  /* 0x000000d700007202 */ /* 0x000fe20000000f00 */
[----:B------:R-:W-:-:S05]  /*1fd10*/  BRA `(.L_x_3586) ;  /* 0xffff368000007947 */ /* 0x000fca000383ffff */
.L_x_3479:
[----:B------:R-:W-:Y:S01]  /*1fd20*/  MOV R2, RZ ;  /* 0x000000ff00027202 */ /* 0x000fe20000000f00 */
[----:B------:R-:W-:Y:S01]  /*1fd30*/  IMAD.MOV.U32 R215, RZ, RZ, R106 ;  /* 0x000000ffffd77224 */ /* 0x000fe200078e006a */
[----:B------:R-:W-:Y:S01]  /*1fd40*/  MOV R3, 0x1fd70 ;  /* 0x0001fd7000037802 */ /* 0x000fe20000000f00 */
[----:B------:R-:W-:Y:S02]  /*1fd50*/  IMAD.MOV.U32 R216, RZ, RZ, 0x1c1f ;  /* 0x00001c1fffd87424 */ /* 0x000fe400078e00ff */
[----:B------:R-:W-:Y:S05]  /*1fd60*/  CALL.REL.NOINC `($__internal_51_$__cuda_sm70_shflsync_idx_p) ;  /* 0x0000252000007944 */ /* 0x000fea0003c00000 */
[----:B------:R-:W-:Y:S01]  /*1fd70*/  MOV R4, R215 ;  /* 0x000000d700047202 */ /* 0x000fe20000000f00 */
[----:B------:R-:W-:-:S05]  /*1fd80*/  BRA `(.L_x_3587) ;  /* 0xffff3fd000007947 */ /* 0x000fca000383ffff */
.L_x_3480:
[----:B------:R-:W-:Y:S01]  /*1fd90*/  MOV R2, RZ ;  /* 0x000000ff00027202 */ /* 0x000fe20000000f00 */
[----:B------:R-:W-:Y:S01]  /*1fda0*/  IMAD.MOV.U32 R215, RZ, RZ, R172 ;  /* 0x000000ffffd77224 */ /* 0x000fe200078e00ac */
[----:B------:R-:W-:Y:S01]  /*1fdb0*/  MOV R3, 0x1fde0 ;  /* 0x0001fde000037802 */ /* 0x000fe20000000f00 */
[----:B------:R-:W-:Y:S02]  /*1fdc0*/  IMAD.MOV.U32 R216, RZ, RZ, 0x1c1f ;  /* 0x00001c1fffd87424 */ /* 0x000fe400078e00ff */
[----:B-12---:R-:W-:Y:S05]  /*1fdd0*/  CALL.REL.NOINC `($__internal_51_$__cuda_sm70_shflsync_idx_p) ;  /* 0x000024b000007944 */ /* 0x006fea0003c00000 */
[----:B------:R-:W-:Y:S01]  /*1fde0*/  MOV R0, R215 ;  /* 0x000000d700007202 */ /* 0x000fe20000000f00 */
[----:B------:R-:W-:-:S05]  /*1fdf0*/  BRA `(.L_x_3588) ;  /* 0xffff3f8000007947 */ /* 0x000fca000383ffff */
.L_x_3481:
[----:B---3--:R-:W-:Y:S01]  /*1fe00*/  MOV R2, 0x1 ;  /* 0x0000000100027802 */ /* 0x008fe20000000f00 */
[----:B------:R-:W-:Y:S01]  /*1fe10*/  IMAD.MOV.U32 R215, RZ, RZ, R106 ;  /* 0x000000ffffd77224 */ /* 0x000fe200078e006a */
[----:B------:R-:W-:Y:S01]  /*1fe20*/  MOV R3, 0x1fe50 ;  /* 0x0001fe5000037802 */ /* 0x000fe20000000f00 */
[----:B------:R-:W-:Y:S03]  /*1fe30*/  IMAD.MOV.U32 R216, RZ, RZ, 0x1c1f ;  /* 0x00001c1fffd87424 */ /* 0x000fe600078e00ff */
        /* <DEDUP_REMOVED lines=9> */
.L_x_3482:
[----:B------:R-:W-:Y:S01]  /*1fed0*/  MOV R2, RZ ;  /* 0x000000ff00027202 */ /* 0x000fe20000000f00 */
[----:B------:R-:W-:Y:S01]  /*1fee0*/  IMAD.MOV.U32 R215, RZ, RZ, R4 ;  /* 0x000000ffffd77224 */ /* 0x000fe200078e0004 */
[----:B------:R-:W-:Y:S01]  /*1fef0*/  MOV R3, 0x1ff20 ;  /* 0x0001ff2000037802 */ /* 0x000fe20000000f00 */
[----:B------:R-:W-:Y:S02]  /*1ff00*/  IMAD.MOV.U32 R216, RZ, RZ, 0x1c1f ;  /* 0x00001c1fffd87424 */ /* 0x000fe400078e00ff */
[----:B------:R-:W-:Y:S05]  /*1ff10*/  CALL.REL.NOINC `($__internal_51_$__cuda_sm70_shflsync_idx_p) ;  /* 0x0000237000007944 */ /* 0x000fea0003c00000 */
[----:B------:R-:W-:Y:S01]  /*1ff20*/  MOV R0, R215 ;  /* 0x000000d700007202 */ /* 0x000fe20000000f00 */
[----:B------:R-:W-:-:S05]  /*1ff30*/  BRA `(.L_x_3590) ;  /* 0xffff41c000007947 */ /* 0x000fca000383ffff */
.L_x_3483:
[----:B------:R-:W-:Y:S01]  /*1ff40*/  MOV R2, 0x1 ;  /* 0x0000000100027802 */ /* 0x000fe20000000f00 */
[----:B------:R-:W-:Y:S01]  /*1ff50*/  IMAD.MOV.U32 R215, RZ, RZ, R4 ;  /* 0x000000ffffd77224 */ /* 0x000fe200078e0004 */
[----:B------:R-:W-:Y:S01]  /*1ff60*/  MOV R3, 0x1ff90 ;  /* 0x0001ff9000037802 */ /* 0x000fe20000000f00 */
[----:B------:R-:W-:Y:S02]  /*1ff70*/  IMAD.MOV.U32 R216, RZ, RZ, 0x1c1f ;  /* 0x00001c1fffd87424 */ /* 0x000fe400078e00ff */
[----:B-1----:R-:W-:Y:S05]  /*1ff80*/  CALL.REL.NOINC `($__internal_51_$__cuda_sm70_shflsync_idx_p) ;  /* 0x0000230000007944 */ /* 0x002fea0003c00000 */
        /* <DEDUP_REMOVED lines=29> */
[----:B------:R-:W-:Y:S05]  /*20160*/  CALL.REL.NOINC `($__internal_51_$__cuda_sm70_shflsync_idx_p) ;  /* 0x0000212000007944 */ /* 0x000fea0003c00000 */
[----:B------:R-:W-:Y:S01]  /*20170*/  MOV R3, 0x20350 ;  /* 0x0002035000037802 */ /* 0x000fe20000000f00 */
[----:B------:R-:W-:Y:S02]  /*20180*/  IMAD.IADD R215, R5, 0x1, R215 ;  /* 0x0000000105d77824 */ /* 0x000fe400078e02d7 */
[----:B------:R-:W-:Y:S02]  /*20190*/  IMAD.MOV.U32 R2, RZ, RZ, 0x3 ;  /* 0x00000003ff027424 */ /* 0x000fe400078e00ff */
        /* <DEDUP_REMOVED lines=19> */
[----:B------:R-:W-:Y:S01]  /*202d0*/  ISETP.GT.AND P0, PT, R215, 0x29, PT ;  /* 0x00000029d700780c */ /* 0x000fe20003f04270 */
[----:B------:R-:W-:Y:S01]  /*202e0*/  IMAD.MOV.U32 R215, RZ, RZ, R4 ;  /* 0x000000ffffd77224 */ /* 0x000fe200078e0004 */
[----:B------:R-:W-:Y:S02]  /*202f0*/  FSEL R24, R33, -INF , P4 ;  /* 0xff80000021187808 */ /* 0x000fe40002000000 */
[----:B------:R-:W-:Y:S02]  /*20300*/  FSEL R20, R44, -INF , P3 ;  /* 0xff8000002c147808 */ /* 0x000fe40001800000 */
[----:B------:R-:W-:Y:S02]  /*20310*/  FSEL R17, R45, -INF , P2 ;  /* 0xff8000002d117808 */ /* 0x000fe40001000000 */
[----:B------:R-:W-:Y:S02]  /*20320*/  FSEL R16, R48, -INF , P1 ;  /* 0xff80000030107808 */ /* 0x000fe40000800000 */
[----:B------:R-:W-:Y:S02]  /*20330*/  FSEL R13, R49, -INF , P0 ;  /* 0xff800000310d7808 */ /* 0x000fe40000000000 */
[----:B------:R-:W-:Y:S05]  /*20340*/  CALL.REL.NOINC `($__internal_51_$__cuda_sm70_shflsync_idx_p) ;  /* 0x00001f4000007944 */ /* 0x000fea0003c00000 */
[----:B------:R-:W-:Y:S01]  /*20350*/  FMNMX.FTZ R4, R176, R6, !PT ;  /* 0x00000006b0047209 */ /* 0x000fe20007810000 */
[----:B------:R-:W-:Y:S01]  /*20360*/  IMAD.IADD R5, R5, 0x1, R215 ;  /* 0x0000000105057824 */ /* 0x000fe200078e02d7 */
[----:B------:R-:W-:Y:S01]  /*20370*/  MOV R2, 0x20810 ;  /* 0x0002081000027802 */ /* 0x000fe20000000f00 */
[----:B------:R-:W-:Y:S01]  /*20380*/  IMAD.MOV.U32 R0, RZ, RZ, 0x2 ;  /* 0x00000002ff007424 */ /* 0x000fe200078e00ff */
[----:B------:R-:W-:Y:S02]  /*20390*/  FMNMX.FTZ R4, R187, R4, !PT ;  /* 0x00000004bb047209 */ /* 0x000fe40007810000 */
        /* <DEDUP_REMOVED lines=70> */
[----:B------:R-:W-:Y:S05]  /*20800*/  CALL.REL.NOINC `($__internal_50_$__cuda_sm70_shflsync_bfly_p) ;  /* 0x00001a2000007944 */ /* 0x000fea0003c00000 */
[----:B------:R-:W-:Y:S01]  /*20810*/  FMNMX.FTZ R4, R4, R0, !PT ;  /* 0x0000000004047209 */ /* 0x000fe20007810000 */
[----:B------:R-:W-:Y:S01]  /*20820*/  IMAD.MOV.U32 R0, RZ, RZ, 0x1 ;  /* 0x00000001ff007424 */ /* 0x000fe200078e00ff */
[----:B------:R-:W-:Y:S02]  /*20830*/  MOV R2, 0x20850 ;  /* 0x0002085000027802 */ /* 0x000fe40000000f00 */
        /* <DEDUP_REMOVED lines=28> */
[----:B------:R-:W-:-:S05]  /*20a00*/  BRA `(.L_x_3591) ;  /* 0xffff416000007947 */ /* 0x000fca000383ffff */
.L_x_3486:
[----:B-1--4-:R-:W-:Y:S01]  /*20a10*/  MOV R2, RZ ;  /* 0x000000ff00027202 */ /* 0x012fe20000000f00 */
[----:B------:R-:W-:Y:S01]  /*20a20*/  IMAD.MOV.U32 R215, RZ, RZ, R4 ;  /* 0x000000ffffd77224 */ /* 0x000fe200078e0004 */
[----:B------:R-:W-:Y:S01]  /*20a30*/  MOV R3, 0x20a60 ;  /* 0x00020a6000037802 */ /* 0x000fe20000000f00 */
[----:B------:R-:W-:Y:S02]  /*20a40*/  IMAD.MOV.U32 R216, RZ, RZ, 0x1c1f ;  /* 0x00001c1fffd87424 */ /* 0x000fe400078e00ff */
[----:B------:R-:W-:Y:S05]  /*20a50*/  CALL.REL.NOINC `($__internal_51_$__cuda_sm70_shflsync_idx_p) ;  /* 0x0000183000007944 */ /* 0x000fea0003c00000 */
[----:B------:R-:W-:Y:S01]  /*20a60*/  MOV R0, R215 ;  /* 0x000000d700007202 */ /* 0x000fe20000000f00 */
[----:B------:R-:W-:-:S05]  /*20a70*/  BRA `(.L_x_3592) ;  /* 0xffff5ba000007947 */ /* 0x000fca000383ffff */
.L_x_3489:
[----:B--2---:R-:W-:Y:S01]  /*20a80*/  MOV R2, 0x1 ;  /* 0x0000000100027802 */ /* 0x004fe20000000f00 */
[----:B------:R-:W-:Y:S01]  /*20a90*/  IMAD.MOV.U32 R215, RZ, RZ, R4 ;  /* 0x000000ffffd77224 */ /* 0x000fe200078e0004 */
[----:B------:R-:W-:Y:S01]  /*20aa0*/  MOV R3, 0x20ad0 ;  /* 0x00020ad000037802 */ /* 0x000fe20000000f00 */
[----:B------:R-:W-:Y:S02]  /*20ab0*/  IMAD.MOV.U32 R216, RZ, RZ, 0x1c1f ;  /* 0x00001c1fffd87424 */ /* 0x000fe400078e00ff */
[----:B------:R-:W-:Y:S05]  /*20ac0*/  CALL.REL.NOINC `($__internal_51_$__cuda_sm70_shflsync_idx_p) ;  /* 0x000017c000007944 */ /* 0x000fea0003c00000 */
        /* <DEDUP_REMOVED lines=8> */
.L_x_3492:
[----:B------:R-:W-:Y:S01]  /*20b50*/  MOV R2, RZ ;  /* 0x000000ff00027202 */ /* 0x000fe20000000f00 */
[----:B------:R-:W-:Y:S01]  /*20b60*/  IMAD.MOV.U32 R215, RZ, RZ, R174 ;  /* 0x000000ffffd77224 */ /* 0x000fe200078e00ae */
[----:B------:R-:W-:Y:S01]  /*20b70*/  MOV R3, 0x20ba0 ;  /* 0x00020ba000037802 */ /* 0x000fe20000000f00 */
[----:B------:R-:W-:Y:S02]  /*20b80*/  IMAD.MOV.U32 R216, RZ, RZ, 0x1c1f ;  /* 0x00001c1fffd87424 */ /* 0x000fe400078e00ff */
[----:B------:R-:W-:Y:S05]  /*20b90*/  CALL.REL.NOINC `($__internal_51_$__cuda_sm70_shflsync_idx_p) ;  /* 0x000016f000007944 */ /* 0x000fea0003c00000 */
[----:B------:R-:W-:Y:S01]  /*20ba0*/  MOV R4, R215 ;  /* 0x000000d700047202 */ /* 0x000fe20000000f00 */
[----:B------:R-:W-:-:S05]  /*20bb0*/  BRA `(.L_x_3594) ;  /* 0xffff65b000007947 */ /* 0x000fca000383ffff */
.L_x_3493:
[----:B------:R-:W-:Y:S01]  /*20bc0*/  MOV R2, RZ ;  /* 0x000000ff00027202 */ /* 0x000fe20000000f00 */
[----:B------:R-:W-:Y:S01]  /*20bd0*/  IMAD.MOV.U32 R215, RZ, RZ, R175 ;  /* 0x000000ffffd77224 */ /* 0x000fe200078e00af */
[----:B------:R-:W-:Y:S01]  /*20be0*/  MOV R3, 0x20c10 ;  /* 0x00020c1000037802 */ /* 0x000fe20000000f00 */
[----:B------:R-:W-:Y:S02]  /*20bf0*/  IMAD.MOV.U32 R216, RZ, RZ, 0x1c1f ;  /* 0x00001c1fffd87424 */ /* 0x000fe400078e00ff */
[----:B-12---:R-:W-:Y:S05]  /*20c00*/  CALL.REL.NOINC `($__internal_51_$__cuda_sm70_shflsync_idx_p) ;  /* 0x0000168000007944 */ /* 0x006fea0003c00000 */
[----:B------:R-:W-:Y:S01]  /*20c10*/  MOV R0, R215 ;  /* 0x000000d700007202 */ /* 0x000fe20000000f00 */
[----:B------:R-:W-:-:S05]  /*20c20*/  BRA `(.L_x_3595) ;  /* 0xffff656000007947 */ /* 0x000fca000383ffff */
.L_x_3494:
[----:B----4-:R-:W-:Y:S01]  /*20c30*/  MOV R2, 0x1 ;  /* 0x0000000100027802 */ /* 0x010fe20000000f00 */
[----:B------:R-:W-:Y:S01]  /*20c40*/  IMAD.MOV.U32 R215, RZ, RZ, R174 ;  /* 0x000000ffffd77224 */ /* 0x000fe200078e00ae */
[----:B------:R-:W-:Y:S01]  /*20c50*/  MOV R3, 0x20c80 ;  /* 0x00020c8000037802 */ /* 0x000fe20000000f00 */
[----:B------:R-:W-:Y:S03]  /*20c60*/  IMAD.MOV.U32 R216, RZ, RZ, 0x1c1f ;  /* 0x00001c1fffd87424 */ /* 0x000fe600078e00ff */
[----:B-1-3--:R-:W-:Y:S05]  /*20c70*/  CALL.REL.NOINC `($__internal_51_$__cuda_sm70_shflsync_idx_p) ;  /* 0x0000161000007944 */ /* 0x00afea0003c00000 */
        /* <DEDUP_REMOVED lines=8> */
.L_x_3495:
[----:B------:R-:W-:Y:S02]  /*20d00*/  MOV R0, 0x2 ;  /* 0x0000000200007802 */ /* 0x000fe40000000f00 */
[----:B------:R-:W-:Y:S02]  /*20d10*/  MOV R2, 0x20d30 ;  /* 0x00020d3000027802 */ /* 0x000fe40000000f00 */
[----:B--2---:R-:W-:Y:S05]  /*20d20*/  CALL.REL.NOINC `($__internal_50_$__cuda_sm70_shflsync_bfly_p) ;  /* 0x0000150000007944 */ /* 0x004fea0003c00000 */
[----:B------:R-:W-:-:S05]  /*20d30*/  BRA `(.L_x_3597) ;  /* 0xffff695000007947 */ /* 0x000fca000383ffff */
.L_x_3496:
[----:B------:R-:W-:Y:S02]  /*20d40*/  MOV R0, 0x1 ;  /* 0x0000000100007802 */ /* 0x000fe40000000f00 */
[----:B------:R-:W-:Y:S02]  /*20d50*/  MOV R2, 0x20d70 ;  /* 0x00020d7000027802 */ /* 0x000fe40000000f00 */
[----:B--2---:R-:W-:Y:S05]  /*20d60*/  CALL.REL.NOINC `($__internal_50_$__cuda_sm70_shflsync_bfly_p) ;  /* 0x000014c000007944 */ /* 0x004fea0003c00000 */
        /* <DEDUP_REMOVED lines=28> */
.L_x_3498:
[----:B------:R-:W-:Y:S01]  /*20f30*/  IMAD.MOV.U32 R4, RZ, RZ, R214 ;  /* 0x000000ffff047224 */ /* 0x000fe200078e00d6 */
[----:B------:R-:W-:-:S02]  /*20f40*/  MOV R0, 0x2 ;  /* 0x0000000200007802 */ /* 0x000fc40000000f00 */
[----:B------:R-:W-:Y:S02]  /*20f50*/  MOV R2, 0x20f70 ;  /* 0x00020f7000027802 */ /* 0x000fe40000000f00 */
[----:B------:R-:W-:Y:S05]  /*20f60*/  CALL.REL.NOINC `($__internal_50_$__cuda_sm70_shflsync_bfly_p) ;  /* 0x000012c000007944 */ /* 0x000fea0003c00000 */
[----:B------:R-:W-:Y:S05]  /*20f70*/  BRA `(.L_x_3599) ;  /* 0xffff7fd000007947 */ /* 0x000fea000383ffff */
.L_x_3499:
[----:B------:R-:W-:Y:S02]  /*20f80*/  MOV R0, 0x1 ;  /* 0x0000000100007802 */ /* 0x000fe40000000f00 */
[----:B------:R-:W-:Y:S02]  /*20f90*/  MOV R2, 0x20fb0 ;  /* 0x00020fb000027802 */ /* 0x000fe40000000f00 */
[----:B-1----:R-:W-:Y:S05]  /*20fa0*/  CALL.REL.NOINC `($__internal_50_$__cuda_sm70_shflsync_bfly_p) ;  /* 0x0000128000007944 */ /* 0x002fea0003c00000 */
[----:B------:R-:W-:Y:S01]  /*20fb0*/  FADD.FTZ R9, R4, R0 ;  /* 0x0000000004097221 */ /* 0x000fe20000010000 */
[----:B------:R-:W-:Y:S02]  /*20fc0*/  MOV R4, R213 ;  /* 0x000000d500047202 */ /* 0x000fe40000000f00 */
[----:B------:R-:W-:Y:S02]  /*20fd0*/  MOV R0, 0x2 ;  /* 0x0000000200007802 */ /* 0x000fe40000000f00 */
[----:B------:R-:W-:Y:S02]  /*20fe0*/  MOV R2, 0x21000 ;  /* 0x0002100000027802 */ /* 0x000fe40000000f00 */
[----:B------:R-:W-:Y:S05]  /*20ff0*/  CALL.REL.NOINC `($__internal_50_$__cuda_sm70_shflsync_bfly_p) ;  /* 0x0000123000007944 */ /* 0x000fea0003c00000 */
[----:B------:R-:W-:Y:S01]  /*21000*/  FADD.FTZ R8, R213, R0 ;  /* 0x00000000d5087221 */ /* 0x000fe20000010000 */
[----:B------:R-:W-:Y:S02]  /*21010*/  MOV R0, 0x1 ;  /* 0x0000000100007802 */ /* 0x000fe40000000f00 */
[----:B------:R-:W-:-:S02]  /*21020*/  MOV R2, 0x21050 ;  /* 0x0002105000027802 */ /* 0x000fc40000000f00 */
[----:B------:R-:W-:Y:S02]  /*21030*/  MOV R4, R8 ;  /* 0x0000000800047202 */ /* 0x000fe40000000f00 */
[----:B------:R-:W-:Y:S05]  /*21040*/  CALL.REL.NOINC `($__internal_50_$__cuda_sm70_shflsync_bfly_p) ;  /* 0x000011e000007944 */ /* 0x000fea0003c00000 */
[----:B------:R-:W-:Y:S01]  /*21050*/  FADD.FTZ R8, R8, R0 ;  /* 0x0000000008087221 */ /* 0x000fe20000010000 */
[----:B------:R-:W-:Y:S02]  /*21060*/  MOV R4, R231 ;  /* 0x000000e700047202 */ /* 0x000fe40000000f00 */
[----:B------:R-:W-:Y:S02]  /*21070*/  MOV R0, 0x2 ;  /* 0x0000000200007802 */ /* 0x000fe40000000f00 */
[----:B------:R-:W-:Y:S02]  /*21080*/  MOV R2, 0x210a0 ;  /* 0x000210a000027802 */ /* 0x000fe40000000f00 */
[----:B------:R-:W-:Y:S05]  /*21090*/  CALL.REL.NOINC `($__internal_50_$__cuda_sm70_shflsync_bfly_p) ;  /* 0x0000119000007944 */ /* 0x000fea0003c00000 */
[----:B------:R-:W-:Y:S01]  /*210a0*/  FADD.FTZ R6, R231, R0 ;  /* 0x00000000e7067221 */ /* 0x000fe20000010000 */
[----:B------:R-:W-:Y:S02]  /*210b0*/  MOV R0, 0x1 ;  /* 0x0000000100007802 */ /* 0x000fe40000000f00 */
[----:B------:R-:W-:Y:S02]  /*210c0*/  MOV R2, 0x210f0 ;  /* 0x000210f000027802 */ /* 0x000fe40000000f00 */
[----:B------:R-:W-:-:S02]  /*210d0*/  MOV R4, R6 ;  /* 0x0000000600047202 */ /* 0x000fc40000000f00 */
[----:B------:R-:W-:Y:S05]  /*210e0*/  CALL.REL.NOINC `($__internal_50_$__cuda_sm70_shflsync_bfly_p) ;  /* 0x0000114000007944 */ /* 0x000fea0003c00000 */
[----:B------:R-:W-:Y:S01]  /*210f0*/  FADD.FTZ R6, R6, R0 ;  /* 0x0000000006067221 */ /* 0x000fe20000010000 */
[----:B------:R-:W-:-:S02]  /*21100*/  MOV R4, R232 ;  /* 0x000000e800047202 */ /* 0x000fc40000000f00 */
[----:B------:R-:W-:Y:S02]  /*21110*/  MOV R0, 0x2 ;  /* 0x0000000200007802 */ /* 0x000fe40000000f00 */
[----:B------:R-:W-:Y:S02]  /*21120*/  MOV R2, 0x21140 ;  /* 0x0002114000027802 */ /* 0x000fe40000000f00 */
[----:B------:R-:W-:Y:S05]  /*21130*/  CALL.REL.NOINC `($__internal_50_$__cuda_sm70_shflsync_bfly_p) ;  /* 0x000010f000007944 */ /* 0x000fea0003c00000 */
[----:B------:R-:W-:Y:S01]  /*21140*/  FADD.FTZ R10, R232, R0 ;  /* 0x00000000e80a7221 */ /* 0x000fe20000010000 */
[----:B------:R-:W-:Y:S02]  /*21150*/  MOV R0, 0x1 ;  /* 0x0000000100007802 */ /* 0x000fe40000000f00 */
[----:B------:R-:W-:Y:S02]  /*21160*/  MOV R2, 0x21190 ;  /* 0x0002119000027802 */ /* 0x000fe40000000f00 */
[----:B------:R-:W-:Y:S02]  /*21170*/  MOV R4, R10 ;  /* 0x0000000a00047202 */ /* 0x000fe40000000f00 */
[----:B------:R-:W-:Y:S05]  /*21180*/  CALL.REL.NOINC `($__internal_50_$__cuda_sm70_shflsync_bfly_p) ;  /* 0x000010a000007944 */ /* 0x000fea0003c00000 */
[----:B------:R-:W-:Y:S01]  /*21190*/  MOV R12, R0 ;  /* 0x00000000000c7202 */ /* 0x000fe20000000f00 */
[----:B------:R-:W-:Y:S05]  /*211a0*/  BRA `(.L_x_3600) ;  /* 0xffff7e9000007947 */ /* 0x000fea000383ffff */
.L_x_3506:
[----:B--23--:R-:W-:Y:S01]  /*211b0*/  IMAD.MOV.U32 R215, RZ, RZ, R6 ;  /* 0x000000ffffd77224 */ /* 0x00cfe200078e0006 */
[----:B------:R-:W-:Y:S01]  /*211c0*/  MOV R2, RZ ;  /* 0x000000ff00027202 */ /* 0x000fe20000000f00 */
[----:B------:R-:W-:Y:S01]  /*211d0*/  IMAD.MOV.U32 R216, RZ, RZ, 0x1c1f ;  /* 0x00001c1fffd87424 */ /* 0x000fe200078e00ff */
[----:B------:R-:W-:-:S02]  /*211e0*/  MOV R3, 0x21200 ;  /* 0x0002120000037802 */ /* 0x000fc40000000f00 */
[----:B-1--4-:R-:W-:Y:S05]  /*211f0*/  CALL.REL.NOINC `($__internal_51_$__cuda_sm70_shflsync_idx_p) ;  /* 0x0000109000007944 */ /* 0x012fea0003c00000 */
[----:B------:R-:W-:Y:S01]  /*21200*/  MOV R4, R215 ;  /* 0x000000d700047202 */ /* 0x000fe20000000f00 */
[----:B------:R-:W-:Y:S05]  /*21210*/  BRA `(.L_x_3601) ;  /* 0xffff98d000007947 */ /* 0x000fea000383ffff */
.L_x_3507:
[----:B------:R-:W-:Y:S01]  /*21220*/  IMAD.MOV.U32 R215, RZ, RZ, R12 ;  /* 0x000000ffffd77224 */ /* 0x000fe200078e000c */
[----:B------:R-:W-:Y:S01]  /*21230*/  MOV R2, RZ ;  /* 0x000000ff00027202 */ /* 0x000fe20000000f00 */
[----:B------:R-:W-:Y:S01]  /*21240*/  IMAD.MOV.U32 R216, RZ, RZ, 0x1c1f ;  /* 0x00001c1fffd87424 */ /* 0x000fe200078e00ff */
[----:B------:R-:W-:-:S02]  /*21250*/  MOV R3, 0x21270 ;  /* 0x0002127000037802 */ /* 0x000fc40000000f00 */
[----:B-1234-:R-:W-:Y:S05]  /*21260*/  CALL.REL.NOINC `($__internal_51_$__cuda_sm70_shflsync_idx_p) ;  /* 0x0000102000007944 */ /* 0x01efea0003c00000 */
[----:B------:R-:W-:Y:S01]  /*21270*/  MOV R2, R215 ;  /* 0x000000d700027202 */ /* 0x000fe20000000f00 */
[----:B------:R-:W-:Y:S05]  /*21280*/  BRA `(.L_x_3602) ;  /* 0xffff988000007947 */ /* 0x000fea000383ffff */
.L_x_3510:
[----:B------:R-:W-:Y:S01]  /*21290*/  IMAD.MOV.U32 R215, RZ, RZ, R6 ;  /* 0x000000ffffd77224 */ /* 0x000fe200078e0006 */
[----:B-1--4-:R-:W-:Y:S01]  /*212a0*/  MOV R2, 0x1 ;  /* 0x0000000100027802 */ /* 0x012fe20000000f00 */
[----:B------:R-:W-:Y:S01]  /*212b0*/  IMAD.MOV.U32 R216, RZ, RZ, 0x1c1f ;  /* 0x00001c1fffd87424 */ /* 0x000fe200078e00ff */
[----:B------:R-:W-:-:S02]  /*212c0*/  MOV R3, 0x212e0 ;  /* 0x000212e000037802 */ /* 0x000fc40000000f00 */
[----:B--23--:R-:W-:Y:S05]  /*212d0*/  CALL.REL.NOINC `($__internal_51_$__cuda_sm70_shflsync_idx_p) ;  /* 0x00000fb000007944 */ /* 0x00cfea0003c00000 */
        /* <DEDUP_REMOVED lines=8> */
.L_x_3513:
[----:B------:R-:W-:Y:S01]  /*21360*/  IMAD.MOV.U32 R215, RZ, RZ, R6 ;  /* 0x000000ffffd77224 */ /* 0x000fe200078e0006 */
[----:B-1----:R-:W-:Y:S01]  /*21370*/  MOV R2, 0x2 ;  /* 0x0000000200027802 */ /* 0x002fe20000000f00 */
[----:B------:R-:W-:Y:S01]  /*21380*/  IMAD.MOV.U32 R216, RZ, RZ, 0x1c1f ;  /* 0x00001c1fffd87424 */ /* 0x000fe200078e00ff */
[----:B------:R-:W-:Y:S02]  /*21390*/  MOV R3, 0x213b0 ;  /* 0x000213b000037802 */ /* 0x000fe40000000f00 */
[----:B--23--:R-:W-:Y:S05]  /*213a0*/  CALL.REL.NOINC `($__internal_51_$__cuda_sm70_shflsync_idx_p) ;  /* 0x00000ee000007944 */ /* 0x00cfea0003c00000 */
[----:B------:R-:W-:Y:S01]  /*213b0*/  MOV R4, R215 ;  /* 0x000000d700047202 */ /* 0x000fe20000000f00 */
[----:B------:R-:W-:Y:S05]  /*213c0*/  BRA `(.L_x_3604) ;  /* 0xffff9a4000007947 */ /* 0x000fea000383ffff */
.L_x_3514:
[----:B------:R-:W-:Y:S01]  /*213d0*/  IMAD.MOV.U32 R215, RZ, RZ, R12 ;  /* 0x000000ffffd77224 */ /* 0x000fe200078e000c */
[----:B-1----:R-:W-:Y:S01]  /*213e0*/  MOV R2, 0x2 ;  /* 0x0000000200027802 */ /* 0x002fe20000000f00 */
[----:B------:R-:W-:Y:S01]  /*213f0*/  IMAD.MOV.U32 R216, RZ, RZ, 0x1c1f ;  /* 0x00001c1fffd87424 */ /* 0x000fe200078e00ff */
[----:B------:R-:W-:Y:S02]  /*21400*/  MOV R3, 0x21420 ;  /* 0x0002142000037802 */ /* 0x000fe40000000f00 */
[----:B--234-:R-:W-:Y:S05]  /*21410*/  CALL.REL.NOINC `($__internal_51_$__cuda_sm70_shflsync_idx_p) ;  /* 0x00000e7000007944 */ /* 0x01cfea0003c00000 */
[----:B------:R-:W-:Y:S01]  /*21420*/  MOV R2, R215 ;  /* 0x000000d700027202 */ /* 0x000fe20000000f00 */
[----:B------:R-:W-:Y:S05]  /*21430*/  BRA `(.L_x_3605) ;  /* 0xffff99f000007947 */ /* 0x000fea000383ffff */
.L_x_3517:
[----:B------:R-:W-:Y:S01]  /*21440*/  IMAD.MOV.U32 R215, RZ, RZ, R6 ;  /* 0x000000ffffd77224 */ /* 0x000fe200078e0006 */
[----:B--2---:R-:W-:Y:S01]  /*21450*/  MOV R2, 0x3 ;  /* 0x0000000300027802 */ /* 0x004fe20000000f00 */
[----:B------:R-:W-:Y:S01]  /*21460*/  IMAD.MOV.U32 R216, RZ, RZ, 0x1c1f ;  /* 0x00001c1fffd87424 */ /* 0x000fe200078e00ff */
[----:B------:R-:W-:-:S02]  /*21470*/  MOV R3, 0x21490 ;  /* 0x0002149000037802 */ /* 0x000fc40000000f00 */
        /* <DEDUP_REMOVED lines=9> */
.L_x_3519:
[----:B------:R-:W-:Y:S01]  /*21510*/  IMAD.MOV.U32 R215, RZ, RZ, R5 ;  /* 0x000000ffffd77224 */ /* 0x000fe200078e0005 */
[----:B------:R-:W-:Y:S01]  /*21520*/  MOV R2, RZ ;  /* 0x000000ff00027202 */ /* 0x000fe20000000f00 */
[----:B------:R-:W-:Y:S01]  /*21530*/  IMAD.MOV.U32 R216, RZ, RZ, 0x1c1f ;  /* 0x00001c1fffd87424 */ /* 0x000fe200078e00ff */
[----:B------:R-:W-:Y:S02]  /*21540*/  MOV R3, 0x21560 ;  /* 0x0002156000037802 */ /* 0x000fe40000000f00 */
[----:B------:R-:W-:Y:S05]  /*21550*/  CALL.REL.NOINC `($__internal_51_$__cuda_sm70_shflsync_idx_p) ;  /* 0x00000d3000007944 */ /* 0x000fea0003c00000 */
[----:B------:R-:W-:Y:S01]  /*21560*/  MOV R4, R215 ;  /* 0x000000d700047202 */ /* 0x000fe20000000f00 */
[----:B------:R-:W-:Y:S05]  /*21570*/  BRA `(.L_x_3607) ;  /* 0xffff9db000007947 */ /* 0x000fea000383ffff */
.L_x_3520:
[----:B------:R-:W-:Y:S01]  /*21580*/  IMAD.MOV.U32 R215, RZ, RZ, R6 ;  /* 0x000000ffffd77224 */ /* 0x000fe200078e0006 */
[----:B------:R-:W-:Y:S01]  /*21590*/  MOV R2, RZ ;  /* 0x000000ff00027202 */ /* 0x000fe20000000f00 */
[----:B------:R-:W-:Y:S01]  /*215a0*/  IMAD.MOV.U32 R216, RZ, RZ, 0x1c1f ;  /* 0x00001c1fffd87424 */ /* 0x000fe200078e00ff */
[----:B------:R-:W-:Y:S02]  /*215b0*/  MOV R3, 0x215d0 ;  /* 0x000215d000037802 */ /* 0x000fe40000000f00 */
[----:B-12---:R-:W-:Y:S05]  /*215c0*/  CALL.REL.NOINC `($__internal_51_$__cuda_sm70_shflsync_idx_p) ;  /* 0x00000cc000007944 */ /* 0x006fea0003c00000 */
[----:B------:R-:W-:Y:S01]  /*215d0*/  MOV R0, R215 ;  /* 0x000000d700007202 */ /* 0x000fe20000000f00 */
[----:B------:R-:W-:Y:S05]  /*215e0*/  BRA `(.L_x_3608) ;  /* 0xffff9d6000007947 */ /* 0x000fea000383ffff */
.L_x_3523:
        /* <DEDUP_REMOVED lines=13> */
.L_x_3526:
[----:B------:R-:W-:Y:S01]  /*216c0*/  IMAD.MOV.U32 R215, RZ, RZ, R5 ;  /* 0x000000ffffd77224 */ /* 0x000fe200078e0005 */
[----:B----4-:R-:W-:Y:S01]  /*216d0*/  MOV R2, 0x2 ;  /* 0x0000000200027802 */ /* 0x010fe20000000f00 */
[----:B------:R-:W-:Y:S01]  /*216e0*/  IMAD.MOV.U32 R216, RZ, RZ, 0x1c1f ;  /* 0x00001c1fffd87424 */ /* 0x000fe200078e00ff */
[----:B------:R-:W-:Y:S02]  /*216f0*/  MOV R3, 0x21710 ;  /* 0x0002171000037802 */ /* 0x000fe40000000f00 */
[----:B-123--:R-:W-:Y:S05]  /*21700*/  CALL.REL.NOINC `($__internal_51_$__cuda_sm70_shflsync_idx_p) ;  /* 0x00000b8000007944 */ /* 0x00efea0003c00000 */
[----:B------:R-:W-:Y:S01]  /*21710*/  MOV R4, R215 ;  /* 0x000000d700047202 */ /* 0x000fe20000000f00 */
[----:B------:R-:W-:Y:S05]  /*21720*/  BRA `(.L_x_3610) ;  /* 0xffffa5d000007947 */ /* 0x000fea000383ffff */
.L_x_3527:
[----:B------:R-:W-:Y:S01]  /*21730*/  IMAD.MOV.U32 R215, RZ, RZ, R6 ;  /* 0x000000ffffd77224 */ /* 0x000fe200078e0006 */
[----:B----4-:R-:W-:Y:S01]  /*21740*/  MOV R2, 0x2 ;  /* 0x0000000200027802 */ /* 0x010fe20000000f00 */
[----:B------:R-:W-:Y:S01]  /*21750*/  IMAD.MOV.U32 R216, RZ, RZ, 0x1c1f ;  /* 0x00001c1fffd87424 */ /* 0x000fe200078e00ff */
[----:B------:R-:W-:Y:S02]  /*21760*/  MOV R3, 0x21780 ;  /* 0x0002178000037802 */ /* 0x000fe40000000f00 */
[----:B-123--:R-:W-:Y:S05]  /*21770*/  CALL.REL.NOINC `($__internal_51_$__cuda_sm70_shflsync_idx_p) ;  /* 0x00000b1000007944 */ /* 0x00efea0003c00000 */
[----:B------:R-:W-:Y:S01]  /*21780*/  MOV R0, R215 ;  /* 0x000000d700007202 */ /* 0x000fe20000000f00 */
[----:B------:R-:W-:Y:S05]  /*21790*/  BRA `(.L_x_3611) ;  /* 0xffffa58000007947 */ /* 0x000fea000383ffff */
.L_x_3530:
        /* <DEDUP_REMOVED lines=13> */
.L_x_3534:
[----:B------:R-:W-:Y:S01]  /*21870*/  IMAD.MOV.U32 R215, RZ, RZ, R5 ;  /* 0x000000ffffd77224 */ /* 0x000fe200078e0005 */
[----:B------:R-:W-:Y:S01]  /*21880*/  MOV R2, RZ ;  /* 0x000000ff00027202 */ /* 0x000fe20000000f00 */
[----:B------:R-:W-:Y:S01]  /*21890*/  IMAD.MOV.U32 R216, RZ, RZ, 0x1c1f ;  /* 0x00001c1fffd87424 */ /* 0x000fe200078e00ff */
[----:B------:R-:W-:Y:S02]  /*218a0*/  MOV R3, 0x218c0 ;  /* 0x000218c000037802 */ /* 0x000fe40000000f00 */
[----:B------:R-:W-:Y:S05]  /*218b0*/  CALL.REL.NOINC `($__internal_51_$__cuda_sm70_shflsync_idx_p) ;  /* 0x000009d000007944 */ /* 0x000fea0003c00000 */
[----:B------:R-:W-:Y:S01]  /*218c0*/  MOV R4, R215 ;  /* 0x000000d700047202 */ /* 0x000fe20000000f00 */
[----:B------:R-:W-:Y:S05]  /*218d0*/  BRA `(.L_x_3613) ;  /* 0xffffb60000007947 */ /* 0x000fea000383ffff */
.L_x_3535:
[----:B------:R-:W-:Y:S01]  /*218e0*/  IMAD.MOV.U32 R215, RZ, RZ, R13 ;  /* 0x000000ffffd77224 */ /* 0x000fe200078e000d */
[----:B------:R-:W-:Y:S01]  /*218f0*/  MOV R2, RZ ;  /* 0x000000ff00027202 */ /* 0x000fe20000000f00 */
[----:B------:R-:W-:Y:S01]  /*21900*/  IMAD.MOV.U32 R216, RZ, RZ, 0x1c1f ;  /* 0x00001c1fffd87424 */ /* 0x000fe200078e00ff */
[----:B------:R-:W-:Y:S02]  /*21910*/  MOV R3, 0x21930 ;  /* 0x0002193000037802 */ /* 0x000fe40000000f00 */
[----:B-12---:R-:W-:Y:S05]  /*21920*/  CALL.REL.NOINC `($__internal_51_$__cuda_sm70_shflsync_idx_p) ;  /* 0x0000096000007944 */ /* 0x006fea0003c00000 */
[----:B------:R-:W-:Y:S01]  /*21930*/  MOV R0, R215 ;  /* 0x000000d700007202 */ /* 0x000fe20000000f00 */
[----:B------:R-:W-:Y:S05]  /*21940*/  BRA `(.L_x_3614) ;  /* 0xffffb5b000007947 */ /* 0x000fea000383ffff */
.L_x_3538:
        /* <DEDUP_REMOVED lines=13> */
.L_x_3541:
[----:B------:R-:W-:Y:S01]  /*21a20*/  IMAD.MOV.U32 R215, RZ, RZ, R5 ;  /* 0x000000ffffd77224 */ /* 0x000fe200078e0005 */
[----:B-1----:R-:W-:Y:S01]  /*21a30*/  MOV R2, 0x2 ;  /* 0x0000000200027802 */ /* 0x002fe20000000f00 */
[----:B------:R-:W-:Y:S01]  /*21a40*/  IMAD.MOV.U32 R216, RZ, RZ, 0x1c1f ;  /* 0x00001c1fffd87424 */ /* 0x000fe200078e00ff */
[----:B------:R-:W-:Y:S02]  /*21a50*/  MOV R3, 0x21a70 ;  /* 0x00021a7000037802 */ /* 0x000fe40000000f00 */
[----:B--234-:R-:W-:Y:S05]  /*21a60*/  CALL.REL.NOINC `($__internal_51_$__cuda_sm70_shflsync_idx_p) ;  /* 0x0000082000007944 */ /* 0x01cfea0003c00000 */
[----:B------:R-:W-:Y:S01]  /*21a70*/  MOV R4, R215 ;  /* 0x000000d700047202 */ /* 0x000fe20000000f00 */
[----:B------:R-:W-:Y:S05]  /*21a80*/  BRA `(.L_x_3616) ;  /* 0xffffb78000007947 */ /* 0x000fea000383ffff */
.L_x_3542:
[----:B------:R-:W-:Y:S01]  /*21a90*/  IMAD.MOV.U32 R215, RZ, RZ, R13 ;  /* 0x000000ffffd77224 */ /* 0x000fe200078e000d */
[----:B------:R-:W-:Y:S01]  /*21aa0*/  MOV R2, 0x2 ;  /* 0x0000000200027802 */ /* 0x000fe20000000f00 */
[----:B------:R-:W-:Y:S01]  /*21ab0*/  IMAD.MOV.U32 R216, RZ, RZ, 0x1c1f ;  /* 0x00001c1fffd87424 */ /* 0x000fe200078e00ff */
[----:B------:R-:W-:Y:S02]  /*21ac0*/  MOV R3, 0x21ae0 ;  /* 0x00021ae000037802 */ /* 0x000fe40000000f00 */
[----:B-1234-:R-:W-:Y:S05]  /*21ad0*/  CALL.REL.NOINC `($__internal_51_$__cuda_sm70_shflsync_idx_p) ;  /* 0x000007b000007944 */ /* 0x01efea0003c00000 */
[----:B------:R-:W-:Y:S01]  /*21ae0*/  MOV R0, R215 ;  /* 0x000000d700007202 */ /* 0x000fe20000000f00 */
[----:B------:R-:W-:Y:S05]  /*21af0*/  BRA `(.L_x_3617) ;  /* 0xffffb73000007947 */ /* 0x000fea000383ffff */
.L_x_3545:
[----:B------:R-:W-:Y:S01]  /*21b00*/  IMAD.MOV.U32 R215, RZ, RZ, R5 ;  /* 0x000000ffffd77224 */ /* 0x000fe200078e0005 */
[----:B-1----:R-:W-:Y:S01]  /*21b10*/  MOV R2, 0x3 ;  /* 0x0000000300027802 */ /* 0x002fe20000000f00 */
[----:B------:R-:W-:Y:S01]  /*21b20*/  IMAD.MOV.U32 R216, RZ, RZ, 0x1c1f ;  /* 0x00001c1fffd87424 */ /* 0x000fe200078e00ff */
[----:B------:R-:W-:-:S02]  /*21b30*/  MOV R3, 0x21b50 ;  /* 0x00021b5000037802 */ /* 0x000fc40000000f00 */
[----:B--234-:R-:W-:Y:S05]  /*21b40*/  CALL.REL.NOINC `($__internal_51_$__cuda_sm70_shflsync_idx_p) ;  /* 0x0000074000007944 */ /* 0x01cfea0003c00000 */
        /* <DEDUP_REMOVED lines=8> */
.L_x_3547:
[----:B------:R-:W-:Y:S01]  /*21bd0*/  IMAD.MOV.U32 R215, RZ, RZ, R76 ;  /* 0x000000ffffd77224 */ /* 0x000fe200078e004c */
[----:B------:R-:W-:Y:S01]  /*21be0*/  MOV R2, RZ ;  /* 0x000000ff00027202 */ /* 0x000fe20000000f00 */
[----:B------:R-:W-:Y:S01]  /*21bf0*/  IMAD.MOV.U32 R216, RZ, RZ, 0x1f ;  /* 0x0000001fffd87424 */ /* 0x000fe200078e00ff */
[----:B------:R-:W-:Y:S02]  /*21c00*/  MOV R3, 0x21c20 ;  /* 0x00021c2000037802 */ /* 0x000fe40000000f00 */
[----:B------:R-:W-:Y:S05]  /*21c10*/  CALL.REL.NOINC `($__internal_51_$__cuda_sm70_shflsync_idx_p) ;  /* 0x0000067000007944 */ /* 0x000fea0003c00000 */
[----:B------:R-:W-:Y:S01]  /*21c20*/  MOV R10, R215 ;  /* 0x000000d7000a7202 */ /* 0x000fe20000000f00 */
[----:B------:R-:W-:Y:S05]  /*21c30*/  BRA `(.L_x_3619) ;  /* 0xffffb9c000007947 */ /* 0x000fea000383ffff */
.L_x_3548:
[----:B------:R-:W-:Y:S01]  /*21c40*/  IMAD.MOV.U32 R215, RZ, RZ, R76 ;  /* 0x000000ffffd77224 */ /* 0x000fe200078e004c */
[----:B------:R-:W-:Y:S01]  /*21c50*/  MOV R2, 0x1 ;  /* 0x0000000100027802 */ /* 0x000fe20000000f00 */
[----:B------:R-:W-:Y:S01]  /*21c60*/  IMAD.MOV.U32 R216, RZ, RZ, 0x1f ;  /* 0x0000001fffd87424 */ /* 0x000fe200078e00ff */
[----:B------:R-:W-:Y:S02]  /*21c70*/  MOV R3, 0x21c90 ;  /* 0x00021c9000037802 */ /* 0x000fe40000000f00 */
[----:B-12---:R-:W-:Y:S05]  /*21c80*/  CALL.REL.NOINC `($__internal_51_$__cuda_sm70_shflsync_idx_p) ;  /* 0x0000060000007944 */ /* 0x006fea0003c00000 */
[----:B------:R-:W-:Y:S01]  /*21c90*/  MOV R9, R215 ;  /* 0x000000d700097202 */ /* 0x000fe20000000f00 */
[----:B------:R-:W-:Y:S05]  /*21ca0*/  BRA `(.L_x_3620) ;  /* 0xffffb97000007947 */ /* 0x000fea000383ffff */
.L_x_3549:
[----:B------:R-:W-:Y:S02]  /*21cb0*/  MOV R3, 0x1 ;  /* 0x0000000100037802 */ /* 0x000fe40000000f00 */
[----:B------:R-:W-:-:S02]  /*21cc0*/  MOV R2, 0x21ce0 ;  /* 0x00021ce000027802 */ /* 0x000fc40000000f00 */
[----:B-1234-:R-:W-:Y:S05]  /*21cd0*/  CALL.REL.NOINC `($__internal_52_$__cuda_sm70_shflsync_up_p) ;  /* 0x0000061000007944 */ /* 0x01efea0003c00000 */
[----:B------:R-:W-:Y:S05]  /*21ce0*/  BRA `(.L_x_3621) ;  /* 0xffffba6000007947 */ /* 0x000fea000383ffff */
.L_x_3550:
[----:B------:R-:W-:Y:S02]  /*21cf0*/  MOV R3, 0x2 ;  /* 0x0000000200037802 */ /* 0x000fe40000000f00 */
[----:B------:R-:W-:-:S02]  /*21d00*/  MOV R2, 0x21d20 ;  /* 0x00021d2000027802 */ /* 0x000fc40000000f00 */
[----:B--2-4-:R-:W-:Y:S05]  /*21d10*/  CALL.REL.NOINC `($__internal_52_$__cuda_sm70_shflsync_up_p) ;  /* 0x000005d000007944 */ /* 0x014fea0003c00000 */
        /* <DEDUP_REMOVED lines=24> */
.L_x_3554:
[----:B------:R-:W-:Y:S02]  /*21ea0*/  MOV R3, 0x1 ;  /* 0x0000000100037802 */ /* 0x000fe40000000f00 */
[----:B------:R-:W-:Y:S02]  /*21eb0*/  MOV R2, 0x21ed0 ;  /* 0x00021ed000027802 */ /* 0x000fe40000000f00 */
[----:B------:R-:W-:Y:S05]  /*21ec0*/  CALL.REL.NOINC `($__internal_52_$__cuda_sm70_shflsync_up_p) ;  /* 0x0000042000007944 */ /* 0x000fea0003c00000 */
[----:B------:R-:W-:Y:S01]  /*21ed0*/  MOV R2, R4 ;  /* 0x0000000400027202 */ /* 0x000fe20000000f00 */
[----:B------:R-:W-:Y:S05]  /*21ee0*/  BRA `(.L_x_3623) ;  /* 0xffffbad000007947 */ /* 0x000fea000383ffff */
.L_x_3555:
        /* <DEDUP_REMOVED lines=27> */
.L_x_3557:
[----:B------:R-:W-:Y:S02]  /*220a0*/  SEL R0, RZ, 0x1, P0 ;  /* 0x00000001ff007807 */ /* 0x000fe40000000000 */
[----:B------:R-:W-:Y:S02]  /*220b0*/  MOV R2, 0x220d0 ;  /* 0x000220d000027802 */ /* 0x000fe40000000f00 */
[----:B-1----:R-:W-:Y:S05]  /*220c0*/  CALL.REL.NOINC `($__internal_53_$__cuda_sm70_votesync_ballot) ;  /* 0x0000028000007944 */ /* 0x002fea0003c00000 */
[----:B------:R-:W-:Y:S01]  /*220d0*/  MOV R11, R0 ;  /* 0x00000000000b7202 */ /* 0x000fe20000000f00 */
[----:B------:R-:W-:Y:S05]  /*220e0*/  BRA `(.L_x_3625) ;  /* 0xffffba6000007947 */ /* 0x000fea000383ffff */
.L_x_3558:
[----:B------:R-:W-:Y:S01]  /*220f0*/  IMAD.MOV.U32 R215, RZ, RZ, R6 ;  /* 0x000000ffffd77224 */ /* 0x000fe200078e0006 */
[----:B------:R-:W-:Y:S01]  /*22100*/  MOV R2, R5 ;  /* 0x0000000500027202 */ /* 0x000fe20000000f00 */
[----:B------:R-:W-:Y:S01]  /*22110*/  IMAD.MOV.U32 R216, RZ, RZ, 0x1f ;  /* 0x0000001fffd87424 */ /* 0x000fe200078e00ff */
[----:B------:R-:W-:Y:S02]  /*22120*/  MOV R3, 0x22140 ;  /* 0x0002214000037802 */ /* 0x000fe40000000f00 */
[----:B-12---:R-:W-:Y:S05]  /*22130*/  CALL.REL.NOINC `($__internal_51_$__cuda_sm70_shflsync_idx_p) ;  /* 0x0000015000007944 */ /* 0x006fea0003c00000 */
[----:B------:R-:W-:Y:S01]  /*22140*/  IMAD.MOV.U32 R6, RZ, RZ, R215 ;  /* 0x000000ffff067224 */ /* 0x000fe200078e00d7 */
[----:B------:R-:W-:Y:S01]  /*22150*/  MOV R2, R5 ;  /* 0x0000000500027202 */ /* 0x000fe20000000f00 */
[----:B------:R-:W-:Y:S01]  /*22160*/  IMAD.MOV.U32 R215, RZ, RZ, R8 ;  /* 0x000000ffffd77224 */ /* 0x000fe200078e0008 */
[----:B------:R-:W-:-:S02]  /*22170*/  MOV R216, 0x1f ;  /* 0x0000001f00d87802 */ /* 0x000fc40000000f00 */
[----:B------:R-:W-:Y:S02]  /*22180*/  MOV R3, 0x221a0 ;  /* 0x000221a000037802 */ /* 0x000fe40000000f00 */
[----:B------:R-:W-:Y:S05]  /*22190*/  CALL.REL.NOINC `($__internal_51_$__cuda_sm70_shflsync_idx_p) ;  /* 0x000000f000007944 */ /* 0x000fea0003c00000 */
[----:B------:R-:W-:Y:S01]  /*221a0*/  MOV R0, R215 ;  /* 0x000000d700007202 */ /* 0x000fe20000000f00 */
[----:B------:R-:W-:Y:S05]  /*221b0*/  BRA `(.L_x_3626) ;  /* 0xffffba0000007947 */ /* 0x000fea000383ffff */
.L_x_3561:
[----:B------:R-:W-:Y:S01]  /*221c0*/  IMAD.MOV.U32 R215, RZ, RZ, R4 ;  /* 0x000000ffffd77224 */ /* 0x000fe200078e0004 */
[----:B------:R-:W-:Y:S01]  /*221d0*/  MOV R2, R5 ;  /* 0x0000000500027202 */ /* 0x000fe20000000f00 */
[----:B------:R-:W-:Y:S01]  /*221e0*/  IMAD.MOV.U32 R216, RZ, RZ, 0x1f ;  /* 0x0000001fffd87424 */ /* 0x000fe200078e00ff */
[----:B------:R-:W-:Y:S02]  /*221f0*/  MOV R3, 0x22210 ;  /* 0x0002221000037802 */ /* 0x000fe40000000f00 */
[----:B-12-4-:R-:W-:Y:S05]  /*22200*/  CALL.REL.NOINC `($__internal_51_$__cuda_sm70_shflsync_idx_p) ;  /* 0x0000008000007944 */ /* 0x016fea0003c00000 */
[----:B------:R-:W-:Y:S01]  /*22210*/  MOV R12, R215 ;  /* 0x000000d7000c7202 */ /* 0x000fe20000000f00 */
[----:B------:R-:W-:Y:S05]  /*22220*/  BRA `(.L_x_3560) ;  /* 0xffffb9f000007947 */ /* 0x000fea000383ffff */
        .weak           $__internal_50_$__cuda_sm70_shflsync_bfly_p
        .type           $__internal_50_$__cuda_sm70_shflsync_bfly_p,@function
        .size           $__internal_50_$__cuda_sm70_shflsync_bfly_p,($__internal_51_$__cuda_sm70_shflsync_idx_p - $__internal_50_$__cuda_sm70_shflsync_bfly_p)
$__internal_50_$__cuda_sm70_shflsync_bfly_p:
[----:B------:R-:W-:Y:S02]  /*22230*/  MOV R188, 0xffffffff ;  /* 0xffffffff00bc7802 */ /* 0x000fe40000000f00 */
[----:B------:R-:W-:Y:S02]  /*22240*/  MOV R3, 0x1f ;  /* 0x0000001f00037802 */ /* 0x000fe40000000f00 */
[----:B------:R-:W-:Y:S04]  /*22250*/  WARPSYNC R188 ;  /* 0x000000bc00007348 */ /* 0x000fe80003800000 */
[----:B------:R1:W2:Y:S02]  /*22260*/  SHFL.BFLY PT, R0, R4, R0, R3 ;  /* 0x0c00000004007389 */ /* 0x0002a400000e0003 */
[----:B-1----:R-:W-:-:S04]  /*22270*/  MOV R3, 0x0 ;  /* 0x0000000000037802 */ /* 0x002fc80000000f00 */
[----:B--2---:R-:W-:Y:S05]  /*22280*/  RET.REL.NODEC R2 `(_ZN7cutlass13device_kernelIN5flash19enable_sm80_to_sm89INS1_16FlashAttnFwdSm80INS1_25CollectiveMainloopFwdSm80ILi4ELi1ELb0EN4cute5tupleIJNS5_1CILi128EEENS7_ILi48EEENS7_ILi96EEEEEELi96ENS_6half_tEfNS_4arch4Sm80ELb1ELb0ELb0ELb1ELb1ELb1ELb1ELb1EEENS1_21CollectiveEpilogueFwdINS6_IJS8_SA_S9_EEENS6_IJNS7_ILi1EEESI_SI_EEESC_SE_Li128ELb1ELb1ELb1ELb0EEENS1_36VarlenDynamicPersistentTileSchedulerILi128ELi48ELi128ELi128ELb1ELb1ELb0ELb1ELb1ELb1EEEEEEEEEvNT_6ParamsE) ;  /* 0xfffddd7002007950 */ /* 0x004fea0003c3ffff */
        .weak           $__internal_51_$__cuda_sm70_shflsync_idx_p
        .type           $__internal_51_$__cuda_sm70_shflsync_idx_p,@function
        .size           $__internal_51_$__cuda_sm70_shflsync_idx_p,($__internal_52_$__cuda_sm70_shflsync_up_p - $__internal_51_$__cuda_sm70_shflsync_idx_p)
$__internal_51_$__cuda_sm70_shflsync_idx_p:
[----:B------:R-:W-:-:S04]  /*22290*/  MOV R217, 0xffffffff ;  /* 0xffffffff00d97802 */ /* 0x000fc80000000f00 */
[----:B------:R-:W-:Y:S04]  /*222a0*/  WARPSYNC R217 ;  /* 0x000000d900007348 */ /* 0x000fe80003800000 */
[----:B------:R1:W2:Y:S02]  /*222b0*/  SHFL.IDX PT, R215, R215, R2, R216 ;  /* 0x00000002d7d77389 */ /* 0x0002a400000e00d8 */
[----:B-1----:R-:W-:Y:S02]  /*222c0*/  MOV R2, R3 ;  /* 0x0000000300027202 */ /* 0x002fe40000000f00 */
[----:B------:R-:W-:-:S04]  /*222d0*/  MOV R3, 0x0 ;  /* 0x0000000000037802 */ /* 0x000fc80000000f00 */
[----:B--2---:R-:W-:Y:S05]  /*222e0*/  RET.REL.NODEC R2 `(_ZN7cutlass13device_kernelIN5flash19enable_sm80_to_sm89INS1_16FlashAttnFwdSm80INS1_25CollectiveMainloopFwdSm80ILi4ELi1ELb0EN4cute5tupleIJNS5_1CILi128EEENS7_ILi48EEENS7_ILi96EEEEEELi96ENS_6half_tEfNS_4arch4Sm80ELb1ELb0ELb0ELb1ELb1ELb1ELb1ELb1EEENS1_21CollectiveEpilogueFwdINS6_IJS8_SA_S9_EEENS6_IJNS7_ILi1EEESI_SI_EEESC_SE_Li128ELb1ELb1ELb1ELb0EEENS1_36VarlenDynamicPersistentTileSchedulerILi128ELi48ELi128ELi128ELb1ELb1ELb0ELb1ELb1ELb1EEEEEEEEEvNT_6ParamsE) ;  /* 0xfffddd1002007950 */ /* 0x004fea0003c3ffff */
        .weak           $__internal_52_$__cuda_sm70_shflsync_up_p
        .type           $__internal_52_$__cuda_sm70_shflsync_up_p,@function
        .size           $__internal_52_$__cuda_sm70_shflsync_up_p,($__internal_53_$__cuda_sm70_votesync_ballot - $__internal_52_$__cuda_sm70_shflsync_up_p)
$__internal_52_$__cuda_sm70_shflsync_up_p:
[----:B------:R-:W-:Y:S02]  /*222f0*/  MOV R4, RZ ;  /* 0x000000ff00047202 */ /* 0x000fe40000000f00 */
[----:B------:R-:W-:-:S04]  /*22300*/  MOV R11, 0xffffffff ;  /* 0xffffffff000b7802 */ /* 0x000fc80000000f00 */
[----:B------:R-:W-:Y:S04]  /*22310*/  WARPSYNC R11 ;  /* 0x0000000b00007348 */ /* 0x000fe80003800000 */
[----:B------:R1:W2:Y:S02]  /*22320*/  SHFL.UP PT, R4, R0, R3, R4 ;  /* 0x0400000300047389 */ /* 0x0002a400000e0004 */
[----:B-1----:R-:W-:-:S04]  /*22330*/  MOV R3, 0x0 ;  /* 0x0000000000037802 */ /* 0x002fc80000000f00 */
[----:B--2---:R-:W-:Y:S05]  /*22340*/  RET.REL.NODEC R2 `(_ZN7cutlass13device_kernelIN5flash19enable_sm80_to_sm89INS1_16FlashAttnFwdSm80INS1_25CollectiveMainloopFwdSm80ILi4ELi1ELb0EN4cute5tupleIJNS5_1CILi128EEENS7_ILi48EEENS7_ILi96EEEEEELi96ENS_6half_tEfNS_4arch4Sm80ELb1ELb0ELb0ELb1ELb1ELb1ELb1ELb1EEENS1_21CollectiveEpilogueFwdINS6_IJS8_SA_S9_EEENS6_IJNS7_ILi1EEESI_SI_EEESC_SE_Li128ELb1ELb1ELb1ELb0EEENS1_36VarlenDynamicPersistentTileSchedulerILi128ELi48ELi128ELi128ELb1ELb1ELb0ELb1ELb1ELb1EEEEEEEEEvNT_6ParamsE) ;  /* 0xfffddcb002007950 */ /* 0x004fea0003c3ffff */
        .weak           $__internal_53_$__cuda_sm70_votesync_ballot
        .type           $__internal_53_$__cuda_sm70_votesync_ballot,@function
        .size           $__internal_53_$__cuda_sm70_votesync_ballot,(.L_x_3695 - $__internal_53_$__cuda_sm70_votesync_ballot)
$__internal_53_$__cuda_sm70_votesync_ballot:
[----:B------:R-:W-:Y:S01]  /*22350*/  ISETP.NE.U32.AND P0, PT, R0, 0x1, PT ;  /* 0x000000010000780c */ /* 0x000fe20003f05070 */
[----:B------:R-:W-:-:S04]  /*22360*/  IMAD.MOV.U32 R3, RZ, RZ, -0x1 ;  /* 0xffffffffff037424 */ /* 0x000fc800078e00ff */
[----:B------:R-:W-:Y:S08]  /*22370*/  WARPSYNC R3 ;  /* 0x0000000300007348 */ /* 0x000ff00003800000 */
[----:B------:R-:W-:-:S04]  /*22380*/  VOTE.ANY R0, PT, !P0 ;  /* 0x0000000000007806 */ /* 0x000fc800040e0100 */
[----:B------:R-:W-:Y:S01]  /*22390*/  LOP3.LUT R0, R0, R3, RZ, 0xc0, !PT ;  /* 0x0000000300007212 */ /* 0x000fe200078ec0ff */
[----:B------:R-:W-:-:S04]  /*223a0*/  IMAD.MOV.U32 R3, RZ, RZ, 0x0 ;  /* 0x00000000ff037424 */ /* 0x000fc800078e00ff */
[----:B------:R-:W-:Y:S05]  /*223b0*/  RET.REL.NODEC R2 `(_ZN7cutlass13device_kernelIN5flash19enable_sm80_to_sm89INS1_16FlashAttnFwdSm80INS1_25CollectiveMainloopFwdSm80ILi4ELi1ELb0EN4cute5tupleIJNS5_1CILi128EEENS7_ILi48EEENS7_ILi96EEEEEELi96ENS_6half_tEfNS_4arch4Sm80ELb1ELb0ELb0ELb1ELb1ELb1ELb1ELb1EEENS1_21CollectiveEpilogueFwdINS6_IJS8_SA_S9_EEENS6_IJNS7_ILi1EEESI_SI_EEESC_SE_Li128ELb1ELb1ELb1ELb0EEENS1_36VarlenDynamicPersistentTileSchedulerILi128ELi48ELi128ELi128ELb1ELb1ELb0ELb1ELb1ELb1EEEEEEEEEvNT_6ParamsE) ;  /* 0xfffddc4002007950 */ /* 0x000fea0003c3ffff */
.L_x_3627:
        /* <DEDUP_REMOVED lines=12> */
.L_x_3695:


//--------------------- .nv.shared._ZN7cutlass13device_kernelIN5flash19enable_sm80_to_sm89INS1_16FlashAttnFwdSm80INS1_25CollectiveMainloopFwdSm80ILi4ELi1ELb0EN4cute5tupleIJNS5_1CILi128EEENS7_ILi64EEENS7_ILi96EEEEEELi96ENS_6half_tEfNS_4arch4Sm80ELb0ELb0ELb1ELb0ELb1ELb0ELb1ELb1EEENS1_21CollectiveEpilogueFwdINS6_IJS8_SA_S9_EEENS6_IJNS7_ILi1EEESI_SI_EEESC_SE_Li128ELb0ELb1ELb1ELb0EEENS1_19SingleTileSchedulerILb0ELb1ELb1ELi128EEEEEEEEEvNT_6ParamsE --------------------------
	.section	.nv.shared._ZN7cutlass13device_kernelIN5flash19enable_sm80_to_sm89INS1_16FlashAttnFwdSm80INS1_25CollectiveMainloopFwdSm80ILi4ELi1ELb0EN4cute5tupleIJNS5_1CILi128EEENS7_ILi64EEENS7_ILi96EEEEEELi96ENS_6half_tEfNS_4arch4Sm80ELb0ELb0ELb1ELb0ELb1ELb0ELb1ELb1EEENS1_21CollectiveEpilogueFwdINS6_IJS8_SA_S9_EEENS6_IJNS7_ILi1EEESI_SI_EEESC_SE_Li128ELb0ELb1ELb1ELb0EEENS1_19SingleTileSchedulerILb0ELb1ELb1ELi128EEEEEEEEEvNT_6ParamsE,"aw",@nobits
	.sectionflags	@""
	.align	16


//--------------------- .nv.global                --------------------------
	.section	.nv.global,"aw",@nobits
.nv.global:
	.type		_ZN88_INTERNAL_503b333c_52_flash_fwd_hdim96_fp16_paged_split_softcapall_sm80_cu_93b96ec2_40414cute1_E,@object
	.size		_ZN88_INTERNAL_503b333c_52_flash_fwd_hdim96_fp16_paged_split_softcapall_sm80_cu_93b96ec2_40414cute1_E,(_ZN88_INTERNAL_503b333c_52_flash_fwd_hdim96_fp16_paged_split_softcapall_sm80_cu_93b96ec2_40414cuda3std3__45__cpo6cbeginE - _ZN88_INTERNAL_503b333c_52_flash_fwd_hdim96_fp16_paged_split_softcapall_sm80_cu_93b96ec2_40414cute1_E)
_ZN88_INTERNAL_503b333c_52_flash_fwd_hdim96_fp16_paged_split_softcapall_sm80_cu_93b96ec2_40414cute1_E:
	.zero		1
	.type		_ZN88_INTERNAL_503b333c_52_flash_fwd_hdim96_fp16_paged_split_softcapall_sm80_cu_93b96ec2_40414cuda3std3__45__cpo6cbeginE,@object
	.size		_ZN88_INTERNAL_503b333c_52_flash_fwd_hdim96_fp16_paged_split_softcapall_sm80_cu_93b96ec2_40414cuda3std3__45__cpo6cbeginE,(_ZN88_INTERNAL_503b333c_52_flash_fwd_hdim96_fp16_paged_split_softcapall_sm80_cu_93b96ec2_40414cuda3std3__48in_placeE - _ZN88_INTERNAL_503b333c_52_flash_fwd_hdim96_fp16_paged_split_softcapall_sm80_cu_93b96ec2_40414cuda3std3__45__cpo6cbeginE)
_ZN88_INTERNAL_503b333c_52_flash_fwd_hdim96_fp16_paged_split_softcapall_sm80_cu_93b96ec2_40414cuda3std3__45__cpo6cbeginE:
	.zero		1
	.type		_ZN88_INTERNAL_503b333c_52_flash_fwd_hdim96_fp16_paged_split_softcapall_sm80_cu_93b96ec2_40414cuda3std3__48in_placeE,@object
	.size		_ZN88_INTERNAL_503b333c_52_flash_fwd_hdim96_fp16_paged_split_softcapall_sm80_cu_93b96ec2_40414cuda3std3__48in_placeE,(_ZN88_INTERNAL_503b333c_52_flash_fwd_hdim96_fp16_paged_split_softcapall_sm80_cu_93b96ec2_40414cuda3std6ranges3__45__cpo9iter_moveE - _ZN88_INTERNAL_503b333c_52_flash_fwd_hdim96_fp16_paged_split_softcapall_sm80_cu_93b96ec2_40414cuda3std3__48in_placeE)
_ZN88_INTERNAL_503b333c_52_flash_fwd_hdim96_fp16_paged_split_softcapall_sm80_cu_93b96ec2_40414cuda3std3__48in_placeE:
	.zero		1
	.type		_ZN88_INTERNAL_503b333c_52_flash_fwd_hdim96_fp16_paged_split_softcapall_sm80_cu_93b96ec2_40414cuda3std6ranges3__45__cpo9iter_moveE,@object
	.size		_ZN88_INTERNAL_503b333c_52_flash_fwd_hdim96_fp16_paged_split_softcapall_sm80_cu_93b96ec2_40414cuda3std6ranges3__45__cpo9iter_moveE,(_ZN88_INTERNAL_503b333c_52_flash_fwd_hdim96_fp16_paged_split_softcapall_sm80_cu_93b96ec2_40414cuda3std3__45__cpo5beginE - _ZN88_INTERNAL_503b333c_52_flash_fwd_hdim96_fp16_paged_split_softcapall_sm80_cu_93b96ec2_40414cuda3std6ranges3__45__cpo9iter_moveE)
_ZN88_INTERNAL_503b333c_52_flash_fwd_hdim96_fp16_paged_split_softcapall_sm80_cu_93b96ec2_40414cuda3std6ranges3__45__cpo9iter_moveE:
	.zero		1
	.type		_ZN88_INTERNAL_503b333c_52_flash_fwd_hdim96_fp16_paged_split_softcapall_sm80_cu_93b96ec2_40414cuda3std3__45__cpo5beginE,@object
	.size		_ZN88_INTERNAL_503b333c_52_flash_fwd_hdim96_fp16_paged_split_softcapall_sm80_cu_93b96ec2_40414cuda3std3__45__cpo5beginE,(_ZN88_INTERNAL_503b333c_52_flash_fwd_hdim96_fp16_paged_split_softcapall_sm80_cu_93b96ec2_40414cuda3std3__490_GLOBAL__N__503b333c_52_flash_fwd_hdim96_fp16_paged_split_softcapall_sm80_cu_93b96ec2_40416ignoreE - _ZN88_INTERNAL_503b333c_52_flash_fwd_hdim96_fp16_paged_split_softcapall_sm80_cu_93b96ec2_40414cuda3std3__45__cpo5beginE)
_ZN88_INTERNAL_503b333c_52_flash_fwd_hdim96_fp16_paged_split_softcapall_sm80_cu_93b96ec2_40414cuda3std3__45__cpo5beginE:
	.zero		1
	.type		_ZN88_INTERNAL_503b333c_52_flash_fwd_hdim96_fp16_paged_split_softcapall_sm80_cu_93b96ec2_40414cuda3std3__490_GLOBAL__N__503b333c_52_flash_fwd_hdim96_fp16_paged_split_softcapall_sm80_cu_93b96ec2_40416ignoreE,@object
	.size		_ZN88_INTERNAL_503b333c_52_flash_fwd_hdim96_fp16_paged_split_softcapall_sm80_cu_93b96ec2_40414cuda3std3__490_GLOBAL__N__503b333c_52_flash_fwd_hdim96_fp16_paged_split_softcapall_sm80_cu_93b96ec2_40416ignoreE,(_ZN88_INTERNAL_503b333c_52_flash_fwd_hdim96_fp16_paged_split_softcapall_sm80_cu_93b96ec2_40414cute7productE - _ZN88_INTERNAL_503b333c_52_flash_fwd_hdim96_fp16_paged_split_softcapall_sm80_cu_93b96ec2_40414cuda3std3__490_GLOBAL__N__503b333c_52_flash_fwd_hdim96_fp16_paged_split_softcapall_sm80_cu_93b96ec2_40416ignoreE)
_ZN88_INTERNAL_503b333c_52_flash_fwd_hdim96_fp16_paged_split_softcapall_sm80_cu_93b96ec2_40414cuda3std3__490_GLOBAL__N__503b333c_52_flash_fwd_hdim96_fp16_paged_split_softcapall_sm80_cu_93b96ec2_40416ignoreE:
	.zero		1
	.type		_ZN88_INTERNAL_503b333c_52_flash_fwd_hdim96_fp16_paged_split_softcapall_sm80_cu_93b96ec2_40414cute7productE,@object
	.size		_ZN88_INTERNAL_503b333c_52_flash_fwd_hdim96_fp16_paged_split_softcapall_sm80_cu_93b96ec2_40414cute7productE,(_ZN88_INTERNAL_503b333c_52_flash_fwd_hdim96_fp16_paged_split_softcapall_sm80_cu_93b96ec2_40414cuda3std3__45__cpo3endE - _ZN88_INTERNAL_503b333c_52_flash_fwd_hdim96_fp16_paged_split_softcapall_sm80_cu_93b96ec2_40414cute7productE)
_ZN88_INTERNAL_503b333c_52_flash_fwd_hdim96_fp16_paged_split_softcapall_sm80_cu_93b96ec2_40414cute7productE:
	.zero		1
	.type		_ZN88_INTERNAL_503b333c_52_flash_fwd_hdim96_fp16_paged_split_softcapall_sm80_cu_93b96ec2_40414cuda3std3__45__cpo3endE,@object
	.size		_ZN88_INTERNAL_503b333c_52_flash_fwd_hdim96_fp16_paged_split_softcapall_sm80_cu_93b96ec2_40414cuda3std3__45__cpo3endE,(_ZN88_INTERNAL_503b333c_52_flash_fwd_hdim96_fp16_paged_split_softcapall_sm80_cu_93b96ec2_40414cuda3std3__419piecewise_constructE - _ZN88_INTERNAL_503b333c_52_flash_fwd_hdim96_fp16_paged_split_softcapall_sm80_cu_93b96ec2_40414cuda3std3__45__cpo3endE)
_ZN88_INTERNAL_503b333c_52_flash_fwd_hdim96_fp16_paged_split_softcapall_sm80_cu_93b96ec2_40414cuda3std3__45__cpo3endE:
	.zero		1
	.type		_ZN88_INTERNAL_503b333c_52_flash_fwd_hdim96_fp16_paged_split_softcapall_sm80_cu_93b96ec2_40414cuda3std3__419piecewise_constructE,@object
	.size		_ZN88_INTERNAL_503b333c_52_flash_fwd_hdim96_fp16_paged_split_softcapall_sm80_cu_93b96ec2_40414cuda3std3__419piecewise_constructE,(_ZN88_INTERNAL_503b333c_52_flash_fwd_hdim96_fp16_paged_split_softcapall_sm80_cu_93b96ec2_40414cuda3std3__45__cpo4cendE - _ZN88_INTERNAL_503b333c_52_flash_fwd_hdim96_fp16_paged_split_softcapall_sm80_cu_93b96ec2_40414cuda3std3__419piecewise_constructE)
_ZN88_INTERNAL_503b333c_52_flash_fwd_hdim96_fp16_paged_split_softcapall_sm80_cu_93b96ec2_40414cuda3std3__419piecewise_constructE:
	.zero		1
	.type		_ZN88_INTERNAL_503b333c_52_flash_fwd_hdim96_fp16_paged_split_softcapall_sm80_cu_93b96ec2_40414cuda3std3__45__cpo4cendE,@object
	.size		_ZN88_INTERNAL_503b333c_52_flash_fwd_hdim96_fp16_paged_split_softcapall_sm80_cu_93b96ec2_40414cuda3std3__45__cpo4cendE,(_ZN88_INTERNAL_503b333c_52_flash_fwd_hdim96_fp16_paged_split_softcapall_sm80_cu_93b96ec2_40414cuda3std6ranges3__45__cpo4swapE - _ZN88_INTERNAL_503b333c_52_flash_fwd_hdim96_fp16_paged_split_softcapall_sm80_cu_93b96ec2_40414cuda3std3__45__cpo4cendE)
_ZN88_INTERNAL_503b333c_52_flash_fwd_hdim96_fp16_paged_split_softcapall_sm80_cu_93b96ec2_40414cuda3std3__45__cpo4cendE:
	.zero		1
	.type		_ZN88_INTERNAL_503b333c_52_flash_fwd_hdim96_fp16_paged_split_softcapall_sm80_cu_93b96ec2_40414cuda3std6ranges3__45__cpo4swapE,@object
	.size		_ZN88_INTERNAL_503b333c_52_flash_fwd_hdim96_fp16_paged_split_softcapall_sm80_cu_93b96ec2_40414cuda3std6ranges3__45__cpo4swapE,(.L_7 - _ZN88_INTERNAL_503b333c_52_flash_fwd_hdim96_fp16_paged_split_softcapall_sm80_cu_93b96ec2_40414cuda3std6ranges3__45__cpo4swapE)
_ZN88_INTERNAL_503b333c_52_flash_fwd_hdim96_fp16_paged_split_softcapall_sm80_cu_93b96ec2_40414cuda3std6ranges3__45__cpo4swapE:
	.zero		1
.L_7:


//--------------------- .nv.shared._ZN7cutlass13device_kernelIN5flash19enable_sm80_to_sm89INS1_16FlashAttnFwdSm80INS1_25CollectiveMainloopFwdSm80ILi4ELi1ELb0EN4cute5tupleIJNS5_1CILi128EEENS7_ILi48EEENS7_ILi96EEEEEELi96ENS_6half_tEfNS_4arch4Sm80ELb0ELb0ELb1ELb1ELb1ELb0ELb1ELb1EEENS1_21CollectiveEpilogueFwdINS6_IJS8_SA_S9_EEENS6_IJNS7_ILi1EEESI_SI_EEESC_SE_Li128ELb1ELb1ELb1ELb0EEENS1_36VarlenDynamicPersistentTileSchedulerILi128ELi48ELi128ELi128ELb1ELb1ELb0ELb0ELb1ELb1EEEEEEEEEvNT_6ParamsE --------------------------
	.section	.nv.shared._ZN7cutlass13device_kernelIN5flash19enable_sm80_to_sm89INS1_16FlashAttnFwdSm80INS1_25CollectiveMainloopFwdSm80ILi4ELi1ELb0EN4cute5tupleIJNS5_1CILi128EEENS7_ILi48EEENS7_ILi96EEEEEELi96ENS_6half_tEfNS_4arch4Sm80ELb0ELb0ELb1ELb1ELb1ELb0ELb1ELb1EEENS1_21CollectiveEpilogueFwdINS6_IJS8_SA_S9_EEENS6_IJNS7_ILi1EEESI_SI_EEESC_SE_Li128ELb1ELb1ELb1ELb0EEENS1_36VarlenDynamicPersistentTileSchedulerILi128ELi48ELi128ELi128ELb1ELb1ELb0ELb0ELb1ELb1EEEEEEEEEvNT_6ParamsE,"aw",@nobits
	.sectionflags	@""
	.align	16


//--------------------- .nv.shared._ZN7cutlass13device_kernelIN5flash19enable_sm80_to_sm89INS1_16FlashAttnFwdSm80INS1_25CollectiveMainloopFwdSm80ILi4ELi1ELb0EN4cute5tupleIJNS5_1CILi128EEENS7_ILi48EEENS7_ILi96EEEEEELi96ENS_6half_tEfNS_4arch4Sm80ELb0ELb0ELb1ELb1ELb1ELb1ELb1ELb1EEENS1_21CollectiveEpilogueFwdINS6_IJS8_SA_S9_EEENS6_IJNS7_ILi1EEESI_SI_EEESC_SE_Li128ELb1ELb1ELb1ELb0EEENS1_36VarlenDynamicPersistentTileSchedulerILi128ELi48ELi128ELi128ELb1ELb1ELb0ELb0ELb1ELb1EEEEEEEEEvNT_6ParamsE --------------------------
	.section	.nv.shared._ZN7cutlass13device_kernelIN5flash19enable_sm80_to_sm89INS1_16FlashAttnFwdSm80INS1_25CollectiveMainloopFwdSm80ILi4ELi1ELb0EN4cute5tupleIJNS5_1CILi128EEENS7_ILi48EEENS7_ILi96EEEEEELi96ENS_6half_tEfNS_4arch4Sm80ELb0ELb0ELb1ELb1ELb1ELb1ELb1ELb1EEENS1_21CollectiveEpilogueFwdINS6_IJS8_SA_S9_EEENS6_IJNS7_ILi1EEESI_SI_EEESC_SE_Li128ELb1ELb1ELb1ELb0EEENS1_36VarlenDynamicPersistentTileSchedulerILi128ELi48ELi128ELi128ELb1ELb1ELb0ELb0ELb1ELb1EEEEEEEEEvNT_6ParamsE,"aw",@nobits
	.sectionflags	@""
	.align	16


//--------------------- .nv.shared._ZN7cutlass13device_kernelIN5flash19enable_sm80_to_sm89INS1_16FlashAttnFwdSm80INS1_25CollectiveMainloopFwdSm80ILi4ELi1ELb0EN4cute5tupleIJNS5_1CILi128EEENS7_ILi48EEENS7_ILi96EEEEEELi96ENS_6half_tEfNS_4arch4Sm80ELb0ELb1ELb1ELb0ELb1ELb0ELb1ELb1EEENS1_21CollectiveEpilogueFwdINS6_IJS8_SA_S9_EEENS6_IJNS7_ILi1EEESI_SI_EEESC_SE_Li128ELb0ELb1ELb1ELb0EEENS1_19SingleTileSchedulerILb0ELb1ELb1ELi128EEEEEEEEEvNT_6ParamsE --------------------------
	.section	.nv.shared._ZN7cutlass13device_kernelIN5flash19enable_sm80_to_sm89INS1_16FlashAttnFwdSm80INS1_25CollectiveMainloopFwdSm80ILi4ELi1ELb0EN4cute5tupleIJNS5_1CILi128EEENS7_ILi48EEENS7_ILi96EEEEEELi96ENS_6half_tEfNS_4arch4Sm80ELb0ELb1ELb1ELb0ELb1ELb0ELb1ELb1EEENS1_21CollectiveEpilogueFwdINS6_IJS8_SA_S9_EEENS6_IJNS7_ILi1EEESI_SI_EEESC_SE_Li128ELb0ELb1ELb1ELb0EEENS1_19SingleTileSchedulerILb0ELb1ELb1ELi128EEEEEEEEEvNT_6ParamsE,"aw",@nobits
	.sectionflags	@""
	.align	16


//--------------------- .nv.shared._ZN7cutlass13device_kernelIN5flash19enable_sm80_to_sm89INS1_16FlashAttnFwdSm80INS1_25CollectiveMainloopFwdSm80ILi4ELi1ELb0EN4cute5tupleIJNS5_1CILi128EEENS7_ILi48EEENS7_ILi96EEEEEELi96ENS_6half_tEfNS_4arch4Sm80ELb0ELb1ELb1ELb1ELb1ELb0ELb1ELb1EEENS1_21CollectiveEpilogueFwdINS6_IJS8_SA_S9_EEENS6_IJNS7_ILi1EEESI_SI_EEESC_SE_Li128ELb1ELb1ELb1ELb0EEENS1_36VarlenDynamicPersistentTileSchedulerILi128ELi48ELi128ELi128ELb1ELb1ELb0ELb1ELb0ELb1EEEEEEEEEvNT_6ParamsE --------------------------
	.section	.nv.shared._ZN7cutlass13device_kernelIN5flash19enable_sm80_to_sm89INS1_16FlashAttnFwdSm80INS1_25CollectiveMainloopFwdSm80ILi4ELi1ELb0EN4cute5tupleIJNS5_1CILi128EEENS7_ILi48EEENS7_ILi96EEEEEELi96ENS_6half_tEfNS_4arch4Sm80ELb0ELb1ELb1ELb1ELb1ELb0ELb1ELb1EEENS1_21CollectiveEpilogueFwdINS6_IJS8_SA_S9_EEENS6_IJNS7_ILi1EEESI_SI_EEESC_SE_Li128ELb1ELb1ELb1ELb0EEENS1_36VarlenDynamicPersistentTileSchedulerILi128ELi48ELi128ELi128ELb1ELb1ELb0ELb1ELb0ELb1EEEEEEEEEvNT_6ParamsE,"aw",@nobits
	.sectionflags	@""
	.align	16


//--------------------- .nv.shared._ZN7cutlass13device_kernelIN5flash19enable_sm80_to_sm89INS1_16FlashAttnFwdSm80INS1_25CollectiveMainloopFwdSm80ILi4ELi1ELb0EN4cute5tupleIJNS5_1CILi128EEENS7_ILi48EEENS7_ILi96EEEEEELi96ENS_6half_tEfNS_4arch4Sm80ELb0ELb1ELb1ELb1ELb1ELb1ELb1ELb1EEENS1_21CollectiveEpilogueFwdINS6_IJS8_SA_S9_EEENS6_IJNS7_ILi1EEESI_SI_EEESC_SE_Li128ELb1ELb1ELb1ELb0EEENS1_36VarlenDynamicPersistentTileSchedulerILi128ELi48ELi128ELi128ELb1ELb1ELb0ELb1ELb0ELb1EEEEEEEEEvNT_6ParamsE --------------------------
	.section	.nv.shared._ZN7cutlass13device_kernelIN5flash19enable_sm80_to_sm89INS1_16FlashAttnFwdSm80INS1_25CollectiveMainloopFwdSm80ILi4ELi1ELb0EN4cute5tupleIJNS5_1CILi128EEENS7_ILi48EEENS7_ILi96EEEEEELi96ENS_6half_tEfNS_4arch4Sm80ELb0ELb1ELb1ELb1ELb1ELb1ELb1ELb1EEENS1_21CollectiveEpilogueFwdINS6_IJS8_SA_S9_EEENS6_IJNS7_ILi1EEESI_SI_EEESC_SE_Li128ELb1ELb1ELb1ELb0EEENS1_36VarlenDynamicPersistentTileSchedulerILi128ELi48ELi128ELi128ELb1ELb1ELb0ELb1ELb0ELb1EEEEEEEEEvNT_6ParamsE,"aw",@nobits
	.sectionflags	@""
	.align	16


//--------------------- .nv.shared._ZN7cutlass13device_kernelIN5flash19enable_sm80_to_sm89INS1_16FlashAttnFwdSm80INS1_25CollectiveMainloopFwdSm80ILi4ELi1ELb0EN4cute5tupleIJNS5_1CILi128EEENS7_ILi64EEENS7_ILi96EEEEEELi96ENS_6half_tEfNS_4arch4Sm80ELb1ELb0ELb1ELb0ELb1ELb0ELb1ELb1EEENS1_21CollectiveEpilogueFwdINS6_IJS8_SA_S9_EEENS6_IJNS7_ILi1EEESI_SI_EEESC_SE_Li128ELb0ELb1ELb1ELb0EEENS1_30DynamicPersistentTileSchedulerILi128ELi128ELb1ELb1ELb0EEEEEEEEEvNT_6ParamsE --------------------------
	.section	.nv.shared._ZN7cutlass13device_kernelIN5flash19enable_sm80_to_sm89INS1_16FlashAttnFwdSm80INS1_25CollectiveMainloopFwdSm80ILi4ELi1ELb0EN4cute5tupleIJNS5_1CILi128EEENS7_ILi64EEENS7_ILi96EEEEEELi96ENS_6half_tEfNS_4arch4Sm80ELb1ELb0ELb1ELb0ELb1ELb0ELb1ELb1EEENS1_21CollectiveEpilogueFwdINS6_IJS8_SA_S9_EEENS6_IJNS7_ILi1EEESI_SI_EEESC_SE_Li128ELb0ELb1ELb1ELb0EEENS1_30DynamicPersistentTileSchedulerILi128ELi128ELb1ELb1ELb0EEEEEEEEEvNT_6ParamsE,"aw",@nobits
	.sectionflags	@""
	.align	16


//--------------------- .nv.shared._ZN7cutlass13device_kernelIN5flash19enable_sm80_to_sm89INS1_16FlashAttnFwdSm80INS1_25CollectiveMainloopFwdSm80ILi4ELi1ELb0EN4cute5tupleIJNS5_1CILi128EEENS7_ILi48EEENS7_ILi96EEEEEELi96ENS_6half_tEfNS_4arch4Sm80ELb1ELb0ELb1ELb1ELb1ELb0ELb1ELb1EEENS1_21CollectiveEpilogueFwdINS6_IJS8_SA_S9_EEENS6_IJNS7_ILi1EEESI_SI_EEESC_SE_Li128ELb1ELb1ELb1ELb0EEENS1_36VarlenDynamicPersistentTileSchedulerILi128ELi48ELi128ELi128ELb1ELb1ELb0ELb1ELb1ELb1EEEEEEEEEvNT_6ParamsE --------------------------
	.section	.nv.shared._ZN7cutlass13device_kernelIN5flash19enable_sm80_to_sm89INS1_16FlashAttnFwdSm80INS1_25CollectiveMainloopFwdSm80ILi4ELi1ELb0EN4cute5tupleIJNS5_1CILi128EEENS7_ILi48EEENS7_ILi96EEEEEELi96ENS_6half_tEfNS_4arch4Sm80ELb1ELb0ELb1ELb1ELb1ELb0ELb1ELb1EEENS1_21CollectiveEpilogueFwdINS6_IJS8_SA_S9_EEENS6_IJNS7_ILi1EEESI_SI_EEESC_SE_Li128ELb1ELb1ELb1ELb0EEENS1_36VarlenDynamicPersistentTileSchedulerILi128ELi48ELi128ELi128ELb1ELb1ELb0ELb1ELb1ELb1EEEEEEEEEvNT_6ParamsE,"aw",@nobits
	.sectionflags	@""
	.align	16


//--------------------- .nv.shared._ZN7cutlass13device_kernelIN5flash19enable_sm80_to_sm89INS1_16FlashAttnFwdSm80INS1_25CollectiveMainloopFwdSm80ILi4ELi1ELb0EN4cute5tupleIJNS5_1CILi128EEENS7_ILi48EEENS7_ILi96EEEEEELi96ENS_6half_tEfNS_4arch4Sm80ELb1ELb0ELb1ELb1ELb1ELb1ELb1ELb1EEENS1_21CollectiveEpilogueFwdINS6_IJS8_SA_S9_EEENS6_IJNS7_ILi1EEESI_SI_EEESC_SE_Li128ELb1ELb1ELb1ELb0EEENS1_36VarlenDynamicPersistentTileSchedulerILi128ELi48ELi128ELi128ELb1ELb1ELb0ELb1ELb1ELb1EEEEEEEEEvNT_6ParamsE --------------------------
	.section	.nv.shared._ZN7cutlass13device_kernelIN5flash19enable_sm80_to_sm89INS1_16FlashAttnFwdSm80INS1_25CollectiveMainloopFwdSm80ILi4ELi1ELb0EN4cute5tupleIJNS5_1CILi128EEENS7_ILi48EEENS7_ILi96EEEEEELi96ENS_6half_tEfNS_4arch4Sm80ELb1ELb0ELb1ELb1ELb1ELb1ELb1ELb1EEENS1_21CollectiveEpilogueFwdINS6_IJS8_SA_S9_EEENS6_IJNS7_ILi1EEESI_SI_EEESC_SE_Li128ELb1ELb1ELb1ELb0EEENS1_36VarlenDynamicPersistentTileSchedulerILi128ELi48ELi128ELi128ELb1ELb1ELb0ELb1ELb1ELb1EEEEEEEEEvNT_6ParamsE,"aw",@nobits
	.sectionflags	@""
	.align	16


//--------------------- .nv.shared._ZN7cutlass13device_kernelIN5flash19enable_sm80_to_sm89INS1_16FlashAttnFwdSm80INS1_25CollectiveMainloopFwdSm80ILi4ELi1ELb0EN4cute5tupleIJNS5_1CILi128EEENS7_ILi64EEENS7_ILi96EEEEEELi96ENS_6half_tEfNS_4arch4Sm80ELb0ELb0ELb0ELb0ELb1ELb0ELb1ELb1EEENS1_21CollectiveEpilogueFwdINS6_IJS8_SA_S9_EEENS6_IJNS7_ILi1EEESI_SI_EEESC_SE_Li128ELb0ELb1ELb1ELb0EEENS1_19SingleTileSchedulerILb0ELb1ELb1ELi128EEEEEEEEEvNT_6ParamsE --------------------------
	.section	.nv.shared._ZN7cutlass13device_kernelIN5flash19enable_sm80_to_sm89INS1_16FlashAttnFwdSm80INS1_25CollectiveMainloopFwdSm80ILi4ELi1ELb0EN4cute5tupleIJNS5_1CILi128EEENS7_ILi64EEENS7_ILi96EEEEEELi96ENS_6half_tEfNS_4arch4Sm80ELb0ELb0ELb0ELb0ELb1ELb0ELb1ELb1EEENS1_21CollectiveEpilogueFwdINS6_IJS8_SA_S9_EEENS6_IJNS7_ILi1EEESI_SI_EEESC_SE_Li128ELb0ELb1ELb1ELb0EEENS1_19SingleTileSchedulerILb0ELb1ELb1ELi128EEEEEEEEEvNT_6ParamsE,"aw",@nobits
	.sectionflags	@""
	.align	16


//--------------------- .nv.shared._ZN7cutlass13device_kernelIN5flash19enable_sm80_to_sm89INS1_16FlashAttnFwdSm80INS1_25CollectiveMainloopFwdSm80ILi4ELi1ELb0EN4cute5tupleIJNS5_1CILi128EEENS7_ILi48EEENS7_ILi96EEEEEELi96ENS_6half_tEfNS_4arch4Sm80ELb0ELb0ELb0ELb1ELb1ELb0ELb1ELb1EEENS1_21CollectiveEpilogueFwdINS6_IJS8_SA_S9_EEENS6_IJNS7_ILi1EEESI_SI_EEESC_SE_Li128ELb1ELb1ELb1ELb0EEENS1_36VarlenDynamicPersistentTileSchedulerILi128ELi48ELi128ELi128ELb1ELb1ELb0ELb0ELb1ELb1EEEEEEEEEvNT_6ParamsE --------------------------
	.section	.nv.shared._ZN7cutlass13device_kernelIN5flash19enable_sm80_to_sm89INS1_16FlashAttnFwdSm80INS1_25CollectiveMainloopFwdSm80ILi4ELi1ELb0EN4cute5tupleIJNS5_1CILi128EEENS7_ILi48EEENS7_ILi96EEEEEELi96ENS_6half_tEfNS_4arch4Sm80ELb0ELb0ELb0ELb1ELb1ELb0ELb1ELb1EEENS1_21CollectiveEpilogueFwdINS6_IJS8_SA_S9_EEENS6_IJNS7_ILi1EEESI_SI_EEESC_SE_Li128ELb1ELb1ELb1ELb0EEENS1_36VarlenDynamicPersistentTileSchedulerILi128ELi48ELi128ELi128ELb1ELb1ELb0ELb0ELb1ELb1EEEEEEEEEvNT_6ParamsE,"aw",@nobits
	.sectionflags	@""
	.align	16


//--------------------- .nv.shared._ZN7cutlass13device_kernelIN5flash19enable_sm80_to_sm89INS1_16FlashAttnFwdSm80INS1_25CollectiveMainloopFwdSm80ILi4ELi1ELb0EN4cute5tupleIJNS5_1CILi128EEENS7_ILi48EEENS7_ILi96EEEEEELi96ENS_6half_tEfNS_4arch4Sm80ELb0ELb0ELb0ELb1ELb1ELb1ELb1ELb1EEENS1_21CollectiveEpilogueFwdINS6_IJS8_SA_S9_EEENS6_IJNS7_ILi1EEESI_SI_EEESC_SE_Li128ELb1ELb1ELb1ELb0EEENS1_36VarlenDynamicPersistentTileSchedulerILi128ELi48ELi128ELi128ELb1ELb1ELb0ELb0ELb1ELb1EEEEEEEEEvNT_6ParamsE --------------------------
	.section	.nv.shared._ZN7cutlass13device_kernelIN5flash19enable_sm80_to_sm89INS1_16FlashAttnFwdSm80INS1_25CollectiveMainloopFwdSm80ILi4ELi1ELb0EN4cute5tupleIJNS5_1CILi128EEENS7_ILi48EEENS7_ILi96EEEEEELi96ENS_6half_tEfNS_4arch4Sm80ELb0ELb0ELb0ELb1ELb1ELb1ELb1ELb1EEENS1_21CollectiveEpilogueFwdINS6_IJS8_SA_S9_EEENS6_IJNS7_ILi1EEESI_SI_EEESC_SE_Li128ELb1ELb1ELb1ELb0EEENS1_36VarlenDynamicPersistentTileSchedulerILi128ELi48ELi128ELi128ELb1ELb1ELb0ELb0ELb1ELb1EEEEEEEEEvNT_6ParamsE,"aw",@nobits
	.sectionflags	@""
	.align	16


//--------------------- .nv.shared._ZN7cutlass13device_kernelIN5flash19enable_sm80_to_sm89INS1_16FlashAttnFwdSm80INS1_25CollectiveMainloopFwdSm80ILi4ELi1ELb0EN4cute5tupleIJNS5_1CILi128EEENS7_ILi48EEENS7_ILi96EEEEEELi96ENS_6half_tEfNS_4arch4Sm80ELb0ELb1ELb0ELb0ELb1ELb0ELb1ELb1EEENS1_21CollectiveEpilogueFwdINS6_IJS8_SA_S9_EEENS6_IJNS7_ILi1EEESI_SI_EEESC_SE_Li128ELb0ELb1ELb1ELb0EEENS1_19SingleTileSchedulerILb0ELb1ELb1ELi128EEEEEEEEEvNT_6ParamsE --------------------------
	.section	.nv.shared._ZN7cutlass13device_kernelIN5flash19enable_sm80_to_sm89INS1_16FlashAttnFwdSm80INS1_25CollectiveMainloopFwdSm80ILi4ELi1ELb0EN4cute5tupleIJNS5_1CILi128EEENS7_ILi48EEENS7_ILi96EEEEEELi96ENS_6half_tEfNS_4arch4Sm80ELb0ELb1ELb0ELb0ELb1ELb0ELb1ELb1EEENS1_21CollectiveEpilogueFwdINS6_IJS8_SA_S9_EEENS6_IJNS7_ILi1EEESI_SI_EEESC_SE_Li128ELb0ELb1ELb1ELb0EEENS1_19SingleTileSchedulerILb0ELb1ELb1ELi128EEEEEEEEEvNT_6ParamsE,"aw",@nobits
	.sectionflags	@""
	.align	16


//--------------------- .nv.shared._ZN7cutlass13device_kernelIN5flash19enable_sm80_to_sm89INS1_16FlashAttnFwdSm80INS1_25CollectiveMainloopFwdSm80ILi4ELi1ELb0EN4cute5tupleIJNS5_1CILi128EEENS7_ILi48EEENS7_ILi96EEEEEELi96ENS_6half_tEfNS_4arch4Sm80ELb0ELb1ELb0ELb1ELb1ELb0ELb1ELb1EEENS1_21CollectiveEpilogueFwdINS6_IJS8_SA_S9_EEENS6_IJNS7_ILi1EEESI_SI_EEESC_SE_Li128ELb1ELb1ELb1ELb0EEENS1_36VarlenDynamicPersistentTileSchedulerILi128ELi48ELi128ELi128ELb1ELb1ELb0ELb1ELb0ELb1EEEEEEEEEvNT_6ParamsE --------------------------
	.section	.nv.shared._ZN7cutlass13device_kernelIN5flash19enable_sm80_to_sm89INS1_16FlashAttnFwdSm80INS1_25CollectiveMainloopFwdSm80ILi4ELi1ELb0EN4cute5tupleIJNS5_1CILi128EEENS7_ILi48EEENS7_ILi96EEEEEELi96ENS_6half_tEfNS_4arch4Sm80ELb0ELb1ELb0ELb1ELb1ELb0ELb1ELb1EEENS1_21CollectiveEpilogueFwdINS6_IJS8_SA_S9_EEENS6_IJNS7_ILi1EEESI_SI_EEESC_SE_Li128ELb1ELb1ELb1ELb0EEENS1_36VarlenDynamicPersistentTileSchedulerILi128ELi48ELi128ELi128ELb1ELb1ELb0ELb1ELb0ELb1EEEEEEEEEvNT_6ParamsE,"aw",@nobits
	.sectionflags	@""
	.align	16


//--------------------- .nv.shared._ZN7cutlass13device_kernelIN5flash19enable_sm80_to_sm89INS1_16FlashAttnFwdSm80INS1_25CollectiveMainloopFwdSm80ILi4ELi1ELb0EN4cute5tupleIJNS5_1CILi128EEENS7_ILi48EEENS7_ILi96EEEEEELi96ENS_6half_tEfNS_4arch4Sm80ELb0ELb1ELb0ELb1ELb1ELb1ELb1ELb1EEENS1_21CollectiveEpilogueFwdINS6_IJS8_SA_S9_EEENS6_IJNS7_ILi1EEESI_SI_EEESC_SE_Li128ELb1ELb1ELb1ELb0EEENS1_36VarlenDynamicPersistentTileSchedulerILi128ELi48ELi128ELi128ELb1ELb1ELb0ELb1ELb0ELb1EEEEEEEEEvNT_6ParamsE --------------------------
	.section	.nv.shared._ZN7cutlass13device_kernelIN5flash19enable_sm80_to_sm89INS1_16FlashAttnFwdSm80INS1_25CollectiveMainloopFwdSm80ILi4ELi1ELb0EN4cute5tupleIJNS5_1CILi128EEENS7_ILi48EEENS7_ILi96EEEEEELi96ENS_6half_tEfNS_4arch4Sm80ELb0ELb1ELb0ELb1ELb1ELb1ELb1ELb1EEENS1_21CollectiveEpilogueFwdINS6_IJS8_SA_S9_EEENS6_IJNS7_ILi1EEESI_SI_EEESC_SE_Li128ELb1ELb1ELb1ELb0EEENS1_36VarlenDynamicPersistentTileSchedulerILi128ELi48ELi128ELi128ELb1ELb1ELb0ELb1ELb0ELb1EEEEEEEEEvNT_6ParamsE,"aw",@nobits
	.sectionflags	@""
	.align	16


//--------------------- .nv.shared._ZN7cutlass13device_kernelIN5flash19enable_sm80_to_sm89INS1_16FlashAttnFwdSm80INS1_25CollectiveMainloopFwdSm80ILi4ELi1ELb0EN4cute5tupleIJNS5_1CILi128EEENS7_ILi64EEENS7_ILi96EEEEEELi96ENS_6half_tEfNS_4arch4Sm80ELb1ELb0ELb0ELb0ELb1ELb0ELb1ELb1EEENS1_21CollectiveEpilogueFwdINS6_IJS8_SA_S9_EEENS6_IJNS7_ILi1EEESI_SI_EEESC_SE_Li128ELb0ELb1ELb1ELb0EEENS1_30DynamicPersistentTileSchedulerILi128ELi128ELb1ELb1ELb0EEEEEEEEEvNT_6ParamsE --------------------------
	.section	.nv.shared._ZN7cutlass13device_kernelIN5flash19enable_sm80_to_sm89INS1_16FlashAttnFwdSm80INS1_25CollectiveMainloopFwdSm80ILi4ELi1ELb0EN4cute5tupleIJNS5_1CILi128EEENS7_ILi64EEENS7_ILi96EEEEEELi96ENS_6half_tEfNS_4arch4Sm80ELb1ELb0ELb0ELb0ELb1ELb0ELb1ELb1EEENS1_21CollectiveEpilogueFwdINS6_IJS8_SA_S9_EEENS6_IJNS7_ILi1EEESI_SI_EEESC_SE_Li128ELb0ELb1ELb1ELb0EEENS1_30DynamicPersistentTileSchedulerILi128ELi128ELb1ELb1ELb0EEEEEEEEEvNT_6ParamsE,"aw",@nobits
	.sectionflags	@""
	.align	16


//--------------------- .nv.shared._ZN7cutlass13device_kernelIN5flash19enable_sm80_to_sm89INS1_16FlashAttnFwdSm80INS1_25CollectiveMainloopFwdSm80ILi4ELi1ELb0EN4cute5tupleIJNS5_1CILi128EEENS7_ILi48EEENS7_ILi96EEEEEELi96ENS_6half_tEfNS_4arch4Sm80ELb1ELb0ELb0ELb1ELb1ELb0ELb1ELb1EEENS1_21CollectiveEpilogueFwdINS6_IJS8_SA_S9_EEENS6_IJNS7_ILi1EEESI_SI_EEESC_SE_Li128ELb1ELb1ELb1ELb0EEENS1_36VarlenDynamicPersistentTileSchedulerILi128ELi48ELi128ELi128ELb1ELb1ELb0ELb1ELb1ELb1EEEEEEEEEvNT_6ParamsE --------------------------
	.section	.nv.shared._ZN7cutlass13device_kernelIN5flash19enable_sm80_to_sm89INS1_16FlashAttnFwdSm80INS1_25CollectiveMainloopFwdSm80ILi4ELi1ELb0EN4cute5tupleIJNS5_1CILi128EEENS7_ILi48EEENS7_ILi96EEEEEELi96ENS_6half_tEfNS_4arch4Sm80ELb1ELb0ELb0ELb1ELb1ELb0ELb1ELb1EEENS1_21CollectiveEpilogueFwdINS6_IJS8_SA_S9_EEENS6_IJNS7_ILi1EEESI_SI_EEESC_SE_Li128ELb1ELb1ELb1ELb0EEENS1_36VarlenDynamicPersistentTileSchedulerILi128ELi48ELi128ELi128ELb1ELb1ELb0ELb1ELb1ELb1EEEEEEEEEvNT_6ParamsE,"aw",@nobits
	.sectionflags	@""
	.align	16


//--------------------- .nv.shared._ZN7cutlass13device_kernelIN5flash19enable_sm80_to_sm89INS1_16FlashAttnFwdSm80INS1_25CollectiveMainloopFwdSm80ILi4ELi1ELb0EN4cute5tupleIJNS5_1CILi128EEENS7_ILi48EEENS7_ILi96EEEEEELi96ENS_6half_tEfNS_4arch4Sm80ELb1ELb0ELb0ELb1ELb1ELb1ELb1ELb1EEENS1_21CollectiveEpilogueFwdINS6_IJS8_SA_S9_EEENS6_IJNS7_ILi1EEESI_SI_EEESC_SE_Li128ELb1ELb1ELb1ELb0EEENS1_36VarlenDynamicPersistentTileSchedulerILi128ELi48ELi128ELi128ELb1ELb1ELb0ELb1ELb1ELb1EEEEEEEEEvNT_6ParamsE --------------------------
	.section	.nv.shared._ZN7cutlass13device_kernelIN5flash19enable_sm80_to_sm89INS1_16FlashAttnFwdSm80INS1_25CollectiveMainloopFwdSm80ILi4ELi1ELb0EN4cute5tupleIJNS5_1CILi128EEENS7_ILi48EEENS7_ILi96EEEEEELi96ENS_6half_tEfNS_4arch4Sm80ELb1ELb0ELb0ELb1ELb1ELb1ELb1ELb1EEENS1_21CollectiveEpilogueFwdINS6_IJS8_SA_S9_EEENS6_IJNS7_ILi1EEESI_SI_EEESC_SE_Li128ELb1ELb1ELb1ELb0EEENS1_36VarlenDynamicPersistentTileSchedulerILi128ELi48ELi128ELi128ELb1ELb1ELb0ELb1ELb1ELb1EEEEEEEEEvNT_6ParamsE,"aw",@nobits
	.sectionflags	@""
	.align	16
